	.target	sm_90a

	.elftype	@"ET_EXEC"


//--------------------- .note.nv.tkinfo           --------------------------
	.section	.note.nv.tkinfo,"",@"SHT_NOTE"
	.sectionflags	@"SHF_NOTE_NV_TKINFO"
	.tkinfo
        /*0018*/ 	.word	0x00000002
        /*0030*/ 	.string	""
        /*0030*/ 	.string	"ptxas"
        /*0030*/ 	.string	"Cuda compilation tools, release 13.0, V13.0.88"
        /*0030*/ 	.string	"Build cuda_13.0.r13.0/compiler.36424714_0"
        /*0030*/ 	.string	"-arch sm_90a -m 64 "



//--------------------- .note.nv.cuinfo           --------------------------
	.section	.note.nv.cuinfo,"",@"SHT_NOTE"
	.sectionflags	@"SHF_NOTE_NV_CUINFO"
        /*0018*/ 	.short	0x0002
        /*001a*/ 	.short	0x005a
        /*001c*/ 	.short	0x0082
	.zero		2


//--------------------- .nv.info                  --------------------------
	.section	.nv.info,"",@"SHT_CUDA_INFO"
	.align	4


	//----- nvinfo : EIATTR_REGCOUNT
	.align		4
        /*0000*/ 	.byte	0x04, 0x2f
        /*0002*/ 	.short	(.L_20 - .L_19)
	.align		4
.L_19:
        /*0004*/ 	.word	index@(_ZN7cutlass13device_kernelIN5flash11enable_sm90INS1_16FlashAttnFwdSm90INS1_25CollectiveMainloopFwdSm90ILi2EN4cute5tupleIJNS5_1CILi1EEES8_S8_EEENS6_IJNS7_ILi128EEENS7_ILi96EEENS7_ILi192EEEEEELi128ENS_6half_tEfNS_4arch4Sm90ELb1ELb0ELb1ELb1ELb1ELb1ELb0ELb1ELb1ELb1ELb1ELb0EEENS1_21CollectiveEpilogueFwdINS6_IJSA_SA_SB_EEES9_SE_SG_Li256ELb1ELb1ELb1ELb0EEENS1_36VarlenDynamicPersistentTileSchedulerILi128ELi96ELi256ELi128ELb1ELb1ELb1ELb1ELb1ELb1EEEEEEEEEvNT_6ParamsE)
        /*0008*/ 	.word	0x000000a8


	//----- nvinfo : EIATTR_FRAME_SIZE
	.align		4
.L_20:
        /*000c*/ 	.byte	0x04, 0x11
        /*000e*/ 	.short	(.L_22 - .L_21)
	.align		4
.L_21:
        /*0010*/ 	.word	index@(_ZN7cutlass13device_kernelIN5flash11enable_sm90INS1_16FlashAttnFwdSm90INS1_25CollectiveMainloopFwdSm90ILi2EN4cute5tupleIJNS5_1CILi1EEES8_S8_EEENS6_IJNS7_ILi128EEENS7_ILi96EEENS7_ILi192EEEEEELi128ENS_6half_tEfNS_4arch4Sm90ELb1ELb0ELb1ELb1ELb1ELb1ELb0ELb1ELb1ELb1ELb1ELb0EEENS1_21CollectiveEpilogueFwdINS6_IJSA_SA_SB_EEES9_SE_SG_Li256ELb1ELb1ELb1ELb0EEENS1_36VarlenDynamicPersistentTileSchedulerILi128ELi96ELi256ELi128ELb1ELb1ELb1ELb1ELb1ELb1EEEEEEEEEvNT_6ParamsE)
        /*0014*/ 	.word	0x00000070


	//----- nvinfo : EIATTR_REGCOUNT
	.align		4
.L_22:
        /*0018*/ 	.byte	0x04, 0x2f
        /*001a*/ 	.short	(.L_24 - .L_23)
	.align		4
.L_23:
        /*001c*/ 	.word	index@(_ZN7cutlass13device_kernelIN5flash11enable_sm90INS1_16FlashAttnFwdSm90INS1_25CollectiveMainloopFwdSm90ILi2EN4cute5tupleIJNS5_1CILi1EEES8_S8_EEENS6_IJNS7_ILi128EEENS7_ILi96EEENS7_ILi192EEEEEELi128ENS_6half_tEfNS_4arch4Sm90ELb1ELb0ELb1ELb1ELb1ELb0ELb0ELb1ELb1ELb1ELb1ELb0EEENS1_21CollectiveEpilogueFwdINS6_IJSA_SA_SB_EEES9_SE_SG_Li256ELb1ELb1ELb1ELb0EEENS1_36VarlenDynamicPersistentTileSchedulerILi128ELi96ELi256ELi128ELb1ELb1ELb1ELb1ELb1ELb1EEEEEEEEEvNT_6ParamsE)
        /*0020*/ 	.word	0x000000a8


	//----- nvinfo : EIATTR_FRAME_SIZE
	.align		4
.L_24:
        /*0024*/ 	.byte	0x04, 0x11
        /*0026*/ 	.short	(.L_26 - .L_25)
	.align		4
.L_25:
        /*0028*/ 	.word	index@(_ZN7cutlass13device_kernelIN5flash11enable_sm90INS1_16FlashAttnFwdSm90INS1_25CollectiveMainloopFwdSm90ILi2EN4cute5tupleIJNS5_1CILi1EEES8_S8_EEENS6_IJNS7_ILi128EEENS7_ILi96EEENS7_ILi192EEEEEELi128ENS_6half_tEfNS_4arch4Sm90ELb1ELb0ELb1ELb1ELb1ELb0ELb0ELb1ELb1ELb1ELb1ELb0EEENS1_21CollectiveEpilogueFwdINS6_IJSA_SA_SB_EEES9_SE_SG_Li256ELb1ELb1ELb1ELb0EEENS1_36VarlenDynamicPersistentTileSchedulerILi128ELi96ELi256ELi128ELb1ELb1ELb1ELb1ELb1ELb1EEEEEEEEEvNT_6ParamsE)
        /*002c*/ 	.word	0x00000020


	//----- nvinfo : EIATTR_REGCOUNT
	.align		4
.L_26:
        /*0030*/ 	.byte	0x04, 0x2f
        /*0032*/ 	.short	(.L_28 - .L_27)
	.align		4
.L_27:
        /*0034*/ 	.word	index@(_ZN7cutlass13device_kernelIN5flash11enable_sm90INS1_16FlashAttnFwdSm90INS1_25CollectiveMainloopFwdSm90ILi2EN4cute5tupleIJNS5_1CILi1EEES8_S8_EEENS6_IJNS7_ILi128EEENS7_ILi96EEENS7_ILi192EEEEEELi128ENS_6half_tEfNS_4arch4Sm90ELb1ELb0ELb1ELb0ELb1ELb0ELb0ELb1ELb1ELb1ELb1ELb0EEENS1_21CollectiveEpilogueFwdINS6_IJSA_SA_SB_EEES9_SE_SG_Li256ELb0ELb1ELb1ELb0EEENS1_19SingleTileSchedulerILb0ELb1ELb1ELi128EEEEEEEEEvNT_6ParamsE)
        /*0038*/ 	.word	0x000000a8


	//----- nvinfo : EIATTR_FRAME_SIZE
	.align		4
.L_28:
        /*003c*/ 	.byte	0x04, 0x11
        /*003e*/ 	.short	(.L_30 - .L_29)
	.align		4
.L_29:
        /*0040*/ 	.word	index@(_ZN7cutlass13device_kernelIN5flash11enable_sm90INS1_16FlashAttnFwdSm90INS1_25CollectiveMainloopFwdSm90ILi2EN4cute5tupleIJNS5_1CILi1EEES8_S8_EEENS6_IJNS7_ILi128EEENS7_ILi96EEENS7_ILi192EEEEEELi128ENS_6half_tEfNS_4arch4Sm90ELb1ELb0ELb1ELb0ELb1ELb0ELb0ELb1ELb1ELb1ELb1ELb0EEENS1_21CollectiveEpilogueFwdINS6_IJSA_SA_SB_EEES9_SE_SG_Li256ELb0ELb1ELb1ELb0EEENS1_19SingleTileSchedulerILb0ELb1ELb1ELi128EEEEEEEEEvNT_6ParamsE)
        /*0044*/ 	.word	0x00000000


	//----- nvinfo : EIATTR_REGCOUNT
	.align		4
.L_30:
        /*0048*/ 	.byte	0x04, 0x2f
        /*004a*/ 	.short	(.L_32 - .L_31)
	.align		4
.L_31:
        /*004c*/ 	.word	index@(_ZN7cutlass13device_kernelIN5flash11enable_sm90INS1_16FlashAttnFwdSm90INS1_25CollectiveMainloopFwdSm90ILi2EN4cute5tupleIJNS5_1CILi1EEES8_S8_EEENS6_IJNS7_ILi128EEENS7_ILi96EEENS7_ILi192EEEEEELi128ENS_6half_tEfNS_4arch4Sm90ELb0ELb1ELb1ELb1ELb1ELb1ELb0ELb1ELb1ELb1ELb1ELb0EEENS1_21CollectiveEpilogueFwdINS6_IJSA_SA_SB_EEES9_SE_SG_Li256ELb1ELb1ELb1ELb0EEENS1_36VarlenDynamicPersistentTileSchedulerILi128ELi96ELi256ELi128ELb1ELb1ELb1ELb1ELb0ELb1EEEEEEEEEvNT_6ParamsE)
        /*0050*/ 	.word	0x000000a8


	//----- nvinfo : EIATTR_FRAME_SIZE
	.align		4
.L_32:
        /*0054*/ 	.byte	0x04, 0x11
        /*0056*/ 	.short	(.L_34 - .L_33)
	.align		4
.L_33:
        /*0058*/ 	.word	index@(_ZN7cutlass13device_kernelIN5flash11enable_sm90INS1_16FlashAttnFwdSm90INS1_25CollectiveMainloopFwdSm90ILi2EN4cute5tupleIJNS5_1CILi1EEES8_S8_EEENS6_IJNS7_ILi128EEENS7_ILi96EEENS7_ILi192EEEEEELi128ENS_6half_tEfNS_4arch4Sm90ELb0ELb1ELb1ELb1ELb1ELb1ELb0ELb1ELb1ELb1ELb1ELb0EEENS1_21CollectiveEpilogueFwdINS6_IJSA_SA_SB_EEES9_SE_SG_Li256ELb1ELb1ELb1ELb0EEENS1_36VarlenDynamicPersistentTileSchedulerILi128ELi96ELi256ELi128ELb1ELb1ELb1ELb1ELb0ELb1EEEEEEEEEvNT_6ParamsE)
        /*005c*/ 	.word	0x00000060


	//----- nvinfo : EIATTR_REGCOUNT
	.align		4
.L_34:
        /*0060*/ 	.byte	0x04, 0x2f
        /*0062*/ 	.short	(.L_36 - .L_35)
	.align		4
.L_35:
        /*0064*/ 	.word	index@(_ZN7cutlass13device_kernelIN5flash11enable_sm90INS1_16FlashAttnFwdSm90INS1_25CollectiveMainloopFwdSm90ILi2EN4cute5tupleIJNS5_1CILi1EEES8_S8_EEENS6_IJNS7_ILi128EEENS7_ILi96EEENS7_ILi192EEEEEELi128ENS_6half_tEfNS_4arch4Sm90ELb0ELb1ELb1ELb1ELb1ELb0ELb0ELb1ELb1ELb1ELb1ELb0EEENS1_21CollectiveEpilogueFwdINS6_IJSA_SA_SB_EEES9_SE_SG_Li256ELb1ELb1ELb1ELb0EEENS1_36VarlenDynamicPersistentTileSchedulerILi128ELi96ELi256ELi128ELb1ELb1ELb1ELb1ELb0ELb1EEEEEEEEEvNT_6ParamsE)
        /*0068*/ 	.word	0x000000a8


	//----- nvinfo : EIATTR_FRAME_SIZE
	.align		4
.L_36:
        /*006c*/ 	.byte	0x04, 0x11
        /*006e*/ 	.short	(.L_38 - .L_37)
	.align		4
.L_37:
        /*0070*/ 	.word	index@(_ZN7cutlass13device_kernelIN5flash11enable_sm90INS1_16FlashAttnFwdSm90INS1_25CollectiveMainloopFwdSm90ILi2EN4cute5tupleIJNS5_1CILi1EEES8_S8_EEENS6_IJNS7_ILi128EEENS7_ILi96EEENS7_ILi192EEEEEELi128ENS_6half_tEfNS_4arch4Sm90ELb0ELb1ELb1ELb1ELb1ELb0ELb0ELb1ELb1ELb1ELb1ELb0EEENS1_21CollectiveEpilogueFwdINS6_IJSA_SA_SB_EEES9_SE_SG_Li256ELb1ELb1ELb1ELb0EEENS1_36VarlenDynamicPersistentTileSchedulerILi128ELi96ELi256ELi128ELb1ELb1ELb1ELb1ELb0ELb1EEEEEEEEEvNT_6ParamsE)
        /*0074*/ 	.word	0x00000018


	//----- nvinfo : EIATTR_REGCOUNT
	.align		4
.L_38:
        /*0078*/ 	.byte	0x04, 0x2f
        /*007a*/ 	.short	(.L_40 - .L_39)
	.align		4
.L_39:
        /*007c*/ 	.word	index@(_ZN7cutlass13device_kernelIN5flash11enable_sm90INS1_16FlashAttnFwdSm90INS1_25CollectiveMainloopFwdSm90ILi2EN4cute5tupleIJNS5_1CILi1EEES8_S8_EEENS6_IJNS7_ILi128EEENS7_ILi96EEENS7_ILi192EEEEEELi128ENS_6half_tEfNS_4arch4Sm90ELb0ELb1ELb1ELb0ELb1ELb0ELb0ELb1ELb1ELb1ELb1ELb0EEENS1_21CollectiveEpilogueFwdINS6_IJSA_SA_SB_EEES9_SE_SG_Li256ELb0ELb1ELb1ELb0EEENS1_19SingleTileSchedulerILb0ELb1ELb1ELi128EEEEEEEEEvNT_6ParamsE)
        /*0080*/ 	.word	0x000000a8


	//----- nvinfo : EIATTR_FRAME_SIZE
	.align		4
.L_40:
        /*0084*/ 	.byte	0x04, 0x11
        /*0086*/ 	.short	(.L_42 - .L_41)
	.align		4
.L_41:
        /*0088*/ 	.word	index@(_ZN7cutlass13device_kernelIN5flash11enable_sm90INS1_16FlashAttnFwdSm90INS1_25CollectiveMainloopFwdSm90ILi2EN4cute5tupleIJNS5_1CILi1EEES8_S8_EEENS6_IJNS7_ILi128EEENS7_ILi96EEENS7_ILi192EEEEEELi128ENS_6half_tEfNS_4arch4Sm90ELb0ELb1ELb1ELb0ELb1ELb0ELb0ELb1ELb1ELb1ELb1ELb0EEENS1_21CollectiveEpilogueFwdINS6_IJSA_SA_SB_EEES9_SE_SG_Li256ELb0ELb1ELb1ELb0EEENS1_19SingleTileSchedulerILb0ELb1ELb1ELi128EEEEEEEEEvNT_6ParamsE)
        /*008c*/ 	.word	0x00000008


	//----- nvinfo : EIATTR_REGCOUNT
	.align		4
.L_42:
        /*0090*/ 	.byte	0x04, 0x2f
        /*0092*/ 	.short	(.L_44 - .L_43)
	.align		4
.L_43:
        /*0094*/ 	.word	index@(_ZN7cutlass13device_kernelIN5flash11enable_sm90INS1_16FlashAttnFwdSm90INS1_25CollectiveMainloopFwdSm90ILi2EN4cute5tupleIJNS5_1CILi1EEES8_S8_EEENS6_IJNS7_ILi128EEENS7_ILi96EEENS7_ILi192EEEEEELi128ENS_6half_tEfNS_4arch4Sm90ELb0ELb0ELb1ELb1ELb1ELb1ELb0ELb1ELb1ELb1ELb1ELb0EEENS1_21CollectiveEpilogueFwdINS6_IJSA_SA_SB_EEES9_SE_SG_Li256ELb1ELb1ELb1ELb0EEENS1_36VarlenDynamicPersistentTileSchedulerILi128ELi96ELi256ELi128ELb1ELb1ELb1ELb0ELb1ELb1EEEEEEEEEvNT_6ParamsE)
        /*0098*/ 	.word	0x000000a8


	//----- nvinfo : EIATTR_FRAME_SIZE
	.align		4
.L_44:
        /*009c*/ 	.byte	0x04, 0x11
        /*009e*/ 	.short	(.L_46 - .L_45)
	.align		4
.L_45:
        /*00a0*/ 	.word	index@(_ZN7cutlass13device_kernelIN5flash11enable_sm90INS1_16FlashAttnFwdSm90INS1_25CollectiveMainloopFwdSm90ILi2EN4cute5tupleIJNS5_1CILi1EEES8_S8_EEENS6_IJNS7_ILi128EEENS7_ILi96EEENS7_ILi192EEEEEELi128ENS_6half_tEfNS_4arch4Sm90ELb0ELb0ELb1ELb1ELb1ELb1ELb0ELb1ELb1ELb1ELb1ELb0EEENS1_21CollectiveEpilogueFwdINS6_IJSA_SA_SB_EEES9_SE_SG_Li256ELb1ELb1ELb1ELb0EEENS1_36VarlenDynamicPersistentTileSchedulerILi128ELi96ELi256ELi128ELb1ELb1ELb1ELb0ELb1ELb1EEEEEEEEEvNT_6ParamsE)
        /*00a4*/ 	.word	0x00000090


	//----- nvinfo : EIATTR_REGCOUNT
	.align		4
.L_46:
        /*00a8*/ 	.byte	0x04, 0x2f
        /*00aa*/ 	.short	(.L_48 - .L_47)
	.align		4
.L_47:
        /*00ac*/ 	.word	index@(_ZN7cutlass13device_kernelIN5flash11enable_sm90INS1_16FlashAttnFwdSm90INS1_25CollectiveMainloopFwdSm90ILi2EN4cute5tupleIJNS5_1CILi1EEES8_S8_EEENS6_IJNS7_ILi128EEENS7_ILi96EEENS7_ILi192EEEEEELi128ENS_6half_tEfNS_4arch4Sm90ELb0ELb0ELb1ELb1ELb1ELb0ELb0ELb1ELb1ELb1ELb1ELb0EEENS1_21CollectiveEpilogueFwdINS6_IJSA_SA_SB_EEES9_SE_SG_Li256ELb1ELb1ELb1ELb0EEENS1_36VarlenDynamicPersistentTileSchedulerILi128ELi96ELi256ELi128ELb1ELb1ELb1ELb0ELb1ELb1EEEEEEEEEvNT_6ParamsE)
        /*00b0*/ 	.word	0x000000a8


	//----- nvinfo : EIATTR_FRAME_SIZE
	.align		4
.L_48:
        /*00b4*/ 	.byte	0x04, 0x11
        /*00b6*/ 	.short	(.L_50 - .L_49)
	.align		4
.L_49:
        /*00b8*/ 	.word	index@(_ZN7cutlass13device_kernelIN5flash11enable_sm90INS1_16FlashAttnFwdSm90INS1_25CollectiveMainloopFwdSm90ILi2EN4cute5tupleIJNS5_1CILi1EEES8_S8_EEENS6_IJNS7_ILi128EEENS7_ILi96EEENS7_ILi192EEEEEELi128ENS_6half_tEfNS_4arch4Sm90ELb0ELb0ELb1ELb1ELb1ELb0ELb0ELb1ELb1ELb1ELb1ELb0EEENS1_21CollectiveEpilogueFwdINS6_IJSA_SA_SB_EEES9_SE_SG_Li256ELb1ELb1ELb1ELb0EEENS1_36VarlenDynamicPersistentTileSchedulerILi128ELi96ELi256ELi128ELb1ELb1ELb1ELb0ELb1ELb1EEEEEEEEEvNT_6ParamsE)
        /*00bc*/ 	.word	0x00000020


	//----- nvinfo : EIATTR_REGCOUNT
	.align		4
.L_50:
        /*00c0*/ 	.byte	0x04, 0x2f
        /*00c2*/ 	.short	(.L_52 - .L_51)
	.align		4
.L_51:
        /*00c4*/ 	.word	index@(_ZN7cutlass13device_kernelIN5flash11enable_sm90INS1_16FlashAttnFwdSm90INS1_25CollectiveMainloopFwdSm90ILi2EN4cute5tupleIJNS5_1CILi1EEES8_S8_EEENS6_IJNS7_ILi128EEENS7_ILi96EEENS7_ILi192EEEEEELi128ENS_6half_tEfNS_4arch4Sm90ELb0ELb0ELb1ELb0ELb1ELb0ELb0ELb1ELb1ELb1ELb1ELb0EEENS1_21CollectiveEpilogueFwdINS6_IJSA_SA_SB_EEES9_SE_SG_Li256ELb0ELb1ELb1ELb0EEENS1_19SingleTileSchedulerILb0ELb1ELb1ELi128EEEEEEEEEvNT_6ParamsE)
        /*00c8*/ 	.word	0x000000a8


	//----- nvinfo : EIATTR_FRAME_SIZE
	.align		4
.L_52:
        /*00cc*/ 	.byte	0x04, 0x11
        /*00ce*/ 	.short	(.L_54 - .L_53)
	.align		4
.L_53:
        /*00d0*/ 	.word	index@(_ZN7cutlass13device_kernelIN5flash11enable_sm90INS1_16FlashAttnFwdSm90INS1_25CollectiveMainloopFwdSm90ILi2EN4cute5tupleIJNS5_1CILi1EEES8_S8_EEENS6_IJNS7_ILi128EEENS7_ILi96EEENS7_ILi192EEEEEELi128ENS_6half_tEfNS_4arch4Sm90ELb0ELb0ELb1ELb0ELb1ELb0ELb0ELb1ELb1ELb1ELb1ELb0EEENS1_21CollectiveEpilogueFwdINS6_IJSA_SA_SB_EEES9_SE_SG_Li256ELb0ELb1ELb1ELb0EEENS1_19SingleTileSchedulerILb0ELb1ELb1ELi128EEEEEEEEEvNT_6ParamsE)
        /*00d4*/ 	.word	0x00000000


	//----- nvinfo : EIATTR_MIN_STACK_SIZE
	.align		4
.L_54:
        /*00d8*/ 	.byte	0x04, 0x12
        /*00da*/ 	.short	(.L_56 - .L_55)
	.align		4
.L_55:
        /*00dc*/ 	.word	index@(_ZN7cutlass13device_kernelIN5flash11enable_sm90INS1_16FlashAttnFwdSm90INS1_25CollectiveMainloopFwdSm90ILi2EN4cute5tupleIJNS5_1CILi1EEES8_S8_EEENS6_IJNS7_ILi128EEENS7_ILi96EEENS7_ILi192EEEEEELi128ENS_6half_tEfNS_4arch4Sm90ELb0ELb0ELb1ELb0ELb1ELb0ELb0ELb1ELb1ELb1ELb1ELb0EEENS1_21CollectiveEpilogueFwdINS6_IJSA_SA_SB_EEES9_SE_SG_Li256ELb0ELb1ELb1ELb0EEENS1_19SingleTileSchedulerILb0ELb1ELb1ELi128EEEEEEEEEvNT_6ParamsE)
        /*00e0*/ 	.word	0x00000000


	//----- nvinfo : EIATTR_MIN_STACK_SIZE
	.align		4
.L_56:
        /*00e4*/ 	.byte	0x04, 0x12
        /*00e6*/ 	.short	(.L_58 - .L_57)
	.align		4
.L_57:
        /*00e8*/ 	.word	index@(_ZN7cutlass13device_kernelIN5flash11enable_sm90INS1_16FlashAttnFwdSm90INS1_25CollectiveMainloopFwdSm90ILi2EN4cute5tupleIJNS5_1CILi1EEES8_S8_EEENS6_IJNS7_ILi128EEENS7_ILi96EEENS7_ILi192EEEEEELi128ENS_6half_tEfNS_4arch4Sm90ELb0ELb0ELb1ELb1ELb1ELb0ELb0ELb1ELb1ELb1ELb1ELb0EEENS1_21CollectiveEpilogueFwdINS6_IJSA_SA_SB_EEES9_SE_SG_Li256ELb1ELb1ELb1ELb0EEENS1_36VarlenDynamicPersistentTileSchedulerILi128ELi96ELi256ELi128ELb1ELb1ELb1ELb0ELb1ELb1EEEEEEEEEvNT_6ParamsE)
        /*00ec*/ 	.word	0x00000020


	//----- nvinfo : EIATTR_MIN_STACK_SIZE
	.align		4
.L_58:
        /*00f0*/ 	.byte	0x04, 0x12
        /*00f2*/ 	.short	(.L_60 - .L_59)
	.align		4
.L_59:
        /*00f4*/ 	.word	index@(_ZN7cutlass13device_kernelIN5flash11enable_sm90INS1_16FlashAttnFwdSm90INS1_25CollectiveMainloopFwdSm90ILi2EN4cute5tupleIJNS5_1CILi1EEES8_S8_EEENS6_IJNS7_ILi128EEENS7_ILi96EEENS7_ILi192EEEEEELi128ENS_6half_tEfNS_4arch4Sm90ELb0ELb0ELb1ELb1ELb1ELb1ELb0ELb1ELb1ELb1ELb1ELb0EEENS1_21CollectiveEpilogueFwdINS6_IJSA_SA_SB_EEES9_SE_SG_Li256ELb1ELb1ELb1ELb0EEENS1_36VarlenDynamicPersistentTileSchedulerILi128ELi96ELi256ELi128ELb1ELb1ELb1ELb0ELb1ELb1EEEEEEEEEvNT_6ParamsE)
        /*00f8*/ 	.word	0x00000090


	//----- nvinfo : EIATTR_MIN_STACK_SIZE
	.align		4
.L_60:
        /*00fc*/ 	.byte	0x04, 0x12
        /*00fe*/ 	.short	(.L_62 - .L_61)
	.align		4
.L_61:
        /*0100*/ 	.word	index@(_ZN7cutlass13device_kernelIN5flash11enable_sm90INS1_16FlashAttnFwdSm90INS1_25CollectiveMainloopFwdSm90ILi2EN4cute5tupleIJNS5_1CILi1EEES8_S8_EEENS6_IJNS7_ILi128EEENS7_ILi96EEENS7_ILi192EEEEEELi128ENS_6half_tEfNS_4arch4Sm90ELb0ELb1ELb1ELb0ELb1ELb0ELb0ELb1ELb1ELb1ELb1ELb0EEENS1_21CollectiveEpilogueFwdINS6_IJSA_SA_SB_EEES9_SE_SG_Li256ELb0ELb1ELb1ELb0EEENS1_19SingleTileSchedulerILb0ELb1ELb1ELi128EEEEEEEEEvNT_6ParamsE)
        /*0104*/ 	.word	0x00000008


	//----- nvinfo : EIATTR_MIN_STACK_SIZE
	.align		4
.L_62:
        /*0108*/ 	.byte	0x04, 0x12
        /*010a*/ 	.short	(.L_64 - .L_63)
	.align		4
.L_63:
        /*010c*/ 	.word	index@(_ZN7cutlass13device_kernelIN5flash11enable_sm90INS1_16FlashAttnFwdSm90INS1_25CollectiveMainloopFwdSm90ILi2EN4cute5tupleIJNS5_1CILi1EEES8_S8_EEENS6_IJNS7_ILi128EEENS7_ILi96EEENS7_ILi192EEEEEELi128ENS_6half_tEfNS_4arch4Sm90ELb0ELb1ELb1ELb1ELb1ELb0ELb0ELb1ELb1ELb1ELb1ELb0EEENS1_21CollectiveEpilogueFwdINS6_IJSA_SA_SB_EEES9_SE_SG_Li256ELb1ELb1ELb1ELb0EEENS1_36VarlenDynamicPersistentTileSchedulerILi128ELi96ELi256ELi128ELb1ELb1ELb1ELb1ELb0ELb1EEEEEEEEEvNT_6ParamsE)
        /*0110*/ 	.word	0x00000018


	//----- nvinfo : EIATTR_MIN_STACK_SIZE
	.align		4
.L_64:
        /*0114*/ 	.byte	0x04, 0x12
        /*0116*/ 	.short	(.L_66 - .L_65)
	.align		4
.L_65:
        /*0118*/ 	.word	index@(_ZN7cutlass13device_kernelIN5flash11enable_sm90INS1_16FlashAttnFwdSm90INS1_25CollectiveMainloopFwdSm90ILi2EN4cute5tupleIJNS5_1CILi1EEES8_S8_EEENS6_IJNS7_ILi128EEENS7_ILi96EEENS7_ILi192EEEEEELi128ENS_6half_tEfNS_4arch4Sm90ELb0ELb1ELb1ELb1ELb1ELb1ELb0ELb1ELb1ELb1ELb1ELb0EEENS1_21CollectiveEpilogueFwdINS6_IJSA_SA_SB_EEES9_SE_SG_Li256ELb1ELb1ELb1ELb0EEENS1_36VarlenDynamicPersistentTileSchedulerILi128ELi96ELi256ELi128ELb1ELb1ELb1ELb1ELb0ELb1EEEEEEEEEvNT_6ParamsE)
        /*011c*/ 	.word	0x00000060


	//----- nvinfo : EIATTR_MIN_STACK_SIZE
	.align		4
.L_66:
        /*0120*/ 	.byte	0x04, 0x12
        /*0122*/ 	.short	(.L_68 - .L_67)
	.align		4
.L_67:
        /*0124*/ 	.word	index@(_ZN7cutlass13device_kernelIN5flash11enable_sm90INS1_16FlashAttnFwdSm90INS1_25CollectiveMainloopFwdSm90ILi2EN4cute5tupleIJNS5_1CILi1EEES8_S8_EEENS6_IJNS7_ILi128EEENS7_ILi96EEENS7_ILi192EEEEEELi128ENS_6half_tEfNS_4arch4Sm90ELb1ELb0ELb1ELb0ELb1ELb0ELb0ELb1ELb1ELb1ELb1ELb0EEENS1_21CollectiveEpilogueFwdINS6_IJSA_SA_SB_EEES9_SE_SG_Li256ELb0ELb1ELb1ELb0EEENS1_19SingleTileSchedulerILb0ELb1ELb1ELi128EEEEEEEEEvNT_6ParamsE)
        /*0128*/ 	.word	0x00000000


	//----- nvinfo : EIATTR_MIN_STACK_SIZE
	.align		4
.L_68:
        /*012c*/ 	.byte	0x04, 0x12
        /*012e*/ 	.short	(.L_70 - .L_69)
	.align		4
.L_69:
        /*0130*/ 	.word	index@(_ZN7cutlass13device_kernelIN5flash11enable_sm90INS1_16FlashAttnFwdSm90INS1_25CollectiveMainloopFwdSm90ILi2EN4cute5tupleIJNS5_1CILi1EEES8_S8_EEENS6_IJNS7_ILi128EEENS7_ILi96EEENS7_ILi192EEEEEELi128ENS_6half_tEfNS_4arch4Sm90ELb1ELb0ELb1ELb1ELb1ELb0ELb0ELb1ELb1ELb1ELb1ELb0EEENS1_21CollectiveEpilogueFwdINS6_IJSA_SA_SB_EEES9_SE_SG_Li256ELb1ELb1ELb1ELb0EEENS1_36VarlenDynamicPersistentTileSchedulerILi128ELi96ELi256ELi128ELb1ELb1ELb1ELb1ELb1ELb1EEEEEEEEEvNT_6ParamsE)
        /*0134*/ 	.word	0x00000020


	//----- nvinfo : EIATTR_MIN_STACK_SIZE
	.align		4
.L_70:
        /*0138*/ 	.byte	0x04, 0x12
        /*013a*/ 	.short	(.L_72 - .L_71)
	.align		4
.L_71:
        /*013c*/ 	.word	index@(_ZN7cutlass13device_kernelIN5flash11enable_sm90INS1_16FlashAttnFwdSm90INS1_25CollectiveMainloopFwdSm90ILi2EN4cute5tupleIJNS5_1CILi1EEES8_S8_EEENS6_IJNS7_ILi128EEENS7_ILi96EEENS7_ILi192EEEEEELi128ENS_6half_tEfNS_4arch4Sm90ELb1ELb0ELb1ELb1ELb1ELb1ELb0ELb1ELb1ELb1ELb1ELb0EEENS1_21CollectiveEpilogueFwdINS6_IJSA_SA_SB_EEES9_SE_SG_Li256ELb1ELb1ELb1ELb0EEENS1_36VarlenDynamicPersistentTileSchedulerILi128ELi96ELi256ELi128ELb1ELb1ELb1ELb1ELb1ELb1EEEEEEEEEvNT_6ParamsE)
        /*0140*/ 	.word	0x00000070
.L_72:


//--------------------- .nv.compat                --------------------------
	.section	.nv.compat,"",@"SHT_CUDA_COMPAT_INFO"
	.align	4
        /*0000*/ 	.byte	0x02, 0x09, 0x01, 0x00, 0x02, 0x02, 0x04, 0x00, 0x02, 0x05, 0x05, 0x00, 0x03, 0x07, 0x01, 0x01
        /*0010*/ 	.byte	0x02, 0x03, 0x01, 0x00, 0x02, 0x06, 0x01, 0x00, 0x04, 0x0b, 0x08, 0x00, 0x00, 0x00, 0x00, 0x00
        /*0020*/ 	.byte	0x00, 0x00, 0x00, 0x00


//--------------------- .nv.info._ZN7cutlass13device_kernelIN5flash11enable_sm90INS1_16FlashAttnFwdSm90INS1_25CollectiveMainloopFwdSm90ILi2EN4cute5tupleIJNS5_1CILi1EEES8_S8_EEENS6_IJNS7_ILi128EEENS7_ILi96EEENS7_ILi192EEEEEELi128ENS_6half_tEfNS_4arch4Sm90ELb0ELb0ELb1ELb0ELb1ELb0ELb0ELb1ELb1ELb1ELb1ELb0EEENS1_21CollectiveEpilogueFwdINS6_IJSA_SA_SB_EEES9_SE_SG_Li256ELb0ELb1ELb1ELb0EEENS1_19SingleTileSchedulerILb0ELb1ELb1ELi128EEEEEEEEEvNT_6ParamsE --------------------------
	.section	.nv.info._ZN7cutlass13device_kernelIN5flash11enable_sm90INS1_16FlashAttnFwdSm90INS1_25CollectiveMainloopFwdSm90ILi2EN4cute5tupleIJNS5_1CILi1EEES8_S8_EEENS6_IJNS7_ILi128EEENS7_ILi96EEENS7_ILi192EEEEEELi128ENS_6half_tEfNS_4arch4Sm90ELb0ELb0ELb1ELb0ELb1ELb0ELb0ELb1ELb1ELb1ELb1ELb0EEENS1_21CollectiveEpilogueFwdINS6_IJSA_SA_SB_EEES9_SE_SG_Li256ELb0ELb1ELb1ELb0EEENS1_19SingleTileSchedulerILb0ELb1ELb1ELi128EEEEEEEEEvNT_6ParamsE,"",@"SHT_CUDA_INFO"
	.sectionflags	@""
	.align	4


	//----- nvinfo : EIATTR_CUDA_API_VERSION
	.align		4
        /*0000*/ 	.byte	0x04, 0x37
        /*0002*/ 	.short	(.L_74 - .L_73)
.L_73:
        /*0004*/ 	.word	0x00000082


	//----- nvinfo : EIATTR_KPARAM_INFO
	.align		4
.L_74:
        /*0008*/ 	.byte	0x04, 0x17
        /*000a*/ 	.short	(.L_76 - .L_75)
.L_75:
        /*000c*/ 	.word	0x00000000
        /*0010*/ 	.short	0x0000
        /*0012*/ 	.short	0x0070
        /*0014*/ 	.byte	0x00, 0xf0, 0x01, 0x28


	//----- nvinfo : EIATTR_SPARSE_MMA_MASK
	.align		4
.L_76:
        /*0018*/ 	.byte	0x03, 0x50
        /*001a*/ 	.short	0x0000


	//----- nvinfo : EIATTR_MAXREG_COUNT
	.align		4
        /*001c*/ 	.byte	0x03, 0x1b
        /*001e*/ 	.short	0x00a8


	//----- nvinfo : EIATTR_NUM_BARRIERS
	.align		4
        /*0020*/ 	.byte	0x02, 0x4c
        /*0022*/ 	.byte	0x09
	.zero		1


	//----- nvinfo : EIATTR_EXTERNS
	.align		4
        /*0024*/ 	.byte	0x04, 0x0f
        /*0026*/ 	.short	(.L_78 - .L_77)


	//   ....[0]....
	.align		4
.L_77:
        /*0028*/ 	.word	index@(__assertfail)


	//----- nvinfo : EIATTR_MERCURY_ISA_VERSION
	.align		4
.L_78:
        /*002c*/ 	.byte	0x03, 0x5f
        /*002e*/ 	.short	0x0101


	//----- nvinfo : EIATTR_INT_WARP_WIDE_INSTR_OFFSETS
	.align		4
        /*0030*/ 	.byte	0x04, 0x31
        /*0032*/ 	.short	(.L_80 - .L_79)


	//   ....[0]....
.L_79:
        /*0034*/ 	.word	0x000000b0


	//   ....[1]....
        /*0038*/ 	.word	0x000000c0


	//   ....[2]....
        /*003c*/ 	.word	0x00000160


	//----- nvinfo : EIATTR_COOP_GROUP_MASK_REGIDS
	.align		4
.L_80:
        /*0040*/ 	.byte	0x04, 0x29
        /*0042*/ 	.short	(.L_82 - .L_81)


	//   ....[0]....
.L_81:
        /*0044*/ 	.word	0xffffffff


	//   ....[1]....
        /*0048*/ 	.word	0xffffffff


	//   ....[2]....
        /*004c*/ 	.word	0xffffffff


	//   ....[3]....
        /*0050*/ 	.word	0xffffffff


	//   ....[4]....
        /*0054*/ 	.word	0xffffffff


	//   ....[5]....
        /*0058*/ 	.word	0xffffffff


	//   ....[6]....
        /*005c*/ 	.word	0xffffffff


	//   ....[7]....
        /*0060*/ 	.word	0xffffffff


	//   ....[8]....
        /*0064*/ 	.word	0xffffffff


	//   ....[9]....
        /*0068*/ 	.word	0xffffffff


	//   ....[10]....
        /*006c*/ 	.word	0xffffffff


	//   ....[11]....
        /*0070*/ 	.word	0xffffffff


	//   ....[12]....
        /*0074*/ 	.word	0xffffffff


	//   ....[13]....
        /*0078*/ 	.word	0xffffffff


	//   ....[14]....
        /*007c*/ 	.word	0xffffffff


	//   ....[15]....
        /*0080*/ 	.word	0xffffffff


	//   ....[16]....
        /*0084*/ 	.word	0xffffffff


	//   ....[17]....
        /*0088*/ 	.word	0xffffffff


	//   ....[18]....
        /*008c*/ 	.word	0xffffffff


	//   ....[19]....
        /*0090*/ 	.word	0xffffffff


	//   ....[20]....
        /*0094*/ 	.word	0xffffffff


	//   ....[21]....
        /*0098*/ 	.word	0xffffffff


	//   ....[22]....
        /*009c*/ 	.word	0xffffffff


	//   ....[23]....
        /*00a0*/ 	.word	0xffffffff


	//   ....[24]....
        /*00a4*/ 	.word	0xffffffff


	//   ....[25]....
        /*00a8*/ 	.word	0xffffffff


	//   ....[26]....
        /*00ac*/ 	.word	0xffffffff


	//   ....[27]....
        /*00b0*/ 	.word	0xffffffff


	//   ....[28]....
        /*00b4*/ 	.word	0xffffffff


	//   ....[29]....
        /*00b8*/ 	.word	0xffffffff


	//   ....[30]....
        /*00bc*/ 	.word	0xffffffff


	//   ....[31]....
        /*00c0*/ 	.word	0xffffffff


	//   ....[32]....
        /*00c4*/ 	.word	0xffffffff


	//   ....[33]....
        /*00c8*/ 	.word	0xffffffff


	//   ....[34]....
        /*00cc*/ 	.word	0xffffffff


	//   ....[35]....
        /*00d0*/ 	.word	0xffffffff


	//   ....[36]....
        /*00d4*/ 	.word	0xffffffff


	//   ....[37]....
        /*00d8*/ 	.word	0xffffffff


	//   ....[38]....
        /*00dc*/ 	.word	0xffffffff


	//   ....[39]....
        /*00e0*/ 	.word	0xffffffff


	//   ....[40]....
        /*00e4*/ 	.word	0xffffffff


	//   ....[41]....
        /*00e8*/ 	.word	0xffffffff


	//   ....[42]....
        /*00ec*/ 	.word	0xffffffff


	//   ....[43]....
        /*00f0*/ 	.word	0xffffffff


	//   ....[44]....
        /*00f4*/ 	.word	0xffffffff


	//   ....[45]....
        /*00f8*/ 	.word	0xffffffff


	//   ....[46]....
        /*00fc*/ 	.word	0xffffffff


	//   ....[47]....
        /*0100*/ 	.word	0xffffffff


	//   ....[48]....
        /*0104*/ 	.word	0xffffffff


	//   ....[49]....
        /*0108*/ 	.word	0xffffffff


	//   ....[50]....
        /*010c*/ 	.word	0xffffffff


	//   ....[51]....
        /*0110*/ 	.word	0xffffffff


	//   ....[52]....
        /*0114*/ 	.word	0xffffffff


	//   ....[53]....
        /*0118*/ 	.word	0xffffffff


	//   ....[54]....
        /*011c*/ 	.word	0xffffffff


	//   ....[55]....
        /*0120*/ 	.word	0xffffffff


	//   ....[56]....
        /*0124*/ 	.word	0xffffffff


	//   ....[57]....
        /*0128*/ 	.word	0xffffffff


	//   ....[58]....
        /*012c*/ 	.word	0xffffffff


	//   ....[59]....
        /*0130*/ 	.word	0xffffffff


	//   ....[60]....
        /*0134*/ 	.word	0xffffffff


	//   ....[61]....
        /*0138*/ 	.word	0xffffffff


	//   ....[62]....
        /*013c*/ 	.word	0xffffffff


	//   ....[63]....
        /*0140*/ 	.word	0xffffffff


	//   ....[64]....
        /*0144*/ 	.word	0xffffffff


	//   ....[65]....
        /*0148*/ 	.word	0xffffffff


	//   ....[66]....
        /*014c*/ 	.word	0xffffffff


	//   ....[67]....
        /*0150*/ 	.word	0xffffffff


	//   ....[68]....
        /*0154*/ 	.word	0xffffffff


	//   ....[69]....
        /*0158*/ 	.word	0xffffffff


	//   ....[70]....
        /*015c*/ 	.word	0xffffffff


	//   ....[71]....
        /*0160*/ 	.word	0xffffffff


	//   ....[72]....
        /*0164*/ 	.word	0xffffffff


	//   ....[73]....
        /*0168*/ 	.word	0xffffffff


	//   ....[74]....
        /*016c*/ 	.word	0xffffffff


	//   ....[75]....
        /*0170*/ 	.word	0xffffffff


	//   ....[76]....
        /*0174*/ 	.word	0xffffffff


	//   ....[77]....
        /*0178*/ 	.word	0xffffffff


	//   ....[78]....
        /*017c*/ 	.word	0xffffffff


	//   ....[79]....
        /*0180*/ 	.word	0xffffffff


	//   ....[80]....
        /*0184*/ 	.word	0xffffffff


	//   ....[81]....
        /*0188*/ 	.word	0xffffffff


	//   ....[82]....
        /*018c*/ 	.word	0xffffffff


	//   ....[83]....
        /*0190*/ 	.word	0xffffffff


	//   ....[84]....
        /*0194*/ 	.word	0xffffffff


	//   ....[85]....
        /*0198*/ 	.word	0xffffffff


	//   ....[86]....
        /*019c*/ 	.word	0xffffffff


	//   ....[87]....
        /*01a0*/ 	.word	0xffffffff


	//   ....[88]....
        /*01a4*/ 	.word	0xffffffff


	//   ....[89]....
        /*01a8*/ 	.word	0xffffffff


	//   ....[90]....
        /*01ac*/ 	.word	0xffffffff


	//   ....[91]....
        /*01b0*/ 	.word	0xffffffff


	//   ....[92]....
        /*01b4*/ 	.word	0xffffffff


	//   ....[93]....
        /*01b8*/ 	.word	0x0500000f


	//   ....[94]....
        /*01bc*/ 	.word	0x0500000f


	//   ....[95]....
        /*01c0*/ 	.word	0x0500000f


	//   ....[96]....
        /*01c4*/ 	.word	0x0500000f


	//   ....[97]....
        /*01c8*/ 	.word	0x0500000f


	//   ....[98]....
        /*01cc*/ 	.word	0x0500000f


	//   ....[99]....
        /*01d0*/ 	.word	0x0500000f


	//   ....[100]....
        /*01d4*/ 	.word	0x0500000f


	//   ....[101]....
        /*01d8*/ 	.word	0x0500000f


	//   ....[102]....
        /*01dc*/ 	.word	0x0500000f


	//   ....[103]....
        /*01e0*/ 	.word	0x0500000f


	//   ....[104]....
        /*01e4*/ 	.word	0x0500000f


	//   ....[105]....
        /*01e8*/ 	.word	0x0500000f


	//   ....[106]....
        /*01ec*/ 	.word	0x0500000f


	//   ....[107]....
        /*01f0*/ 	.word	0x0500000f


	//   ....[108]....
        /*01f4*/ 	.word	0x0500000f


	//   ....[109]....
        /*01f8*/ 	.word	0x0500000f


	//   ....[110]....
        /*01fc*/ 	.word	0x0500000f


	//   ....[111]....
        /*0200*/ 	.word	0x0500000f


	//   ....[112]....
        /*0204*/ 	.word	0x0500000f


	//   ....[113]....
        /*0208*/ 	.word	0x0500000f


	//   ....[114]....
        /*020c*/ 	.word	0x0500000f


	//   ....[115]....
        /*0210*/ 	.word	0x0500000f


	//   ....[116]....
        /*0214*/ 	.word	0x0500000f


	//   ....[117]....
        /*0218*/ 	.word	0x0500000f


	//   ....[118]....
        /*021c*/ 	.word	0x0500000f


	//   ....[119]....
        /*0220*/ 	.word	0x0500000f


	//   ....[120]....
        /*0224*/ 	.word	0x0500000f


	//   ....[121]....
        /*0228*/ 	.word	0x0500000f


	//   ....[122]....
        /*022c*/ 	.word	0x0500000f


	//   ....[123]....
        /*0230*/ 	.word	0x0500000f


	//   ....[124]....
        /*0234*/ 	.word	0x0500000f


	//   ....[125]....
        /*0238*/ 	.word	0x0500000f


	//   ....[126]....
        /*023c*/ 	.word	0x0500000f


	//   ....[127]....
        /*0240*/ 	.word	0x0500000f


	//   ....[128]....
        /*0244*/ 	.word	0x0500000f


	//   ....[129]....
        /*0248*/ 	.word	0x0500000f


	//   ....[130]....
        /*024c*/ 	.word	0x0500000f


	//   ....[131]....
        /*0250*/ 	.word	0x0500000f


	//   ....[132]....
        /*0254*/ 	.word	0x0500000f


	//   ....[133]....
        /*0258*/ 	.word	0x0500000f


	//   ....[134]....
        /*025c*/ 	.word	0x0500000f


	//   ....[135]....
        /*0260*/ 	.word	0x0500000f


	//   ....[136]....
        /*0264*/ 	.word	0x0500000f


	//   ....[137]....
        /*0268*/ 	.word	0x0500000f


	//   ....[138]....
        /*026c*/ 	.word	0x0500000f


	//   ....[139]....
        /*0270*/ 	.word	0x0500000f


	//   ....[140]....
        /*0274*/ 	.word	0x0500000f


	//   ....[141]....
        /*0278*/ 	.word	0x0500000f


	//   ....[142]....
        /*027c*/ 	.word	0x0500000f


	//   ....[143]....
        /*0280*/ 	.word	0x0500000f


	//   ....[144]....
        /*0284*/ 	.word	0x0500000f


	//   ....[145]....
        /*0288*/ 	.word	0x0500000f


	//   ....[146]....
        /*028c*/ 	.word	0x0500000f


	//   ....[147]....
        /*0290*/ 	.word	0x0500000f


	//   ....[148]....
        /*0294*/ 	.word	0x0500000f


	//   ....[149]....
        /*0298*/ 	.word	0x0500000f


	//   ....[150]....
        /*029c*/ 	.word	0x0500000f


	//   ....[151]....
        /*02a0*/ 	.word	0x0500000f


	//   ....[152]....
        /*02a4*/ 	.word	0x0500000f


	//   ....[153]....
        /*02a8*/ 	.word	0x0500000f


	//   ....[154]....
        /*02ac*/ 	.word	0x0500000f


	//   ....[155]....
        /*02b0*/ 	.word	0x0500000f


	//   ....[156]....
        /*02b4*/ 	.word	0x0500000f


	//   ....[157]....
        /*02b8*/ 	.word	0x0500000f


	//   ....[158]....
        /*02bc*/ 	.word	0x0500000f


	//----- nvinfo : EIATTR_COOP_GROUP_INSTR_OFFSETS
	.align		4
.L_82:
        /*02c0*/ 	.byte	0x04, 0x28
        /*02c2*/ 	.short	(.L_84 - .L_83)


	//   ....[0]....
.L_83:
        /*02c4*/ 	.word	0x00000060


	//   ....[1]....
        /*02c8*/ 	.word	0x000000a0


	//   ....[2]....
        /*02cc*/ 	.word	0x000002c0


	//   ....[3]....
        /*02d0*/ 	.word	0x00000420


	//   ....[4]....
        /*02d4*/ 	.word	0x00000540


	//   ....[5]....
        /*02d8*/ 	.word	0x000006a0


	//   ....[6]....
        /*02dc*/ 	.word	0x00000f60


	//   ....[7]....
        /*02e0*/ 	.word	0x000025e0


	//   ....[8]....
        /*02e4*/ 	.word	0x00002660


	//   ....[9]....
        /*02e8*/ 	.word	0x00002a80


	//   ....[10]....
        /*02ec*/ 	.word	0x00002b30


	//   ....[11]....
        /*02f0*/ 	.word	0x00004dc0


	//   ....[12]....
        /*02f4*/ 	.word	0x00004e20


	//   ....[13]....
        /*02f8*/ 	.word	0x00004e40


	//   ....[14]....
        /*02fc*/ 	.word	0x00004e60


	//   ....[15]....
        /*0300*/ 	.word	0x00005f60


	//   ....[16]....
        /*0304*/ 	.word	0x00005f90


	//   ....[17]....
        /*0308*/ 	.word	0x00006030


	//   ....[18]....
        /*030c*/ 	.word	0x00006040


	//   ....[19]....
        /*0310*/ 	.word	0x00006eb0


	//   ....[20]....
        /*0314*/ 	.word	0x00006ef0


	//   ....[21]....
        /*0318*/ 	.word	0x00006f30


	//   ....[22]....
        /*031c*/ 	.word	0x00006f70


	//   ....[23]....
        /*0320*/ 	.word	0x00006f90


	//   ....[24]....
        /*0324*/ 	.word	0x00006fb0


	//   ....[25]....
        /*0328*/ 	.word	0x000075f0


	//   ....[26]....
        /*032c*/ 	.word	0x00007600


	//   ....[27]....
        /*0330*/ 	.word	0x00008010


	//   ....[28]....
        /*0334*/ 	.word	0x00009230


	//   ....[29]....
        /*0338*/ 	.word	0x00009250


	//   ....[30]....
        /*033c*/ 	.word	0x00009260


	//   ....[31]....
        /*0340*/ 	.word	0x00009270


	//   ....[32]....
        /*0344*/ 	.word	0x00009280


	//   ....[33]....
        /*0348*/ 	.word	0x00009290


	//   ....[34]....
        /*034c*/ 	.word	0x000092a0


	//   ....[35]....
        /*0350*/ 	.word	0x00009300


	//   ....[36]....
        /*0354*/ 	.word	0x00009340


	//   ....[37]....
        /*0358*/ 	.word	0x000093a0


	//   ....[38]....
        /*035c*/ 	.word	0x000093b0


	//   ....[39]....
        /*0360*/ 	.word	0x00009480


	//   ....[40]....
        /*0364*/ 	.word	0x00009aa0


	//   ....[41]....
        /*0368*/ 	.word	0x00009ad0


	//   ....[42]....
        /*036c*/ 	.word	0x00009b00


	//   ....[43]....
        /*0370*/ 	.word	0x00009b20


	//   ....[44]....
        /*0374*/ 	.word	0x00009b30


	//   ....[45]....
        /*0378*/ 	.word	0x00009bb0


	//   ....[46]....
        /*037c*/ 	.word	0x00009bf0


	//   ....[47]....
        /*0380*/ 	.word	0x00009c40


	//   ....[48]....
        /*0384*/ 	.word	0x00009c70


	//   ....[49]....
        /*0388*/ 	.word	0x00009cd0


	//   ....[50]....
        /*038c*/ 	.word	0x00009d10


	//   ....[51]....
        /*0390*/ 	.word	0x00009d60


	//   ....[52]....
        /*0394*/ 	.word	0x00009d90


	//   ....[53]....
        /*0398*/ 	.word	0x00009de0


	//   ....[54]....
        /*039c*/ 	.word	0x00009e20


	//   ....[55]....
        /*03a0*/ 	.word	0x00009e70


	//   ....[56]....
        /*03a4*/ 	.word	0x0000a5c0


	//   ....[57]....
        /*03a8*/ 	.word	0x0000a5e0


	//   ....[58]....
        /*03ac*/ 	.word	0x0000a5f0


	//   ....[59]....
        /*03b0*/ 	.word	0x0000a600


	//   ....[60]....
        /*03b4*/ 	.word	0x0000a610


	//   ....[61]....
        /*03b8*/ 	.word	0x0000a630


	//   ....[62]....
        /*03bc*/ 	.word	0x0000a690


	//   ....[63]....
        /*03c0*/ 	.word	0x0000a6c0


	//   ....[64]....
        /*03c4*/ 	.word	0x0000a730


	//   ....[65]....
        /*03c8*/ 	.word	0x0000a760


	//   ....[66]....
        /*03cc*/ 	.word	0x0000a770


	//   ....[67]....
        /*03d0*/ 	.word	0x0000a780


	//   ....[68]....
        /*03d4*/ 	.word	0x0000aa30


	//   ....[69]....
        /*03d8*/ 	.word	0x0000aa50


	//   ....[70]....
        /*03dc*/ 	.word	0x0000aa60


	//   ....[71]....
        /*03e0*/ 	.word	0x0000aa80


	//   ....[72]....
        /*03e4*/ 	.word	0x0000ab00


	//   ....[73]....
        /*03e8*/ 	.word	0x0000ab30


	//   ....[74]....
        /*03ec*/ 	.word	0x0000ab80


	//   ....[75]....
        /*03f0*/ 	.word	0x0000abb0


	//   ....[76]....
        /*03f4*/ 	.word	0x0000ac00


	//   ....[77]....
        /*03f8*/ 	.word	0x0000ac30


	//   ....[78]....
        /*03fc*/ 	.word	0x0000ac80


	//   ....[79]....
        /*0400*/ 	.word	0x0000acb0


	//   ....[80]....
        /*0404*/ 	.word	0x0000b110


	//   ....[81]....
        /*0408*/ 	.word	0x0000b140


	//   ....[82]....
        /*040c*/ 	.word	0x0000b170


	//   ....[83]....
        /*0410*/ 	.word	0x0000b1a0


	//   ....[84]....
        /*0414*/ 	.word	0x0000b1d0


	//   ....[85]....
        /*0418*/ 	.word	0x0000b1e0


	//   ....[86]....
        /*041c*/ 	.word	0x0000b1f0


	//   ....[87]....
        /*0420*/ 	.word	0x0000b210


	//   ....[88]....
        /*0424*/ 	.word	0x0000b240


	//   ....[89]....
        /*0428*/ 	.word	0x0000b270


	//   ....[90]....
        /*042c*/ 	.word	0x0000b280


	//   ....[91]....
        /*0430*/ 	.word	0x0000b2b0


	//   ....[92]....
        /*0434*/ 	.word	0x0000b6a0


	//   ....[93]....
        /*0438*/ 	.word	0x0000bb40


	//   ....[94]....
        /*043c*/ 	.word	0x0000bc30


	//   ....[95]....
        /*0440*/ 	.word	0x0000bcd0


	//   ....[96]....
        /*0444*/ 	.word	0x0000bd30


	//   ....[97]....
        /*0448*/ 	.word	0x0000be00


	//   ....[98]....
        /*044c*/ 	.word	0x0000be70


	//   ....[99]....
        /*0450*/ 	.word	0x0000bf40


	//   ....[100]....
        /*0454*/ 	.word	0x0000bfc0


	//   ....[101]....
        /*0458*/ 	.word	0x0000c090


	//   ....[102]....
        /*045c*/ 	.word	0x0000c110


	//   ....[103]....
        /*0460*/ 	.word	0x0000c1f0


	//   ....[104]....
        /*0464*/ 	.word	0x0000c270


	//   ....[105]....
        /*0468*/ 	.word	0x0000c330


	//   ....[106]....
        /*046c*/ 	.word	0x0000c3c0


	//   ....[107]....
        /*0470*/ 	.word	0x0000c420


	//   ....[108]....
        /*0474*/ 	.word	0x0000c4c0


	//   ....[109]....
        /*0478*/ 	.word	0x0000c590


	//   ....[110]....
        /*047c*/ 	.word	0x0000c610


	//   ....[111]....
        /*0480*/ 	.word	0x0000c6e0


	//   ....[112]....
        /*0484*/ 	.word	0x0000c760


	//   ....[113]....
        /*0488*/ 	.word	0x0000c830


	//   ....[114]....
        /*048c*/ 	.word	0x0000c8b0


	//   ....[115]....
        /*0490*/ 	.word	0x0000c980


	//   ....[116]....
        /*0494*/ 	.word	0x0000ca00


	//   ....[117]....
        /*0498*/ 	.word	0x0000cad0


	//   ....[118]....
        /*049c*/ 	.word	0x0000cb50


	//   ....[119]....
        /*04a0*/ 	.word	0x0000cc20


	//   ....[120]....
        /*04a4*/ 	.word	0x0000cc90


	//   ....[121]....
        /*04a8*/ 	.word	0x0000cd50


	//   ....[122]....
        /*04ac*/ 	.word	0x0000ce90


	//   ....[123]....
        /*04b0*/ 	.word	0x0000cf30


	//   ....[124]....
        /*04b4*/ 	.word	0x0000cf90


	//   ....[125]....
        /*04b8*/ 	.word	0x0000d050


	//   ....[126]....
        /*04bc*/ 	.word	0x0000d0b0


	//   ....[127]....
        /*04c0*/ 	.word	0x0000d170


	//   ....[128]....
        /*04c4*/ 	.word	0x0000d1f0


	//   ....[129]....
        /*04c8*/ 	.word	0x0000d2a0


	//   ....[130]....
        /*04cc*/ 	.word	0x0000d300


	//   ....[131]....
        /*04d0*/ 	.word	0x0000d3c0


	//   ....[132]....
        /*04d4*/ 	.word	0x0000d440


	//   ....[133]....
        /*04d8*/ 	.word	0x0000d4f0


	//   ....[134]....
        /*04dc*/ 	.word	0x0000d5d0


	//   ....[135]....
        /*04e0*/ 	.word	0x0000d670


	//   ....[136]....
        /*04e4*/ 	.word	0x0000d6d0


	//   ....[137]....
        /*04e8*/ 	.word	0x0000d7a0


	//   ....[138]....
        /*04ec*/ 	.word	0x0000d840


	//   ....[139]....
        /*04f0*/ 	.word	0x0000d900


	//   ....[140]....
        /*04f4*/ 	.word	0x0000d9a0


	//   ....[141]....
        /*04f8*/ 	.word	0x0000da60


	//   ....[142]....
        /*04fc*/ 	.word	0x0000db00


	//   ....[143]....
        /*0500*/ 	.word	0x0000dbc0


	//   ....[144]....
        /*0504*/ 	.word	0x0000dc60


	//   ....[145]....
        /*0508*/ 	.word	0x0000dd20


	//   ....[146]....
        /*050c*/ 	.word	0x0000de40


	//   ....[147]....
        /*0510*/ 	.word	0x0000dee0


	//   ....[148]....
        /*0514*/ 	.word	0x0000df90


	//   ....[149]....
        /*0518*/ 	.word	0x0000e060


	//   ....[150]....
        /*051c*/ 	.word	0x0000e0d0


	//   ....[151]....
        /*0520*/ 	.word	0x0000e1a0


	//   ....[152]....
        /*0524*/ 	.word	0x0000e220


	//   ....[153]....
        /*0528*/ 	.word	0x0000e300


	//   ....[154]....
        /*052c*/ 	.word	0x0000e370


	//   ....[155]....
        /*0530*/ 	.word	0x0000e450


	//   ....[156]....
        /*0534*/ 	.word	0x0000e4c0


	//   ....[157]....
        /*0538*/ 	.word	0x0000e580


	//   ....[158]....
        /*053c*/ 	.word	0x0000e690


	//----- nvinfo : EIATTR_REG_RECONFIG
	.align		4
.L_84:
        /*0540*/ 	.byte	0x01, 0x54
	.zero		2


	//----- nvinfo : EIATTR_SYSCALL_OFFSETS
	.align		4
        /*0544*/ 	.byte	0x04, 0x46
        /*0546*/ 	.short	(.L_86 - .L_85)


	//   ....[0]....
.L_85:
        /*0548*/ 	.word	0x00001120


	//   ....[1]....
        /*054c*/ 	.word	0x00008750


	//   ....[2]....
        /*0550*/ 	.word	0x00008890


	//   ....[3]....
        /*0554*/ 	.word	0x00008980


	//   ....[4]....
        /*0558*/ 	.word	0x00009810


	//----- nvinfo : EIATTR_MBARRIER_INSTR_OFFSETS
	.align		4
.L_86:
        /*055c*/ 	.byte	0x04, 0x39
        /*055e*/ 	.short	(.L_88 - .L_87)


	//   ....[0]....
.L_87:
        /*0560*/ 	.word	0x00000170
        /*0564*/ 	.word	0x000000ff
        /*0568*/ 	.word	0x0002a800
        /*056c*/ 	.short	0x0100
        /*056e*/ 	.byte	0x08
	.zero		1


	//   ....[1]....
        /*0570*/ 	.word	0x00000180
        /*0574*/ 	.word	0x000000ff
        /*0578*/ 	.word	0x0002a820
        /*057c*/ 	.short	0x0100
        /*057e*/ 	.byte	0x08
	.zero		1


	//   ....[2]....
        /*0580*/ 	.word	0x00000270
        /*0584*/ 	.word	0x000000ff
        /*0588*/ 	.word	0x0002a830
        /*058c*/ 	.short	0x0100
        /*058e*/ 	.byte	0x08
	.zero		1


	//   ....[3]....
        /*0590*/ 	.word	0x00000280
        /*0594*/ 	.word	0x000000ff
        /*0598*/ 	.word	0x0002a840
        /*059c*/ 	.short	0x0100
        /*059e*/ 	.byte	0x08
	.zero		1


	//   ....[4]....
        /*05a0*/ 	.word	0x00000290
        /*05a4*/ 	.word	0x000000ff
        /*05a8*/ 	.word	0x0002a838
        /*05ac*/ 	.short	0x0100
        /*05ae*/ 	.byte	0x08
	.zero		1


	//   ....[5]....
        /*05b0*/ 	.word	0x000002a0
        /*05b4*/ 	.word	0x000000ff
        /*05b8*/ 	.word	0x0002a848
        /*05bc*/ 	.short	0x0100
        /*05be*/ 	.byte	0x08
	.zero		1


	//   ....[6]....
        /*05c0*/ 	.word	0x000003d0
        /*05c4*/ 	.word	0x000000ff
        /*05c8*/ 	.word	0x0002a850
        /*05cc*/ 	.short	0x0100
        /*05ce*/ 	.byte	0x08
	.zero		1


	//   ....[7]....
        /*05d0*/ 	.word	0x000003e0
        /*05d4*/ 	.word	0x000000ff
        /*05d8*/ 	.word	0x0002a860
        /*05dc*/ 	.short	0x0100
        /*05de*/ 	.byte	0x08
	.zero		1


	//   ....[8]....
        /*05e0*/ 	.word	0x000003f0
        /*05e4*/ 	.word	0x000000ff
        /*05e8*/ 	.word	0x0002a858
        /*05ec*/ 	.short	0x0100
        /*05ee*/ 	.byte	0x08
	.zero		1


	//   ....[9]....
        /*05f0*/ 	.word	0x00000400
        /*05f4*/ 	.word	0x000000ff
        /*05f8*/ 	.word	0x0002a868
        /*05fc*/ 	.short	0x0100
        /*05fe*/ 	.byte	0x08
	.zero		1


	//   ....[10]....
        /*0600*/ 	.word	0x000004f0
        /*0604*/ 	.word	0x000000ff
        /*0608*/ 	.word	0x0002a870
        /*060c*/ 	.short	0x0100
        /*060e*/ 	.byte	0x06
	.zero		1


	//   ....[11]....
        /*0610*/ 	.word	0x00000500
        /*0614*/ 	.word	0x000000ff
        /*0618*/ 	.word	0x0002a880
        /*061c*/ 	.short	0x0100
        /*061e*/ 	.byte	0x06
	.zero		1


	//   ....[12]....
        /*0620*/ 	.word	0x00000510
        /*0624*/ 	.word	0x000000ff
        /*0628*/ 	.word	0x0002a878
        /*062c*/ 	.short	0x0100
        /*062e*/ 	.byte	0x06
	.zero		1


	//   ....[13]....
        /*0630*/ 	.word	0x00000520
        /*0634*/ 	.word	0x000000ff
        /*0638*/ 	.word	0x0002a888
        /*063c*/ 	.short	0x0100
        /*063e*/ 	.byte	0x06
	.zero		1


	//   ....[14]....
        /*0640*/ 	.word	0x00000650
        /*0644*/ 	.word	0x000000ff
        /*0648*/ 	.word	0x0002a890
        /*064c*/ 	.short	0x0100
        /*064e*/ 	.byte	0x08
	.zero		1


	//   ....[15]....
        /*0650*/ 	.word	0x00000660
        /*0654*/ 	.word	0x000000ff
        /*0658*/ 	.word	0x0002a8a0
        /*065c*/ 	.short	0x0100
        /*065e*/ 	.byte	0x08
	.zero		1


	//   ....[16]....
        /*0660*/ 	.word	0x00000670
        /*0664*/ 	.word	0x000000ff
        /*0668*/ 	.word	0x0002a898
        /*066c*/ 	.short	0x0100
        /*066e*/ 	.byte	0x08
	.zero		1


	//   ....[17]....
        /*0670*/ 	.word	0x00000680
        /*0674*/ 	.word	0x000000ff
        /*0678*/ 	.word	0x0002a8a8
        /*067c*/ 	.short	0x0100
        /*067e*/ 	.byte	0x08
	.zero		1


	//   ....[18]....
        /*0680*/ 	.word	0x000007c0
        /*0684*/ 	.word	0x000000ff
        /*0688*/ 	.word	0x0002a8b0
        /*068c*/ 	.short	0x0100
        /*068e*/ 	.byte	0x08
	.zero		1


	//   ....[19]....
        /*0690*/ 	.word	0x000007d0
        /*0694*/ 	.word	0x000000ff
        /*0698*/ 	.word	0x0002a8c0
        /*069c*/ 	.short	0x0100
        /*069e*/ 	.byte	0x08
	.zero		1


	//   ....[20]....
        /*06a0*/ 	.word	0x000007e0
        /*06a4*/ 	.word	0x000000ff
        /*06a8*/ 	.word	0x0002a8b8
        /*06ac*/ 	.short	0x0100
        /*06ae*/ 	.byte	0x08
	.zero		1


	//   ....[21]....
        /*06b0*/ 	.word	0x000007f0
        /*06b4*/ 	.word	0x000000ff
        /*06b8*/ 	.word	0x0002a8c8
        /*06bc*/ 	.short	0x0100
        /*06be*/ 	.byte	0x08
	.zero		1


	//   ....[22]....
        /*06c0*/ 	.word	0x00001140
        /*06c4*/ 	.word	0x000000ff
        /*06c8*/ 	.word	0x0002a800
        /*06cc*/ 	.short	0x010a
        /*06ce*/ 	.byte	0x25
	.zero		1


	//   ....[23]....
        /*06d0*/ 	.word	0x000011b0
        /*06d4*/ 	.word	0x000000ff
        /*06d8*/ 	.word	0x0002a830
        /*06dc*/ 	.short	0x010a
        /*06de*/ 	.byte	0x25
	.zero		1


	//   ....[24]....
        /*06e0*/ 	.word	0x00001210
        /*06e4*/ 	.word	0x000000ff
        /*06e8*/ 	.word	0x0002a830
        /*06ec*/ 	.short	0x010a
        /*06ee*/ 	.byte	0x25
	.zero		1


	//   ....[25]....
        /*06f0*/ 	.word	0x00001f10
        /*06f4*/ 	.word	0x000000ff
        /*06f8*/ 	.word	0x00000000
        /*06fc*/ 	.short	0x0101
        /*06fe*/ 	.byte	0x04
	.zero		1


	//   ....[26]....
        /*0700*/ 	.word	0x00003940
        /*0704*/ 	.word	0x000000ff
        /*0708*/ 	.word	0x0002a830
        /*070c*/ 	.short	0x010a
        /*070e*/ 	.byte	0x3b
	.zero		1


	//   ....[27]....
        /*0710*/ 	.word	0x00003980
        /*0714*/ 	.word	0x000000ff
        /*0718*/ 	.word	0x0002a830
        /*071c*/ 	.short	0x010a
        /*071e*/ 	.byte	0x3b
	.zero		1


	//   ....[28]....
        /*0720*/ 	.word	0x000041d0
        /*0724*/ 	.word	0x000000ff
        /*0728*/ 	.word	0x0002a850
        /*072c*/ 	.short	0x010a
        /*072e*/ 	.byte	0x05
	.zero		1


	//   ....[29]....
        /*0730*/ 	.word	0x00004210
        /*0734*/ 	.word	0x000000ff
        /*0738*/ 	.word	0x0002a850
        /*073c*/ 	.short	0x010a
        /*073e*/ 	.byte	0x05
	.zero		1


	//   ....[30]....
        /*0740*/ 	.word	0x00004890
        /*0744*/ 	.word	0x000000ff
        /*0748*/ 	.word	0x00000000
        /*074c*/ 	.short	0x0101
        /*074e*/ 	.byte	0x3b
	.zero		1


	//   ....[31]....
        /*0750*/ 	.word	0x000058e0
        /*0754*/ 	.word	0x000000ff
        /*0758*/ 	.word	0x00000000
        /*075c*/ 	.short	0x0101
        /*075e*/ 	.byte	0x04
	.zero		1


	//   ....[32]....
        /*0760*/ 	.word	0x00005eb0
        /*0764*/ 	.word	0x000000ff
        /*0768*/ 	.word	0x0002a850
        /*076c*/ 	.short	0x010a
        /*076e*/ 	.byte	0x05
	.zero		1


	//   ....[33]....
        /*0770*/ 	.word	0x00005ef0
        /*0774*/ 	.word	0x000000ff
        /*0778*/ 	.word	0x0002a850
        /*077c*/ 	.short	0x010a
        /*077e*/ 	.byte	0x05
	.zero		1


	//   ....[34]....
        /*0780*/ 	.word	0x000063d0
        /*0784*/ 	.word	0x000000ff
        /*0788*/ 	.word	0x00000000
        /*078c*/ 	.short	0x0101
        /*078e*/ 	.byte	0x04
	.zero		1


	//   ....[35]....
        /*0790*/ 	.word	0x00006fa0
        /*0794*/ 	.word	0x000000ff
        /*0798*/ 	.word	0x00000000
        /*079c*/ 	.short	0x0101
        /*079e*/ 	.byte	0x04
	.zero		1


	//   ....[36]....
        /*07a0*/ 	.word	0x00008ff0
        /*07a4*/ 	.word	0x000000ff
        /*07a8*/ 	.word	0x0002a840
        /*07ac*/ 	.short	0x010a
        /*07ae*/ 	.byte	0x2d
	.zero		1


	//   ....[37]....
        /*07b0*/ 	.word	0x000095d0
        /*07b4*/ 	.word	0x000000ff
        /*07b8*/ 	.word	0x0002a830
        /*07bc*/ 	.short	0x0107
        /*07be*/ 	.byte	0x2d
	.zero		1


	//   ....[38]....
        /*07c0*/ 	.word	0x00009640
        /*07c4*/ 	.word	0x000000ff
        /*07c8*/ 	.word	0x0002a830
        /*07cc*/ 	.short	0x0101
        /*07ce*/ 	.byte	0x2d
	.zero		1


	//   ....[39]....
        /*07d0*/ 	.word	0x00009fc0
        /*07d4*/ 	.word	0x000000ff
        /*07d8*/ 	.word	0x0002a800
        /*07dc*/ 	.short	0x0107
        /*07de*/ 	.byte	0x2d
	.zero		1


	//   ....[40]....
        /*07e0*/ 	.word	0x0000a020
        /*07e4*/ 	.word	0x000000ff
        /*07e8*/ 	.word	0x0002a800
        /*07ec*/ 	.short	0x0101
        /*07ee*/ 	.byte	0x2d
	.zero		1


	//   ....[41]....
        /*07f0*/ 	.word	0x0000a030
        /*07f4*/ 	.word	0x000000ff
        /*07f8*/ 	.word	0x0002a820
        /*07fc*/ 	.short	0x010a
        /*07fe*/ 	.byte	0x2d
	.zero		1


	//   ....[42]....
        /*0800*/ 	.word	0x0000a3a0
        /*0804*/ 	.word	0x00000008
        /*0808*/ 	.word	0x0002a840
        /*080c*/ 	.short	0x010a
        /*080e*/ 	.byte	0x3f
	.zero		1


	//   ....[43]....
        /*0810*/ 	.word	0x0000a8b0
        /*0814*/ 	.word	0x00000008
        /*0818*/ 	.word	0x0002a830
        /*081c*/ 	.short	0x0107
        /*081e*/ 	.byte	0x3f
	.zero		1


	//   ....[44]....
        /*0820*/ 	.word	0x0000a960
        /*0824*/ 	.word	0x00000008
        /*0828*/ 	.word	0x0002a830
        /*082c*/ 	.short	0x0101
        /*082e*/ 	.byte	0x3f
	.zero		1


	//   ....[45]....
        /*0830*/ 	.word	0x0000a9c0
        /*0834*/ 	.word	0x00000004
        /*0838*/ 	.word	0x0002a860
        /*083c*/ 	.short	0x010a
        /*083e*/ 	.byte	0x3f
	.zero		1


	//   ....[46]....
        /*0840*/ 	.word	0x0000adc0
        /*0844*/ 	.word	0x00000004
        /*0848*/ 	.word	0x0002a850
        /*084c*/ 	.short	0x0107
        /*084e*/ 	.byte	0x3f
	.zero		1


	//   ....[47]....
        /*0850*/ 	.word	0x0000af10
        /*0854*/ 	.word	0x00000004
        /*0858*/ 	.word	0x0002a850
        /*085c*/ 	.short	0x0101
        /*085e*/ 	.byte	0x3f
	.zero		1


	//   ....[48]....
        /*0860*/ 	.word	0x0000b0a0
        /*0864*/ 	.word	0x00000000
        /*0868*/ 	.word	0x0002a860
        /*086c*/ 	.short	0x010a
        /*086e*/ 	.byte	0x3f
	.zero		1


	//   ....[49]....
        /*0870*/ 	.word	0x0000b4e0
        /*0874*/ 	.word	0x00000000
        /*0878*/ 	.word	0x0002a850
        /*087c*/ 	.short	0x0107
        /*087e*/ 	.byte	0x3f
	.zero		1


	//   ....[50]....
        /*0880*/ 	.word	0x0000b5a0
        /*0884*/ 	.word	0x00000000
        /*0888*/ 	.word	0x0002a850
        /*088c*/ 	.short	0x0101
        /*088e*/ 	.byte	0x3f
	.zero		1


	//   ....[51]....
        /*0890*/ 	.word	0x0000b630
        /*0894*/ 	.word	0x00000007
        /*0898*/ 	.word	0x0002a820
        /*089c*/ 	.short	0x010a
        /*089e*/ 	.byte	0x3f
	.zero		1


	//   ....[52]....
        /*08a0*/ 	.word	0x0000b790
        /*08a4*/ 	.word	0x00000005
        /*08a8*/ 	.word	0x0002a840
        /*08ac*/ 	.short	0x010a
        /*08ae*/ 	.byte	0x3f
	.zero		1


	//   ....[53]....
        /*08b0*/ 	.word	0x0000b830
        /*08b4*/ 	.word	0x00000003
        /*08b8*/ 	.word	0x0002a840
        /*08bc*/ 	.short	0x010a
        /*08be*/ 	.byte	0x3f
	.zero		1


	//   ....[54]....
        /*08c0*/ 	.word	0x0000b870
        /*08c4*/ 	.word	0x00000005
        /*08c8*/ 	.word	0x0002a860
        /*08cc*/ 	.short	0x010a
        /*08ce*/ 	.byte	0x3f
	.zero		1


	//   ....[55]....
        /*08d0*/ 	.word	0x0000b8b0
        /*08d4*/ 	.word	0x00000003
        /*08d8*/ 	.word	0x0002a860
        /*08dc*/ 	.short	0x010a
        /*08de*/ 	.byte	0x3f
	.zero		1


	//   ....[56]....
        /*08e0*/ 	.word	0x0000b920
        /*08e4*/ 	.word	0x00000000
        /*08e8*/ 	.word	0x0002a800
        /*08ec*/ 	.short	0x010a
        /*08ee*/ 	.byte	0x3f
	.zero		1


	//   ....[57]....
        /*08f0*/ 	.word	0x0000b980
        /*08f4*/ 	.word	0x00000004
        /*08f8*/ 	.word	0x0002a830
        /*08fc*/ 	.short	0x010a
        /*08fe*/ 	.byte	0x3f
	.zero		1


	//   ....[58]....
        /*0900*/ 	.word	0x0000b9e0
        /*0904*/ 	.word	0x0000000b
        /*0908*/ 	.word	0x0002a830
        /*090c*/ 	.short	0x010a
        /*090e*/ 	.byte	0x3f
	.zero		1


	//   ....[59]....
        /*0910*/ 	.word	0x0000ba40
        /*0914*/ 	.word	0x00000009
        /*0918*/ 	.word	0x0002a850
        /*091c*/ 	.short	0x010a
        /*091e*/ 	.byte	0x3f
	.zero		1


	//   ....[60]....
        /*0920*/ 	.word	0x0000baa0
        /*0924*/ 	.word	0x00000004
        /*0928*/ 	.word	0x0002a850
        /*092c*/ 	.short	0x010a
        /*092e*/ 	.byte	0x3f
	.zero		1


	//   ....[61]....
        /*0930*/ 	.word	0x0000bb80
        /*0934*/ 	.word	0x00000003
        /*0938*/ 	.word	0x0002a840
        /*093c*/ 	.short	0x010a
        /*093e*/ 	.byte	0x3f
	.zero		1


	//   ....[62]....
        /*0940*/ 	.word	0x0000cd90
        /*0944*/ 	.word	0x00000003
        /*0948*/ 	.word	0x0002a820
        /*094c*/ 	.short	0x010a
        /*094e*/ 	.byte	0x3f
	.zero		1


	//   ....[63]....
        /*0950*/ 	.word	0x0000cde0
        /*0954*/ 	.word	0x00000008
        /*0958*/ 	.word	0x0002a840
        /*095c*/ 	.short	0x010a
        /*095e*/ 	.byte	0x3f
	.zero		1


	//   ....[64]....
        /*0960*/ 	.word	0x0000d520
        /*0964*/ 	.word	0x00000004
        /*0968*/ 	.word	0x0002a860
        /*096c*/ 	.short	0x010a
        /*096e*/ 	.byte	0x3f
	.zero		1


	//   ....[65]....
        /*0970*/ 	.word	0x0000dd90
        /*0974*/ 	.word	0x00000000
        /*0978*/ 	.word	0x0002a860
        /*097c*/ 	.short	0x010a
        /*097e*/ 	.byte	0x3f
	.zero		1


	//   ....[66]....
        /*0980*/ 	.word	0x0000e5b0
        /*0984*/ 	.word	0x00000007
        /*0988*/ 	.word	0x0002a820
        /*098c*/ 	.short	0x010a
        /*098e*/ 	.byte	0x3f
	.zero		1


	//   ....[67]....
        /*0990*/ 	.word	0x0000e750
        /*0994*/ 	.word	0x00000005
        /*0998*/ 	.word	0x0002a840
        /*099c*/ 	.short	0x010a
        /*099e*/ 	.byte	0x3f
	.zero		1


	//   ....[68]....
        /*09a0*/ 	.word	0x0000e7a0
        /*09a4*/ 	.word	0x00000003
        /*09a8*/ 	.word	0x0002a840
        /*09ac*/ 	.short	0x010a
        /*09ae*/ 	.byte	0x3f
	.zero		1


	//   ....[69]....
        /*09b0*/ 	.word	0x0000e7f0
        /*09b4*/ 	.word	0x00000005
        /*09b8*/ 	.word	0x0002a860
        /*09bc*/ 	.short	0x010a
        /*09be*/ 	.byte	0x3f
	.zero		1


	//----- nvinfo : EIATTR_NUM_MBARRIERS
	.align		4
.L_88:
        /*09c0*/ 	.byte	0x03, 0x38
        /*09c2*/ 	.short	0x0016


	//----- nvinfo : EIATTR_EXIT_INSTR_OFFSETS
	.align		4
        /*09c4*/ 	.byte	0x04, 0x1c
        /*09c6*/ 	.short	(.L_90 - .L_89)


	//   ....[0]....
.L_89:
        /*09c8*/ 	.word	0x0000b900


	//----- nvinfo : EIATTR_MAX_THREADS
	.align		4
.L_90:
        /*09cc*/ 	.byte	0x04, 0x05
        /*09ce*/ 	.short	(.L_92 - .L_91)
.L_91:
        /*09d0*/ 	.word	0x00000180
        /*09d4*/ 	.word	0x00000001
        /*09d8*/ 	.word	0x00000001


	//----- nvinfo : EIATTR_CRS_STACK_SIZE
	.align		4
.L_92:
        /*09dc*/ 	.byte	0x04, 0x1e
        /*09de*/ 	.short	(.L_94 - .L_93)
.L_93:
        /*09e0*/ 	.word	0x00000000


	//----- nvinfo : EIATTR_CBANK_PARAM_SIZE
	.align		4
.L_94:
        /*09e4*/ 	.byte	0x03, 0x19
        /*09e6*/ 	.short	0x0a70


	//----- nvinfo : EIATTR_PARAM_CBANK
	.align		4
        /*09e8*/ 	.byte	0x04, 0x0a
        /*09ea*/ 	.short	(.L_96 - .L_95)
	.align		4
.L_95:
        /*09ec*/ 	.word	index@(.nv.constant0._ZN7cutlass13device_kernelIN5flash11enable_sm90INS1_16FlashAttnFwdSm90INS1_25CollectiveMainloopFwdSm90ILi2EN4cute5tupleIJNS5_1CILi1EEES8_S8_EEENS6_IJNS7_ILi128EEENS7_ILi96EEENS7_ILi192EEEEEELi128ENS_6half_tEfNS_4arch4Sm90ELb0ELb0ELb1ELb0ELb1ELb0ELb0ELb1ELb1ELb1ELb1ELb0EEENS1_21CollectiveEpilogueFwdINS6_IJSA_SA_SB_EEES9_SE_SG_Li256ELb0ELb1ELb1ELb0EEENS1_19SingleTileSchedulerILb0ELb1ELb1ELi128EEEEEEEEEvNT_6ParamsE)
        /*09f0*/ 	.short	0x0210
        /*09f2*/ 	.short	0x0a70


	//----- nvinfo : EIATTR_SW_WAR
	.align		4
.L_96:
        /*09f4*/ 	.byte	0x04, 0x36
        /*09f6*/ 	.short	(.L_98 - .L_97)
.L_97:
        /*09f8*/ 	.word	0x00000008
.L_98:


//--------------------- .nv.info._ZN7cutlass13device_kernelIN5flash11enable_sm90INS1_16FlashAttnFwdSm90INS1_25CollectiveMainloopFwdSm90ILi2EN4cute5tupleIJNS5_1CILi1EEES8_S8_EEENS6_IJNS7_ILi128EEENS7_ILi96EEENS7_ILi192EEEEEELi128ENS_6half_tEfNS_4arch4Sm90ELb0ELb0ELb1ELb1ELb1ELb0ELb0ELb1ELb1ELb1ELb1ELb0EEENS1_21CollectiveEpilogueFwdINS6_IJSA_SA_SB_EEES9_SE_SG_Li256ELb1ELb1ELb1ELb0EEENS1_36VarlenDynamicPersistentTileSchedulerILi128ELi96ELi256ELi128ELb1ELb1ELb1ELb0ELb1ELb1EEEEEEEEEvNT_6ParamsE --------------------------
	.section	.nv.info._ZN7cutlass13device_kernelIN5flash11enable_sm90INS1_16FlashAttnFwdSm90INS1_25CollectiveMainloopFwdSm90ILi2EN4cute5tupleIJNS5_1CILi1EEES8_S8_EEENS6_IJNS7_ILi128EEENS7_ILi96EEENS7_ILi192EEEEEELi128ENS_6half_tEfNS_4arch4Sm90ELb0ELb0ELb1ELb1ELb1ELb0ELb0ELb1ELb1ELb1ELb1ELb0EEENS1_21CollectiveEpilogueFwdINS6_IJSA_SA_SB_EEES9_SE_SG_Li256ELb1ELb1ELb1ELb0EEENS1_36VarlenDynamicPersistentTileSchedulerILi128ELi96ELi256ELi128ELb1ELb1ELb1ELb0ELb1ELb1EEEEEEEEEvNT_6ParamsE,"",@"SHT_CUDA_INFO"
	.sectionflags	@""
	.align	4


	//----- nvinfo : EIATTR_CUDA_API_VERSION
	.align		4
        /*0000*/ 	.byte	0x04, 0x37
        /*0002*/ 	.short	(.L_100 - .L_99)
.L_99:
        /*0004*/ 	.word	0x00000082


	//----- nvinfo : EIATTR_KPARAM_INFO
	.align		4
.L_100:
        /*0008*/ 	.byte	0x04, 0x17
        /*000a*/ 	.short	(.L_102 - .L_101)
.L_101:
        /*000c*/ 	.word	0x00000000
        /*0010*/ 	.short	0x0000
        /*0012*/ 	.short	0x0070
        /*0014*/ 	.byte	0x00, 0xf0, 0x01, 0x2a


	//----- nvinfo : EIATTR_SPARSE_MMA_MASK
	.align		4
.L_102:
        /*0018*/ 	.byte	0x03, 0x50
        /*001a*/ 	.short	0x0000


	//----- nvinfo : EIATTR_MAXREG_COUNT
	.align		4
        /*001c*/ 	.byte	0x03, 0x1b
        /*001e*/ 	.short	0x00a8


	//----- nvinfo : EIATTR_NUM_BARRIERS
	.align		4
        /*0020*/ 	.byte	0x02, 0x4c
        /*0022*/ 	.byte	0x09
	.zero		1


	//----- nvinfo : EIATTR_EXTERNS
	.align		4
        /*0024*/ 	.byte	0x04, 0x0f
        /*0026*/ 	.short	(.L_104 - .L_103)


	//   ....[0]....
	.align		4
.L_103:
        /*0028*/ 	.word	index@(__assertfail)


	//----- nvinfo : EIATTR_ANNOTATIONS
	.align		4
.L_104:
        /*002c*/ 	.byte	0x04, 0x55
        /*002e*/ 	.short	(.L_106 - .L_105)


	//   ....[0]....
.L_105:
        /*0030*/ 	.word	0x00000001
        /*0034*/ 	.byte	0xa0, 0x08, 0x00, 0x00, 0x01, 0x00, 0x00, 0x00, 0xa0, 0x09, 0x00, 0x00, 0x01, 0x00, 0x00, 0x00
        /* <DEDUP_REMOVED lines=10> */
        /*00e4*/ 	.byte	0x30, 0xfb, 0x00, 0x00


	//----- nvinfo : EIATTR_MERCURY_ISA_VERSION
	.align		4
.L_106:
        /*00e8*/ 	.byte	0x03, 0x5f
        /*00ea*/ 	.short	0x0101


	//----- nvinfo : EIATTR_UNUSED_LOAD_BYTE_OFFSET
	.align		4
        /*00ec*/ 	.byte	0x04, 0x44
        /*00ee*/ 	.short	(.L_108 - .L_107)


	//   ....[0]....
.L_107:
        /*00f0*/ 	.word	0x00000950
        /*00f4*/ 	.word	0x0000fff0


	//   ....[1]....
        /*00f8*/ 	.word	0x00007320
        /*00fc*/ 	.word	0x0000fff0


	//----- nvinfo : EIATTR_INT_WARP_WIDE_INSTR_OFFSETS
	.align		4
.L_108:
        /*0100*/ 	.byte	0x04, 0x31
        /*0102*/ 	.short	(.L_110 - .L_109)


	//   ....[0]....
.L_109:
        /*0104*/ 	.word	0x000000c0


	//   ....[1]....
        /*0108*/ 	.word	0x000000d0


	//   ....[2]....
        /*010c*/ 	.word	0x00000170


	//   ....[3]....
        /*0110*/ 	.word	0x0000b800


	//   ....[4]....
        /*0114*/ 	.word	0x0000b890


	//   ....[5]....
        /*0118*/ 	.word	0x0000e6b0


	//   ....[6]....
        /*011c*/ 	.word	0x0000e740


	//----- nvinfo : EIATTR_COOP_GROUP_MASK_REGIDS
	.align		4
.L_110:
        /*0120*/ 	.byte	0x04, 0x29
        /*0122*/ 	.short	(.L_112 - .L_111)


	//   ....[0]....
.L_111:
        /*0124*/ 	.word	0xffffffff


	//   ....[1]....
        /*0128*/ 	.word	0xffffffff


	//   ....[2]....
        /*012c*/ 	.word	0xffffffff


	//   ....[3]....
        /*0130*/ 	.word	0xffffffff


	//   ....[4]....
        /*0134*/ 	.word	0xffffffff


	//   ....[5]....
        /*0138*/ 	.word	0xffffffff


	//   ....[6]....
        /*013c*/ 	.word	0xffffffff


	//   ....[7]....
        /*0140*/ 	.word	0xffffffff


	//   ....[8]....
        /*0144*/ 	.word	0xffffffff


	//   ....[9]....
        /*0148*/ 	.word	0xffffffff


	//   ....[10]....
        /*014c*/ 	.word	0xffffffff


	//   ....[11]....
        /*0150*/ 	.word	0xffffffff


	//   ....[12]....
        /*0154*/ 	.word	0xffffffff


	//   ....[13]....
        /*0158*/ 	.word	0xffffffff


	//   ....[14]....
        /*015c*/ 	.word	0xffffffff


	//   ....[15]....
        /*0160*/ 	.word	0xffffffff


	//   ....[16]....
        /*0164*/ 	.word	0xffffffff


	//   ....[17]....
        /*0168*/ 	.word	0xffffffff


	//   ....[18]....
        /*016c*/ 	.word	0xffffffff


	//   ....[19]....
        /*0170*/ 	.word	0xffffffff


	//   ....[20]....
        /*0174*/ 	.word	0xffffffff


	//   ....[21]....
        /*0178*/ 	.word	0xffffffff


	//   ....[22]....
        /*017c*/ 	.word	0xffffffff


	//   ....[23]....
        /*0180*/ 	.word	0xffffffff


	//   ....[24]....
        /*0184*/ 	.word	0xffffffff


	//   ....[25]....
        /*0188*/ 	.word	0xffffffff


	//   ....[26]....
        /*018c*/ 	.word	0xffffffff


	//   ....[27]....
        /*0190*/ 	.word	0xffffffff


	//   ....[28]....
        /*0194*/ 	.word	0xffffffff


	//   ....[29]....
        /*0198*/ 	.word	0xffffffff


	//   ....[30]....
        /*019c*/ 	.word	0xffffffff


	//   ....[31]....
        /*01a0*/ 	.word	0xffffffff


	//   ....[32]....
        /*01a4*/ 	.word	0xffffffff


	//   ....[33]....
        /*01a8*/ 	.word	0xffffffff


	//   ....[34]....
        /*01ac*/ 	.word	0xffffffff


	//   ....[35]....
        /*01b0*/ 	.word	0xffffffff


	//   ....[36]....
        /*01b4*/ 	.word	0xffffffff


	//   ....[37]....
        /*01b8*/ 	.word	0xffffffff


	//   ....[38]....
        /*01bc*/ 	.word	0xffffffff


	//   ....[39]....
        /*01c0*/ 	.word	0xffffffff


	//   ....[40]....
        /*01c4*/ 	.word	0xffffffff


	//   ....[41]....
        /*01c8*/ 	.word	0xffffffff


	//   ....[42]....
        /*01cc*/ 	.word	0xffffffff


	//   ....[43]....
        /*01d0*/ 	.word	0xffffffff


	//   ....[44]....
        /*01d4*/ 	.word	0xffffffff


	//   ....[45]....
        /*01d8*/ 	.word	0xffffffff


	//   ....[46]....
        /*01dc*/ 	.word	0xffffffff


	//   ....[47]....
        /*01e0*/ 	.word	0xffffffff


	//   ....[48]....
        /*01e4*/ 	.word	0xffffffff


	//   ....[49]....
        /*01e8*/ 	.word	0xffffffff


	//   ....[50]....
        /*01ec*/ 	.word	0xffffffff


	//   ....[51]....
        /*01f0*/ 	.word	0xffffffff


	//   ....[52]....
        /*01f4*/ 	.word	0xffffffff


	//   ....[53]....
        /*01f8*/ 	.word	0xffffffff


	//   ....[54]....
        /*01fc*/ 	.word	0xffffffff


	//   ....[55]....
        /*0200*/ 	.word	0xffffffff


	//   ....[56]....
        /*0204*/ 	.word	0xffffffff


	//   ....[57]....
        /*0208*/ 	.word	0xffffffff


	//   ....[58]....
        /*020c*/ 	.word	0xffffffff


	//   ....[59]....
        /*0210*/ 	.word	0xffffffff


	//   ....[60]....
        /*0214*/ 	.word	0xffffffff


	//   ....[61]....
        /*0218*/ 	.word	0xffffffff


	//   ....[62]....
        /*021c*/ 	.word	0xffffffff


	//   ....[63]....
        /*0220*/ 	.word	0xffffffff


	//   ....[64]....
        /*0224*/ 	.word	0xffffffff


	//   ....[65]....
        /*0228*/ 	.word	0xffffffff


	//   ....[66]....
        /*022c*/ 	.word	0xffffffff


	//   ....[67]....
        /*0230*/ 	.word	0xffffffff


	//   ....[68]....
        /*0234*/ 	.word	0xffffffff


	//   ....[69]....
        /*0238*/ 	.word	0xffffffff


	//   ....[70]....
        /*023c*/ 	.word	0xffffffff


	//   ....[71]....
        /*0240*/ 	.word	0xffffffff


	//   ....[72]....
        /*0244*/ 	.word	0xffffffff


	//   ....[73]....
        /*0248*/ 	.word	0xffffffff


	//   ....[74]....
        /*024c*/ 	.word	0xffffffff


	//   ....[75]....
        /*0250*/ 	.word	0xffffffff


	//   ....[76]....
        /*0254*/ 	.word	0xffffffff


	//   ....[77]....
        /*0258*/ 	.word	0xffffffff


	//   ....[78]....
        /*025c*/ 	.word	0xffffffff


	//   ....[79]....
        /*0260*/ 	.word	0xffffffff


	//   ....[80]....
        /*0264*/ 	.word	0xffffffff


	//   ....[81]....
        /*0268*/ 	.word	0xffffffff


	//   ....[82]....
        /*026c*/ 	.word	0xffffffff


	//   ....[83]....
        /*0270*/ 	.word	0xffffffff


	//   ....[84]....
        /*0274*/ 	.word	0xffffffff


	//   ....[85]....
        /*0278*/ 	.word	0xffffffff


	//   ....[86]....
        /*027c*/ 	.word	0xffffffff


	//   ....[87]....
        /*0280*/ 	.word	0xffffffff


	//   ....[88]....
        /*0284*/ 	.word	0xffffffff


	//   ....[89]....
        /*0288*/ 	.word	0xffffffff


	//   ....[90]....
        /*028c*/ 	.word	0xffffffff


	//   ....[91]....
        /*0290*/ 	.word	0xffffffff


	//   ....[92]....
        /*0294*/ 	.word	0xffffffff


	//   ....[93]....
        /*0298*/ 	.word	0xffffffff


	//   ....[94]....
        /*029c*/ 	.word	0xffffffff


	//   ....[95]....
        /*02a0*/ 	.word	0xffffffff


	//   ....[96]....
        /*02a4*/ 	.word	0xffffffff


	//   ....[97]....
        /*02a8*/ 	.word	0xffffffff


	//   ....[98]....
        /*02ac*/ 	.word	0xffffffff


	//   ....[99]....
        /*02b0*/ 	.word	0xffffffff


	//   ....[100]....
        /*02b4*/ 	.word	0xffffffff


	//   ....[101]....
        /*02b8*/ 	.word	0xffffffff


	//   ....[102]....
        /*02bc*/ 	.word	0xffffffff


	//   ....[103]....
        /*02c0*/ 	.word	0xffffffff


	//   ....[104]....
        /*02c4*/ 	.word	0xffffffff


	//   ....[105]....
        /*02c8*/ 	.word	0xffffffff


	//   ....[106]....
        /*02cc*/ 	.word	0xffffffff


	//   ....[107]....
        /*02d0*/ 	.word	0xffffffff


	//   ....[108]....
        /*02d4*/ 	.word	0xffffffff


	//   ....[109]....
        /*02d8*/ 	.word	0xffffffff


	//   ....[110]....
        /*02dc*/ 	.word	0xffffffff


	//   ....[111]....
        /*02e0*/ 	.word	0xffffffff


	//   ....[112]....
        /*02e4*/ 	.word	0xffffffff


	//   ....[113]....
        /*02e8*/ 	.word	0xffffffff


	//   ....[114]....
        /*02ec*/ 	.word	0xffffffff


	//   ....[115]....
        /*02f0*/ 	.word	0xffffffff


	//   ....[116]....
        /*02f4*/ 	.word	0xffffffff


	//   ....[117]....
        /*02f8*/ 	.word	0xffffffff


	//   ....[118]....
        /*02fc*/ 	.word	0xffffffff


	//   ....[119]....
        /*0300*/ 	.word	0xffffffff


	//   ....[120]....
        /*0304*/ 	.word	0xffffffff


	//   ....[121]....
        /*0308*/ 	.word	0xffffffff


	//   ....[122]....
        /*030c*/ 	.word	0xffffffff


	//   ....[123]....
        /*0310*/ 	.word	0xffffffff


	//   ....[124]....
        /*0314*/ 	.word	0xffffffff


	//   ....[125]....
        /*0318*/ 	.word	0xffffffff


	//   ....[126]....
        /*031c*/ 	.word	0xffffffff


	//   ....[127]....
        /*0320*/ 	.word	0xffffffff


	//   ....[128]....
        /*0324*/ 	.word	0xffffffff


	//   ....[129]....
        /*0328*/ 	.word	0xffffffff


	//   ....[130]....
        /*032c*/ 	.word	0xffffffff


	//   ....[131]....
        /*0330*/ 	.word	0xffffffff


	//   ....[132]....
        /*0334*/ 	.word	0xffffffff


	//   ....[133]....
        /*0338*/ 	.word	0xffffffff


	//   ....[134]....
        /*033c*/ 	.word	0xffffffff


	//   ....[135]....
        /*0340*/ 	.word	0xffffffff


	//   ....[136]....
        /*0344*/ 	.word	0xffffffff


	//   ....[137]....
        /*0348*/ 	.word	0xffffffff


	//   ....[138]....
        /*034c*/ 	.word	0xffffffff


	//   ....[139]....
        /*0350*/ 	.word	0xffffffff


	//   ....[140]....
        /*0354*/ 	.word	0xffffffff


	//   ....[141]....
        /*0358*/ 	.word	0xffffffff


	//   ....[142]....
        /*035c*/ 	.word	0xffffffff


	//   ....[143]....
        /*0360*/ 	.word	0x0500000f


	//   ....[144]....
        /*0364*/ 	.word	0x0500000f


	//   ....[145]....
        /*0368*/ 	.word	0x0500000f


	//   ....[146]....
        /*036c*/ 	.word	0x0500000f


	//   ....[147]....
        /*0370*/ 	.word	0x0500000f


	//   ....[148]....
        /*0374*/ 	.word	0x0500000f


	//   ....[149]....
        /*0378*/ 	.word	0x0500000f


	//   ....[150]....
        /*037c*/ 	.word	0x0500000f


	//   ....[151]....
        /*0380*/ 	.word	0x0500000f


	//   ....[152]....
        /*0384*/ 	.word	0x0500000f


	//   ....[153]....
        /*0388*/ 	.word	0x0500000f


	//   ....[154]....
        /*038c*/ 	.word	0x0500000f


	//   ....[155]....
        /*0390*/ 	.word	0x0500000f


	//   ....[156]....
        /*0394*/ 	.word	0x0500000f


	//   ....[157]....
        /*0398*/ 	.word	0x0500000f


	//   ....[158]....
        /*039c*/ 	.word	0x0500000f


	//   ....[159]....
        /*03a0*/ 	.word	0x0500000f


	//   ....[160]....
        /*03a4*/ 	.word	0x0500000f


	//   ....[161]....
        /*03a8*/ 	.word	0x0500000f


	//   ....[162]....
        /*03ac*/ 	.word	0x0500000f


	//   ....[163]....
        /*03b0*/ 	.word	0x0500000f


	//   ....[164]....
        /*03b4*/ 	.word	0x0500000f


	//   ....[165]....
        /*03b8*/ 	.word	0x0500000f


	//   ....[166]....
        /*03bc*/ 	.word	0x0500000f


	//   ....[167]....
        /*03c0*/ 	.word	0x0500000f


	//   ....[168]....
        /*03c4*/ 	.word	0x0500000f


	//   ....[169]....
        /*03c8*/ 	.word	0x0500000f


	//   ....[170]....
        /*03cc*/ 	.word	0x0500000f


	//   ....[171]....
        /*03d0*/ 	.word	0x0500000f


	//   ....[172]....
        /*03d4*/ 	.word	0x0500000f


	//   ....[173]....
        /*03d8*/ 	.word	0x0500000f


	//   ....[174]....
        /*03dc*/ 	.word	0x0500000f


	//   ....[175]....
        /*03e0*/ 	.word	0x0500000f


	//   ....[176]....
        /*03e4*/ 	.word	0x0500000f


	//   ....[177]....
        /*03e8*/ 	.word	0x0500000f


	//   ....[178]....
        /*03ec*/ 	.word	0x0500000f


	//   ....[179]....
        /*03f0*/ 	.word	0x0500000f


	//   ....[180]....
        /*03f4*/ 	.word	0x0500000f


	//   ....[181]....
        /*03f8*/ 	.word	0x0500000f


	//   ....[182]....
        /*03fc*/ 	.word	0x0500000f


	//   ....[183]....
        /*0400*/ 	.word	0x0500000f


	//   ....[184]....
        /*0404*/ 	.word	0x0500000f


	//   ....[185]....
        /*0408*/ 	.word	0x0500000f


	//   ....[186]....
        /*040c*/ 	.word	0x0500000f


	//   ....[187]....
        /*0410*/ 	.word	0x0500000f


	//   ....[188]....
        /*0414*/ 	.word	0x0500000f


	//   ....[189]....
        /*0418*/ 	.word	0x0500000f


	//   ....[190]....
        /*041c*/ 	.word	0x0500000f


	//   ....[191]....
        /*0420*/ 	.word	0x0500000f


	//   ....[192]....
        /*0424*/ 	.word	0x0500000f


	//   ....[193]....
        /*0428*/ 	.word	0x0500000f


	//   ....[194]....
        /*042c*/ 	.word	0x0500000f


	//   ....[195]....
        /*0430*/ 	.word	0x0500000f


	//   ....[196]....
        /*0434*/ 	.word	0x0500000f


	//   ....[197]....
        /*0438*/ 	.word	0x0500000f


	//   ....[198]....
        /*043c*/ 	.word	0x0500000f


	//   ....[199]....
        /*0440*/ 	.word	0x0500000f


	//   ....[200]....
        /*0444*/ 	.word	0x0500000f


	//   ....[201]....
        /*0448*/ 	.word	0x0500000f


	//   ....[202]....
        /*044c*/ 	.word	0x0500000f


	//   ....[203]....
        /*0450*/ 	.word	0x0500000f


	//   ....[204]....
        /*0454*/ 	.word	0x0500000f


	//   ....[205]....
        /*0458*/ 	.word	0x0500000f


	//   ....[206]....
        /*045c*/ 	.word	0x0500000f


	//   ....[207]....
        /*0460*/ 	.word	0x0500000f


	//   ....[208]....
        /*0464*/ 	.word	0x0500000f


	//   ....[209]....
        /*0468*/ 	.word	0x0500000f


	//   ....[210]....
        /*046c*/ 	.word	0x0500000f


	//   ....[211]....
        /*0470*/ 	.word	0x0500000f


	//   ....[212]....
        /*0474*/ 	.word	0x0500000f


	//   ....[213]....
        /*0478*/ 	.word	0x0500000f


	//   ....[214]....
        /*047c*/ 	.word	0x0500000f


	//   ....[215]....
        /*0480*/ 	.word	0x0500000f


	//   ....[216]....
        /*0484*/ 	.word	0x0500000f


	//   ....[217]....
        /*0488*/ 	.word	0x0500000f


	//   ....[218]....
        /*048c*/ 	.word	0x0500000f


	//   ....[219]....
        /*0490*/ 	.word	0x0500000f


	//   ....[220]....
        /*0494*/ 	.word	0x0500000f


	//   ....[221]....
        /*0498*/ 	.word	0x0500000f


	//   ....[222]....
        /*049c*/ 	.word	0x0500000f


	//   ....[223]....
        /*04a0*/ 	.word	0x0500000f


	//   ....[224]....
        /*04a4*/ 	.word	0x0500000f


	//   ....[225]....
        /*04a8*/ 	.word	0x0500000f


	//   ....[226]....
        /*04ac*/ 	.word	0x0500000f


	//----- nvinfo : EIATTR_COOP_GROUP_INSTR_OFFSETS
	.align		4
.L_112:
        /*04b0*/ 	.byte	0x04, 0x28
        /*04b2*/ 	.short	(.L_114 - .L_113)


	//   ....[0]....
.L_113:
        /*04b4*/ 	.word	0x00000070


	//   ....[1]....
        /*04b8*/ 	.word	0x000000b0


	//   ....[2]....
        /*04bc*/ 	.word	0x000002d0


	//   ....[3]....
        /*04c0*/ 	.word	0x00000430


	//   ....[4]....
        /*04c4*/ 	.word	0x00000550


	//   ....[5]....
        /*04c8*/ 	.word	0x000006b0


	//   ....[6]....
        /*04cc*/ 	.word	0x000018c0


	//   ....[7]....
        /*04d0*/ 	.word	0x00002fe0


	//   ....[8]....
        /*04d4*/ 	.word	0x000030b0


	//   ....[9]....
        /*04d8*/ 	.word	0x00003560


	//   ....[10]....
        /*04dc*/ 	.word	0x000035c0


	//   ....[11]....
        /*04e0*/ 	.word	0x000058d0


	//   ....[12]....
        /*04e4*/ 	.word	0x00005900


	//   ....[13]....
        /*04e8*/ 	.word	0x00005920


	//   ....[14]....
        /*04ec*/ 	.word	0x00005940


	//   ....[15]....
        /*04f0*/ 	.word	0x00006a60


	//   ....[16]....
        /*04f4*/ 	.word	0x00006a90


	//   ....[17]....
        /*04f8*/ 	.word	0x00006b50


	//   ....[18]....
        /*04fc*/ 	.word	0x00006b60


	//   ....[19]....
        /*0500*/ 	.word	0x00007ec0


	//   ....[20]....
        /*0504*/ 	.word	0x00007ef0


	//   ....[21]....
        /*0508*/ 	.word	0x00007f10


	//   ....[22]....
        /*050c*/ 	.word	0x00007f30


	//   ....[23]....
        /*0510*/ 	.word	0x00008670


	//   ....[24]....
        /*0514*/ 	.word	0x000086b0


	//   ....[25]....
        /*0518*/ 	.word	0x00008770


	//   ....[26]....
        /*051c*/ 	.word	0x00008790


	//   ....[27]....
        /*0520*/ 	.word	0x00008850


	//   ....[28]....
        /*0524*/ 	.word	0x00008870


	//   ....[29]....
        /*0528*/ 	.word	0x00008940


	//   ....[30]....
        /*052c*/ 	.word	0x00008960


	//   ....[31]....
        /*0530*/ 	.word	0x00008d30


	//   ....[32]....
        /*0534*/ 	.word	0x00008d40


	//   ....[33]....
        /*0538*/ 	.word	0x00009170


	//   ....[34]....
        /*053c*/ 	.word	0x00009180


	//   ....[35]....
        /*0540*/ 	.word	0x00009f40


	//   ....[36]....
        /*0544*/ 	.word	0x00009f70


	//   ....[37]....
        /*0548*/ 	.word	0x0000a040


	//   ....[38]....
        /*054c*/ 	.word	0x0000a060


	//   ....[39]....
        /*0550*/ 	.word	0x0000a120


	//   ....[40]....
        /*0554*/ 	.word	0x0000a140


	//   ....[41]....
        /*0558*/ 	.word	0x0000a210


	//   ....[42]....
        /*055c*/ 	.word	0x0000a230


	//   ....[43]....
        /*0560*/ 	.word	0x0000a370


	//   ....[44]....
        /*0564*/ 	.word	0x0000a580


	//   ....[45]....
        /*0568*/ 	.word	0x0000a5b0


	//   ....[46]....
        /*056c*/ 	.word	0x0000a5e0


	//   ....[47]....
        /*0570*/ 	.word	0x0000a610


	//   ....[48]....
        /*0574*/ 	.word	0x0000a640


	//   ....[49]....
        /*0578*/ 	.word	0x0000a670


	//   ....[50]....
        /*057c*/ 	.word	0x0000a7e0


	//   ....[51]....
        /*0580*/ 	.word	0x0000a810


	//   ....[52]....
        /*0584*/ 	.word	0x0000a840


	//   ....[53]....
        /*0588*/ 	.word	0x0000a870


	//   ....[54]....
        /*058c*/ 	.word	0x0000a8a0


	//   ....[55]....
        /*0590*/ 	.word	0x0000a8d0


	//   ....[56]....
        /*0594*/ 	.word	0x0000a960


	//   ....[57]....
        /*0598*/ 	.word	0x0000a990


	//   ....[58]....
        /*059c*/ 	.word	0x0000a9a0


	//   ....[59]....
        /*05a0*/ 	.word	0x0000aa30


	//   ....[60]....
        /*05a4*/ 	.word	0x0000c470


	//   ....[61]....
        /*05a8*/ 	.word	0x0000c490


	//   ....[62]....
        /*05ac*/ 	.word	0x0000c540


	//   ....[63]....
        /*05b0*/ 	.word	0x0000c560


	//   ....[64]....
        /*05b4*/ 	.word	0x0000c600


	//   ....[65]....
        /*05b8*/ 	.word	0x0000c620


	//   ....[66]....
        /*05bc*/ 	.word	0x0000c6c0


	//   ....[67]....
        /*05c0*/ 	.word	0x0000c6e0


	//   ....[68]....
        /*05c4*/ 	.word	0x0000c780


	//   ....[69]....
        /*05c8*/ 	.word	0x0000c7a0


	//   ....[70]....
        /*05cc*/ 	.word	0x0000c7b0


	//   ....[71]....
        /*05d0*/ 	.word	0x0000c840


	//   ....[72]....
        /*05d4*/ 	.word	0x0000cfa0


	//   ....[73]....
        /*05d8*/ 	.word	0x0000cfd0


	//   ....[74]....
        /*05dc*/ 	.word	0x0000d030


	//   ....[75]....
        /*05e0*/ 	.word	0x0000d080


	//   ....[76]....
        /*05e4*/ 	.word	0x0000d0c0


	//   ....[77]....
        /*05e8*/ 	.word	0x0000d130


	//   ....[78]....
        /*05ec*/ 	.word	0x0000d180


	//   ....[79]....
        /*05f0*/ 	.word	0x0000d1e0


	//   ....[80]....
        /*05f4*/ 	.word	0x0000d220


	//   ....[81]....
        /*05f8*/ 	.word	0x0000d290


	//   ....[82]....
        /*05fc*/ 	.word	0x0000d2e0


	//   ....[83]....
        /*0600*/ 	.word	0x0000d340


	//   ....[84]....
        /*0604*/ 	.word	0x0000d380


	//   ....[85]....
        /*0608*/ 	.word	0x0000d3f0


	//   ....[86]....
        /*060c*/ 	.word	0x0000d410


	//   ....[87]....
        /*0610*/ 	.word	0x0000d450


	//   ....[88]....
        /*0614*/ 	.word	0x0000dbd0


	//   ....[89]....
        /*0618*/ 	.word	0x0000dbe0


	//   ....[90]....
        /*061c*/ 	.word	0x0000dc00


	//   ....[91]....
        /*0620*/ 	.word	0x0000dc80


	//   ....[92]....
        /*0624*/ 	.word	0x0000dc90


	//   ....[93]....
        /*0628*/ 	.word	0x0000dcf0


	//   ....[94]....
        /*062c*/ 	.word	0x0000dd20


	//   ....[95]....
        /*0630*/ 	.word	0x0000dd60


	//   ....[96]....
        /*0634*/ 	.word	0x0000dd90


	//   ....[97]....
        /*0638*/ 	.word	0x0000ddd0


	//   ....[98]....
        /*063c*/ 	.word	0x0000de00


	//   ....[99]....
        /*0640*/ 	.word	0x0000de40


	//   ....[100]....
        /*0644*/ 	.word	0x0000e0b0


	//   ....[101]....
        /*0648*/ 	.word	0x0000e0d0


	//   ....[102]....
        /*064c*/ 	.word	0x0000e0e0


	//   ....[103]....
        /*0650*/ 	.word	0x0000e160


	//   ....[104]....
        /*0654*/ 	.word	0x0000e170


	//   ....[105]....
        /*0658*/ 	.word	0x0000e1e0


	//   ....[106]....
        /*065c*/ 	.word	0x0000e1f0


	//   ....[107]....
        /*0660*/ 	.word	0x0000e260


	//   ....[108]....
        /*0664*/ 	.word	0x0000e270


	//   ....[109]....
        /*0668*/ 	.word	0x0000e2e0


	//   ....[110]....
        /*066c*/ 	.word	0x0000e2f0


	//   ....[111]....
        /*0670*/ 	.word	0x0000e300


	//   ....[112]....
        /*0674*/ 	.word	0x0000e8b0


	//   ....[113]....
        /*0678*/ 	.word	0x0000e8d0


	//   ....[114]....
        /*067c*/ 	.word	0x0000e8e0


	//   ....[115]....
        /*0680*/ 	.word	0x0000e8f0


	//   ....[116]....
        /*0684*/ 	.word	0x0000e960


	//   ....[117]....
        /*0688*/ 	.word	0x0000e980


	//   ....[118]....
        /*068c*/ 	.word	0x0000e9f0


	//   ....[119]....
        /*0690*/ 	.word	0x0000ea10


	//   ....[120]....
        /*0694*/ 	.word	0x0000ea70


	//   ....[121]....
        /*0698*/ 	.word	0x0000ea90


	//   ....[122]....
        /*069c*/ 	.word	0x0000eae0


	//   ....[123]....
        /*06a0*/ 	.word	0x0000eb00


	//   ....[124]....
        /*06a4*/ 	.word	0x0000ef50


	//   ....[125]....
        /*06a8*/ 	.word	0x0000ef60


	//   ....[126]....
        /*06ac*/ 	.word	0x0000efa0


	//   ....[127]....
        /*06b0*/ 	.word	0x0000efe0


	//   ....[128]....
        /*06b4*/ 	.word	0x0000f010


	//   ....[129]....
        /*06b8*/ 	.word	0x0000f040


	//   ....[130]....
        /*06bc*/ 	.word	0x0000f070


	//   ....[131]....
        /*06c0*/ 	.word	0x0000f0a0


	//   ....[132]....
        /*06c4*/ 	.word	0x0000f250


	//   ....[133]....
        /*06c8*/ 	.word	0x0000f280


	//   ....[134]....
        /*06cc*/ 	.word	0x0000f2b0


	//   ....[135]....
        /*06d0*/ 	.word	0x0000f2e0


	//   ....[136]....
        /*06d4*/ 	.word	0x0000f310


	//   ....[137]....
        /*06d8*/ 	.word	0x0000f340


	//   ....[138]....
        /*06dc*/ 	.word	0x0000f400


	//   ....[139]....
        /*06e0*/ 	.word	0x0000f420


	//   ....[140]....
        /*06e4*/ 	.word	0x0000f430


	//   ....[141]....
        /*06e8*/ 	.word	0x0000f490


	//   ....[142]....
        /*06ec*/ 	.word	0x0000fab0


	//   ....[143]....
        /*06f0*/ 	.word	0x0000ffa0


	//   ....[144]....
        /*06f4*/ 	.word	0x00010090


	//   ....[145]....
        /*06f8*/ 	.word	0x00010130


	//   ....[146]....
        /*06fc*/ 	.word	0x00010190


	//   ....[147]....
        /*0700*/ 	.word	0x000102a0


	//   ....[148]....
        /*0704*/ 	.word	0x00010310


	//   ....[149]....
        /*0708*/ 	.word	0x00010420


	//   ....[150]....
        /*070c*/ 	.word	0x00010490


	//   ....[151]....
        /*0710*/ 	.word	0x000105a0


	//   ....[152]....
        /*0714*/ 	.word	0x00010610


	//   ....[153]....
        /*0718*/ 	.word	0x00010720


	//   ....[154]....
        /*071c*/ 	.word	0x00010790


	//   ....[155]....
        /*0720*/ 	.word	0x00010830


	//   ....[156]....
        /*0724*/ 	.word	0x00010940


	//   ....[157]....
        /*0728*/ 	.word	0x000109b0


	//   ....[158]....
        /*072c*/ 	.word	0x00010a30


	//   ....[159]....
        /*0730*/ 	.word	0x00010af0


	//   ....[160]....
        /*0734*/ 	.word	0x00010b70


	//   ....[161]....
        /*0738*/ 	.word	0x00010c50


	//   ....[162]....
        /*073c*/ 	.word	0x00010cd0


	//   ....[163]....
        /*0740*/ 	.word	0x00010db0


	//   ....[164]....
        /*0744*/ 	.word	0x00010e30


	//   ....[165]....
        /*0748*/ 	.word	0x00010f10


	//   ....[166]....
        /*074c*/ 	.word	0x00010f90


	//   ....[167]....
        /*0750*/ 	.word	0x00011070


	//   ....[168]....
        /*0754*/ 	.word	0x000110f0


	//   ....[169]....
        /*0758*/ 	.word	0x000111d0


	//   ....[170]....
        /*075c*/ 	.word	0x00011250


	//   ....[171]....
        /*0760*/ 	.word	0x00011310


	//   ....[172]....
        /*0764*/ 	.word	0x00011440


	//   ....[173]....
        /*0768*/ 	.word	0x000114f0


	//   ....[174]....
        /*076c*/ 	.word	0x00011560


	//   ....[175]....
        /*0770*/ 	.word	0x00011650


	//   ....[176]....
        /*0774*/ 	.word	0x000116b0


	//   ....[177]....
        /*0778*/ 	.word	0x00011780


	//   ....[178]....
        /*077c*/ 	.word	0x000117e0


	//   ....[179]....
        /*0780*/ 	.word	0x000118b0


	//   ....[180]....
        /*0784*/ 	.word	0x00011910


	//   ....[181]....
        /*0788*/ 	.word	0x000119e0


	//   ....[182]....
        /*078c*/ 	.word	0x00011a40


	//   ....[183]....
        /*0790*/ 	.word	0x00011b10


	//   ....[184]....
        /*0794*/ 	.word	0x00011c00


	//   ....[185]....
        /*0798*/ 	.word	0x00011ca0


	//   ....[186]....
        /*079c*/ 	.word	0x00011d00


	//   ....[187]....
        /*07a0*/ 	.word	0x00011df0


	//   ....[188]....
        /*07a4*/ 	.word	0x00011e50


	//   ....[189]....
        /*07a8*/ 	.word	0x00011f30


	//   ....[190]....
        /*07ac*/ 	.word	0x00011f90


	//   ....[191]....
        /*07b0*/ 	.word	0x00012070


	//   ....[192]....
        /*07b4*/ 	.word	0x000120d0


	//   ....[193]....
        /*07b8*/ 	.word	0x000121b0


	//   ....[194]....
        /*07bc*/ 	.word	0x00012210


	//   ....[195]....
        /*07c0*/ 	.word	0x000122e0


	//   ....[196]....
        /*07c4*/ 	.word	0x00012400


	//   ....[197]....
        /*07c8*/ 	.word	0x000124d0


	//   ....[198]....
        /*07cc*/ 	.word	0x00012590


	//   ....[199]....
        /*07d0*/ 	.word	0x00012660


	//   ....[200]....
        /*07d4*/ 	.word	0x000126c0


	//   ....[201]....
        /*07d8*/ 	.word	0x00012790


	//   ....[202]....
        /*07dc*/ 	.word	0x000127f0


	//   ....[203]....
        /*07e0*/ 	.word	0x000128d0


	//   ....[204]....
        /*07e4*/ 	.word	0x00012930


	//   ....[205]....
        /*07e8*/ 	.word	0x00012a00


	//   ....[206]....
        /*07ec*/ 	.word	0x00012a60


	//   ....[207]....
        /*07f0*/ 	.word	0x00012b20


	//   ....[208]....
        /*07f4*/ 	.word	0x00012bb0


	//   ....[209]....
        /*07f8*/ 	.word	0x00012c50


	//   ....[210]....
        /*07fc*/ 	.word	0x00012db0


	//   ....[211]....
        /*0800*/ 	.word	0x00012e20


	//   ....[212]....
        /*0804*/ 	.word	0x00012ea0


	//   ....[213]....
        /*0808*/ 	.word	0x00012f10


	//   ....[214]....
        /*080c*/ 	.word	0x00012f80


	//   ....[215]....
        /*0810*/ 	.word	0x00013000


	//   ....[216]....
        /*0814*/ 	.word	0x00013080


	//   ....[217]....
        /*0818*/ 	.word	0x00013110


	//   ....[218]....
        /*081c*/ 	.word	0x00013180


	//   ....[219]....
        /*0820*/ 	.word	0x000131f0


	//   ....[220]....
        /*0824*/ 	.word	0x00013260


	//   ....[221]....
        /*0828*/ 	.word	0x000132e0


	//   ....[222]....
        /*082c*/ 	.word	0x00013350


	//   ....[223]....
        /*0830*/ 	.word	0x000133f0


	//   ....[224]....
        /*0834*/ 	.word	0x00013440


	//   ....[225]....
        /*0838*/ 	.word	0x000134d0


	//   ....[226]....
        /*083c*/ 	.word	0x00013600


	//----- nvinfo : EIATTR_REG_RECONFIG
	.align		4
.L_114:
        /*0840*/ 	.byte	0x01, 0x54
	.zero		2


	//----- nvinfo : EIATTR_SYSCALL_OFFSETS
	.align		4
        /*0844*/ 	.byte	0x04, 0x46
        /*0846*/ 	.short	(.L_116 - .L_115)


	//   ....[0]....
.L_115:
        /*0848*/ 	.word	0x00001aa0


	//   ....[1]....
        /*084c*/ 	.word	0x0000b9f0


	//   ....[2]....
        /*0850*/ 	.word	0x0000bb40


	//   ....[3]....
        /*0854*/ 	.word	0x0000bc30


	//   ....[4]....
        /*0858*/ 	.word	0x0000cbd0


	//----- nvinfo : EIATTR_MBARRIER_INSTR_OFFSETS
	.align		4
.L_116:
        /*085c*/ 	.byte	0x04, 0x39
        /*085e*/ 	.short	(.L_118 - .L_117)


	//   ....[0]....
.L_117:
        /*0860*/ 	.word	0x00000180
        /*0864*/ 	.word	0x000000ff
        /*0868*/ 	.word	0x0002a800
        /*086c*/ 	.short	0x0100
        /*086e*/ 	.byte	0x08
	.zero		1


	//   ....[1]....
        /*0870*/ 	.word	0x00000190
        /*0874*/ 	.word	0x000000ff
        /*0878*/ 	.word	0x0002a820
        /*087c*/ 	.short	0x0100
        /*087e*/ 	.byte	0x08
	.zero		1


	//   ....[2]....
        /*0880*/ 	.word	0x00000280
        /*0884*/ 	.word	0x000000ff
        /*0888*/ 	.word	0x0002a830
        /*088c*/ 	.short	0x0100
        /*088e*/ 	.byte	0x08
	.zero		1


	//   ....[3]....
        /*0890*/ 	.word	0x00000290
        /*0894*/ 	.word	0x000000ff
        /*0898*/ 	.word	0x0002a840
        /*089c*/ 	.short	0x0100
        /*089e*/ 	.byte	0x08
	.zero		1


	//   ....[4]....
        /*08a0*/ 	.word	0x000002a0
        /*08a4*/ 	.word	0x000000ff
        /*08a8*/ 	.word	0x0002a838
        /*08ac*/ 	.short	0x0100
        /*08ae*/ 	.byte	0x08
	.zero		1


	//   ....[5]....
        /*08b0*/ 	.word	0x000002b0
        /*08b4*/ 	.word	0x000000ff
        /*08b8*/ 	.word	0x0002a848
        /*08bc*/ 	.short	0x0100
        /*08be*/ 	.byte	0x08
	.zero		1


	//   ....[6]....
        /*08c0*/ 	.word	0x000003e0
        /*08c4*/ 	.word	0x000000ff
        /*08c8*/ 	.word	0x0002a850
        /*08cc*/ 	.short	0x0100
        /*08ce*/ 	.byte	0x08
	.zero		1


	//   ....[7]....
        /*08d0*/ 	.word	0x000003f0
        /*08d4*/ 	.word	0x000000ff
        /*08d8*/ 	.word	0x0002a860
        /*08dc*/ 	.short	0x0100
        /*08de*/ 	.byte	0x08
	.zero		1


	//   ....[8]....
        /*08e0*/ 	.word	0x00000400
        /*08e4*/ 	.word	0x000000ff
        /*08e8*/ 	.word	0x0002a858
        /*08ec*/ 	.short	0x0100
        /*08ee*/ 	.byte	0x08
	.zero		1


	//   ....[9]....
        /*08f0*/ 	.word	0x00000410
        /*08f4*/ 	.word	0x000000ff
        /*08f8*/ 	.word	0x0002a868
        /*08fc*/ 	.short	0x0100
        /*08fe*/ 	.byte	0x08
	.zero		1


	//   ....[10]....
        /*0900*/ 	.word	0x00000500
        /*0904*/ 	.word	0x000000ff
        /*0908*/ 	.word	0x0002a870
        /*090c*/ 	.short	0x0100
        /*090e*/ 	.byte	0x06
	.zero		1


	//   ....[11]....
        /*0910*/ 	.word	0x00000510
        /*0914*/ 	.word	0x000000ff
        /*0918*/ 	.word	0x0002a880
        /*091c*/ 	.short	0x0100
        /*091e*/ 	.byte	0x06
	.zero		1


	//   ....[12]....
        /*0920*/ 	.word	0x00000520
        /*0924*/ 	.word	0x000000ff
        /*0928*/ 	.word	0x0002a878
        /*092c*/ 	.short	0x0100
        /*092e*/ 	.byte	0x06
	.zero		1


	//   ....[13]....
        /*0930*/ 	.word	0x00000530
        /*0934*/ 	.word	0x000000ff
        /*0938*/ 	.word	0x0002a888
        /*093c*/ 	.short	0x0100
        /*093e*/ 	.byte	0x06
	.zero		1


	//   ....[14]....
        /*0940*/ 	.word	0x00000660
        /*0944*/ 	.word	0x000000ff
        /*0948*/ 	.word	0x0002a890
        /*094c*/ 	.short	0x0100
        /*094e*/ 	.byte	0x08
	.zero		1


	//   ....[15]....
        /*0950*/ 	.word	0x00000670
        /*0954*/ 	.word	0x000000ff
        /*0958*/ 	.word	0x0002a8a0
        /*095c*/ 	.short	0x0100
        /*095e*/ 	.byte	0x08
	.zero		1


	//   ....[16]....
        /*0960*/ 	.word	0x00000680
        /*0964*/ 	.word	0x000000ff
        /*0968*/ 	.word	0x0002a898
        /*096c*/ 	.short	0x0100
        /*096e*/ 	.byte	0x08
	.zero		1


	//   ....[17]....
        /*0970*/ 	.word	0x00000690
        /*0974*/ 	.word	0x000000ff
        /*0978*/ 	.word	0x0002a8a8
        /*097c*/ 	.short	0x0100
        /*097e*/ 	.byte	0x08
	.zero		1


	//   ....[18]....
        /*0980*/ 	.word	0x000007d0
        /*0984*/ 	.word	0x000000ff
        /*0988*/ 	.word	0x0002a8b0
        /*098c*/ 	.short	0x0100
        /*098e*/ 	.byte	0x08
	.zero		1


	//   ....[19]....
        /*0990*/ 	.word	0x000007e0
        /*0994*/ 	.word	0x000000ff
        /*0998*/ 	.word	0x0002a8c0
        /*099c*/ 	.short	0x0100
        /*099e*/ 	.byte	0x08
	.zero		1


	//   ....[20]....
        /*09a0*/ 	.word	0x000007f0
        /*09a4*/ 	.word	0x000000ff
        /*09a8*/ 	.word	0x0002a8b8
        /*09ac*/ 	.short	0x0100
        /*09ae*/ 	.byte	0x08
	.zero		1


	//   ....[21]....
        /*09b0*/ 	.word	0x00000800
        /*09b4*/ 	.word	0x000000ff
        /*09b8*/ 	.word	0x0002a8c8
        /*09bc*/ 	.short	0x0100
        /*09be*/ 	.byte	0x08
	.zero		1


	//   ....[22]....
        /*09c0*/ 	.word	0x00001b40
        /*09c4*/ 	.word	0x000000ff
        /*09c8*/ 	.word	0x0002a800
        /*09cc*/ 	.short	0x010a
        /*09ce*/ 	.byte	0x28
	.zero		1


	//   ....[23]....
        /*09d0*/ 	.word	0x00001bc0
        /*09d4*/ 	.word	0x00000000
        /*09d8*/ 	.word	0x0002a830
        /*09dc*/ 	.short	0x010a
        /*09de*/ 	.byte	0x3f
	.zero		1


	//   ....[24]....
        /*09e0*/ 	.word	0x00001c10
        /*09e4*/ 	.word	0x00000000
        /*09e8*/ 	.word	0x0002a830
        /*09ec*/ 	.short	0x010a
        /*09ee*/ 	.byte	0x3f
	.zero		1


	//   ....[25]....
        /*09f0*/ 	.word	0x000030e0
        /*09f4*/ 	.word	0x000000ff
        /*09f8*/ 	.word	0x00000000
        /*09fc*/ 	.short	0x0101
        /*09fe*/ 	.byte	0x04
	.zero		1


	//   ....[26]....
        /*0a00*/ 	.word	0x000043a0
        /*0a04*/ 	.word	0x000000ff
        /*0a08*/ 	.word	0x0002a830
        /*0a0c*/ 	.short	0x010a
        /*0a0e*/ 	.byte	0x09
	.zero		1


	//   ....[27]....
        /*0a10*/ 	.word	0x000043e0
        /*0a14*/ 	.word	0x000000ff
        /*0a18*/ 	.word	0x0002a830
        /*0a1c*/ 	.short	0x010a
        /*0a1e*/ 	.byte	0x09
	.zero		1


	//   ....[28]....
        /*0a20*/ 	.word	0x00004d00
        /*0a24*/ 	.word	0x000000ff
        /*0a28*/ 	.word	0x0002a850
        /*0a2c*/ 	.short	0x010a
        /*0a2e*/ 	.byte	0x0a
	.zero		1


	//   ....[29]....
        /*0a30*/ 	.word	0x00004d40
        /*0a34*/ 	.word	0x000000ff
        /*0a38*/ 	.word	0x0002a850
        /*0a3c*/ 	.short	0x010a
        /*0a3e*/ 	.byte	0x0a
	.zero		1


	//   ....[30]....
        /*0a40*/ 	.word	0x000053e0
        /*0a44*/ 	.word	0x000000ff
        /*0a48*/ 	.word	0x00000000
        /*0a4c*/ 	.short	0x0101
        /*0a4e*/ 	.byte	0x09
	.zero		1


	//   ....[31]....
        /*0a50*/ 	.word	0x000063f0
        /*0a54*/ 	.word	0x000000ff
        /*0a58*/ 	.word	0x00000000
        /*0a5c*/ 	.short	0x0101
        /*0a5e*/ 	.byte	0x0a
	.zero		1


	//   ....[32]....
        /*0a60*/ 	.word	0x000069d0
        /*0a64*/ 	.word	0x000000ff
        /*0a68*/ 	.word	0x0002a850
        /*0a6c*/ 	.short	0x010a
        /*0a6e*/ 	.byte	0x05
	.zero		1


	//   ....[33]....
        /*0a70*/ 	.word	0x00006a10
        /*0a74*/ 	.word	0x000000ff
        /*0a78*/ 	.word	0x0002a850
        /*0a7c*/ 	.short	0x010a
        /*0a7e*/ 	.byte	0x05
	.zero		1


	//   ....[34]....
        /*0a80*/ 	.word	0x00006ef0
        /*0a84*/ 	.word	0x000000ff
        /*0a88*/ 	.word	0x00000000
        /*0a8c*/ 	.short	0x0101
        /*0a8e*/ 	.byte	0x04
	.zero		1


	//   ....[35]....
        /*0a90*/ 	.word	0x000086a0
        /*0a94*/ 	.word	0x00000062
        /*0a98*/ 	.word	0x00000000
        /*0a9c*/ 	.short	0x0101
        /*0a9e*/ 	.byte	0x3f
	.zero		1


	//   ....[36]....
        /*0aa0*/ 	.word	0x00008b40
        /*0aa4*/ 	.word	0x00000062
        /*0aa8*/ 	.word	0x00000000
        /*0aac*/ 	.short	0x0101
        /*0aae*/ 	.byte	0x3f
	.zero		1


	//   ....[37]....
        /*0ab0*/ 	.word	0x0000c250
        /*0ab4*/ 	.word	0x00000007
        /*0ab8*/ 	.word	0x0002a840
        /*0abc*/ 	.short	0x010a
        /*0abe*/ 	.byte	0x3f
	.zero		1


	//   ....[38]....
        /*0ac0*/ 	.word	0x0000c900
        /*0ac4*/ 	.word	0x00000007
        /*0ac8*/ 	.word	0x0002a830
        /*0acc*/ 	.short	0x0107
        /*0ace*/ 	.byte	0x3f
	.zero		1


	//   ....[39]....
        /*0ad0*/ 	.word	0x0000c9d0
        /*0ad4*/ 	.word	0x00000007
        /*0ad8*/ 	.word	0x0002a830
        /*0adc*/ 	.short	0x0101
        /*0ade*/ 	.byte	0x3f
	.zero		1


	//   ....[40]....
        /*0ae0*/ 	.word	0x0000d560
        /*0ae4*/ 	.word	0x00000016
        /*0ae8*/ 	.word	0x0002a800
        /*0aec*/ 	.short	0x0107
        /*0aee*/ 	.byte	0x3f
	.zero		1


	//   ....[41]....
        /*0af0*/ 	.word	0x0000d680
        /*0af4*/ 	.word	0x00000016
        /*0af8*/ 	.word	0x0002a800
        /*0afc*/ 	.short	0x0101
        /*0afe*/ 	.byte	0x3f
	.zero		1


	//   ....[42]....
        /*0b00*/ 	.word	0x0000d6a0
        /*0b04*/ 	.word	0x00000016
        /*0b08*/ 	.word	0x0002a820
        /*0b0c*/ 	.short	0x010a
        /*0b0e*/ 	.byte	0x3f
	.zero		1


	//   ....[43]....
        /*0b10*/ 	.word	0x0000da00
        /*0b14*/ 	.word	0x00000006
        /*0b18*/ 	.word	0x0002a840
        /*0b1c*/ 	.short	0x010a
        /*0b1e*/ 	.byte	0x3f
	.zero		1


	//   ....[44]....
        /*0b20*/ 	.word	0x0000dee0
        /*0b24*/ 	.word	0x00000006
        /*0b28*/ 	.word	0x0002a830
        /*0b2c*/ 	.short	0x0107
        /*0b2e*/ 	.byte	0x3f
	.zero		1


	//   ....[45]....
        /*0b30*/ 	.word	0x0000df90
        /*0b34*/ 	.word	0x00000006
        /*0b38*/ 	.word	0x0002a830
        /*0b3c*/ 	.short	0x0101
        /*0b3e*/ 	.byte	0x3f
	.zero		1


	//   ....[46]....
        /*0b40*/ 	.word	0x0000dff0
        /*0b44*/ 	.word	0x00000004
        /*0b48*/ 	.word	0x0002a860
        /*0b4c*/ 	.short	0x010a
        /*0b4e*/ 	.byte	0x3f
	.zero		1


	//   ....[47]....
        /*0b50*/ 	.word	0x0000e440
        /*0b54*/ 	.word	0x00000004
        /*0b58*/ 	.word	0x0002a850
        /*0b5c*/ 	.short	0x0107
        /*0b5e*/ 	.byte	0x3f
	.zero		1


	//   ....[48]....
        /*0b60*/ 	.word	0x0000e590
        /*0b64*/ 	.word	0x00000004
        /*0b68*/ 	.word	0x0002a850
        /*0b6c*/ 	.short	0x0101
        /*0b6e*/ 	.byte	0x3f
	.zero		1


	//   ....[49]....
        /*0b70*/ 	.word	0x0000e7e0
        /*0b74*/ 	.word	0x00000000
        /*0b78*/ 	.word	0x0002a860
        /*0b7c*/ 	.short	0x010a
        /*0b7e*/ 	.byte	0x3f
	.zero		1


	//   ....[50]....
        /*0b80*/ 	.word	0x0000ec40
        /*0b84*/ 	.word	0x00000000
        /*0b88*/ 	.word	0x0002a850
        /*0b8c*/ 	.short	0x0107
        /*0b8e*/ 	.byte	0x3f
	.zero		1


	//   ....[51]....
        /*0b90*/ 	.word	0x0000ecf0
        /*0b94*/ 	.word	0x00000000
        /*0b98*/ 	.word	0x0002a850
        /*0b9c*/ 	.short	0x0101
        /*0b9e*/ 	.byte	0x3f
	.zero		1


	//   ....[52]....
        /*0ba0*/ 	.word	0x0000fa30
        /*0ba4*/ 	.word	0x00000004
        /*0ba8*/ 	.word	0x0002a820
        /*0bac*/ 	.short	0x010a
        /*0bae*/ 	.byte	0x3f
	.zero		1


	//   ....[53]....
        /*0bb0*/ 	.word	0x0000fbd0
        /*0bb4*/ 	.word	0x00000005
        /*0bb8*/ 	.word	0x0002a840
        /*0bbc*/ 	.short	0x010a
        /*0bbe*/ 	.byte	0x3f
	.zero		1


	//   ....[54]....
        /*0bc0*/ 	.word	0x0000fc70
        /*0bc4*/ 	.word	0x0000001b
        /*0bc8*/ 	.word	0x0002a840
        /*0bcc*/ 	.short	0x010a
        /*0bce*/ 	.byte	0x3f
	.zero		1


	//   ....[55]....
        /*0bd0*/ 	.word	0x0000fcb0
        /*0bd4*/ 	.word	0x00000005
        /*0bd8*/ 	.word	0x0002a860
        /*0bdc*/ 	.short	0x010a
        /*0bde*/ 	.byte	0x3f
	.zero		1


	//   ....[56]....
        /*0be0*/ 	.word	0x0000fcf0
        /*0be4*/ 	.word	0x0000001b
        /*0be8*/ 	.word	0x0002a860
        /*0bec*/ 	.short	0x010a
        /*0bee*/ 	.byte	0x3f
	.zero		1


	//   ....[57]....
        /*0bf0*/ 	.word	0x0000fd60
        /*0bf4*/ 	.word	0x00000003
        /*0bf8*/ 	.word	0x0002a800
        /*0bfc*/ 	.short	0x010a
        /*0bfe*/ 	.byte	0x3f
	.zero		1


	//   ....[58]....
        /*0c00*/ 	.word	0x0000fdb0
        /*0c04*/ 	.word	0x00000000
        /*0c08*/ 	.word	0x0002a830
        /*0c0c*/ 	.short	0x010a
        /*0c0e*/ 	.byte	0x3f
	.zero		1


	//   ....[59]....
        /*0c10*/ 	.word	0x0000fe10
        /*0c14*/ 	.word	0x0000000c
        /*0c18*/ 	.word	0x0002a830
        /*0c1c*/ 	.short	0x010a
        /*0c1e*/ 	.byte	0x3f
	.zero		1


	//   ....[60]....
        /*0c20*/ 	.word	0x0000fe70
        /*0c24*/ 	.word	0x00000009
        /*0c28*/ 	.word	0x0002a850
        /*0c2c*/ 	.short	0x010a
        /*0c2e*/ 	.byte	0x3f
	.zero		1


	//   ....[61]....
        /*0c30*/ 	.word	0x0000fed0
        /*0c34*/ 	.word	0x00000005
        /*0c38*/ 	.word	0x0002a850
        /*0c3c*/ 	.short	0x010a
        /*0c3e*/ 	.byte	0x3f
	.zero		1


	//   ....[62]....
        /*0c40*/ 	.word	0x0000ffe0
        /*0c44*/ 	.word	0x00000007
        /*0c48*/ 	.word	0x0002a840
        /*0c4c*/ 	.short	0x010a
        /*0c4e*/ 	.byte	0x3f
	.zero		1


	//   ....[63]....
        /*0c50*/ 	.word	0x00011340
        /*0c54*/ 	.word	0x00000016
        /*0c58*/ 	.word	0x0002a820
        /*0c5c*/ 	.short	0x010a
        /*0c5e*/ 	.byte	0x3f
	.zero		1


	//   ....[64]....
        /*0c60*/ 	.word	0x00011390
        /*0c64*/ 	.word	0x00000006
        /*0c68*/ 	.word	0x0002a840
        /*0c6c*/ 	.short	0x010a
        /*0c6e*/ 	.byte	0x3f
	.zero		1


	//   ....[65]....
        /*0c70*/ 	.word	0x00011b50
        /*0c74*/ 	.word	0x00000004
        /*0c78*/ 	.word	0x0002a860
        /*0c7c*/ 	.short	0x010a
        /*0c7e*/ 	.byte	0x3f
	.zero		1


	//   ....[66]....
        /*0c80*/ 	.word	0x00012350
        /*0c84*/ 	.word	0x00000000
        /*0c88*/ 	.word	0x0002a860
        /*0c8c*/ 	.short	0x010a
        /*0c8e*/ 	.byte	0x3f
	.zero		1


	//   ....[67]....
        /*0c90*/ 	.word	0x00013520
        /*0c94*/ 	.word	0x00000004
        /*0c98*/ 	.word	0x0002a820
        /*0c9c*/ 	.short	0x010a
        /*0c9e*/ 	.byte	0x3f
	.zero		1


	//   ....[68]....
        /*0ca0*/ 	.word	0x000136c0
        /*0ca4*/ 	.word	0x00000005
        /*0ca8*/ 	.word	0x0002a840
        /*0cac*/ 	.short	0x010a
        /*0cae*/ 	.byte	0x3f
	.zero		1


	//   ....[69]....
        /*0cb0*/ 	.word	0x00013710
        /*0cb4*/ 	.word	0x0000001b
        /*0cb8*/ 	.word	0x0002a840
        /*0cbc*/ 	.short	0x010a
        /*0cbe*/ 	.byte	0x3f
	.zero		1


	//   ....[70]....
        /*0cc0*/ 	.word	0x00013760
        /*0cc4*/ 	.word	0x00000005
        /*0cc8*/ 	.word	0x0002a860
        /*0ccc*/ 	.short	0x010a
        /*0cce*/ 	.byte	0x3f
	.zero		1


	//----- nvinfo : EIATTR_NUM_MBARRIERS
	.align		4
.L_118:
        /*0cd0*/ 	.byte	0x03, 0x38
        /*0cd2*/ 	.short	0x0016


	//----- nvinfo : EIATTR_EXIT_INSTR_OFFSETS
	.align		4
        /*0cd4*/ 	.byte	0x04, 0x1c
        /*0cd6*/ 	.short	(.L_120 - .L_119)


	//   ....[0]....
.L_119:
        /*0cd8*/ 	.word	0x00000990


	//   ....[1]....
        /*0cdc*/ 	.word	0x0000a320


	//   ....[2]....
        /*0ce0*/ 	.word	0x0000fd40


	//----- nvinfo : EIATTR_MAX_THREADS
	.align		4
.L_120:
        /*0ce4*/ 	.byte	0x04, 0x05
        /*0ce6*/ 	.short	(.L_122 - .L_121)
.L_121:
        /*0ce8*/ 	.word	0x00000180
        /*0cec*/ 	.word	0x00000001
        /*0cf0*/ 	.word	0x00000001


	//----- nvinfo : EIATTR_CRS_STACK_SIZE
	.align		4
.L_122:
        /*0cf4*/ 	.byte	0x04, 0x1e
        /*0cf6*/ 	.short	(.L_124 - .L_123)
.L_123:
        /*0cf8*/ 	.word	0x00000000


	//----- nvinfo : EIATTR_CBANK_PARAM_SIZE
	.align		4
.L_124:
        /*0cfc*/ 	.byte	0x03, 0x19
        /*0cfe*/ 	.short	0x0af0


	//----- nvinfo : EIATTR_PARAM_CBANK
	.align		4
        /*0d00*/ 	.byte	0x04, 0x0a
        /*0d02*/ 	.short	(.L_126 - .L_125)
	.align		4
.L_125:
        /*0d04*/ 	.word	index@(.nv.constant0._ZN7cutlass13device_kernelIN5flash11enable_sm90INS1_16FlashAttnFwdSm90INS1_25CollectiveMainloopFwdSm90ILi2EN4cute5tupleIJNS5_1CILi1EEES8_S8_EEENS6_IJNS7_ILi128EEENS7_ILi96EEENS7_ILi192EEEEEELi128ENS_6half_tEfNS_4arch4Sm90ELb0ELb0ELb1ELb1ELb1ELb0ELb0ELb1ELb1ELb1ELb1ELb0EEENS1_21CollectiveEpilogueFwdINS6_IJSA_SA_SB_EEES9_SE_SG_Li256ELb1ELb1ELb1ELb0EEENS1_36VarlenDynamicPersistentTileSchedulerILi128ELi96ELi256ELi128ELb1ELb1ELb1ELb0ELb1ELb1EEEEEEEEEvNT_6ParamsE)
        /*0d08*/ 	.short	0x0210
        /*0d0a*/ 	.short	0x0af0


	//----- nvinfo : EIATTR_SW_WAR
	.align		4
.L_126:
        /*0d0c*/ 	.byte	0x04, 0x36
        /*0d0e*/ 	.short	(.L_128 - .L_127)
.L_127:
        /*0d10*/ 	.word	0x00000008
.L_128:


//--------------------- .nv.info._ZN7cutlass13device_kernelIN5flash11enable_sm90INS1_16FlashAttnFwdSm90INS1_25CollectiveMainloopFwdSm90ILi2EN4cute5tupleIJNS5_1CILi1EEES8_S8_EEENS6_IJNS7_ILi128EEENS7_ILi96EEENS7_ILi192EEEEEELi128ENS_6half_tEfNS_4arch4Sm90ELb0ELb0ELb1ELb1ELb1ELb1ELb0ELb1ELb1ELb1ELb1ELb0EEENS1_21CollectiveEpilogueFwdINS6_IJSA_SA_SB_EEES9_SE_SG_Li256ELb1ELb1ELb1ELb0EEENS1_36VarlenDynamicPersistentTileSchedulerILi128ELi96ELi256ELi128ELb1ELb1ELb1ELb0ELb1ELb1EEEEEEEEEvNT_6ParamsE --------------------------
	.section	.nv.info._ZN7cutlass13device_kernelIN5flash11enable_sm90INS1_16FlashAttnFwdSm90INS1_25CollectiveMainloopFwdSm90ILi2EN4cute5tupleIJNS5_1CILi1EEES8_S8_EEENS6_IJNS7_ILi128EEENS7_ILi96EEENS7_ILi192EEEEEELi128ENS_6half_tEfNS_4arch4Sm90ELb0ELb0ELb1ELb1ELb1ELb1ELb0ELb1ELb1ELb1ELb1ELb0EEENS1_21CollectiveEpilogueFwdINS6_IJSA_SA_SB_EEES9_SE_SG_Li256ELb1ELb1ELb1ELb0EEENS1_36VarlenDynamicPersistentTileSchedulerILi128ELi96ELi256ELi128ELb1ELb1ELb1ELb0ELb1ELb1EEEEEEEEEvNT_6ParamsE,"",@"SHT_CUDA_INFO"
	.sectionflags	@""
	.align	4


	//----- nvinfo : EIATTR_CUDA_API_VERSION
	.align		4
        /*0000*/ 	.byte	0x04, 0x37
        /*0002*/ 	.short	(.L_130 - .L_129)
.L_129:
        /*0004*/ 	.word	0x00000082


	//----- nvinfo : EIATTR_KPARAM_INFO
	.align		4
.L_130:
        /*0008*/ 	.byte	0x04, 0x17
        /*000a*/ 	.short	(.L_132 - .L_131)
.L_131:
        /*000c*/ 	.word	0x00000000
        /*0010*/ 	.short	0x0000
        /*0012*/ 	.short	0x0070
        /*0014*/ 	.byte	0x00, 0xf0, 0x01, 0x2a


	//----- nvinfo : EIATTR_SPARSE_MMA_MASK
	.align		4
.L_132:
        /*0018*/ 	.byte	0x03, 0x50
        /*001a*/ 	.short	0x0000


	//----- nvinfo : EIATTR_MAXREG_COUNT
	.align		4
        /*001c*/ 	.byte	0x03, 0x1b
        /*001e*/ 	.short	0x00a8


	//----- nvinfo : EIATTR_NUM_BARRIERS
	.align		4
        /*0020*/ 	.byte	0x02, 0x4c
        /*0022*/ 	.byte	0x10
	.zero		1


	//----- nvinfo : EIATTR_EXTERNS
	.align		4
        /*0024*/ 	.byte	0x04, 0x0f
        /*0026*/ 	.short	(.L_134 - .L_133)


	//   ....[0]....
	.align		4
.L_133:
        /*0028*/ 	.word	index@(__assertfail)


	//----- nvinfo : EIATTR_ANNOTATIONS
	.align		4
.L_134:
        /*002c*/ 	.byte	0x04, 0x55
        /*002e*/ 	.short	(.L_136 - .L_135)


	//   ....[0]....
.L_135:
        /* <DEDUP_REMOVED lines=56> */


	//----- nvinfo : EIATTR_MERCURY_ISA_VERSION
	.align		4
.L_136:
        /*0398*/ 	.byte	0x03, 0x5f
        /*039a*/ 	.short	0x0101


	//----- nvinfo : EIATTR_UNUSED_LOAD_BYTE_OFFSET
	.align		4
        /*039c*/ 	.byte	0x04, 0x44
        /*039e*/ 	.short	(.L_138 - .L_137)


	//   ....[0]....
.L_137:
        /*03a0*/ 	.word	0x00000a30
        /*03a4*/ 	.word	0x0000fff0


	//   ....[1]....
        /*03a8*/ 	.word	0x000170b0
        /*03ac*/ 	.word	0x0000fff0


	//----- nvinfo : EIATTR_INT_WARP_WIDE_INSTR_OFFSETS
	.align		4
.L_138:
        /*03b0*/ 	.byte	0x04, 0x31
        /*03b2*/ 	.short	(.L_140 - .L_139)


	//   ....[0]....
.L_139:
        /*03b4*/ 	.word	0x00000130


	//   ....[1]....
        /*03b8*/ 	.word	0x00000170


	//   ....[2]....
        /*03bc*/ 	.word	0x000001e0


	//   ....[3]....
        /*03c0*/ 	.word	0x0001c9c0


	//   ....[4]....
        /*03c4*/ 	.word	0x0001ca50


	//   ....[5]....
        /*03c8*/ 	.word	0x0001f920


	//   ....[6]....
        /*03cc*/ 	.word	0x0001f9b0


	//----- nvinfo : EIATTR_COOP_GROUP_MASK_REGIDS
	.align		4
.L_140:
        /*03d0*/ 	.byte	0x04, 0x29
        /*03d2*/ 	.short	(.L_142 - .L_141)


	//   ....[0]....
.L_141:
        /*03d4*/ 	.word	0xffffffff


	//   ....[1]....
        /*03d8*/ 	.word	0xffffffff


	//   ....[2]....
        /*03dc*/ 	.word	0xffffffff


	//   ....[3]....
        /*03e0*/ 	.word	0xffffffff


	//   ....[4]....
        /*03e4*/ 	.word	0xffffffff


	//   ....[5]....
        /*03e8*/ 	.word	0xffffffff


	//   ....[6]....
        /*03ec*/ 	.word	0xffffffff


	//   ....[7]....
        /*03f0*/ 	.word	0xffffffff


	//   ....[8]....
        /*03f4*/ 	.word	0xffffffff


	//   ....[9]....
        /*03f8*/ 	.word	0xffffffff


	//   ....[10]....
        /*03fc*/ 	.word	0xffffffff


	//   ....[11]....
        /*0400*/ 	.word	0xffffffff


	//   ....[12]....
        /*0404*/ 	.word	0xffffffff


	//   ....[13]....
        /*0408*/ 	.word	0xffffffff


	//   ....[14]....
        /*040c*/ 	.word	0xffffffff


	//   ....[15]....
        /*0410*/ 	.word	0xffffffff


	//   ....[16]....
        /*0414*/ 	.word	0xffffffff


	//   ....[17]....
        /*0418*/ 	.word	0xffffffff


	//   ....[18]....
        /*041c*/ 	.word	0xffffffff


	//   ....[19]....
        /*0420*/ 	.word	0xffffffff


	//   ....[20]....
        /*0424*/ 	.word	0xffffffff


	//   ....[21]....
        /*0428*/ 	.word	0xffffffff


	//   ....[22]....
        /*042c*/ 	.word	0xffffffff


	//   ....[23]....
        /*0430*/ 	.word	0xffffffff


	//   ....[24]....
        /*0434*/ 	.word	0xffffffff


	//   ....[25]....
        /*0438*/ 	.word	0xffffffff


	//   ....[26]....
        /*043c*/ 	.word	0xffffffff


	//   ....[27]....
        /*0440*/ 	.word	0xffffffff


	//   ....[28]....
        /*0444*/ 	.word	0xffffffff


	//   ....[29]....
        /*0448*/ 	.word	0xffffffff


	//   ....[30]....
        /*044c*/ 	.word	0xffffffff


	//   ....[31]....
        /*0450*/ 	.word	0xffffffff


	//   ....[32]....
        /*0454*/ 	.word	0xffffffff


	//   ....[33]....
        /*0458*/ 	.word	0xffffffff


	//   ....[34]....
        /*045c*/ 	.word	0xffffffff


	//   ....[35]....
        /*0460*/ 	.word	0xffffffff


	//   ....[36]....
        /*0464*/ 	.word	0xffffffff


	//   ....[37]....
        /*0468*/ 	.word	0xffffffff


	//   ....[38]....
        /*046c*/ 	.word	0xffffffff


	//   ....[39]....
        /*0470*/ 	.word	0xffffffff


	//   ....[40]....
        /*0474*/ 	.word	0xffffffff


	//   ....[41]....
        /*0478*/ 	.word	0xffffffff


	//   ....[42]....
        /*047c*/ 	.word	0xffffffff


	//   ....[43]....
        /*0480*/ 	.word	0xffffffff


	//   ....[44]....
        /*0484*/ 	.word	0xffffffff


	//   ....[45]....
        /*0488*/ 	.word	0xffffffff


	//   ....[46]....
        /*048c*/ 	.word	0xffffffff


	//   ....[47]....
        /*0490*/ 	.word	0xffffffff


	//   ....[48]....
        /*0494*/ 	.word	0xffffffff


	//   ....[49]....
        /*0498*/ 	.word	0xffffffff


	//   ....[50]....
        /*049c*/ 	.word	0xffffffff


	//   ....[51]....
        /*04a0*/ 	.word	0xffffffff


	//   ....[52]....
        /*04a4*/ 	.word	0xffffffff


	//   ....[53]....
        /*04a8*/ 	.word	0xffffffff


	//   ....[54]....
        /*04ac*/ 	.word	0xffffffff


	//   ....[55]....
        /*04b0*/ 	.word	0xffffffff


	//   ....[56]....
        /*04b4*/ 	.word	0xffffffff


	//   ....[57]....
        /*04b8*/ 	.word	0xffffffff


	//   ....[58]....
        /*04bc*/ 	.word	0xffffffff


	//   ....[59]....
        /*04c0*/ 	.word	0xffffffff


	//   ....[60]....
        /*04c4*/ 	.word	0xffffffff


	//   ....[61]....
        /*04c8*/ 	.word	0xffffffff


	//   ....[62]....
        /*04cc*/ 	.word	0xffffffff


	//   ....[63]....
        /*04d0*/ 	.word	0xffffffff


	//   ....[64]....
        /*04d4*/ 	.word	0xffffffff


	//   ....[65]....
        /*04d8*/ 	.word	0xffffffff


	//   ....[66]....
        /*04dc*/ 	.word	0xffffffff


	//   ....[67]....
        /*04e0*/ 	.word	0xffffffff


	//   ....[68]....
        /*04e4*/ 	.word	0xffffffff


	//   ....[69]....
        /*04e8*/ 	.word	0xffffffff


	//   ....[70]....
        /*04ec*/ 	.word	0xffffffff


	//   ....[71]....
        /*04f0*/ 	.word	0xffffffff


	//   ....[72]....
        /*04f4*/ 	.word	0xffffffff


	//   ....[73]....
        /*04f8*/ 	.word	0xffffffff


	//   ....[74]....
        /*04fc*/ 	.word	0xffffffff


	//   ....[75]....
        /*0500*/ 	.word	0xffffffff


	//   ....[76]....
        /*0504*/ 	.word	0xffffffff


	//   ....[77]....
        /*0508*/ 	.word	0xffffffff


	//   ....[78]....
        /*050c*/ 	.word	0xffffffff


	//   ....[79]....
        /*0510*/ 	.word	0xffffffff


	//   ....[80]....
        /*0514*/ 	.word	0xffffffff


	//   ....[81]....
        /*0518*/ 	.word	0xffffffff


	//   ....[82]....
        /*051c*/ 	.word	0xffffffff


	//   ....[83]....
        /*0520*/ 	.word	0xffffffff


	//   ....[84]....
        /*0524*/ 	.word	0xffffffff


	//   ....[85]....
        /*0528*/ 	.word	0xffffffff


	//   ....[86]....
        /*052c*/ 	.word	0xffffffff


	//   ....[87]....
        /*0530*/ 	.word	0xffffffff


	//   ....[88]....
        /*0534*/ 	.word	0xffffffff


	//   ....[89]....
        /*0538*/ 	.word	0xffffffff


	//   ....[90]....
        /*053c*/ 	.word	0xffffffff


	//   ....[91]....
        /*0540*/ 	.word	0xffffffff


	//   ....[92]....
        /*0544*/ 	.word	0xffffffff


	//   ....[93]....
        /*0548*/ 	.word	0xffffffff


	//   ....[94]....
        /*054c*/ 	.word	0xffffffff


	//   ....[95]....
        /*0550*/ 	.word	0xffffffff


	//   ....[96]....
        /*0554*/ 	.word	0xffffffff


	//   ....[97]....
        /*0558*/ 	.word	0xffffffff


	//   ....[98]....
        /*055c*/ 	.word	0xffffffff


	//   ....[99]....
        /*0560*/ 	.word	0xffffffff


	//   ....[100]....
        /*0564*/ 	.word	0xffffffff


	//   ....[101]....
        /*0568*/ 	.word	0xffffffff


	//   ....[102]....
        /*056c*/ 	.word	0xffffffff


	//   ....[103]....
        /*0570*/ 	.word	0xffffffff


	//   ....[104]....
        /*0574*/ 	.word	0xffffffff


	//   ....[105]....
        /*0578*/ 	.word	0xffffffff


	//   ....[106]....
        /*057c*/ 	.word	0xffffffff


	//   ....[107]....
        /*0580*/ 	.word	0xffffffff


	//   ....[108]....
        /*0584*/ 	.word	0xffffffff


	//   ....[109]....
        /*0588*/ 	.word	0xffffffff


	//   ....[110]....
        /*058c*/ 	.word	0xffffffff


	//   ....[111]....
        /*0590*/ 	.word	0xffffffff


	//   ....[112]....
        /*0594*/ 	.word	0xffffffff


	//   ....[113]....
        /*0598*/ 	.word	0xffffffff


	//   ....[114]....
        /*059c*/ 	.word	0xffffffff


	//   ....[115]....
        /*05a0*/ 	.word	0xffffffff


	//   ....[116]....
        /*05a4*/ 	.word	0xffffffff


	//   ....[117]....
        /*05a8*/ 	.word	0xffffffff


	//   ....[118]....
        /*05ac*/ 	.word	0xffffffff


	//   ....[119]....
        /*05b0*/ 	.word	0xffffffff


	//   ....[120]....
        /*05b4*/ 	.word	0xffffffff


	//   ....[121]....
        /*05b8*/ 	.word	0xffffffff


	//   ....[122]....
        /*05bc*/ 	.word	0xffffffff


	//   ....[123]....
        /*05c0*/ 	.word	0xffffffff


	//   ....[124]....
        /*05c4*/ 	.word	0xffffffff


	//   ....[125]....
        /*05c8*/ 	.word	0xffffffff


	//   ....[126]....
        /*05cc*/ 	.word	0xffffffff


	//   ....[127]....
        /*05d0*/ 	.word	0xffffffff


	//   ....[128]....
        /*05d4*/ 	.word	0xffffffff


	//   ....[129]....
        /*05d8*/ 	.word	0xffffffff


	//   ....[130]....
        /*05dc*/ 	.word	0xffffffff


	//   ....[131]....
        /*05e0*/ 	.word	0xffffffff


	//   ....[132]....
        /*05e4*/ 	.word	0xffffffff


	//   ....[133]....
        /*05e8*/ 	.word	0xffffffff


	//   ....[134]....
        /*05ec*/ 	.word	0xffffffff


	//   ....[135]....
        /*05f0*/ 	.word	0xffffffff


	//   ....[136]....
        /*05f4*/ 	.word	0xffffffff


	//   ....[137]....
        /*05f8*/ 	.word	0xffffffff


	//   ....[138]....
        /*05fc*/ 	.word	0xffffffff


	//   ....[139]....
        /*0600*/ 	.word	0xffffffff


	//   ....[140]....
        /*0604*/ 	.word	0xffffffff


	//   ....[141]....
        /*0608*/ 	.word	0xffffffff


	//   ....[142]....
        /*060c*/ 	.word	0xffffffff


	//   ....[143]....
        /*0610*/ 	.word	0xffffffff


	//   ....[144]....
        /*0614*/ 	.word	0xffffffff


	//   ....[145]....
        /*0618*/ 	.word	0xffffffff


	//   ....[146]....
        /*061c*/ 	.word	0xffffffff


	//   ....[147]....
        /*0620*/ 	.word	0xffffffff


	//   ....[148]....
        /*0624*/ 	.word	0xffffffff


	//   ....[149]....
        /*0628*/ 	.word	0xffffffff


	//   ....[150]....
        /*062c*/ 	.word	0xffffffff


	//   ....[151]....
        /*0630*/ 	.word	0xffffffff


	//   ....[152]....
        /*0634*/ 	.word	0xffffffff


	//   ....[153]....
        /*0638*/ 	.word	0xffffffff


	//   ....[154]....
        /*063c*/ 	.word	0xffffffff


	//   ....[155]....
        /*0640*/ 	.word	0xffffffff


	//   ....[156]....
        /*0644*/ 	.word	0xffffffff


	//   ....[157]....
        /*0648*/ 	.word	0xffffffff


	//   ....[158]....
        /*064c*/ 	.word	0xffffffff


	//   ....[159]....
        /*0650*/ 	.word	0xffffffff


	//   ....[160]....
        /*0654*/ 	.word	0xffffffff


	//   ....[161]....
        /*0658*/ 	.word	0xffffffff


	//   ....[162]....
        /*065c*/ 	.word	0xffffffff


	//   ....[163]....
        /*0660*/ 	.word	0xffffffff


	//   ....[164]....
        /*0664*/ 	.word	0xffffffff


	//   ....[165]....
        /*0668*/ 	.word	0xffffffff


	//   ....[166]....
        /*066c*/ 	.word	0xffffffff


	//   ....[167]....
        /*0670*/ 	.word	0xffffffff


	//   ....[168]....
        /*0674*/ 	.word	0xffffffff


	//   ....[169]....
        /*0678*/ 	.word	0x0500000f


	//   ....[170]....
        /*067c*/ 	.word	0x0500000f


	//   ....[171]....
        /*0680*/ 	.word	0x0500000f


	//   ....[172]....
        /*0684*/ 	.word	0x0500000f


	//   ....[173]....
        /*0688*/ 	.word	0x0500000f


	//   ....[174]....
        /*068c*/ 	.word	0x0500000f


	//   ....[175]....
        /*0690*/ 	.word	0x0500000f


	//   ....[176]....
        /*0694*/ 	.word	0x0500000f


	//   ....[177]....
        /*0698*/ 	.word	0x0500000f


	//   ....[178]....
        /*069c*/ 	.word	0x0500000f


	//   ....[179]....
        /*06a0*/ 	.word	0x0500000f


	//   ....[180]....
        /*06a4*/ 	.word	0x0500000f


	//   ....[181]....
        /*06a8*/ 	.word	0x0500000f


	//   ....[182]....
        /*06ac*/ 	.word	0x0500000f


	//   ....[183]....
        /*06b0*/ 	.word	0x0500000f


	//   ....[184]....
        /*06b4*/ 	.word	0x0500000f


	//   ....[185]....
        /*06b8*/ 	.word	0x0500000f


	//   ....[186]....
        /*06bc*/ 	.word	0x0500000f


	//   ....[187]....
        /*06c0*/ 	.word	0x0500000f


	//   ....[188]....
        /*06c4*/ 	.word	0x0500000f


	//   ....[189]....
        /*06c8*/ 	.word	0x0500000f


	//   ....[190]....
        /*06cc*/ 	.word	0x0500000f


	//   ....[191]....
        /*06d0*/ 	.word	0x0500000f


	//   ....[192]....
        /*06d4*/ 	.word	0x0500000f


	//   ....[193]....
        /*06d8*/ 	.word	0x0500000f


	//   ....[194]....
        /*06dc*/ 	.word	0x0500000f


	//   ....[195]....
        /*06e0*/ 	.word	0x0500000f


	//   ....[196]....
        /*06e4*/ 	.word	0x0500000f


	//   ....[197]....
        /*06e8*/ 	.word	0x0500000f


	//   ....[198]....
        /*06ec*/ 	.word	0x0500000f


	//   ....[199]....
        /*06f0*/ 	.word	0x0500000f


	//   ....[200]....
        /*06f4*/ 	.word	0x0500000f


	//   ....[201]....
        /*06f8*/ 	.word	0x0500000f


	//   ....[202]....
        /*06fc*/ 	.word	0x0500000f


	//   ....[203]....
        /*0700*/ 	.word	0x0500000f


	//   ....[204]....
        /*0704*/ 	.word	0x0500000f


	//   ....[205]....
        /*0708*/ 	.word	0x0500000f


	//   ....[206]....
        /*070c*/ 	.word	0x0500000f


	//   ....[207]....
        /*0710*/ 	.word	0x0500000f


	//   ....[208]....
        /*0714*/ 	.word	0x0500000f


	//   ....[209]....
        /*0718*/ 	.word	0x0500000f


	//   ....[210]....
        /*071c*/ 	.word	0x0500000f


	//   ....[211]....
        /*0720*/ 	.word	0x0500000f


	//   ....[212]....
        /*0724*/ 	.word	0x0500000f


	//   ....[213]....
        /*0728*/ 	.word	0x0500000f


	//   ....[214]....
        /*072c*/ 	.word	0x0500000f


	//   ....[215]....
        /*0730*/ 	.word	0x0500000f


	//   ....[216]....
        /*0734*/ 	.word	0x0500000f


	//   ....[217]....
        /*0738*/ 	.word	0x0500000f


	//   ....[218]....
        /*073c*/ 	.word	0x0500000f


	//   ....[219]....
        /*0740*/ 	.word	0x0500000f


	//   ....[220]....
        /*0744*/ 	.word	0x0500000f


	//   ....[221]....
        /*0748*/ 	.word	0x0500000f


	//   ....[222]....
        /*074c*/ 	.word	0x0500000f


	//   ....[223]....
        /*0750*/ 	.word	0x0500000f


	//   ....[224]....
        /*0754*/ 	.word	0x0500000f


	//   ....[225]....
        /*0758*/ 	.word	0x0500000f


	//   ....[226]....
        /*075c*/ 	.word	0x0500000f


	//   ....[227]....
        /*0760*/ 	.word	0x0500000f


	//   ....[228]....
        /*0764*/ 	.word	0x0500000f


	//   ....[229]....
        /*0768*/ 	.word	0x0500000f


	//   ....[230]....
        /*076c*/ 	.word	0x0500000f


	//   ....[231]....
        /*0770*/ 	.word	0x0500000f


	//   ....[232]....
        /*0774*/ 	.word	0x0500000f


	//   ....[233]....
        /*0778*/ 	.word	0x0500000f


	//   ....[234]....
        /*077c*/ 	.word	0x0500000f


	//   ....[235]....
        /*0780*/ 	.word	0x0500000f


	//   ....[236]....
        /*0784*/ 	.word	0x0500000f


	//   ....[237]....
        /*0788*/ 	.word	0x0500000f


	//   ....[238]....
        /*078c*/ 	.word	0x0500000f


	//   ....[239]....
        /*0790*/ 	.word	0x0500000f


	//   ....[240]....
        /*0794*/ 	.word	0x0500000f


	//   ....[241]....
        /*0798*/ 	.word	0x0500000f


	//   ....[242]....
        /*079c*/ 	.word	0x0500000f


	//   ....[243]....
        /*07a0*/ 	.word	0x0500000f


	//   ....[244]....
        /*07a4*/ 	.word	0x0500000f


	//   ....[245]....
        /*07a8*/ 	.word	0x0500000f


	//   ....[246]....
        /*07ac*/ 	.word	0x0500000f


	//   ....[247]....
        /*07b0*/ 	.word	0x0500000f


	//   ....[248]....
        /*07b4*/ 	.word	0x0500000f


	//   ....[249]....
        /*07b8*/ 	.word	0x0500000f


	//   ....[250]....
        /*07bc*/ 	.word	0x0500000f


	//   ....[251]....
        /*07c0*/ 	.word	0x0500000f


	//   ....[252]....
        /*07c4*/ 	.word	0x0500000f


	//   ....[253]....
        /*07c8*/ 	.word	0x0500000f


	//   ....[254]....
        /*07cc*/ 	.word	0x0500000f


	//   ....[255]....
        /*07d0*/ 	.word	0x0500000f


	//   ....[0]....
        /*07d4*/ 	.word	0x0500000f


	//   ....[1]....
        /*07d8*/ 	.word	0x0500000f


	//   ....[2]....
        /*07dc*/ 	.word	0x0500000f


	//   ....[3]....
        /*07e0*/ 	.word	0x0500000f


	//   ....[4]....
        /*07e4*/ 	.word	0x0500000f


	//   ....[5]....
        /*07e8*/ 	.word	0x0500000f


	//   ....[6]....
        /*07ec*/ 	.word	0x0500000f


	//   ....[7]....
        /*07f0*/ 	.word	0x0500000f


	//   ....[8]....
        /*07f4*/ 	.word	0x0500000f


	//   ....[9]....
        /*07f8*/ 	.word	0x0500000f


	//   ....[10]....
        /*07fc*/ 	.word	0x0500000f


	//   ....[11]....
        /*0800*/ 	.word	0x0500000f


	//   ....[12]....
        /*0804*/ 	.word	0x0500000f


	//   ....[13]....
        /*0808*/ 	.word	0x0500000f


	//   ....[14]....
        /*080c*/ 	.word	0x0500000f


	//   ....[15]....
        /*0810*/ 	.word	0x0500000f


	//   ....[16]....
        /*0814*/ 	.word	0x0500000f


	//   ....[17]....
        /*0818*/ 	.word	0x0500000f


	//----- nvinfo : EIATTR_COOP_GROUP_INSTR_OFFSETS
	.align		4
.L_142:
        /*081c*/ 	.byte	0x04, 0x28
        /*081e*/ 	.short	(.L_144 - .L_143)


	//   ....[0]....
.L_143:
        /*0820*/ 	.word	0x00000060


	//   ....[1]....
        /*0824*/ 	.word	0x00000140


	//   ....[2]....
        /*0828*/ 	.word	0x00000190


	//   ....[3]....
        /*082c*/ 	.word	0x000003c0


	//   ....[4]....
        /*0830*/ 	.word	0x00000520


	//   ....[5]....
        /*0834*/ 	.word	0x00000640


	//   ....[6]....
        /*0838*/ 	.word	0x000007a0


	//   ....[7]....
        /*083c*/ 	.word	0x00003c40


	//   ....[8]....
        /*0840*/ 	.word	0x00003c50


	//   ....[9]....
        /*0844*/ 	.word	0x000051a0


	//   ....[10]....
        /*0848*/ 	.word	0x000051b0


	//   ....[11]....
        /*084c*/ 	.word	0x000072e0


	//   ....[12]....
        /*0850*/ 	.word	0x000072f0


	//   ....[13]....
        /*0854*/ 	.word	0x00008ab0


	//   ....[14]....
        /*0858*/ 	.word	0x00008ac0


	//   ....[15]....
        /*085c*/ 	.word	0x0000a3a0


	//   ....[16]....
        /*0860*/ 	.word	0x0000a3b0


	//   ....[17]....
        /*0864*/ 	.word	0x0000a640


	//   ....[18]....
        /*0868*/ 	.word	0x0000a650


	//   ....[19]....
        /*086c*/ 	.word	0x0000ab70


	//   ....[20]....
        /*0870*/ 	.word	0x0000aba0


	//   ....[21]....
        /*0874*/ 	.word	0x0000ad20


	//   ....[22]....
        /*0878*/ 	.word	0x0000ad40


	//   ....[23]....
        /*087c*/ 	.word	0x0000b500


	//   ....[24]....
        /*0880*/ 	.word	0x0000ba50


	//   ....[25]....
        /*0884*/ 	.word	0x0000ba60


	//   ....[26]....
        /*0888*/ 	.word	0x0000ba70


	//   ....[27]....
        /*088c*/ 	.word	0x0000ba80


	//   ....[28]....
        /*0890*/ 	.word	0x0000e500


	//   ....[29]....
        /*0894*/ 	.word	0x0000e510


	//   ....[30]....
        /*0898*/ 	.word	0x0000e520


	//   ....[31]....
        /*089c*/ 	.word	0x0000e530


	//   ....[32]....
        /*08a0*/ 	.word	0x00012870


	//   ....[33]....
        /*08a4*/ 	.word	0x000128d0


	//   ....[34]....
        /*08a8*/ 	.word	0x00012de0


	//   ....[35]....
        /*08ac*/ 	.word	0x00012e70


	//   ....[36]....
        /*08b0*/ 	.word	0x000155a0


	//   ....[37]....
        /*08b4*/ 	.word	0x000155d0


	//   ....[38]....
        /*08b8*/ 	.word	0x000155f0


	//   ....[39]....
        /*08bc*/ 	.word	0x00015610


	//   ....[40]....
        /*08c0*/ 	.word	0x00016980


	//   ....[41]....
        /*08c4*/ 	.word	0x00016a00


	//   ....[42]....
        /*08c8*/ 	.word	0x00016a40


	//   ....[43]....
        /*08cc*/ 	.word	0x00016a50


	//   ....[44]....
        /*08d0*/ 	.word	0x00017b60


	//   ....[45]....
        /*08d4*/ 	.word	0x00017b70


	//   ....[46]....
        /*08d8*/ 	.word	0x00017b80


	//   ....[47]....
        /*08dc*/ 	.word	0x00017b90


	//   ....[48]....
        /*08e0*/ 	.word	0x00018260


	//   ....[49]....
        /*08e4*/ 	.word	0x000182a0


	//   ....[50]....
        /*08e8*/ 	.word	0x00018360


	//   ....[51]....
        /*08ec*/ 	.word	0x00018380


	//   ....[52]....
        /*08f0*/ 	.word	0x00018440


	//   ....[53]....
        /*08f4*/ 	.word	0x00018460


	//   ....[54]....
        /*08f8*/ 	.word	0x00018530


	//   ....[55]....
        /*08fc*/ 	.word	0x00018550


	//   ....[56]....
        /*0900*/ 	.word	0x000189f0


	//   ....[57]....
        /*0904*/ 	.word	0x00018a00


	//   ....[58]....
        /*0908*/ 	.word	0x00018e40


	//   ....[59]....
        /*090c*/ 	.word	0x00018e50


	//   ....[60]....
        /*0910*/ 	.word	0x00019ac0


	//   ....[61]....
        /*0914*/ 	.word	0x00019ad0


	//   ....[62]....
        /*0918*/ 	.word	0x00019b90


	//   ....[63]....
        /*091c*/ 	.word	0x00019bb0


	//   ....[64]....
        /*0920*/ 	.word	0x00019c70


	//   ....[65]....
        /*0924*/ 	.word	0x00019c90


	//   ....[66]....
        /*0928*/ 	.word	0x00019d60


	//   ....[67]....
        /*092c*/ 	.word	0x00019d80


	//   ....[68]....
        /*0930*/ 	.word	0x00019ed0


	//   ....[69]....
        /*0934*/ 	.word	0x0001a0e0


	//   ....[70]....
        /*0938*/ 	.word	0x0001a110


	//   ....[71]....
        /*093c*/ 	.word	0x0001a140


	//   ....[72]....
        /*0940*/ 	.word	0x0001a170


	//   ....[73]....
        /*0944*/ 	.word	0x0001a1a0


	//   ....[74]....
        /*0948*/ 	.word	0x0001a1d0


	//   ....[75]....
        /*094c*/ 	.word	0x0001a360


	//   ....[76]....
        /*0950*/ 	.word	0x0001a390


	//   ....[77]....
        /*0954*/ 	.word	0x0001a3c0


	//   ....[78]....
        /*0958*/ 	.word	0x0001a3f0


	//   ....[79]....
        /*095c*/ 	.word	0x0001a420


	//   ....[80]....
        /*0960*/ 	.word	0x0001a450


	//   ....[81]....
        /*0964*/ 	.word	0x0001a4e0


	//   ....[82]....
        /*0968*/ 	.word	0x0001a510


	//   ....[83]....
        /*096c*/ 	.word	0x0001a520


	//   ....[84]....
        /*0970*/ 	.word	0x0001a5b0


	//   ....[85]....
        /*0974*/ 	.word	0x0001b520


	//   ....[86]....
        /*0978*/ 	.word	0x0001d650


	//   ....[87]....
        /*097c*/ 	.word	0x0001d670


	//   ....[88]....
        /*0980*/ 	.word	0x0001d720


	//   ....[89]....
        /*0984*/ 	.word	0x0001d740


	//   ....[90]....
        /*0988*/ 	.word	0x0001d7e0


	//   ....[91]....
        /*098c*/ 	.word	0x0001d800


	//   ....[92]....
        /*0990*/ 	.word	0x0001d8a0


	//   ....[93]....
        /*0994*/ 	.word	0x0001d8c0


	//   ....[94]....
        /*0998*/ 	.word	0x0001d960


	//   ....[95]....
        /*099c*/ 	.word	0x0001d980


	//   ....[96]....
        /*09a0*/ 	.word	0x0001d990


	//   ....[97]....
        /*09a4*/ 	.word	0x0001da20


	//   ....[98]....
        /*09a8*/ 	.word	0x0001e1d0


	//   ....[99]....
        /*09ac*/ 	.word	0x0001e200


	//   ....[100]....
        /*09b0*/ 	.word	0x0001e220


	//   ....[101]....
        /*09b4*/ 	.word	0x0001e2b0


	//   ....[102]....
        /*09b8*/ 	.word	0x0001e2c0


	//   ....[103]....
        /*09bc*/ 	.word	0x0001e360


	//   ....[104]....
        /*09c0*/ 	.word	0x0001e370


	//   ....[105]....
        /*09c4*/ 	.word	0x0001e410


	//   ....[106]....
        /*09c8*/ 	.word	0x0001e420


	//   ....[107]....
        /*09cc*/ 	.word	0x0001e4c0


	//   ....[108]....
        /*09d0*/ 	.word	0x0001e4d0


	//   ....[109]....
        /*09d4*/ 	.word	0x0001e570


	//   ....[110]....
        /*09d8*/ 	.word	0x0001e580


	//   ....[111]....
        /*09dc*/ 	.word	0x0001e620


	//   ....[112]....
        /*09e0*/ 	.word	0x0001e630


	//   ....[113]....
        /*09e4*/ 	.word	0x0001e640


	//   ....[114]....
        /*09e8*/ 	.word	0x0001ee10


	//   ....[115]....
        /*09ec*/ 	.word	0x0001ee20


	//   ....[116]....
        /*09f0*/ 	.word	0x0001ee30


	//   ....[117]....
        /*09f4*/ 	.word	0x0001eec0


	//   ....[118]....
        /*09f8*/ 	.word	0x0001eed0


	//   ....[119]....
        /*09fc*/ 	.word	0x0001ef30


	//   ....[120]....
        /*0a00*/ 	.word	0x0001ef60


	//   ....[121]....
        /*0a04*/ 	.word	0x0001efa0


	//   ....[122]....
        /*0a08*/ 	.word	0x0001efd0


	//   ....[123]....
        /*0a0c*/ 	.word	0x0001f010


	//   ....[124]....
        /*0a10*/ 	.word	0x0001f040


	//   ....[125]....
        /*0a14*/ 	.word	0x0001f080


	//   ....[126]....
        /*0a18*/ 	.word	0x0001f300


	//   ....[127]....
        /*0a1c*/ 	.word	0x0001f320


	//   ....[128]....
        /*0a20*/ 	.word	0x0001f3b0


	//   ....[129]....
        /*0a24*/ 	.word	0x0001f3c0


	//   ....[130]....
        /*0a28*/ 	.word	0x0001f430


	//   ....[131]....
        /*0a2c*/ 	.word	0x0001f440


	//   ....[132]....
        /*0a30*/ 	.word	0x0001f4b0


	//   ....[133]....
        /*0a34*/ 	.word	0x0001f4c0


	//   ....[134]....
        /*0a38*/ 	.word	0x0001f530


	//   ....[135]....
        /*0a3c*/ 	.word	0x0001f540


	//   ....[136]....
        /*0a40*/ 	.word	0x0001f550


	//   ....[137]....
        /*0a44*/ 	.word	0x0001f5c0


	//   ....[138]....
        /*0a48*/ 	.word	0x0001fb40


	//   ....[139]....
        /*0a4c*/ 	.word	0x0001fb70


	//   ....[140]....
        /*0a50*/ 	.word	0x0001fb90


	//   ....[141]....
        /*0a54*/ 	.word	0x0001fba0


	//   ....[142]....
        /*0a58*/ 	.word	0x0001fbe0


	//   ....[143]....
        /*0a5c*/ 	.word	0x0001fc00


	//   ....[144]....
        /*0a60*/ 	.word	0x0001fc70


	//   ....[145]....
        /*0a64*/ 	.word	0x0001fc90


	//   ....[146]....
        /*0a68*/ 	.word	0x0001fcf0


	//   ....[147]....
        /*0a6c*/ 	.word	0x0001fd10


	//   ....[148]....
        /*0a70*/ 	.word	0x0001fd60


	//   ....[149]....
        /*0a74*/ 	.word	0x0001fd80


	//   ....[150]....
        /*0a78*/ 	.word	0x000201b0


	//   ....[151]....
        /*0a7c*/ 	.word	0x000201e0


	//   ....[152]....
        /*0a80*/ 	.word	0x00020260


	//   ....[153]....
        /*0a84*/ 	.word	0x00020290


	//   ....[154]....
        /*0a88*/ 	.word	0x000202c0


	//   ....[155]....
        /*0a8c*/ 	.word	0x000202f0


	//   ....[156]....
        /*0a90*/ 	.word	0x00020320


	//   ....[157]....
        /*0a94*/ 	.word	0x00020350


	//   ....[158]....
        /*0a98*/ 	.word	0x000204f0


	//   ....[159]....
        /*0a9c*/ 	.word	0x00020520


	//   ....[160]....
        /*0aa0*/ 	.word	0x00020550


	//   ....[161]....
        /*0aa4*/ 	.word	0x00020580


	//   ....[162]....
        /*0aa8*/ 	.word	0x000205b0


	//   ....[163]....
        /*0aac*/ 	.word	0x000205e0


	//   ....[164]....
        /*0ab0*/ 	.word	0x000206a0


	//   ....[165]....
        /*0ab4*/ 	.word	0x000206c0


	//   ....[166]....
        /*0ab8*/ 	.word	0x000206d0


	//   ....[167]....
        /*0abc*/ 	.word	0x00020730


	//   ....[168]....
        /*0ac0*/ 	.word	0x00020d50


	//   ....[169]....
        /*0ac4*/ 	.word	0x00021070


	//   ....[170]....
        /*0ac8*/ 	.word	0x00021100


	//   ....[171]....
        /*0acc*/ 	.word	0x000211a0


	//   ....[172]....
        /*0ad0*/ 	.word	0x00021230


	//   ....[173]....
        /*0ad4*/ 	.word	0x00021320


	//   ....[174]....
        /*0ad8*/ 	.word	0x000213b0


	//   ....[175]....
        /*0adc*/ 	.word	0x00021450


	//   ....[176]....
        /*0ae0*/ 	.word	0x000214e0


	//   ....[177]....
        /*0ae4*/ 	.word	0x000215d0


	//   ....[178]....
        /*0ae8*/ 	.word	0x00021660


	//   ....[179]....
        /*0aec*/ 	.word	0x00021700


	//   ....[180]....
        /*0af0*/ 	.word	0x00021790


	//   ....[181]....
        /*0af4*/ 	.word	0x00021880


	//   ....[182]....
        /*0af8*/ 	.word	0x00021910


	//   ....[183]....
        /*0afc*/ 	.word	0x00021960


	//   ....[184]....
        /*0b00*/ 	.word	0x000219b0


	//   ....[185]....
        /*0b04*/ 	.word	0x00021aa0


	//   ....[186]....
        /*0b08*/ 	.word	0x00021b30


	//   ....[187]....
        /*0b0c*/ 	.word	0x00021b80


	//   ....[188]....
        /*0b10*/ 	.word	0x00021bd0


	//   ....[189]....
        /*0b14*/ 	.word	0x00021e30


	//   ....[190]....
        /*0b18*/ 	.word	0x00022110


	//   ....[191]....
        /*0b1c*/ 	.word	0x00022200


	//   ....[192]....
        /*0b20*/ 	.word	0x000222a0


	//   ....[193]....
        /*0b24*/ 	.word	0x00022300


	//   ....[194]....
        /*0b28*/ 	.word	0x00022410


	//   ....[195]....
        /*0b2c*/ 	.word	0x00022480


	//   ....[196]....
        /*0b30*/ 	.word	0x00022590


	//   ....[197]....
        /*0b34*/ 	.word	0x00022600


	//   ....[198]....
        /*0b38*/ 	.word	0x00022710


	//   ....[199]....
        /*0b3c*/ 	.word	0x00022780


	//   ....[200]....
        /*0b40*/ 	.word	0x00022890


	//   ....[201]....
        /*0b44*/ 	.word	0x00022900


	//   ....[202]....
        /*0b48*/ 	.word	0x000229e0


	//   ....[203]....
        /*0b4c*/ 	.word	0x00022ae0


	//   ....[204]....
        /*0b50*/ 	.word	0x00022b40


	//   ....[205]....
        /*0b54*/ 	.word	0x00022ba0


	//   ....[206]....
        /*0b58*/ 	.word	0x00022ca0


	//   ....[207]....
        /*0b5c*/ 	.word	0x00022d00


	//   ....[208]....
        /*0b60*/ 	.word	0x00022e10


	//   ....[209]....
        /*0b64*/ 	.word	0x00022e70


	//   ....[210]....
        /*0b68*/ 	.word	0x00022f80


	//   ....[211]....
        /*0b6c*/ 	.word	0x00022fe0


	//   ....[212]....
        /*0b70*/ 	.word	0x000230f0


	//   ....[213]....
        /*0b74*/ 	.word	0x00023150


	//   ....[214]....
        /*0b78*/ 	.word	0x00023260


	//   ....[215]....
        /*0b7c*/ 	.word	0x000232c0


	//   ....[216]....
        /*0b80*/ 	.word	0x000233d0


	//   ....[217]....
        /*0b84*/ 	.word	0x00023430


	//   ....[218]....
        /*0b88*/ 	.word	0x00023520


	//   ....[219]....
        /*0b8c*/ 	.word	0x00023650


	//   ....[220]....
        /*0b90*/ 	.word	0x00023700


	//   ....[221]....
        /*0b94*/ 	.word	0x00023770


	//   ....[222]....
        /*0b98*/ 	.word	0x00023860


	//   ....[223]....
        /*0b9c*/ 	.word	0x000238c0


	//   ....[224]....
        /*0ba0*/ 	.word	0x00023990


	//   ....[225]....
        /*0ba4*/ 	.word	0x000239f0


	//   ....[226]....
        /*0ba8*/ 	.word	0x00023ac0


	//   ....[227]....
        /*0bac*/ 	.word	0x00023b20


	//   ....[228]....
        /*0bb0*/ 	.word	0x00023bf0


	//   ....[229]....
        /*0bb4*/ 	.word	0x00023c50


	//   ....[230]....
        /*0bb8*/ 	.word	0x00023d20


	//   ....[231]....
        /*0bbc*/ 	.word	0x00023e10


	//   ....[232]....
        /*0bc0*/ 	.word	0x00023eb0


	//   ....[233]....
        /*0bc4*/ 	.word	0x00023f10


	//   ....[234]....
        /*0bc8*/ 	.word	0x00024000


	//   ....[235]....
        /*0bcc*/ 	.word	0x00024060


	//   ....[236]....
        /*0bd0*/ 	.word	0x00024140


	//   ....[237]....
        /*0bd4*/ 	.word	0x000241a0


	//   ....[238]....
        /*0bd8*/ 	.word	0x00024280


	//   ....[239]....
        /*0bdc*/ 	.word	0x000242e0


	//   ....[240]....
        /*0be0*/ 	.word	0x000243c0


	//   ....[241]....
        /*0be4*/ 	.word	0x00024420


	//   ....[242]....
        /*0be8*/ 	.word	0x000244f0


	//   ....[243]....
        /*0bec*/ 	.word	0x00024620


	//   ....[244]....
        /*0bf0*/ 	.word	0x000246f0


	//   ....[245]....
        /*0bf4*/ 	.word	0x000247b0


	//   ....[246]....
        /*0bf8*/ 	.word	0x00024880


	//   ....[247]....
        /*0bfc*/ 	.word	0x000248e0


	//   ....[248]....
        /*0c00*/ 	.word	0x000249b0


	//   ....[249]....
        /*0c04*/ 	.word	0x00024a10


	//   ....[250]....
        /*0c08*/ 	.word	0x00024af0


	//   ....[251]....
        /*0c0c*/ 	.word	0x00024b50


	//   ....[252]....
        /*0c10*/ 	.word	0x00024c20


	//   ....[253]....
        /*0c14*/ 	.word	0x00024c80


	//   ....[254]....
        /*0c18*/ 	.word	0x00024d40


	//   ....[255]....
        /*0c1c*/ 	.word	0x00024dd0


	//   ....[0]....
        /*0c20*/ 	.word	0x00024e70


	//   ....[1]....
        /*0c24*/ 	.word	0x00024ff0


	//   ....[2]....
        /*0c28*/ 	.word	0x00025060


	//   ....[3]....
        /*0c2c*/ 	.word	0x000250d0


	//   ....[4]....
        /*0c30*/ 	.word	0x00025140


	//   ....[5]....
        /*0c34*/ 	.word	0x000251b0


	//   ....[6]....
        /*0c38*/ 	.word	0x00025230


	//   ....[7]....
        /*0c3c*/ 	.word	0x000252b0


	//   ....[8]....
        /*0c40*/ 	.word	0x00025340


	//   ....[9]....
        /*0c44*/ 	.word	0x000253b0


	//   ....[10]....
        /*0c48*/ 	.word	0x00025420


	//   ....[11]....
        /*0c4c*/ 	.word	0x00025490


	//   ....[12]....
        /*0c50*/ 	.word	0x00025510


	//   ....[13]....
        /*0c54*/ 	.word	0x00025580


	//   ....[14]....
        /*0c58*/ 	.word	0x00025620


	//   ....[15]....
        /*0c5c*/ 	.word	0x00025670


	//   ....[16]....
        /*0c60*/ 	.word	0x00025700


	//   ....[17]....
        /*0c64*/ 	.word	0x00025830


	//----- nvinfo : EIATTR_REG_RECONFIG
	.align		4
.L_144:
        /*0c68*/ 	.byte	0x01, 0x54
	.zero		2


	//----- nvinfo : EIATTR_SYSCALL_OFFSETS
	.align		4
        /*0c6c*/ 	.byte	0x04, 0x46
        /*0c6e*/ 	.short	(.L_146 - .L_145)


	//   ....[0]....
.L_145:
        /*0c70*/ 	.word	0x00001f80


	//   ....[1]....
        /*0c74*/ 	.word	0x000020d0


	//   ....[2]....
        /*0c78*/ 	.word	0x0000b670


	//   ....[3]....
        /*0c7c*/ 	.word	0x0000b9d0


	//   ....[4]....
        /*0c80*/ 	.word	0x0001cbb0


	//   ....[5]....
        /*0c84*/ 	.word	0x0001cd00


	//   ....[6]....
        /*0c88*/ 	.word	0x0001cdf0


	//   ....[7]....
        /*0c8c*/ 	.word	0x0001dde0


	//----- nvinfo : EIATTR_MBARRIER_INSTR_OFFSETS
	.align		4
.L_146:
        /*0c90*/ 	.byte	0x04, 0x39
        /*0c92*/ 	.short	(.L_148 - .L_147)


	//   ....[0]....
.L_147:
        /*0c94*/ 	.word	0x00000270
        /*0c98*/ 	.word	0x000000ff
        /*0c9c*/ 	.word	0x0002a800
        /*0ca0*/ 	.short	0x0100
        /*0ca2*/ 	.byte	0x08
	.zero		1


	//   ....[1]....
        /*0ca4*/ 	.word	0x00000280
        /*0ca8*/ 	.word	0x000000ff
        /*0cac*/ 	.word	0x0002a820
        /*0cb0*/ 	.short	0x0100
        /*0cb2*/ 	.byte	0x08
	.zero		1


	//   ....[2]....
        /*0cb4*/ 	.word	0x00000370
        /*0cb8*/ 	.word	0x000000ff
        /*0cbc*/ 	.word	0x0002a830
        /*0cc0*/ 	.short	0x0100
        /*0cc2*/ 	.byte	0x08
	.zero		1


	//   ....[3]....
        /*0cc4*/ 	.word	0x00000380
        /*0cc8*/ 	.word	0x000000ff
        /*0ccc*/ 	.word	0x0002a840
        /*0cd0*/ 	.short	0x0100
        /*0cd2*/ 	.byte	0x08
	.zero		1


	//   ....[4]....
        /*0cd4*/ 	.word	0x00000390
        /*0cd8*/ 	.word	0x000000ff
        /*0cdc*/ 	.word	0x0002a838
        /*0ce0*/ 	.short	0x0100
        /*0ce2*/ 	.byte	0x08
	.zero		1


	//   ....[5]....
        /*0ce4*/ 	.word	0x000003a0
        /*0ce8*/ 	.word	0x000000ff
        /*0cec*/ 	.word	0x0002a848
        /*0cf0*/ 	.short	0x0100
        /*0cf2*/ 	.byte	0x08
	.zero		1


	//   ....[6]....
        /*0cf4*/ 	.word	0x000004d0
        /*0cf8*/ 	.word	0x000000ff
        /*0cfc*/ 	.word	0x0002a850
        /*0d00*/ 	.short	0x0100
        /*0d02*/ 	.byte	0x08
	.zero		1


	//   ....[7]....
        /*0d04*/ 	.word	0x000004e0
        /*0d08*/ 	.word	0x000000ff
        /*0d0c*/ 	.word	0x0002a860
        /*0d10*/ 	.short	0x0100
        /*0d12*/ 	.byte	0x08
	.zero		1


	//   ....[8]....
        /*0d14*/ 	.word	0x000004f0
        /*0d18*/ 	.word	0x000000ff
        /*0d1c*/ 	.word	0x0002a858
        /*0d20*/ 	.short	0x0100
        /*0d22*/ 	.byte	0x08
	.zero		1


	//   ....[9]....
        /*0d24*/ 	.word	0x00000500
        /*0d28*/ 	.word	0x000000ff
        /*0d2c*/ 	.word	0x0002a868
        /*0d30*/ 	.short	0x0100
        /*0d32*/ 	.byte	0x08
	.zero		1


	//   ....[10]....
        /*0d34*/ 	.word	0x000005f0
        /*0d38*/ 	.word	0x000000ff
        /*0d3c*/ 	.word	0x0002a870
        /*0d40*/ 	.short	0x0100
        /*0d42*/ 	.byte	0x06
	.zero		1


	//   ....[11]....
        /*0d44*/ 	.word	0x00000600
        /*0d48*/ 	.word	0x000000ff
        /*0d4c*/ 	.word	0x0002a880
        /*0d50*/ 	.short	0x0100
        /*0d52*/ 	.byte	0x06
	.zero		1


	//   ....[12]....
        /*0d54*/ 	.word	0x00000610
        /*0d58*/ 	.word	0x000000ff
        /*0d5c*/ 	.word	0x0002a878
        /*0d60*/ 	.short	0x0100
        /*0d62*/ 	.byte	0x06
	.zero		1


	//   ....[13]....
        /*0d64*/ 	.word	0x00000620
        /*0d68*/ 	.word	0x000000ff
        /*0d6c*/ 	.word	0x0002a888
        /*0d70*/ 	.short	0x0100
        /*0d72*/ 	.byte	0x06
	.zero		1


	//   ....[14]....
        /*0d74*/ 	.word	0x00000750
        /*0d78*/ 	.word	0x000000ff
        /*0d7c*/ 	.word	0x0002a890
        /*0d80*/ 	.short	0x0100
        /*0d82*/ 	.byte	0x08
	.zero		1


	//   ....[15]....
        /*0d84*/ 	.word	0x00000760
        /*0d88*/ 	.word	0x000000ff
        /*0d8c*/ 	.word	0x0002a8a0
        /*0d90*/ 	.short	0x0100
        /*0d92*/ 	.byte	0x08
	.zero		1


	//   ....[16]....
        /*0d94*/ 	.word	0x00000770
        /*0d98*/ 	.word	0x000000ff
        /*0d9c*/ 	.word	0x0002a898
        /*0da0*/ 	.short	0x0100
        /*0da2*/ 	.byte	0x08
	.zero		1


	//   ....[17]....
        /*0da4*/ 	.word	0x00000780
        /*0da8*/ 	.word	0x000000ff
        /*0dac*/ 	.word	0x0002a8a8
        /*0db0*/ 	.short	0x0100
        /*0db2*/ 	.byte	0x08
	.zero		1


	//   ....[18]....
        /*0db4*/ 	.word	0x000008b0
        /*0db8*/ 	.word	0x000000ff
        /*0dbc*/ 	.word	0x0002a8b0
        /*0dc0*/ 	.short	0x0100
        /*0dc2*/ 	.byte	0x08
	.zero		1


	//   ....[19]....
        /*0dc4*/ 	.word	0x000008c0
        /*0dc8*/ 	.word	0x000000ff
        /*0dcc*/ 	.word	0x0002a8c0
        /*0dd0*/ 	.short	0x0100
        /*0dd2*/ 	.byte	0x08
	.zero		1


	//   ....[20]....
        /*0dd4*/ 	.word	0x000008d0
        /*0dd8*/ 	.word	0x000000ff
        /*0ddc*/ 	.word	0x0002a8b8
        /*0de0*/ 	.short	0x0100
        /*0de2*/ 	.byte	0x08
	.zero		1


	//   ....[21]....
        /*0de4*/ 	.word	0x000008e0
        /*0de8*/ 	.word	0x000000ff
        /*0dec*/ 	.word	0x0002a8c8
        /*0df0*/ 	.short	0x0100
        /*0df2*/ 	.byte	0x08
	.zero		1


	//   ....[22]....
        /*0df4*/ 	.word	0x00003bf0
        /*0df8*/ 	.word	0x00000055
        /*0dfc*/ 	.word	0x0002a890
        /*0e00*/ 	.short	0x010a
        /*0e02*/ 	.byte	0x3f
	.zero		1


	//   ....[23]....
        /*0e04*/ 	.word	0x00007270
        /*0e08*/ 	.word	0x00000055
        /*0e0c*/ 	.word	0x0002a890
        /*0e10*/ 	.short	0x010a
        /*0e12*/ 	.byte	0x3f
	.zero		1


	//   ....[24]....
        /*0e14*/ 	.word	0x0000a200
        /*0e18*/ 	.word	0x00000055
        /*0e1c*/ 	.word	0x0002a890
        /*0e20*/ 	.short	0x010a
        /*0e22*/ 	.byte	0x3f
	.zero		1


	//   ....[25]....
        /*0e24*/ 	.word	0x0000a9a0
        /*0e28*/ 	.word	0x0000000b
        /*0e2c*/ 	.word	0x00000000
        /*0e30*/ 	.short	0x0101
        /*0e32*/ 	.byte	0x3f
	.zero		1


	//   ....[26]....
        /*0e34*/ 	.word	0x0000a9e0
        /*0e38*/ 	.word	0x00000055
        /*0e3c*/ 	.word	0x0002a8b0
        /*0e40*/ 	.short	0x010a
        /*0e42*/ 	.byte	0x3f
	.zero		1


	//   ....[27]....
        /*0e44*/ 	.word	0x0000af70
        /*0e48*/ 	.word	0x00000055
        /*0e4c*/ 	.word	0x00000000
        /*0e50*/ 	.short	0x0101
        /*0e52*/ 	.byte	0x3f
	.zero		1


	//   ....[28]....
        /*0e54*/ 	.word	0x0000b6f0
        /*0e58*/ 	.word	0x00000002
        /*0e5c*/ 	.word	0x0002a800
        /*0e60*/ 	.short	0x010a
        /*0e62*/ 	.byte	0x3f
	.zero		1


	//   ....[29]....
        /*0e64*/ 	.word	0x0000b740
        /*0e68*/ 	.word	0x00000002
        /*0e6c*/ 	.word	0x0002a800
        /*0e70*/ 	.short	0x010a
        /*0e72*/ 	.byte	0x3f
	.zero		1


	//   ....[30]....
        /*0e74*/ 	.word	0x0000c130
        /*0e78*/ 	.word	0x00000002
        /*0e7c*/ 	.word	0x0002a800
        /*0e80*/ 	.short	0x010a
        /*0e82*/ 	.byte	0x3f
	.zero		1


	//   ....[31]....
        /*0e84*/ 	.word	0x0000ea60
        /*0e88*/ 	.word	0x00000002
        /*0e8c*/ 	.word	0x0002a800
        /*0e90*/ 	.short	0x010a
        /*0e92*/ 	.byte	0x3f
	.zero		1


	//   ....[32]....
        /*0e94*/ 	.word	0x000111e0
        /*0e98*/ 	.word	0x00000000
        /*0e9c*/ 	.word	0x0002a830
        /*0ea0*/ 	.short	0x010a
        /*0ea2*/ 	.byte	0x3f
	.zero		1


	//   ....[33]....
        /*0ea4*/ 	.word	0x00011230
        /*0ea8*/ 	.word	0x00000000
        /*0eac*/ 	.word	0x0002a830
        /*0eb0*/ 	.short	0x010a
        /*0eb2*/ 	.byte	0x3f
	.zero		1


	//   ....[34]....
        /*0eb4*/ 	.word	0x00013370
        /*0eb8*/ 	.word	0x00000005
        /*0ebc*/ 	.word	0x00000000
        /*0ec0*/ 	.short	0x0101
        /*0ec2*/ 	.byte	0x3f
	.zero		1


	//   ....[35]....
        /*0ec4*/ 	.word	0x00013bf0
        /*0ec8*/ 	.word	0x0000000d
        /*0ecc*/ 	.word	0x0002a830
        /*0ed0*/ 	.short	0x010a
        /*0ed2*/ 	.byte	0x3f
	.zero		1


	//   ....[36]....
        /*0ed4*/ 	.word	0x00013c70
        /*0ed8*/ 	.word	0x0000000d
        /*0edc*/ 	.word	0x0002a830
        /*0ee0*/ 	.short	0x010a
        /*0ee2*/ 	.byte	0x3f
	.zero		1


	//   ....[37]....
        /*0ee4*/ 	.word	0x00014940
        /*0ee8*/ 	.word	0x0000000f
        /*0eec*/ 	.word	0x0002a850
        /*0ef0*/ 	.short	0x010a
        /*0ef2*/ 	.byte	0x3f
	.zero		1


	//   ....[38]....
        /*0ef4*/ 	.word	0x00014990
        /*0ef8*/ 	.word	0x0000000f
        /*0efc*/ 	.word	0x0002a850
        /*0f00*/ 	.short	0x010a
        /*0f02*/ 	.byte	0x3f
	.zero		1


	//   ....[39]....
        /*0f04*/ 	.word	0x00015860
        /*0f08*/ 	.word	0x0000005f
        /*0f0c*/ 	.word	0x00000000
        /*0f10*/ 	.short	0x0101
        /*0f12*/ 	.byte	0x3f
	.zero		1


	//   ....[40]....
        /*0f14*/ 	.word	0x000160a0
        /*0f18*/ 	.word	0x0000000f
        /*0f1c*/ 	.word	0x00000000
        /*0f20*/ 	.short	0x0101
        /*0f22*/ 	.byte	0x3f
	.zero		1


	//   ....[41]....
        /*0f24*/ 	.word	0x000166a0
        /*0f28*/ 	.word	0x00000007
        /*0f2c*/ 	.word	0x0002a850
        /*0f30*/ 	.short	0x010a
        /*0f32*/ 	.byte	0x3f
	.zero		1


	//   ....[42]....
        /*0f34*/ 	.word	0x00016740
        /*0f38*/ 	.word	0x00000007
        /*0f3c*/ 	.word	0x0002a850
        /*0f40*/ 	.short	0x010a
        /*0f42*/ 	.byte	0x3f
	.zero		1


	//   ....[43]....
        /*0f44*/ 	.word	0x00016c30
        /*0f48*/ 	.word	0x00000004
        /*0f4c*/ 	.word	0x00000000
        /*0f50*/ 	.short	0x0101
        /*0f52*/ 	.byte	0x3f
	.zero		1


	//   ....[44]....
        /*0f54*/ 	.word	0x00018270
        /*0f58*/ 	.word	0x00000000
        /*0f5c*/ 	.word	0x00000000
        /*0f60*/ 	.short	0x0101
        /*0f62*/ 	.byte	0x3f
	.zero		1


	//   ....[45]....
        /*0f64*/ 	.word	0x00018750
        /*0f68*/ 	.word	0x00000006
        /*0f6c*/ 	.word	0x00000000
        /*0f70*/ 	.short	0x0101
        /*0f72*/ 	.byte	0x3f
	.zero		1


	//   ....[46]....
        /*0f74*/ 	.word	0x0001b600
        /*0f78*/ 	.word	0x00000016
        /*0f7c*/ 	.word	0x0002a820
        /*0f80*/ 	.short	0x010a
        /*0f82*/ 	.byte	0x3f
	.zero		1


	//   ....[47]....
        /*0f84*/ 	.word	0x0001b690
        /*0f88*/ 	.word	0x0000000b
        /*0f8c*/ 	.word	0x0002a8a0
        /*0f90*/ 	.short	0x010a
        /*0f92*/ 	.byte	0x3f
	.zero		1


	//   ....[48]....
        /*0f94*/ 	.word	0x0001bad0
        /*0f98*/ 	.word	0x0000000b
        /*0f9c*/ 	.word	0x0002a8c0
        /*0fa0*/ 	.short	0x010a
        /*0fa2*/ 	.byte	0x3f
	.zero		1


	//   ....[49]....
        /*0fa4*/ 	.word	0x0001bf00
        /*0fa8*/ 	.word	0x0000000a
        /*0fac*/ 	.word	0x0002a8a0
        /*0fb0*/ 	.short	0x010a
        /*0fb2*/ 	.byte	0x3f
	.zero		1


	//   ....[50]....
        /*0fb4*/ 	.word	0x0001c330
        /*0fb8*/ 	.word	0x0000000a
        /*0fbc*/ 	.word	0x0002a8c0
        /*0fc0*/ 	.short	0x010a
        /*0fc2*/ 	.byte	0x3f
	.zero		1


	//   ....[51]....
        /*0fc4*/ 	.word	0x0001d420
        /*0fc8*/ 	.word	0x00000007
        /*0fcc*/ 	.word	0x0002a840
        /*0fd0*/ 	.short	0x010a
        /*0fd2*/ 	.byte	0x3f
	.zero		1


	//   ....[52]....
        /*0fd4*/ 	.word	0x0001dae0
        /*0fd8*/ 	.word	0x00000007
        /*0fdc*/ 	.word	0x0002a830
        /*0fe0*/ 	.short	0x0107
        /*0fe2*/ 	.byte	0x3f
	.zero		1


	//   ....[53]....
        /*0fe4*/ 	.word	0x0001dbb0
        /*0fe8*/ 	.word	0x00000007
        /*0fec*/ 	.word	0x0002a830
        /*0ff0*/ 	.short	0x0101
        /*0ff2*/ 	.byte	0x3f
	.zero		1


	//   ....[54]....
        /*0ff4*/ 	.word	0x0001e790
        /*0ff8*/ 	.word	0x00000016
        /*0ffc*/ 	.word	0x0002a800
        /*1000*/ 	.short	0x0107
        /*1002*/ 	.byte	0x3f
	.zero		1


	//   ....[55]....
        /*1004*/ 	.word	0x0001e8a0
        /*1008*/ 	.word	0x00000016
        /*100c*/ 	.word	0x0002a800
        /*1010*/ 	.short	0x0101
        /*1012*/ 	.byte	0x3f
	.zero		1


	//   ....[56]....
        /*1014*/ 	.word	0x0001e8c0
        /*1018*/ 	.word	0x00000016
        /*101c*/ 	.word	0x0002a820
        /*1020*/ 	.short	0x010a
        /*1022*/ 	.byte	0x3f
	.zero		1


	//   ....[57]....
        /*1024*/ 	.word	0x0001ec30
        /*1028*/ 	.word	0x00000006
        /*102c*/ 	.word	0x0002a840
        /*1030*/ 	.short	0x010a
        /*1032*/ 	.byte	0x3f
	.zero		1


	//   ....[58]....
        /*1034*/ 	.word	0x0001f120
        /*1038*/ 	.word	0x00000006
        /*103c*/ 	.word	0x0002a830
        /*1040*/ 	.short	0x0107
        /*1042*/ 	.byte	0x3f
	.zero		1


	//   ....[59]....
        /*1044*/ 	.word	0x0001f1e0
        /*1048*/ 	.word	0x00000006
        /*104c*/ 	.word	0x0002a830
        /*1050*/ 	.short	0x0101
        /*1052*/ 	.byte	0x3f
	.zero		1


	//   ....[60]....
        /*1054*/ 	.word	0x0001f240
        /*1058*/ 	.word	0x00000005
        /*105c*/ 	.word	0x0002a860
        /*1060*/ 	.short	0x010a
        /*1062*/ 	.byte	0x3f
	.zero		1


	//   ....[61]....
        /*1064*/ 	.word	0x0001f6a0
        /*1068*/ 	.word	0x00000005
        /*106c*/ 	.word	0x0002a850
        /*1070*/ 	.short	0x0107
        /*1072*/ 	.byte	0x3f
	.zero		1


	//   ....[62]....
        /*1074*/ 	.word	0x0001f800
        /*1078*/ 	.word	0x00000005
        /*107c*/ 	.word	0x0002a850
        /*1080*/ 	.short	0x0101
        /*1082*/ 	.byte	0x3f
	.zero		1


	//   ....[63]....
        /*1084*/ 	.word	0x0001fa60
        /*1088*/ 	.word	0x00000000
        /*108c*/ 	.word	0x0002a860
        /*1090*/ 	.short	0x010a
        /*1092*/ 	.byte	0x3f
	.zero		1


	//   ....[64]....
        /*1094*/ 	.word	0x0001fec0
        /*1098*/ 	.word	0x00000000
        /*109c*/ 	.word	0x0002a850
        /*10a0*/ 	.short	0x0107
        /*10a2*/ 	.byte	0x3f
	.zero		1


	//   ....[65]....
        /*10a4*/ 	.word	0x0001ff80
        /*10a8*/ 	.word	0x00000000
        /*10ac*/ 	.word	0x0002a850
        /*10b0*/ 	.short	0x0101
        /*10b2*/ 	.byte	0x3f
	.zero		1


	//   ....[66]....
        /*10b4*/ 	.word	0x00020cd0
        /*10b8*/ 	.word	0x00000004
        /*10bc*/ 	.word	0x0002a820
        /*10c0*/ 	.short	0x010a
        /*10c2*/ 	.byte	0x3f
	.zero		1


	//   ....[67]....
        /*10c4*/ 	.word	0x00020e40
        /*10c8*/ 	.word	0x00000005
        /*10cc*/ 	.word	0x0002a840
        /*10d0*/ 	.short	0x010a
        /*10d2*/ 	.byte	0x3f
	.zero		1


	//   ....[68]....
        /*10d4*/ 	.word	0x00020ee0
        /*10d8*/ 	.word	0x0000001b
        /*10dc*/ 	.word	0x0002a840
        /*10e0*/ 	.short	0x010a
        /*10e2*/ 	.byte	0x3f
	.zero		1


	//   ....[69]....
        /*10e4*/ 	.word	0x00020f20
        /*10e8*/ 	.word	0x00000005
        /*10ec*/ 	.word	0x0002a860
        /*10f0*/ 	.short	0x010a
        /*10f2*/ 	.byte	0x3f
	.zero		1


	//   ....[70]....
        /*10f4*/ 	.word	0x00020f60
        /*10f8*/ 	.word	0x0000001b
        /*10fc*/ 	.word	0x0002a860
        /*1100*/ 	.short	0x010a
        /*1102*/ 	.byte	0x3f
	.zero		1


	//   ....[71]....
        /*1104*/ 	.word	0x00020fc0
        /*1108*/ 	.word	0x00000055
        /*110c*/ 	.word	0x0002a890
        /*1110*/ 	.short	0x010a
        /*1112*/ 	.byte	0x3f
	.zero		1


	//   ....[72]....
        /*1114*/ 	.word	0x00021270
        /*1118*/ 	.word	0x00000055
        /*111c*/ 	.word	0x0002a890
        /*1120*/ 	.short	0x010a
        /*1122*/ 	.byte	0x3f
	.zero		1


	//   ....[73]....
        /*1124*/ 	.word	0x00021520
        /*1128*/ 	.word	0x00000055
        /*112c*/ 	.word	0x0002a890
        /*1130*/ 	.short	0x010a
        /*1132*/ 	.byte	0x3f
	.zero		1


	//   ....[74]....
        /*1134*/ 	.word	0x000217d0
        /*1138*/ 	.word	0x00000055
        /*113c*/ 	.word	0x0002a8b0
        /*1140*/ 	.short	0x010a
        /*1142*/ 	.byte	0x3f
	.zero		1


	//   ....[75]....
        /*1144*/ 	.word	0x000219f0
        /*1148*/ 	.word	0x00000002
        /*114c*/ 	.word	0x0002a800
        /*1150*/ 	.short	0x010a
        /*1152*/ 	.byte	0x3f
	.zero		1


	//   ....[76]....
        /*1154*/ 	.word	0x00021c10
        /*1158*/ 	.word	0x00000002
        /*115c*/ 	.word	0x0002a800
        /*1160*/ 	.short	0x010a
        /*1162*/ 	.byte	0x3f
	.zero		1


	//   ....[77]....
        /*1164*/ 	.word	0x00021c60
        /*1168*/ 	.word	0x00000000
        /*116c*/ 	.word	0x0002a830
        /*1170*/ 	.short	0x010a
        /*1172*/ 	.byte	0x3f
	.zero		1


	//   ....[78]....
        /*1174*/ 	.word	0x00021cb0
        /*1178*/ 	.word	0x0000000d
        /*117c*/ 	.word	0x0002a830
        /*1180*/ 	.short	0x010a
        /*1182*/ 	.byte	0x3f
	.zero		1


	//   ....[79]....
        /*1184*/ 	.word	0x00021d00
        /*1188*/ 	.word	0x0000000f
        /*118c*/ 	.word	0x0002a850
        /*1190*/ 	.short	0x010a
        /*1192*/ 	.byte	0x3f
	.zero		1


	//   ....[80]....
        /*1194*/ 	.word	0x00021d50
        /*1198*/ 	.word	0x00000007
        /*119c*/ 	.word	0x0002a850
        /*11a0*/ 	.short	0x010a
        /*11a2*/ 	.byte	0x3f
	.zero		1


	//   ....[81]....
        /*11a4*/ 	.word	0x00021ef0
        /*11a8*/ 	.word	0x00000016
        /*11ac*/ 	.word	0x0002a820
        /*11b0*/ 	.short	0x010a
        /*11b2*/ 	.byte	0x3f
	.zero		1


	//   ....[82]....
        /*11b4*/ 	.word	0x00021f40
        /*11b8*/ 	.word	0x0000000b
        /*11bc*/ 	.word	0x0002a8a0
        /*11c0*/ 	.short	0x010a
        /*11c2*/ 	.byte	0x3f
	.zero		1


	//   ....[83]....
        /*11c4*/ 	.word	0x00021f90
        /*11c8*/ 	.word	0x0000000b
        /*11cc*/ 	.word	0x0002a8c0
        /*11d0*/ 	.short	0x010a
        /*11d2*/ 	.byte	0x3f
	.zero		1


	//   ....[84]....
        /*11d4*/ 	.word	0x00021fe0
        /*11d8*/ 	.word	0x0000000a
        /*11dc*/ 	.word	0x0002a8a0
        /*11e0*/ 	.short	0x010a
        /*11e2*/ 	.byte	0x3f
	.zero		1


	//   ....[85]....
        /*11e4*/ 	.word	0x00022030
        /*11e8*/ 	.word	0x0000000a
        /*11ec*/ 	.word	0x0002a8c0
        /*11f0*/ 	.short	0x010a
        /*11f2*/ 	.byte	0x3f
	.zero		1


	//   ....[86]....
        /*11f4*/ 	.word	0x00022150
        /*11f8*/ 	.word	0x00000007
        /*11fc*/ 	.word	0x0002a840
        /*1200*/ 	.short	0x010a
        /*1202*/ 	.byte	0x3f
	.zero		1


	//   ....[87]....
        /*1204*/ 	.word	0x00023550
        /*1208*/ 	.word	0x00000016
        /*120c*/ 	.word	0x0002a820
        /*1210*/ 	.short	0x010a
        /*1212*/ 	.byte	0x3f
	.zero		1


	//   ....[88]....
        /*1214*/ 	.word	0x000235a0
        /*1218*/ 	.word	0x00000006
        /*121c*/ 	.word	0x0002a840
        /*1220*/ 	.short	0x010a
        /*1222*/ 	.byte	0x3f
	.zero		1


	//   ....[89]....
        /*1224*/ 	.word	0x00023d60
        /*1228*/ 	.word	0x00000005
        /*122c*/ 	.word	0x0002a860
        /*1230*/ 	.short	0x010a
        /*1232*/ 	.byte	0x3f
	.zero		1


	//   ....[90]....
        /*1234*/ 	.word	0x00024570
        /*1238*/ 	.word	0x00000000
        /*123c*/ 	.word	0x0002a860
        /*1240*/ 	.short	0x010a
        /*1242*/ 	.byte	0x3f
	.zero		1


	//   ....[91]....
        /*1244*/ 	.word	0x00025750
        /*1248*/ 	.word	0x00000004
        /*124c*/ 	.word	0x0002a820
        /*1250*/ 	.short	0x010a
        /*1252*/ 	.byte	0x3f
	.zero		1


	//   ....[92]....
        /*1254*/ 	.word	0x000258f0
        /*1258*/ 	.word	0x00000005
        /*125c*/ 	.word	0x0002a840
        /*1260*/ 	.short	0x010a
        /*1262*/ 	.byte	0x3f
	.zero		1


	//   ....[93]....
        /*1264*/ 	.word	0x00025940
        /*1268*/ 	.word	0x0000001b
        /*126c*/ 	.word	0x0002a840
        /*1270*/ 	.short	0x010a
        /*1272*/ 	.byte	0x3f
	.zero		1


	//   ....[94]....
        /*1274*/ 	.word	0x00025990
        /*1278*/ 	.word	0x00000005
        /*127c*/ 	.word	0x0002a860
        /*1280*/ 	.short	0x010a
        /*1282*/ 	.byte	0x3f
	.zero		1


	//----- nvinfo : EIATTR_NUM_MBARRIERS
	.align		4
.L_148:
        /*1284*/ 	.byte	0x03, 0x38
        /*1286*/ 	.short	0x0016


	//----- nvinfo : EIATTR_EXIT_INSTR_OFFSETS
	.align		4
        /*1288*/ 	.byte	0x04, 0x1c
        /*128a*/ 	.short	(.L_150 - .L_149)


	//   ....[0]....
.L_149:
        /*128c*/ 	.word	0x00020fb0


	//----- nvinfo : EIATTR_MAX_THREADS
	.align		4
.L_150:
        /*1290*/ 	.byte	0x04, 0x05
        /*1292*/ 	.short	(.L_152 - .L_151)
.L_151:
        /*1294*/ 	.word	0x00000180
        /*1298*/ 	.word	0x00000001
        /*129c*/ 	.word	0x00000001


	//----- nvinfo : EIATTR_CRS_STACK_SIZE
	.align		4
.L_152:
        /*12a0*/ 	.byte	0x04, 0x1e
        /*12a2*/ 	.short	(.L_154 - .L_153)
.L_153:
        /*12a4*/ 	.word	0x00000000


	//----- nvinfo : EIATTR_CBANK_PARAM_SIZE
	.align		4
.L_154:
        /*12a8*/ 	.byte	0x03, 0x19
        /*12aa*/ 	.short	0x0af0


	//----- nvinfo : EIATTR_PARAM_CBANK
	.align		4
        /*12ac*/ 	.byte	0x04, 0x0a
        /*12ae*/ 	.short	(.L_156 - .L_155)
	.align		4
.L_155:
        /*12b0*/ 	.word	index@(.nv.constant0._ZN7cutlass13device_kernelIN5flash11enable_sm90INS1_16FlashAttnFwdSm90INS1_25CollectiveMainloopFwdSm90ILi2EN4cute5tupleIJNS5_1CILi1EEES8_S8_EEENS6_IJNS7_ILi128EEENS7_ILi96EEENS7_ILi192EEEEEELi128ENS_6half_tEfNS_4arch4Sm90ELb0ELb0ELb1ELb1ELb1ELb1ELb0ELb1ELb1ELb1ELb1ELb0EEENS1_21CollectiveEpilogueFwdINS6_IJSA_SA_SB_EEES9_SE_SG_Li256ELb1ELb1ELb1ELb0EEENS1_36VarlenDynamicPersistentTileSchedulerILi128ELi96ELi256ELi128ELb1ELb1ELb1ELb0ELb1ELb1EEEEEEEEEvNT_6ParamsE)
        /*12b4*/ 	.short	0x0210
        /*12b6*/ 	.short	0x0af0


	//----- nvinfo : EIATTR_SW_WAR
	.align		4
.L_156:
        /*12b8*/ 	.byte	0x04, 0x36
        /*12ba*/ 	.short	(.L_158 - .L_157)
.L_157:
        /*12bc*/ 	.word	0x00000008
.L_158:


//--------------------- .nv.info._ZN7cutlass13device_kernelIN5flash11enable_sm90INS1_16FlashAttnFwdSm90INS1_25CollectiveMainloopFwdSm90ILi2EN4cute5tupleIJNS5_1CILi1EEES8_S8_EEENS6_IJNS7_ILi128EEENS7_ILi96EEENS7_ILi192EEEEEELi128ENS_6half_tEfNS_4arch4Sm90ELb0ELb1ELb1ELb0ELb1ELb0ELb0ELb1ELb1ELb1ELb1ELb0EEENS1_21CollectiveEpilogueFwdINS6_IJSA_SA_SB_EEES9_SE_SG_Li256ELb0ELb1ELb1ELb0EEENS1_19SingleTileSchedulerILb0ELb1ELb1ELi128EEEEEEEEEvNT_6ParamsE --------------------------
	.section	.nv.info._ZN7cutlass13device_kernelIN5flash11enable_sm90INS1_16FlashAttnFwdSm90INS1_25CollectiveMainloopFwdSm90ILi2EN4cute5tupleIJNS5_1CILi1EEES8_S8_EEENS6_IJNS7_ILi128EEENS7_ILi96EEENS7_ILi192EEEEEELi128ENS_6half_tEfNS_4arch4Sm90ELb0ELb1ELb1ELb0ELb1ELb0ELb0ELb1ELb1ELb1ELb1ELb0EEENS1_21CollectiveEpilogueFwdINS6_IJSA_SA_SB_EEES9_SE_SG_Li256ELb0ELb1ELb1ELb0EEENS1_19SingleTileSchedulerILb0ELb1ELb1ELi128EEEEEEEEEvNT_6ParamsE,"",@"SHT_CUDA_INFO"
	.sectionflags	@""
	.align	4


	//----- nvinfo : EIATTR_CUDA_API_VERSION
	.align		4
        /*0000*/ 	.byte	0x04, 0x37
        /*0002*/ 	.short	(.L_160 - .L_159)
.L_159:
        /*0004*/ 	.word	0x00000082


	//----- nvinfo : EIATTR_KPARAM_INFO
	.align		4
.L_160:
        /*0008*/ 	.byte	0x04, 0x17
        /*000a*/ 	.short	(.L_162 - .L_161)
.L_161:
        /*000c*/ 	.word	0x00000000
        /*0010*/ 	.short	0x0000
        /*0012*/ 	.short	0x0070
        /*0014*/ 	.byte	0x00, 0xf0, 0x01, 0x28


	//----- nvinfo : EIATTR_SPARSE_MMA_MASK
	.align		4
.L_162:
        /*0018*/ 	.byte	0x03, 0x50
        /*001a*/ 	.short	0x0000


	//----- nvinfo : EIATTR_MAXREG_COUNT
	.align		4
        /*001c*/ 	.byte	0x03, 0x1b
        /*001e*/ 	.short	0x00a8


	//----- nvinfo : EIATTR_NUM_BARRIERS
	.align		4
        /*0020*/ 	.byte	0x02, 0x4c
        /*0022*/ 	.byte	0x09
	.zero		1


	//----- nvinfo : EIATTR_EXTERNS
	.align		4
        /*0024*/ 	.byte	0x04, 0x0f
        /*0026*/ 	.short	(.L_164 - .L_163)


	//   ....[0]....
	.align		4
.L_163:
        /*0028*/ 	.word	index@(__assertfail)


	//----- nvinfo : EIATTR_ANNOTATIONS
	.align		4
.L_164:
        /*002c*/ 	.byte	0x04, 0x55
        /*002e*/ 	.short	(.L_166 - .L_165)


	//   ....[0]....
.L_165:
        /*0030*/ 	.word	0x00000001
        /*0034*/ 	.byte	0xb0, 0x08, 0x00, 0x00, 0x01, 0x00, 0x00, 0x00, 0x10, 0x16, 0x00, 0x00, 0x01, 0x00, 0x00, 0x00
        /*0044*/ 	.byte	0x30, 0x0c, 0x01, 0x00, 0x01, 0x00, 0x00, 0x00, 0x30, 0x36, 0x01, 0x00


	//----- nvinfo : EIATTR_MERCURY_ISA_VERSION
	.align		4
.L_166:
        /*0050*/ 	.byte	0x03, 0x5f
        /*0052*/ 	.short	0x0101


	//----- nvinfo : EIATTR_INT_WARP_WIDE_INSTR_OFFSETS
	.align		4
        /*0054*/ 	.byte	0x04, 0x31
        /*0056*/ 	.short	(.L_168 - .L_167)


	//   ....[0]....
.L_167:
        /*0058*/ 	.word	0x000000c0


	//   ....[1]....
        /*005c*/ 	.word	0x000000d0


	//   ....[2]....
        /*0060*/ 	.word	0x00000170


	//----- nvinfo : EIATTR_COOP_GROUP_MASK_REGIDS
	.align		4
.L_168:
        /*0064*/ 	.byte	0x04, 0x29
        /*0066*/ 	.short	(.L_170 - .L_169)


	//   ....[0]....
.L_169:
        /*0068*/ 	.word	0xffffffff


	//   ....[1]....
        /*006c*/ 	.word	0xffffffff


	//   ....[2]....
        /*0070*/ 	.word	0xffffffff


	//   ....[3]....
        /*0074*/ 	.word	0xffffffff


	//   ....[4]....
        /*0078*/ 	.word	0xffffffff


	//   ....[5]....
        /*007c*/ 	.word	0xffffffff


	//   ....[6]....
        /*0080*/ 	.word	0xffffffff


	//   ....[7]....
        /*0084*/ 	.word	0xffffffff


	//   ....[8]....
        /*0088*/ 	.word	0xffffffff


	//   ....[9]....
        /*008c*/ 	.word	0xffffffff


	//   ....[10]....
        /*0090*/ 	.word	0xffffffff


	//   ....[11]....
        /*0094*/ 	.word	0xffffffff


	//   ....[12]....
        /*0098*/ 	.word	0xffffffff


	//   ....[13]....
        /*009c*/ 	.word	0xffffffff


	//   ....[14]....
        /*00a0*/ 	.word	0xffffffff


	//   ....[15]....
        /*00a4*/ 	.word	0xffffffff


	//   ....[16]....
        /*00a8*/ 	.word	0xffffffff


	//   ....[17]....
        /*00ac*/ 	.word	0xffffffff


	//   ....[18]....
        /*00b0*/ 	.word	0xffffffff


	//   ....[19]....
        /*00b4*/ 	.word	0xffffffff


	//   ....[20]....
        /*00b8*/ 	.word	0xffffffff


	//   ....[21]....
        /*00bc*/ 	.word	0xffffffff


	//   ....[22]....
        /*00c0*/ 	.word	0xffffffff


	//   ....[23]....
        /*00c4*/ 	.word	0xffffffff


	//   ....[24]....
        /*00c8*/ 	.word	0xffffffff


	//   ....[25]....
        /*00cc*/ 	.word	0xffffffff


	//   ....[26]....
        /*00d0*/ 	.word	0xffffffff


	//   ....[27]....
        /*00d4*/ 	.word	0xffffffff


	//   ....[28]....
        /*00d8*/ 	.word	0xffffffff


	//   ....[29]....
        /*00dc*/ 	.word	0xffffffff


	//   ....[30]....
        /*00e0*/ 	.word	0xffffffff


	//   ....[31]....
        /*00e4*/ 	.word	0xffffffff


	//   ....[32]....
        /*00e8*/ 	.word	0xffffffff


	//   ....[33]....
        /*00ec*/ 	.word	0xffffffff


	//   ....[34]....
        /*00f0*/ 	.word	0xffffffff


	//   ....[35]....
        /*00f4*/ 	.word	0xffffffff


	//   ....[36]....
        /*00f8*/ 	.word	0xffffffff


	//   ....[37]....
        /*00fc*/ 	.word	0xffffffff


	//   ....[38]....
        /*0100*/ 	.word	0xffffffff


	//   ....[39]....
        /*0104*/ 	.word	0xffffffff


	//   ....[40]....
        /*0108*/ 	.word	0xffffffff


	//   ....[41]....
        /*010c*/ 	.word	0xffffffff


	//   ....[42]....
        /*0110*/ 	.word	0xffffffff


	//   ....[43]....
        /*0114*/ 	.word	0xffffffff


	//   ....[44]....
        /*0118*/ 	.word	0xffffffff


	//   ....[45]....
        /*011c*/ 	.word	0xffffffff


	//   ....[46]....
        /*0120*/ 	.word	0xffffffff


	//   ....[47]....
        /*0124*/ 	.word	0xffffffff


	//   ....[48]....
        /*0128*/ 	.word	0xffffffff


	//   ....[49]....
        /*012c*/ 	.word	0xffffffff


	//   ....[50]....
        /*0130*/ 	.word	0xffffffff


	//   ....[51]....
        /*0134*/ 	.word	0xffffffff


	//   ....[52]....
        /*0138*/ 	.word	0xffffffff


	//   ....[53]....
        /*013c*/ 	.word	0xffffffff


	//   ....[54]....
        /*0140*/ 	.word	0xffffffff


	//   ....[55]....
        /*0144*/ 	.word	0xffffffff


	//   ....[56]....
        /*0148*/ 	.word	0xffffffff


	//   ....[57]....
        /*014c*/ 	.word	0xffffffff


	//   ....[58]....
        /*0150*/ 	.word	0xffffffff


	//   ....[59]....
        /*0154*/ 	.word	0xffffffff


	//   ....[60]....
        /*0158*/ 	.word	0xffffffff


	//   ....[61]....
        /*015c*/ 	.word	0xffffffff


	//   ....[62]....
        /*0160*/ 	.word	0xffffffff


	//   ....[63]....
        /*0164*/ 	.word	0xffffffff


	//   ....[64]....
        /*0168*/ 	.word	0xffffffff


	//   ....[65]....
        /*016c*/ 	.word	0xffffffff


	//   ....[66]....
        /*0170*/ 	.word	0xffffffff


	//   ....[67]....
        /*0174*/ 	.word	0xffffffff


	//   ....[68]....
        /*0178*/ 	.word	0xffffffff


	//   ....[69]....
        /*017c*/ 	.word	0xffffffff


	//   ....[70]....
        /*0180*/ 	.word	0xffffffff


	//   ....[71]....
        /*0184*/ 	.word	0xffffffff


	//   ....[72]....
        /*0188*/ 	.word	0xffffffff


	//   ....[73]....
        /*018c*/ 	.word	0xffffffff


	//   ....[74]....
        /*0190*/ 	.word	0xffffffff


	//   ....[75]....
        /*0194*/ 	.word	0xffffffff


	//   ....[76]....
        /*0198*/ 	.word	0xffffffff


	//   ....[77]....
        /*019c*/ 	.word	0xffffffff


	//   ....[78]....
        /*01a0*/ 	.word	0xffffffff


	//   ....[79]....
        /*01a4*/ 	.word	0xffffffff


	//   ....[80]....
        /*01a8*/ 	.word	0xffffffff


	//   ....[81]....
        /*01ac*/ 	.word	0xffffffff


	//   ....[82]....
        /*01b0*/ 	.word	0xffffffff


	//   ....[83]....
        /*01b4*/ 	.word	0xffffffff


	//   ....[84]....
        /*01b8*/ 	.word	0xffffffff


	//   ....[85]....
        /*01bc*/ 	.word	0xffffffff


	//   ....[86]....
        /*01c0*/ 	.word	0xffffffff


	//   ....[87]....
        /*01c4*/ 	.word	0xffffffff


	//   ....[88]....
        /*01c8*/ 	.word	0xffffffff


	//   ....[89]....
        /*01cc*/ 	.word	0xffffffff


	//   ....[90]....
        /*01d0*/ 	.word	0xffffffff


	//   ....[91]....
        /*01d4*/ 	.word	0xffffffff


	//   ....[92]....
        /*01d8*/ 	.word	0xffffffff


	//   ....[93]....
        /*01dc*/ 	.word	0xffffffff


	//   ....[94]....
        /*01e0*/ 	.word	0xffffffff


	//   ....[95]....
        /*01e4*/ 	.word	0xffffffff


	//   ....[96]....
        /*01e8*/ 	.word	0xffffffff


	//   ....[97]....
        /*01ec*/ 	.word	0xffffffff


	//   ....[98]....
        /*01f0*/ 	.word	0xffffffff


	//   ....[99]....
        /*01f4*/ 	.word	0xffffffff


	//   ....[100]....
        /*01f8*/ 	.word	0xffffffff


	//   ....[101]....
        /*01fc*/ 	.word	0xffffffff


	//   ....[102]....
        /*0200*/ 	.word	0xffffffff


	//   ....[103]....
        /*0204*/ 	.word	0xffffffff


	//   ....[104]....
        /*0208*/ 	.word	0xffffffff


	//   ....[105]....
        /*020c*/ 	.word	0xffffffff


	//   ....[106]....
        /*0210*/ 	.word	0xffffffff


	//   ....[107]....
        /*0214*/ 	.word	0x0500000f


	//   ....[108]....
        /*0218*/ 	.word	0x0500000f


	//   ....[109]....
        /*021c*/ 	.word	0x0500000f


	//   ....[110]....
        /*0220*/ 	.word	0x0500000f


	//   ....[111]....
        /*0224*/ 	.word	0x0500000f


	//   ....[112]....
        /*0228*/ 	.word	0x0500000f


	//   ....[113]....
        /*022c*/ 	.word	0x0500000f


	//   ....[114]....
        /*0230*/ 	.word	0x0500000f


	//   ....[115]....
        /*0234*/ 	.word	0x0500000f


	//   ....[116]....
        /*0238*/ 	.word	0x0500000f


	//   ....[117]....
        /*023c*/ 	.word	0x0500000f


	//   ....[118]....
        /*0240*/ 	.word	0x0500000f


	//   ....[119]....
        /*0244*/ 	.word	0x0500000f


	//   ....[120]....
        /*0248*/ 	.word	0x0500000f


	//   ....[121]....
        /*024c*/ 	.word	0x0500000f


	//   ....[122]....
        /*0250*/ 	.word	0x0500000f


	//   ....[123]....
        /*0254*/ 	.word	0x0500000f


	//   ....[124]....
        /*0258*/ 	.word	0x0500000f


	//   ....[125]....
        /*025c*/ 	.word	0x0500000f


	//   ....[126]....
        /*0260*/ 	.word	0x0500000f


	//   ....[127]....
        /*0264*/ 	.word	0x0500000f


	//   ....[128]....
        /*0268*/ 	.word	0x0500000f


	//   ....[129]....
        /*026c*/ 	.word	0x0500000f


	//   ....[130]....
        /*0270*/ 	.word	0x0500000f


	//   ....[131]....
        /*0274*/ 	.word	0x0500000f


	//   ....[132]....
        /*0278*/ 	.word	0x0500000f


	//   ....[133]....
        /*027c*/ 	.word	0x0500000f


	//   ....[134]....
        /*0280*/ 	.word	0x0500000f


	//   ....[135]....
        /*0284*/ 	.word	0x0500000f


	//   ....[136]....
        /*0288*/ 	.word	0x0500000f


	//   ....[137]....
        /*028c*/ 	.word	0x0500000f


	//   ....[138]....
        /*0290*/ 	.word	0x0500000f


	//   ....[139]....
        /*0294*/ 	.word	0x0500000f


	//   ....[140]....
        /*0298*/ 	.word	0x0500000f


	//   ....[141]....
        /*029c*/ 	.word	0x0500000f


	//   ....[142]....
        /*02a0*/ 	.word	0x0500000f


	//   ....[143]....
        /*02a4*/ 	.word	0x0500000f


	//   ....[144]....
        /*02a8*/ 	.word	0x0500000f


	//   ....[145]....
        /*02ac*/ 	.word	0x0500000f


	//   ....[146]....
        /*02b0*/ 	.word	0x0500000f


	//   ....[147]....
        /*02b4*/ 	.word	0x0500000f


	//   ....[148]....
        /*02b8*/ 	.word	0x0500000f


	//   ....[149]....
        /*02bc*/ 	.word	0x0500000f


	//   ....[150]....
        /*02c0*/ 	.word	0x0500000f


	//   ....[151]....
        /*02c4*/ 	.word	0x0500000f


	//   ....[152]....
        /*02c8*/ 	.word	0x0500000f


	//   ....[153]....
        /*02cc*/ 	.word	0x0500000f


	//   ....[154]....
        /*02d0*/ 	.word	0x0500000f


	//   ....[155]....
        /*02d4*/ 	.word	0x0500000f


	//   ....[156]....
        /*02d8*/ 	.word	0x0500000f


	//   ....[157]....
        /*02dc*/ 	.word	0x0500000f


	//   ....[158]....
        /*02e0*/ 	.word	0x0500000f


	//   ....[159]....
        /*02e4*/ 	.word	0x0500000f


	//   ....[160]....
        /*02e8*/ 	.word	0x0500000f


	//   ....[161]....
        /*02ec*/ 	.word	0x0500000f


	//   ....[162]....
        /*02f0*/ 	.word	0x0500000f


	//   ....[163]....
        /*02f4*/ 	.word	0x0500000f


	//   ....[164]....
        /*02f8*/ 	.word	0x0500000f


	//   ....[165]....
        /*02fc*/ 	.word	0x0500000f


	//   ....[166]....
        /*0300*/ 	.word	0x0500000f


	//   ....[167]....
        /*0304*/ 	.word	0x0500000f


	//   ....[168]....
        /*0308*/ 	.word	0x0500000f


	//   ....[169]....
        /*030c*/ 	.word	0x0500000f


	//   ....[170]....
        /*0310*/ 	.word	0x0500000f


	//   ....[171]....
        /*0314*/ 	.word	0x0500000f


	//   ....[172]....
        /*0318*/ 	.word	0x0500000f


	//----- nvinfo : EIATTR_COOP_GROUP_INSTR_OFFSETS
	.align		4
.L_170:
        /*031c*/ 	.byte	0x04, 0x28
        /*031e*/ 	.short	(.L_172 - .L_171)


	//   ....[0]....
.L_171:
        /*0320*/ 	.word	0x00000070


	//   ....[1]....
        /*0324*/ 	.word	0x000000b0


	//   ....[2]....
        /*0328*/ 	.word	0x000002d0


	//   ....[3]....
        /*032c*/ 	.word	0x00000430


	//   ....[4]....
        /*0330*/ 	.word	0x00000550


	//   ....[5]....
        /*0334*/ 	.word	0x000006b0


	//   ....[6]....
        /*0338*/ 	.word	0x00001410


	//   ....[7]....
        /*033c*/ 	.word	0x00002100


	//   ....[8]....
        /*0340*/ 	.word	0x00002800


	//   ....[9]....
        /*0344*/ 	.word	0x00003550


	//   ....[10]....
        /*0348*/ 	.word	0x00003660


	//   ....[11]....
        /*034c*/ 	.word	0x00003b80


	//   ....[12]....
        /*0350*/ 	.word	0x00003c10


	//   ....[13]....
        /*0354*/ 	.word	0x000058c0


	//   ....[14]....
        /*0358*/ 	.word	0x00005eb0


	//   ....[15]....
        /*035c*/ 	.word	0x00006bf0


	//   ....[16]....
        /*0360*/ 	.word	0x00006d00


	//   ....[17]....
        /*0364*/ 	.word	0x000072e0


	//   ....[18]....
        /*0368*/ 	.word	0x00007350


	//   ....[19]....
        /*036c*/ 	.word	0x000094a0


	//   ....[20]....
        /*0370*/ 	.word	0x000094d0


	//   ....[21]....
        /*0374*/ 	.word	0x00009500


	//   ....[22]....
        /*0378*/ 	.word	0x00009520


	//   ....[23]....
        /*037c*/ 	.word	0x0000b090


	//   ....[24]....
        /*0380*/ 	.word	0x0000b690


	//   ....[25]....
        /*0384*/ 	.word	0x0000c410


	//   ....[26]....
        /*0388*/ 	.word	0x0000c530


	//   ....[27]....
        /*038c*/ 	.word	0x0000caf0


	//   ....[28]....
        /*0390*/ 	.word	0x0000cb60


	//   ....[29]....
        /*0394*/ 	.word	0x0000d9d0


	//   ....[30]....
        /*0398*/ 	.word	0x0000da00


	//   ....[31]....
        /*039c*/ 	.word	0x0000dac0


	//   ....[32]....
        /*03a0*/ 	.word	0x0000dad0


	//   ....[33]....
        /*03a4*/ 	.word	0x0000e940


	//   ....[34]....
        /*03a8*/ 	.word	0x0000e980


	//   ....[35]....
        /*03ac*/ 	.word	0x0000e9b0


	//   ....[36]....
        /*03b0*/ 	.word	0x0000e9e0


	//   ....[37]....
        /*03b4*/ 	.word	0x0000e9f0


	//   ....[38]....
        /*03b8*/ 	.word	0x0000ea20


	//   ....[39]....
        /*03bc*/ 	.word	0x0000f080


	//   ....[40]....
        /*03c0*/ 	.word	0x0000f090


	//   ....[41]....
        /*03c4*/ 	.word	0x0000fa90


	//   ....[42]....
        /*03c8*/ 	.word	0x00011130


	//   ....[43]....
        /*03cc*/ 	.word	0x00011150


	//   ....[44]....
        /*03d0*/ 	.word	0x00011160


	//   ....[45]....
        /*03d4*/ 	.word	0x00011170


	//   ....[46]....
        /*03d8*/ 	.word	0x00011180


	//   ....[47]....
        /*03dc*/ 	.word	0x00011190


	//   ....[48]....
        /*03e0*/ 	.word	0x000111a0


	//   ....[49]....
        /*03e4*/ 	.word	0x00011200


	//   ....[50]....
        /*03e8*/ 	.word	0x00011240


	//   ....[51]....
        /*03ec*/ 	.word	0x000112a0


	//   ....[52]....
        /*03f0*/ 	.word	0x000112b0


	//   ....[53]....
        /*03f4*/ 	.word	0x00011370


	//   ....[54]....
        /*03f8*/ 	.word	0x000119c0


	//   ....[55]....
        /*03fc*/ 	.word	0x000119f0


	//   ....[56]....
        /*0400*/ 	.word	0x00011a20


	//   ....[57]....
        /*0404*/ 	.word	0x00011a40


	//   ....[58]....
        /*0408*/ 	.word	0x00011a50


	//   ....[59]....
        /*040c*/ 	.word	0x00011ad0


	//   ....[60]....
        /*0410*/ 	.word	0x00011b10


	//   ....[61]....
        /*0414*/ 	.word	0x00011b60


	//   ....[62]....
        /*0418*/ 	.word	0x00011b90


	//   ....[63]....
        /*041c*/ 	.word	0x00011bf0


	//   ....[64]....
        /*0420*/ 	.word	0x00011c30


	//   ....[65]....
        /*0424*/ 	.word	0x00011c80


	//   ....[66]....
        /*0428*/ 	.word	0x00011cb0


	//   ....[67]....
        /*042c*/ 	.word	0x00011d00


	//   ....[68]....
        /*0430*/ 	.word	0x00011d40


	//   ....[69]....
        /*0434*/ 	.word	0x00011d90


	//   ....[70]....
        /*0438*/ 	.word	0x000124e0


	//   ....[71]....
        /*043c*/ 	.word	0x00012500


	//   ....[72]....
        /*0440*/ 	.word	0x00012510


	//   ....[73]....
        /*0444*/ 	.word	0x00012520


	//   ....[74]....
        /*0448*/ 	.word	0x00012530


	//   ....[75]....
        /*044c*/ 	.word	0x00012550


	//   ....[76]....
        /*0450*/ 	.word	0x000125b0


	//   ....[77]....
        /*0454*/ 	.word	0x000125e0


	//   ....[78]....
        /*0458*/ 	.word	0x00012650


	//   ....[79]....
        /*045c*/ 	.word	0x00012680


	//   ....[80]....
        /*0460*/ 	.word	0x00012690


	//   ....[81]....
        /*0464*/ 	.word	0x000126a0


	//   ....[82]....
        /*0468*/ 	.word	0x00012950


	//   ....[83]....
        /*046c*/ 	.word	0x00012970


	//   ....[84]....
        /*0470*/ 	.word	0x00012980


	//   ....[85]....
        /*0474*/ 	.word	0x000129a0


	//   ....[86]....
        /*0478*/ 	.word	0x00012a20


	//   ....[87]....
        /*047c*/ 	.word	0x00012a50


	//   ....[88]....
        /*0480*/ 	.word	0x00012aa0


	//   ....[89]....
        /*0484*/ 	.word	0x00012ad0


	//   ....[90]....
        /*0488*/ 	.word	0x00012b20


	//   ....[91]....
        /*048c*/ 	.word	0x00012b50


	//   ....[92]....
        /*0490*/ 	.word	0x00012ba0


	//   ....[93]....
        /*0494*/ 	.word	0x00012bd0


	//   ....[94]....
        /*0498*/ 	.word	0x00013030


	//   ....[95]....
        /*049c*/ 	.word	0x00013060


	//   ....[96]....
        /*04a0*/ 	.word	0x00013090


	//   ....[97]....
        /*04a4*/ 	.word	0x000130c0


	//   ....[98]....
        /*04a8*/ 	.word	0x000130f0


	//   ....[99]....
        /*04ac*/ 	.word	0x00013100


	//   ....[100]....
        /*04b0*/ 	.word	0x00013110


	//   ....[101]....
        /*04b4*/ 	.word	0x00013120


	//   ....[102]....
        /*04b8*/ 	.word	0x00013140


	//   ....[103]....
        /*04bc*/ 	.word	0x00013150


	//   ....[104]....
        /*04c0*/ 	.word	0x000131a0


	//   ....[105]....
        /*04c4*/ 	.word	0x000131d0


	//   ....[106]....
        /*04c8*/ 	.word	0x000135c0


	//   ....[107]....
        /*04cc*/ 	.word	0x00013c00


	//   ....[108]....
        /*04d0*/ 	.word	0x00013cf0


	//   ....[109]....
        /*04d4*/ 	.word	0x00013d90


	//   ....[110]....
        /*04d8*/ 	.word	0x00013df0


	//   ....[111]....
        /*04dc*/ 	.word	0x00013ec0


	//   ....[112]....
        /*04e0*/ 	.word	0x00013f30


	//   ....[113]....
        /*04e4*/ 	.word	0x00014000


	//   ....[114]....
        /*04e8*/ 	.word	0x00014080


	//   ....[115]....
        /*04ec*/ 	.word	0x00014150


	//   ....[116]....
        /*04f0*/ 	.word	0x000141d0


	//   ....[117]....
        /*04f4*/ 	.word	0x000142b0


	//   ....[118]....
        /*04f8*/ 	.word	0x00014330


	//   ....[119]....
        /*04fc*/ 	.word	0x000143f0


	//   ....[120]....
        /*0500*/ 	.word	0x00014490


	//   ....[121]....
        /*0504*/ 	.word	0x000144e0


	//   ....[122]....
        /*0508*/ 	.word	0x00014580


	//   ....[123]....
        /*050c*/ 	.word	0x00014650


	//   ....[124]....
        /*0510*/ 	.word	0x000146d0


	//   ....[125]....
        /*0514*/ 	.word	0x000147a0


	//   ....[126]....
        /*0518*/ 	.word	0x00014820


	//   ....[127]....
        /*051c*/ 	.word	0x000148f0


	//   ....[128]....
        /*0520*/ 	.word	0x00014970


	//   ....[129]....
        /*0524*/ 	.word	0x00014a40


	//   ....[130]....
        /*0528*/ 	.word	0x00014ac0


	//   ....[131]....
        /*052c*/ 	.word	0x00014b90


	//   ....[132]....
        /*0530*/ 	.word	0x00014c10


	//   ....[133]....
        /*0534*/ 	.word	0x00014ce0


	//   ....[134]....
        /*0538*/ 	.word	0x00014d50


	//   ....[135]....
        /*053c*/ 	.word	0x00014e10


	//   ....[136]....
        /*0540*/ 	.word	0x00014f50


	//   ....[137]....
        /*0544*/ 	.word	0x00014ff0


	//   ....[138]....
        /*0548*/ 	.word	0x00015050


	//   ....[139]....
        /*054c*/ 	.word	0x00015110


	//   ....[140]....
        /*0550*/ 	.word	0x00015170


	//   ....[141]....
        /*0554*/ 	.word	0x00015230


	//   ....[142]....
        /*0558*/ 	.word	0x000152b0


	//   ....[143]....
        /*055c*/ 	.word	0x00015360


	//   ....[144]....
        /*0560*/ 	.word	0x000153c0


	//   ....[145]....
        /*0564*/ 	.word	0x00015480


	//   ....[146]....
        /*0568*/ 	.word	0x00015500


	//   ....[147]....
        /*056c*/ 	.word	0x000155b0


	//   ....[148]....
        /*0570*/ 	.word	0x00015690


	//   ....[149]....
        /*0574*/ 	.word	0x00015730


	//   ....[150]....
        /*0578*/ 	.word	0x00015790


	//   ....[151]....
        /*057c*/ 	.word	0x00015860


	//   ....[152]....
        /*0580*/ 	.word	0x00015900


	//   ....[153]....
        /*0584*/ 	.word	0x000159c0


	//   ....[154]....
        /*0588*/ 	.word	0x00015a60


	//   ....[155]....
        /*058c*/ 	.word	0x00015b20


	//   ....[156]....
        /*0590*/ 	.word	0x00015bc0


	//   ....[157]....
        /*0594*/ 	.word	0x00015c80


	//   ....[158]....
        /*0598*/ 	.word	0x00015d20


	//   ....[159]....
        /*059c*/ 	.word	0x00015de0


	//   ....[160]....
        /*05a0*/ 	.word	0x00015f00


	//   ....[161]....
        /*05a4*/ 	.word	0x00015fe0


	//   ....[162]....
        /*05a8*/ 	.word	0x00016050


	//   ....[163]....
        /*05ac*/ 	.word	0x00016120


	//   ....[164]....
        /*05b0*/ 	.word	0x00016190


	//   ....[165]....
        /*05b4*/ 	.word	0x00016260


	//   ....[166]....
        /*05b8*/ 	.word	0x000162d0


	//   ....[167]....
        /*05bc*/ 	.word	0x000163b0


	//   ....[168]....
        /*05c0*/ 	.word	0x00016420


	//   ....[169]....
        /*05c4*/ 	.word	0x00016500


	//   ....[170]....
        /*05c8*/ 	.word	0x00016580


	//   ....[171]....
        /*05cc*/ 	.word	0x00016640


	//   ....[172]....
        /*05d0*/ 	.word	0x00016750


	//----- nvinfo : EIATTR_REG_RECONFIG
	.align		4
.L_172:
        /*05d4*/ 	.byte	0x01, 0x54
	.zero		2


	//----- nvinfo : EIATTR_SYSCALL_OFFSETS
	.align		4
        /*05d8*/ 	.byte	0x04, 0x46
        /*05da*/ 	.short	(.L_174 - .L_173)


	//   ....[0]....
.L_173:
        /*05dc*/ 	.word	0x000015d0


	//   ....[1]....
        /*05e0*/ 	.word	0x00010650


	//   ....[2]....
        /*05e4*/ 	.word	0x00010790


	//   ....[3]....
        /*05e8*/ 	.word	0x00010880


	//   ....[4]....
        /*05ec*/ 	.word	0x00011710


	//----- nvinfo : EIATTR_MBARRIER_INSTR_OFFSETS
	.align		4
.L_174:
        /*05f0*/ 	.byte	0x04, 0x39
        /*05f2*/ 	.short	(.L_176 - .L_175)


	//   ....[0]....
.L_175:
        /*05f4*/ 	.word	0x00000180
        /*05f8*/ 	.word	0x000000ff
        /*05fc*/ 	.word	0x0002a800
        /*0600*/ 	.short	0x0100
        /*0602*/ 	.byte	0x08
	.zero		1


	//   ....[1]....
        /*0604*/ 	.word	0x00000190
        /*0608*/ 	.word	0x000000ff
        /*060c*/ 	.word	0x0002a820
        /*0610*/ 	.short	0x0100
        /*0612*/ 	.byte	0x08
	.zero		1


	//   ....[2]....
        /*0614*/ 	.word	0x00000280
        /*0618*/ 	.word	0x000000ff
        /*061c*/ 	.word	0x0002a830
        /*0620*/ 	.short	0x0100
        /*0622*/ 	.byte	0x08
	.zero		1


	//   ....[3]....
        /*0624*/ 	.word	0x00000290
        /*0628*/ 	.word	0x000000ff
        /*062c*/ 	.word	0x0002a840
        /*0630*/ 	.short	0x0100
        /*0632*/ 	.byte	0x08
	.zero		1


	//   ....[4]....
        /*0634*/ 	.word	0x000002a0
        /*0638*/ 	.word	0x000000ff
        /*063c*/ 	.word	0x0002a838
        /*0640*/ 	.short	0x0100
        /*0642*/ 	.byte	0x08
	.zero		1


	//   ....[5]....
        /*0644*/ 	.word	0x000002b0
        /*0648*/ 	.word	0x000000ff
        /*064c*/ 	.word	0x0002a848
        /*0650*/ 	.short	0x0100
        /*0652*/ 	.byte	0x08
	.zero		1


	//   ....[6]....
        /*0654*/ 	.word	0x000003e0
        /*0658*/ 	.word	0x000000ff
        /*065c*/ 	.word	0x0002a850
        /*0660*/ 	.short	0x0100
        /*0662*/ 	.byte	0x08
	.zero		1


	//   ....[7]....
        /*0664*/ 	.word	0x000003f0
        /*0668*/ 	.word	0x000000ff
        /*066c*/ 	.word	0x0002a860
        /*0670*/ 	.short	0x0100
        /*0672*/ 	.byte	0x08
	.zero		1


	//   ....[8]....
        /*0674*/ 	.word	0x00000400
        /*0678*/ 	.word	0x000000ff
        /*067c*/ 	.word	0x0002a858
        /*0680*/ 	.short	0x0100
        /*0682*/ 	.byte	0x08
	.zero		1


	//   ....[9]....
        /*0684*/ 	.word	0x00000410
        /*0688*/ 	.word	0x000000ff
        /*068c*/ 	.word	0x0002a868
        /*0690*/ 	.short	0x0100
        /*0692*/ 	.byte	0x08
	.zero		1


	//   ....[10]....
        /*0694*/ 	.word	0x00000500
        /*0698*/ 	.word	0x000000ff
        /*069c*/ 	.word	0x0002a870
        /*06a0*/ 	.short	0x0100
        /*06a2*/ 	.byte	0x06
	.zero		1


	//   ....[11]....
        /*06a4*/ 	.word	0x00000510
        /*06a8*/ 	.word	0x000000ff
        /*06ac*/ 	.word	0x0002a880
        /*06b0*/ 	.short	0x0100
        /*06b2*/ 	.byte	0x06
	.zero		1


	//   ....[12]....
        /*06b4*/ 	.word	0x00000520
        /*06b8*/ 	.word	0x000000ff
        /*06bc*/ 	.word	0x0002a878
        /*06c0*/ 	.short	0x0100
        /*06c2*/ 	.byte	0x06
	.zero		1


	//   ....[13]....
        /*06c4*/ 	.word	0x00000530
        /*06c8*/ 	.word	0x000000ff
        /*06cc*/ 	.word	0x0002a888
        /*06d0*/ 	.short	0x0100
        /*06d2*/ 	.byte	0x06
	.zero		1


	//   ....[14]....
        /*06d4*/ 	.word	0x00000660
        /*06d8*/ 	.word	0x000000ff
        /*06dc*/ 	.word	0x0002a890
        /*06e0*/ 	.short	0x0100
        /*06e2*/ 	.byte	0x08
	.zero		1


	//   ....[15]....
        /*06e4*/ 	.word	0x00000670
        /*06e8*/ 	.word	0x000000ff
        /*06ec*/ 	.word	0x0002a8a0
        /*06f0*/ 	.short	0x0100
        /*06f2*/ 	.byte	0x08
	.zero		1


	//   ....[16]....
        /*06f4*/ 	.word	0x00000680
        /*06f8*/ 	.word	0x000000ff
        /*06fc*/ 	.word	0x0002a898
        /*0700*/ 	.short	0x0100
        /*0702*/ 	.byte	0x08
	.zero		1


	//   ....[17]....
        /*0704*/ 	.word	0x00000690
        /*0708*/ 	.word	0x000000ff
        /*070c*/ 	.word	0x0002a8a8
        /*0710*/ 	.short	0x0100
        /*0712*/ 	.byte	0x08
	.zero		1


	//   ....[18]....
        /*0714*/ 	.word	0x000007d0
        /*0718*/ 	.word	0x000000ff
        /*071c*/ 	.word	0x0002a8b0
        /*0720*/ 	.short	0x0100
        /*0722*/ 	.byte	0x08
	.zero		1


	//   ....[19]....
        /*0724*/ 	.word	0x000007e0
        /*0728*/ 	.word	0x000000ff
        /*072c*/ 	.word	0x0002a8c0
        /*0730*/ 	.short	0x0100
        /*0732*/ 	.byte	0x08
	.zero		1


	//   ....[20]....
        /*0734*/ 	.word	0x000007f0
        /*0738*/ 	.word	0x000000ff
        /*073c*/ 	.word	0x0002a8b8
        /*0740*/ 	.short	0x0100
        /*0742*/ 	.byte	0x08
	.zero		1


	//   ....[21]....
        /*0744*/ 	.word	0x00000800
        /*0748*/ 	.word	0x000000ff
        /*074c*/ 	.word	0x0002a8c8
        /*0750*/ 	.short	0x0100
        /*0752*/ 	.byte	0x08
	.zero		1


	//   ....[22]....
        /*0754*/ 	.word	0x000015f0
        /*0758*/ 	.word	0x000000ff
        /*075c*/ 	.word	0x0002a800
        /*0760*/ 	.short	0x010a
        /*0762*/ 	.byte	0x3a
	.zero		1


	//   ....[23]....
        /*0764*/ 	.word	0x00001680
        /*0768*/ 	.word	0x000000ff
        /*076c*/ 	.word	0x0002a830
        /*0770*/ 	.short	0x010a
        /*0772*/ 	.byte	0x3a
	.zero		1


	//   ....[24]....
        /*0774*/ 	.word	0x000016e0
        /*0778*/ 	.word	0x000000ff
        /*077c*/ 	.word	0x0002a830
        /*0780*/ 	.short	0x010a
        /*0782*/ 	.byte	0x3a
	.zero		1


	//   ....[25]....
        /*0784*/ 	.word	0x000022c0
        /*0788*/ 	.word	0x000000ff
        /*078c*/ 	.word	0x00000000
        /*0790*/ 	.short	0x0101
        /*0792*/ 	.byte	0x04
	.zero		1


	//   ....[26]....
        /*0794*/ 	.word	0x00004a60
        /*0798*/ 	.word	0x000000ff
        /*079c*/ 	.word	0x0002a830
        /*07a0*/ 	.short	0x010a
        /*07a2*/ 	.byte	0x3d
	.zero		1


	//   ....[27]....
        /*07a4*/ 	.word	0x00004aa0
        /*07a8*/ 	.word	0x000000ff
        /*07ac*/ 	.word	0x0002a830
        /*07b0*/ 	.short	0x010a
        /*07b2*/ 	.byte	0x3d
	.zero		1


	//   ....[28]....
        /*07b4*/ 	.word	0x000052f0
        /*07b8*/ 	.word	0x000000ff
        /*07bc*/ 	.word	0x0002a850
        /*07c0*/ 	.short	0x010a
        /*07c2*/ 	.byte	0x0e
	.zero		1


	//   ....[29]....
        /*07c4*/ 	.word	0x00005330
        /*07c8*/ 	.word	0x000000ff
        /*07cc*/ 	.word	0x0002a850
        /*07d0*/ 	.short	0x010a
        /*07d2*/ 	.byte	0x0e
	.zero		1


	//   ....[30]....
        /*07d4*/ 	.word	0x00005a30
        /*07d8*/ 	.word	0x000000ff
        /*07dc*/ 	.word	0x00000000
        /*07e0*/ 	.short	0x0101
        /*07e2*/ 	.byte	0x3d
	.zero		1


	//   ....[31]....
        /*07e4*/ 	.word	0x00007c30
        /*07e8*/ 	.word	0x000000ff
        /*07ec*/ 	.word	0x00000000
        /*07f0*/ 	.short	0x0101
        /*07f2*/ 	.byte	0x0e
	.zero		1


	//   ....[32]....
        /*07f4*/ 	.word	0x00008040
        /*07f8*/ 	.word	0x000000ff
        /*07fc*/ 	.word	0x0002a830
        /*0800*/ 	.short	0x010a
        /*0802*/ 	.byte	0x06
	.zero		1


	//   ....[33]....
        /*0804*/ 	.word	0x00008080
        /*0808*/ 	.word	0x000000ff
        /*080c*/ 	.word	0x0002a830
        /*0810*/ 	.short	0x010a
        /*0812*/ 	.byte	0x06
	.zero		1


	//   ....[34]....
        /*0814*/ 	.word	0x000088d0
        /*0818*/ 	.word	0x000000ff
        /*081c*/ 	.word	0x0002a850
        /*0820*/ 	.short	0x010a
        /*0822*/ 	.byte	0x06
	.zero		1


	//   ....[35]....
        /*0824*/ 	.word	0x00008910
        /*0828*/ 	.word	0x000000ff
        /*082c*/ 	.word	0x0002a850
        /*0830*/ 	.short	0x010a
        /*0832*/ 	.byte	0x06
	.zero		1


	//   ....[36]....
        /*0834*/ 	.word	0x00008ff0
        /*0838*/ 	.word	0x000000ff
        /*083c*/ 	.word	0x00000000
        /*0840*/ 	.short	0x0101
        /*0842*/ 	.byte	0x07
	.zero		1


	//   ....[37]....
        /*0844*/ 	.word	0x0000a060
        /*0848*/ 	.word	0x000000ff
        /*084c*/ 	.word	0x00000000
        /*0850*/ 	.short	0x0101
        /*0852*/ 	.byte	0x06
	.zero		1


	//   ....[38]....
        /*0854*/ 	.word	0x0000a230
        /*0858*/ 	.word	0x000000ff
        /*085c*/ 	.word	0x0002a830
        /*0860*/ 	.short	0x010a
        /*0862*/ 	.byte	0x3b
	.zero		1


	//   ....[39]....
        /*0864*/ 	.word	0x0000a270
        /*0868*/ 	.word	0x000000ff
        /*086c*/ 	.word	0x0002a830
        /*0870*/ 	.short	0x010a
        /*0872*/ 	.byte	0x3b
	.zero		1


	//   ....[40]....
        /*0874*/ 	.word	0x0000aac0
        /*0878*/ 	.word	0x000000ff
        /*087c*/ 	.word	0x0002a850
        /*0880*/ 	.short	0x010a
        /*0882*/ 	.byte	0x0a
	.zero		1


	//   ....[41]....
        /*0884*/ 	.word	0x0000ab00
        /*0888*/ 	.word	0x000000ff
        /*088c*/ 	.word	0x0002a850
        /*0890*/ 	.short	0x010a
        /*0892*/ 	.byte	0x0a
	.zero		1


	//   ....[42]....
        /*0894*/ 	.word	0x0000b1d0
        /*0898*/ 	.word	0x000000ff
        /*089c*/ 	.word	0x00000000
        /*08a0*/ 	.short	0x0101
        /*08a2*/ 	.byte	0x3b
	.zero		1


	//   ....[43]....
        /*08a4*/ 	.word	0x0000d430
        /*08a8*/ 	.word	0x000000ff
        /*08ac*/ 	.word	0x00000000
        /*08b0*/ 	.short	0x0101
        /*08b2*/ 	.byte	0x0a
	.zero		1


	//   ....[44]....
        /*08b4*/ 	.word	0x0000d940
        /*08b8*/ 	.word	0x000000ff
        /*08bc*/ 	.word	0x0002a850
        /*08c0*/ 	.short	0x010a
        /*08c2*/ 	.byte	0x05
	.zero		1


	//   ....[45]....
        /*08c4*/ 	.word	0x0000d980
        /*08c8*/ 	.word	0x000000ff
        /*08cc*/ 	.word	0x0002a850
        /*08d0*/ 	.short	0x010a
        /*08d2*/ 	.byte	0x05
	.zero		1


	//   ....[46]....
        /*08d4*/ 	.word	0x0000df90
        /*08d8*/ 	.word	0x000000ff
        /*08dc*/ 	.word	0x00000000
        /*08e0*/ 	.short	0x0101
        /*08e2*/ 	.byte	0x04
	.zero		1


	//   ....[47]....
        /*08e4*/ 	.word	0x0000ea00
        /*08e8*/ 	.word	0x000000ff
        /*08ec*/ 	.word	0x00000000
        /*08f0*/ 	.short	0x0101
        /*08f2*/ 	.byte	0x04
	.zero		1


	//   ....[48]....
        /*08f4*/ 	.word	0x00010ef0
        /*08f8*/ 	.word	0x000000ff
        /*08fc*/ 	.word	0x0002a840
        /*0900*/ 	.short	0x010a
        /*0902*/ 	.byte	0x2e
	.zero		1


	//   ....[49]....
        /*0904*/ 	.word	0x000114d0
        /*0908*/ 	.word	0x000000ff
        /*090c*/ 	.word	0x0002a830
        /*0910*/ 	.short	0x0107
        /*0912*/ 	.byte	0x2e
	.zero		1


	//   ....[50]....
        /*0914*/ 	.word	0x00011540
        /*0918*/ 	.word	0x000000ff
        /*091c*/ 	.word	0x0002a830
        /*0920*/ 	.short	0x0101
        /*0922*/ 	.byte	0x2e
	.zero		1


	//   ....[51]....
        /*0924*/ 	.word	0x00011ee0
        /*0928*/ 	.word	0x000000ff
        /*092c*/ 	.word	0x0002a800
        /*0930*/ 	.short	0x0107
        /*0932*/ 	.byte	0x2e
	.zero		1


	//   ....[52]....
        /*0934*/ 	.word	0x00011f40
        /*0938*/ 	.word	0x000000ff
        /*093c*/ 	.word	0x0002a800
        /*0940*/ 	.short	0x0101
        /*0942*/ 	.byte	0x2e
	.zero		1


	//   ....[53]....
        /*0944*/ 	.word	0x00011f60
        /*0948*/ 	.word	0x000000ff
        /*094c*/ 	.word	0x0002a820
        /*0950*/ 	.short	0x010a
        /*0952*/ 	.byte	0x2e
	.zero		1


	//   ....[54]....
        /*0954*/ 	.word	0x000122c0
        /*0958*/ 	.word	0x00000008
        /*095c*/ 	.word	0x0002a840
        /*0960*/ 	.short	0x010a
        /*0962*/ 	.byte	0x3f
	.zero		1


	//   ....[55]....
        /*0964*/ 	.word	0x000127d0
        /*0968*/ 	.word	0x00000008
        /*096c*/ 	.word	0x0002a830
        /*0970*/ 	.short	0x0107
        /*0972*/ 	.byte	0x3f
	.zero		1


	//   ....[56]....
        /*0974*/ 	.word	0x00012880
        /*0978*/ 	.word	0x00000008
        /*097c*/ 	.word	0x0002a830
        /*0980*/ 	.short	0x0101
        /*0982*/ 	.byte	0x3f
	.zero		1


	//   ....[57]....
        /*0984*/ 	.word	0x000128e0
        /*0988*/ 	.word	0x00000004
        /*098c*/ 	.word	0x0002a860
        /*0990*/ 	.short	0x010a
        /*0992*/ 	.byte	0x3f
	.zero		1


	//   ....[58]....
        /*0994*/ 	.word	0x00012ce0
        /*0998*/ 	.word	0x00000004
        /*099c*/ 	.word	0x0002a850
        /*09a0*/ 	.short	0x0107
        /*09a2*/ 	.byte	0x3f
	.zero		1


	//   ....[59]....
        /*09a4*/ 	.word	0x00012e30
        /*09a8*/ 	.word	0x00000004
        /*09ac*/ 	.word	0x0002a850
        /*09b0*/ 	.short	0x0101
        /*09b2*/ 	.byte	0x3f
	.zero		1


	//   ....[60]....
        /*09b4*/ 	.word	0x00012fc0
        /*09b8*/ 	.word	0x00000000
        /*09bc*/ 	.word	0x0002a860
        /*09c0*/ 	.short	0x010a
        /*09c2*/ 	.byte	0x3f
	.zero		1


	//   ....[61]....
        /*09c4*/ 	.word	0x00013400
        /*09c8*/ 	.word	0x00000000
        /*09cc*/ 	.word	0x0002a850
        /*09d0*/ 	.short	0x0107
        /*09d2*/ 	.byte	0x3f
	.zero		1


	//   ....[62]....
        /*09d4*/ 	.word	0x000134b0
        /*09d8*/ 	.word	0x00000000
        /*09dc*/ 	.word	0x0002a850
        /*09e0*/ 	.short	0x0101
        /*09e2*/ 	.byte	0x3f
	.zero		1


	//   ....[63]....
        /*09e4*/ 	.word	0x00013550
        /*09e8*/ 	.word	0x00000007
        /*09ec*/ 	.word	0x0002a820
        /*09f0*/ 	.short	0x010a
        /*09f2*/ 	.byte	0x3f
	.zero		1


	//   ....[64]....
        /*09f4*/ 	.word	0x000136d0
        /*09f8*/ 	.word	0x00000005
        /*09fc*/ 	.word	0x0002a840
        /*0a00*/ 	.short	0x010a
        /*0a02*/ 	.byte	0x3f
	.zero		1


	//   ....[65]....
        /*0a04*/ 	.word	0x00013770
        /*0a08*/ 	.word	0x00000007
        /*0a0c*/ 	.word	0x0002a840
        /*0a10*/ 	.short	0x010a
        /*0a12*/ 	.byte	0x3f
	.zero		1


	//   ....[66]....
        /*0a14*/ 	.word	0x000137b0
        /*0a18*/ 	.word	0x00000005
        /*0a1c*/ 	.word	0x0002a860
        /*0a20*/ 	.short	0x010a
        /*0a22*/ 	.byte	0x3f
	.zero		1


	//   ....[67]....
        /*0a24*/ 	.word	0x000137f0
        /*0a28*/ 	.word	0x00000007
        /*0a2c*/ 	.word	0x0002a860
        /*0a30*/ 	.short	0x010a
        /*0a32*/ 	.byte	0x3f
	.zero		1


	//   ....[68]....
        /*0a34*/ 	.word	0x00013860
        /*0a38*/ 	.word	0x00000003
        /*0a3c*/ 	.word	0x0002a800
        /*0a40*/ 	.short	0x010a
        /*0a42*/ 	.byte	0x3f
	.zero		1


	//   ....[69]....
        /*0a44*/ 	.word	0x000138c0
        /*0a48*/ 	.word	0x00000003
        /*0a4c*/ 	.word	0x0002a830
        /*0a50*/ 	.short	0x010a
        /*0a52*/ 	.byte	0x3f
	.zero		1


	//   ....[70]....
        /*0a54*/ 	.word	0x00013920
        /*0a58*/ 	.word	0x0000000c
        /*0a5c*/ 	.word	0x0002a830
        /*0a60*/ 	.short	0x010a
        /*0a62*/ 	.byte	0x3f
	.zero		1


	//   ....[71]....
        /*0a64*/ 	.word	0x00013980
        /*0a68*/ 	.word	0x0000000b
        /*0a6c*/ 	.word	0x0002a850
        /*0a70*/ 	.short	0x010a
        /*0a72*/ 	.byte	0x3f
	.zero		1


	//   ....[72]....
        /*0a74*/ 	.word	0x000139e0
        /*0a78*/ 	.word	0x0000000c
        /*0a7c*/ 	.word	0x0002a830
        /*0a80*/ 	.short	0x010a
        /*0a82*/ 	.byte	0x3f
	.zero		1


	//   ....[73]....
        /*0a84*/ 	.word	0x00013a40
        /*0a88*/ 	.word	0x0000000b
        /*0a8c*/ 	.word	0x0002a850
        /*0a90*/ 	.short	0x010a
        /*0a92*/ 	.byte	0x3f
	.zero		1


	//   ....[74]....
        /*0a94*/ 	.word	0x00013aa0
        /*0a98*/ 	.word	0x0000000c
        /*0a9c*/ 	.word	0x0002a830
        /*0aa0*/ 	.short	0x010a
        /*0aa2*/ 	.byte	0x3f
	.zero		1


	//   ....[75]....
        /*0aa4*/ 	.word	0x00013b00
        /*0aa8*/ 	.word	0x0000000b
        /*0aac*/ 	.word	0x0002a850
        /*0ab0*/ 	.short	0x010a
        /*0ab2*/ 	.byte	0x3f
	.zero		1


	//   ....[76]....
        /*0ab4*/ 	.word	0x00013b60
        /*0ab8*/ 	.word	0x00000000
        /*0abc*/ 	.word	0x0002a850
        /*0ac0*/ 	.short	0x010a
        /*0ac2*/ 	.byte	0x3f
	.zero		1


	//   ....[77]....
        /*0ac4*/ 	.word	0x00013c40
        /*0ac8*/ 	.word	0x00000003
        /*0acc*/ 	.word	0x0002a840
        /*0ad0*/ 	.short	0x010a
        /*0ad2*/ 	.byte	0x3f
	.zero		1


	//   ....[78]....
        /*0ad4*/ 	.word	0x00014e50
        /*0ad8*/ 	.word	0x00000003
        /*0adc*/ 	.word	0x0002a820
        /*0ae0*/ 	.short	0x010a
        /*0ae2*/ 	.byte	0x3f
	.zero		1


	//   ....[79]....
        /*0ae4*/ 	.word	0x00014ea0
        /*0ae8*/ 	.word	0x00000008
        /*0aec*/ 	.word	0x0002a840
        /*0af0*/ 	.short	0x010a
        /*0af2*/ 	.byte	0x3f
	.zero		1


	//   ....[80]....
        /*0af4*/ 	.word	0x000155e0
        /*0af8*/ 	.word	0x00000004
        /*0afc*/ 	.word	0x0002a860
        /*0b00*/ 	.short	0x010a
        /*0b02*/ 	.byte	0x3f
	.zero		1


	//   ....[81]....
        /*0b04*/ 	.word	0x00015e50
        /*0b08*/ 	.word	0x00000000
        /*0b0c*/ 	.word	0x0002a860
        /*0b10*/ 	.short	0x010a
        /*0b12*/ 	.byte	0x3f
	.zero		1


	//   ....[82]....
        /*0b14*/ 	.word	0x00016670
        /*0b18*/ 	.word	0x00000007
        /*0b1c*/ 	.word	0x0002a820
        /*0b20*/ 	.short	0x010a
        /*0b22*/ 	.byte	0x3f
	.zero		1


	//   ....[83]....
        /*0b24*/ 	.word	0x00016810
        /*0b28*/ 	.word	0x00000005
        /*0b2c*/ 	.word	0x0002a840
        /*0b30*/ 	.short	0x010a
        /*0b32*/ 	.byte	0x3f
	.zero		1


	//   ....[84]....
        /*0b34*/ 	.word	0x00016860
        /*0b38*/ 	.word	0x00000007
        /*0b3c*/ 	.word	0x0002a840
        /*0b40*/ 	.short	0x010a
        /*0b42*/ 	.byte	0x3f
	.zero		1


	//   ....[85]....
        /*0b44*/ 	.word	0x000168b0
        /*0b48*/ 	.word	0x00000005
        /*0b4c*/ 	.word	0x0002a860
        /*0b50*/ 	.short	0x010a
        /*0b52*/ 	.byte	0x3f
	.zero		1


	//----- nvinfo : EIATTR_NUM_MBARRIERS
	.align		4
.L_176:
        /*0b54*/ 	.byte	0x03, 0x38
        /*0b56*/ 	.short	0x0016


	//----- nvinfo : EIATTR_EXIT_INSTR_OFFSETS
	.align		4
        /*0b58*/ 	.byte	0x04, 0x1c
        /*0b5a*/ 	.short	(.L_178 - .L_177)


	//   ....[0]....
.L_177:
        /*0b5c*/ 	.word	0x00013840


	//----- nvinfo : EIATTR_MAX_THREADS
	.align		4
.L_178:
        /*0b60*/ 	.byte	0x04, 0x05
        /*0b62*/ 	.short	(.L_180 - .L_179)
.L_179:
        /*0b64*/ 	.word	0x00000180
        /*0b68*/ 	.word	0x00000001
        /*0b6c*/ 	.word	0x00000001


	//----- nvinfo : EIATTR_CRS_STACK_SIZE
	.align		4
.L_180:
        /*0b70*/ 	.byte	0x04, 0x1e
        /*0b72*/ 	.short	(.L_182 - .L_181)
.L_181:
        /*0b74*/ 	.word	0x00000000


	//----- nvinfo : EIATTR_CBANK_PARAM_SIZE
	.align		4
.L_182:
        /*0b78*/ 	.byte	0x03, 0x19
        /*0b7a*/ 	.short	0x0a70


	//----- nvinfo : EIATTR_PARAM_CBANK
	.align		4
        /*0b7c*/ 	.byte	0x04, 0x0a
        /*0b7e*/ 	.short	(.L_184 - .L_183)
	.align		4
.L_183:
        /*0b80*/ 	.word	index@(.nv.constant0._ZN7cutlass13device_kernelIN5flash11enable_sm90INS1_16FlashAttnFwdSm90INS1_25CollectiveMainloopFwdSm90ILi2EN4cute5tupleIJNS5_1CILi1EEES8_S8_EEENS6_IJNS7_ILi128EEENS7_ILi96EEENS7_ILi192EEEEEELi128ENS_6half_tEfNS_4arch4Sm90ELb0ELb1ELb1ELb0ELb1ELb0ELb0ELb1ELb1ELb1ELb1ELb0EEENS1_21CollectiveEpilogueFwdINS6_IJSA_SA_SB_EEES9_SE_SG_Li256ELb0ELb1ELb1ELb0EEENS1_19SingleTileSchedulerILb0ELb1ELb1ELi128EEEEEEEEEvNT_6ParamsE)
        /*0b84*/ 	.short	0x0210
        /*0b86*/ 	.short	0x0a70


	//----- nvinfo : EIATTR_SW_WAR
	.align		4
.L_184:
        /*0b88*/ 	.byte	0x04, 0x36
        /*0b8a*/ 	.short	(.L_186 - .L_185)
.L_185:
        /*0b8c*/ 	.word	0x00000008
.L_186:


//--------------------- .nv.info._ZN7cutlass13device_kernelIN5flash11enable_sm90INS1_16FlashAttnFwdSm90INS1_25CollectiveMainloopFwdSm90ILi2EN4cute5tupleIJNS5_1CILi1EEES8_S8_EEENS6_IJNS7_ILi128EEENS7_ILi96EEENS7_ILi192EEEEEELi128ENS_6half_tEfNS_4arch4Sm90ELb0ELb1ELb1ELb1ELb1ELb0ELb0ELb1ELb1ELb1ELb1ELb0EEENS1_21CollectiveEpilogueFwdINS6_IJSA_SA_SB_EEES9_SE_SG_Li256ELb1ELb1ELb1ELb0EEENS1_36VarlenDynamicPersistentTileSchedulerILi128ELi96ELi256ELi128ELb1ELb1ELb1ELb1ELb0ELb1EEEEEEEEEvNT_6ParamsE --------------------------
	.section	.nv.info._ZN7cutlass13device_kernelIN5flash11enable_sm90INS1_16FlashAttnFwdSm90INS1_25CollectiveMainloopFwdSm90ILi2EN4cute5tupleIJNS5_1CILi1EEES8_S8_EEENS6_IJNS7_ILi128EEENS7_ILi96EEENS7_ILi192EEEEEELi128ENS_6half_tEfNS_4arch4Sm90ELb0ELb1ELb1ELb1ELb1ELb0ELb0ELb1ELb1ELb1ELb1ELb0EEENS1_21CollectiveEpilogueFwdINS6_IJSA_SA_SB_EEES9_SE_SG_Li256ELb1ELb1ELb1ELb0EEENS1_36VarlenDynamicPersistentTileSchedulerILi128ELi96ELi256ELi128ELb1ELb1ELb1ELb1ELb0ELb1EEEEEEEEEvNT_6ParamsE,"",@"SHT_CUDA_INFO"
	.sectionflags	@""
	.align	4


	//----- nvinfo : EIATTR_CUDA_API_VERSION
	.align		4
        /*0000*/ 	.byte	0x04, 0x37
        /*0002*/ 	.short	(.L_188 - .L_187)
.L_187:
        /*0004*/ 	.word	0x00000082


	//----- nvinfo : EIATTR_KPARAM_INFO
	.align		4
.L_188:
        /*0008*/ 	.byte	0x04, 0x17
        /*000a*/ 	.short	(.L_190 - .L_189)
.L_189:
        /*000c*/ 	.word	0x00000000
        /*0010*/ 	.short	0x0000
        /*0012*/ 	.short	0x0070
        /*0014*/ 	.byte	0x00, 0xf0, 0x01, 0x2a


	//----- nvinfo : EIATTR_SPARSE_MMA_MASK
	.align		4
.L_190:
        /*0018*/ 	.byte	0x03, 0x50
        /*001a*/ 	.short	0x0000


	//----- nvinfo : EIATTR_MAXREG_COUNT
	.align		4
        /*001c*/ 	.byte	0x03, 0x1b
        /*001e*/ 	.short	0x00a8


	//----- nvinfo : EIATTR_NUM_BARRIERS
	.align		4
        /*0020*/ 	.byte	0x02, 0x4c
        /*0022*/ 	.byte	0x09
	.zero		1


	//----- nvinfo : EIATTR_EXTERNS
	.align		4
        /*0024*/ 	.byte	0x04, 0x0f
        /*0026*/ 	.short	(.L_192 - .L_191)


	//   ....[0]....
	.align		4
.L_191:
        /*0028*/ 	.word	index@(__assertfail)


	//----- nvinfo : EIATTR_ANNOTATIONS
	.align		4
.L_192:
        /*002c*/ 	.byte	0x04, 0x55
        /*002e*/ 	.short	(.L_194 - .L_193)


	//   ....[0]....
.L_193:
        /* <DEDUP_REMOVED lines=9> */


	//----- nvinfo : EIATTR_MERCURY_ISA_VERSION
	.align		4
.L_194:
        /*00a8*/ 	.byte	0x03, 0x5f
        /*00aa*/ 	.short	0x0101


	//----- nvinfo : EIATTR_UNUSED_LOAD_BYTE_OFFSET
	.align		4
        /*00ac*/ 	.byte	0x04, 0x44
        /*00ae*/ 	.short	(.L_196 - .L_195)


	//   ....[0]....
.L_195:
        /*00b0*/ 	.word	0x00000950
        /*00b4*/ 	.word	0x0000fff0


	//   ....[1]....
        /*00b8*/ 	.word	0x0000eeb0
        /*00bc*/ 	.word	0x0000fff0


	//----- nvinfo : EIATTR_INT_WARP_WIDE_INSTR_OFFSETS
	.align		4
.L_196:
        /*00c0*/ 	.byte	0x04, 0x31
        /*00c2*/ 	.short	(.L_198 - .L_197)


	//   ....[0]....
.L_197:
        /*00c4*/ 	.word	0x000000c0


	//   ....[1]....
        /*00c8*/ 	.word	0x000000d0


	//   ....[2]....
        /*00cc*/ 	.word	0x00000170


	//   ....[3]....
        /*00d0*/ 	.word	0x00013b80


	//   ....[4]....
        /*00d4*/ 	.word	0x00013c10


	//   ....[5]....
        /*00d8*/ 	.word	0x00016a40


	//   ....[6]....
        /*00dc*/ 	.word	0x00016ad0


	//----- nvinfo : EIATTR_COOP_GROUP_MASK_REGIDS
	.align		4
.L_198:
        /*00e0*/ 	.byte	0x04, 0x29
        /*00e2*/ 	.short	(.L_200 - .L_199)


	//   ....[0]....
.L_199:
        /*00e4*/ 	.word	0xffffffff


	//   ....[1]....
        /*00e8*/ 	.word	0xffffffff


	//   ....[2]....
        /*00ec*/ 	.word	0xffffffff


	//   ....[3]....
        /*00f0*/ 	.word	0xffffffff


	//   ....[4]....
        /*00f4*/ 	.word	0xffffffff


	//   ....[5]....
        /*00f8*/ 	.word	0xffffffff


	//   ....[6]....
        /*00fc*/ 	.word	0xffffffff


	//   ....[7]....
        /*0100*/ 	.word	0xffffffff


	//   ....[8]....
        /*0104*/ 	.word	0xffffffff


	//   ....[9]....
        /*0108*/ 	.word	0xffffffff


	//   ....[10]....
        /*010c*/ 	.word	0xffffffff


	//   ....[11]....
        /*0110*/ 	.word	0xffffffff


	//   ....[12]....
        /*0114*/ 	.word	0xffffffff


	//   ....[13]....
        /*0118*/ 	.word	0xffffffff


	//   ....[14]....
        /*011c*/ 	.word	0xffffffff


	//   ....[15]....
        /*0120*/ 	.word	0xffffffff


	//   ....[16]....
        /*0124*/ 	.word	0xffffffff


	//   ....[17]....
        /*0128*/ 	.word	0xffffffff


	//   ....[18]....
        /*012c*/ 	.word	0xffffffff


	//   ....[19]....
        /*0130*/ 	.word	0xffffffff


	//   ....[20]....
        /*0134*/ 	.word	0xffffffff


	//   ....[21]....
        /*0138*/ 	.word	0xffffffff


	//   ....[22]....
        /*013c*/ 	.word	0xffffffff


	//   ....[23]....
        /*0140*/ 	.word	0xffffffff


	//   ....[24]....
        /*0144*/ 	.word	0xffffffff


	//   ....[25]....
        /*0148*/ 	.word	0xffffffff


	//   ....[26]....
        /*014c*/ 	.word	0xffffffff


	//   ....[27]....
        /*0150*/ 	.word	0xffffffff


	//   ....[28]....
        /*0154*/ 	.word	0xffffffff


	//   ....[29]....
        /*0158*/ 	.word	0xffffffff


	//   ....[30]....
        /*015c*/ 	.word	0xffffffff


	//   ....[31]....
        /*0160*/ 	.word	0xffffffff


	//   ....[32]....
        /*0164*/ 	.word	0xffffffff


	//   ....[33]....
        /*0168*/ 	.word	0xffffffff


	//   ....[34]....
        /*016c*/ 	.word	0xffffffff


	//   ....[35]....
        /*0170*/ 	.word	0xffffffff


	//   ....[36]....
        /*0174*/ 	.word	0xffffffff


	//   ....[37]....
        /*0178*/ 	.word	0xffffffff


	//   ....[38]....
        /*017c*/ 	.word	0xffffffff


	//   ....[39]....
        /*0180*/ 	.word	0xffffffff


	//   ....[40]....
        /*0184*/ 	.word	0xffffffff


	//   ....[41]....
        /*0188*/ 	.word	0xffffffff


	//   ....[42]....
        /*018c*/ 	.word	0xffffffff


	//   ....[43]....
        /*0190*/ 	.word	0xffffffff


	//   ....[44]....
        /*0194*/ 	.word	0xffffffff


	//   ....[45]....
        /*0198*/ 	.word	0xffffffff


	//   ....[46]....
        /*019c*/ 	.word	0xffffffff


	//   ....[47]....
        /*01a0*/ 	.word	0xffffffff


	//   ....[48]....
        /*01a4*/ 	.word	0xffffffff


	//   ....[49]....
        /*01a8*/ 	.word	0xffffffff


	//   ....[50]....
        /*01ac*/ 	.word	0xffffffff


	//   ....[51]....
        /*01b0*/ 	.word	0xffffffff


	//   ....[52]....
        /*01b4*/ 	.word	0xffffffff


	//   ....[53]....
        /*01b8*/ 	.word	0xffffffff


	//   ....[54]....
        /*01bc*/ 	.word	0xffffffff


	//   ....[55]....
        /*01c0*/ 	.word	0xffffffff


	//   ....[56]....
        /*01c4*/ 	.word	0xffffffff


	//   ....[57]....
        /*01c8*/ 	.word	0xffffffff


	//   ....[58]....
        /*01cc*/ 	.word	0xffffffff


	//   ....[59]....
        /*01d0*/ 	.word	0xffffffff


	//   ....[60]....
        /*01d4*/ 	.word	0xffffffff


	//   ....[61]....
        /*01d8*/ 	.word	0xffffffff


	//   ....[62]....
        /*01dc*/ 	.word	0xffffffff


	//   ....[63]....
        /*01e0*/ 	.word	0xffffffff


	//   ....[64]....
        /*01e4*/ 	.word	0xffffffff


	//   ....[65]....
        /*01e8*/ 	.word	0xffffffff


	//   ....[66]....
        /*01ec*/ 	.word	0xffffffff


	//   ....[67]....
        /*01f0*/ 	.word	0xffffffff


	//   ....[68]....
        /*01f4*/ 	.word	0xffffffff


	//   ....[69]....
        /*01f8*/ 	.word	0xffffffff


	//   ....[70]....
        /*01fc*/ 	.word	0xffffffff


	//   ....[71]....
        /*0200*/ 	.word	0xffffffff


	//   ....[72]....
        /*0204*/ 	.word	0xffffffff


	//   ....[73]....
        /*0208*/ 	.word	0xffffffff


	//   ....[74]....
        /*020c*/ 	.word	0xffffffff


	//   ....[75]....
        /*0210*/ 	.word	0xffffffff


	//   ....[76]....
        /*0214*/ 	.word	0xffffffff


	//   ....[77]....
        /*0218*/ 	.word	0xffffffff


	//   ....[78]....
        /*021c*/ 	.word	0xffffffff


	//   ....[79]....
        /*0220*/ 	.word	0xffffffff


	//   ....[80]....
        /*0224*/ 	.word	0xffffffff


	//   ....[81]....
        /*0228*/ 	.word	0xffffffff


	//   ....[82]....
        /*022c*/ 	.word	0xffffffff


	//   ....[83]....
        /*0230*/ 	.word	0xffffffff


	//   ....[84]....
        /*0234*/ 	.word	0xffffffff


	//   ....[85]....
        /*0238*/ 	.word	0xffffffff


	//   ....[86]....
        /*023c*/ 	.word	0xffffffff


	//   ....[87]....
        /*0240*/ 	.word	0xffffffff


	//   ....[88]....
        /*0244*/ 	.word	0xffffffff


	//   ....[89]....
        /*0248*/ 	.word	0xffffffff


	//   ....[90]....
        /*024c*/ 	.word	0xffffffff


	//   ....[91]....
        /*0250*/ 	.word	0xffffffff


	//   ....[92]....
        /*0254*/ 	.word	0xffffffff


	//   ....[93]....
        /*0258*/ 	.word	0xffffffff


	//   ....[94]....
        /*025c*/ 	.word	0xffffffff


	//   ....[95]....
        /*0260*/ 	.word	0xffffffff


	//   ....[96]....
        /*0264*/ 	.word	0xffffffff


	//   ....[97]....
        /*0268*/ 	.word	0xffffffff


	//   ....[98]....
        /*026c*/ 	.word	0xffffffff


	//   ....[99]....
        /*0270*/ 	.word	0xffffffff


	//   ....[100]....
        /*0274*/ 	.word	0xffffffff


	//   ....[101]....
        /*0278*/ 	.word	0xffffffff


	//   ....[102]....
        /*027c*/ 	.word	0xffffffff


	//   ....[103]....
        /*0280*/ 	.word	0xffffffff


	//   ....[104]....
        /*0284*/ 	.word	0xffffffff


	//   ....[105]....
        /*0288*/ 	.word	0xffffffff


	//   ....[106]....
        /*028c*/ 	.word	0xffffffff


	//   ....[107]....
        /*0290*/ 	.word	0xffffffff


	//   ....[108]....
        /*0294*/ 	.word	0xffffffff


	//   ....[109]....
        /*0298*/ 	.word	0xffffffff


	//   ....[110]....
        /*029c*/ 	.word	0xffffffff


	//   ....[111]....
        /*02a0*/ 	.word	0xffffffff


	//   ....[112]....
        /*02a4*/ 	.word	0xffffffff


	//   ....[113]....
        /*02a8*/ 	.word	0xffffffff


	//   ....[114]....
        /*02ac*/ 	.word	0xffffffff


	//   ....[115]....
        /*02b0*/ 	.word	0xffffffff


	//   ....[116]....
        /*02b4*/ 	.word	0xffffffff


	//   ....[117]....
        /*02b8*/ 	.word	0xffffffff


	//   ....[118]....
        /*02bc*/ 	.word	0xffffffff


	//   ....[119]....
        /*02c0*/ 	.word	0xffffffff


	//   ....[120]....
        /*02c4*/ 	.word	0xffffffff


	//   ....[121]....
        /*02c8*/ 	.word	0xffffffff


	//   ....[122]....
        /*02cc*/ 	.word	0xffffffff


	//   ....[123]....
        /*02d0*/ 	.word	0xffffffff


	//   ....[124]....
        /*02d4*/ 	.word	0xffffffff


	//   ....[125]....
        /*02d8*/ 	.word	0xffffffff


	//   ....[126]....
        /*02dc*/ 	.word	0xffffffff


	//   ....[127]....
        /*02e0*/ 	.word	0xffffffff


	//   ....[128]....
        /*02e4*/ 	.word	0xffffffff


	//   ....[129]....
        /*02e8*/ 	.word	0xffffffff


	//   ....[130]....
        /*02ec*/ 	.word	0xffffffff


	//   ....[131]....
        /*02f0*/ 	.word	0xffffffff


	//   ....[132]....
        /*02f4*/ 	.word	0xffffffff


	//   ....[133]....
        /*02f8*/ 	.word	0xffffffff


	//   ....[134]....
        /*02fc*/ 	.word	0xffffffff


	//   ....[135]....
        /*0300*/ 	.word	0xffffffff


	//   ....[136]....
        /*0304*/ 	.word	0xffffffff


	//   ....[137]....
        /*0308*/ 	.word	0xffffffff


	//   ....[138]....
        /*030c*/ 	.word	0xffffffff


	//   ....[139]....
        /*0310*/ 	.word	0xffffffff


	//   ....[140]....
        /*0314*/ 	.word	0xffffffff


	//   ....[141]....
        /*0318*/ 	.word	0xffffffff


	//   ....[142]....
        /*031c*/ 	.word	0xffffffff


	//   ....[143]....
        /*0320*/ 	.word	0xffffffff


	//   ....[144]....
        /*0324*/ 	.word	0xffffffff


	//   ....[145]....
        /*0328*/ 	.word	0xffffffff


	//   ....[146]....
        /*032c*/ 	.word	0xffffffff


	//   ....[147]....
        /*0330*/ 	.word	0xffffffff


	//   ....[148]....
        /*0334*/ 	.word	0xffffffff


	//   ....[149]....
        /*0338*/ 	.word	0xffffffff


	//   ....[150]....
        /*033c*/ 	.word	0xffffffff


	//   ....[151]....
        /*0340*/ 	.word	0xffffffff


	//   ....[152]....
        /*0344*/ 	.word	0xffffffff


	//   ....[153]....
        /*0348*/ 	.word	0xffffffff


	//   ....[154]....
        /*034c*/ 	.word	0xffffffff


	//   ....[155]....
        /*0350*/ 	.word	0xffffffff


	//   ....[156]....
        /*0354*/ 	.word	0xffffffff


	//   ....[157]....
        /*0358*/ 	.word	0x0500000f


	//   ....[158]....
        /*035c*/ 	.word	0x0500000f


	//   ....[159]....
        /*0360*/ 	.word	0x0500000f


	//   ....[160]....
        /*0364*/ 	.word	0x0500000f


	//   ....[161]....
        /*0368*/ 	.word	0x0500000f


	//   ....[162]....
        /*036c*/ 	.word	0x0500000f


	//   ....[163]....
        /*0370*/ 	.word	0x0500000f


	//   ....[164]....
        /*0374*/ 	.word	0x0500000f


	//   ....[165]....
        /*0378*/ 	.word	0x0500000f


	//   ....[166]....
        /*037c*/ 	.word	0x0500000f


	//   ....[167]....
        /*0380*/ 	.word	0x0500000f


	//   ....[168]....
        /*0384*/ 	.word	0x0500000f


	//   ....[169]....
        /*0388*/ 	.word	0x0500000f


	//   ....[170]....
        /*038c*/ 	.word	0x0500000f


	//   ....[171]....
        /*0390*/ 	.word	0x0500000f


	//   ....[172]....
        /*0394*/ 	.word	0x0500000f


	//   ....[173]....
        /*0398*/ 	.word	0x0500000f


	//   ....[174]....
        /*039c*/ 	.word	0x0500000f


	//   ....[175]....
        /*03a0*/ 	.word	0x0500000f


	//   ....[176]....
        /*03a4*/ 	.word	0x0500000f


	//   ....[177]....
        /*03a8*/ 	.word	0x0500000f


	//   ....[178]....
        /*03ac*/ 	.word	0x0500000f


	//   ....[179]....
        /*03b0*/ 	.word	0x0500000f


	//   ....[180]....
        /*03b4*/ 	.word	0x0500000f


	//   ....[181]....
        /*03b8*/ 	.word	0x0500000f


	//   ....[182]....
        /*03bc*/ 	.word	0x0500000f


	//   ....[183]....
        /*03c0*/ 	.word	0x0500000f


	//   ....[184]....
        /*03c4*/ 	.word	0x0500000f


	//   ....[185]....
        /*03c8*/ 	.word	0x0500000f


	//   ....[186]....
        /*03cc*/ 	.word	0x0500000f


	//   ....[187]....
        /*03d0*/ 	.word	0x0500000f


	//   ....[188]....
        /*03d4*/ 	.word	0x0500000f


	//   ....[189]....
        /*03d8*/ 	.word	0x0500000f


	//   ....[190]....
        /*03dc*/ 	.word	0x0500000f


	//   ....[191]....
        /*03e0*/ 	.word	0x0500000f


	//   ....[192]....
        /*03e4*/ 	.word	0x0500000f


	//   ....[193]....
        /*03e8*/ 	.word	0x0500000f


	//   ....[194]....
        /*03ec*/ 	.word	0x0500000f


	//   ....[195]....
        /*03f0*/ 	.word	0x0500000f


	//   ....[196]....
        /*03f4*/ 	.word	0x0500000f


	//   ....[197]....
        /*03f8*/ 	.word	0x0500000f


	//   ....[198]....
        /*03fc*/ 	.word	0x0500000f


	//   ....[199]....
        /*0400*/ 	.word	0x0500000f


	//   ....[200]....
        /*0404*/ 	.word	0x0500000f


	//   ....[201]....
        /*0408*/ 	.word	0x0500000f


	//   ....[202]....
        /*040c*/ 	.word	0x0500000f


	//   ....[203]....
        /*0410*/ 	.word	0x0500000f


	//   ....[204]....
        /*0414*/ 	.word	0x0500000f


	//   ....[205]....
        /*0418*/ 	.word	0x0500000f


	//   ....[206]....
        /*041c*/ 	.word	0x0500000f


	//   ....[207]....
        /*0420*/ 	.word	0x0500000f


	//   ....[208]....
        /*0424*/ 	.word	0x0500000f


	//   ....[209]....
        /*0428*/ 	.word	0x0500000f


	//   ....[210]....
        /*042c*/ 	.word	0x0500000f


	//   ....[211]....
        /*0430*/ 	.word	0x0500000f


	//   ....[212]....
        /*0434*/ 	.word	0x0500000f


	//   ....[213]....
        /*0438*/ 	.word	0x0500000f


	//   ....[214]....
        /*043c*/ 	.word	0x0500000f


	//   ....[215]....
        /*0440*/ 	.word	0x0500000f


	//   ....[216]....
        /*0444*/ 	.word	0x0500000f


	//   ....[217]....
        /*0448*/ 	.word	0x0500000f


	//   ....[218]....
        /*044c*/ 	.word	0x0500000f


	//   ....[219]....
        /*0450*/ 	.word	0x0500000f


	//   ....[220]....
        /*0454*/ 	.word	0x0500000f


	//   ....[221]....
        /*0458*/ 	.word	0x0500000f


	//   ....[222]....
        /*045c*/ 	.word	0x0500000f


	//   ....[223]....
        /*0460*/ 	.word	0x0500000f


	//   ....[224]....
        /*0464*/ 	.word	0x0500000f


	//   ....[225]....
        /*0468*/ 	.word	0x0500000f


	//   ....[226]....
        /*046c*/ 	.word	0x0500000f


	//   ....[227]....
        /*0470*/ 	.word	0x0500000f


	//   ....[228]....
        /*0474*/ 	.word	0x0500000f


	//   ....[229]....
        /*0478*/ 	.word	0x0500000f


	//   ....[230]....
        /*047c*/ 	.word	0x0500000f


	//   ....[231]....
        /*0480*/ 	.word	0x0500000f


	//   ....[232]....
        /*0484*/ 	.word	0x0500000f


	//   ....[233]....
        /*0488*/ 	.word	0x0500000f


	//   ....[234]....
        /*048c*/ 	.word	0x0500000f


	//   ....[235]....
        /*0490*/ 	.word	0x0500000f


	//   ....[236]....
        /*0494*/ 	.word	0x0500000f


	//   ....[237]....
        /*0498*/ 	.word	0x0500000f


	//   ....[238]....
        /*049c*/ 	.word	0x0500000f


	//   ....[239]....
        /*04a0*/ 	.word	0x0500000f


	//   ....[240]....
        /*04a4*/ 	.word	0x0500000f


	//----- nvinfo : EIATTR_COOP_GROUP_INSTR_OFFSETS
	.align		4
.L_200:
        /*04a8*/ 	.byte	0x04, 0x28
        /*04aa*/ 	.short	(.L_202 - .L_201)


	//   ....[0]....
.L_201:
        /*04ac*/ 	.word	0x00000070


	//   ....[1]....
        /*04b0*/ 	.word	0x000000b0


	//   ....[2]....
        /*04b4*/ 	.word	0x000002d0


	//   ....[3]....
        /*04b8*/ 	.word	0x00000430


	//   ....[4]....
        /*04bc*/ 	.word	0x00000550


	//   ....[5]....
        /*04c0*/ 	.word	0x000006b0


	//   ....[6]....
        /*04c4*/ 	.word	0x00001dd0


	//   ....[7]....
        /*04c8*/ 	.word	0x000029d0


	//   ....[8]....
        /*04cc*/ 	.word	0x000037e0


	//   ....[9]....
        /*04d0*/ 	.word	0x00004110


	//   ....[10]....
        /*04d4*/ 	.word	0x00004140


	//   ....[11]....
        /*04d8*/ 	.word	0x000045e0


	//   ....[12]....
        /*04dc*/ 	.word	0x00004690


	//   ....[13]....
        /*04e0*/ 	.word	0x00006250


	//   ....[14]....
        /*04e4*/ 	.word	0x000068d0


	//   ....[15]....
        /*04e8*/ 	.word	0x00007630


	//   ....[16]....
        /*04ec*/ 	.word	0x00007750


	//   ....[17]....
        /*04f0*/ 	.word	0x00007ce0


	//   ....[18]....
        /*04f4*/ 	.word	0x00007d70


	//   ....[19]....
        /*04f8*/ 	.word	0x00009fd0


	//   ....[20]....
        /*04fc*/ 	.word	0x0000a000


	//   ....[21]....
        /*0500*/ 	.word	0x0000a030


	//   ....[22]....
        /*0504*/ 	.word	0x0000a050


	//   ....[23]....
        /*0508*/ 	.word	0x0000bc30


	//   ....[24]....
        /*050c*/ 	.word	0x0000c2a0


	//   ....[25]....
        /*0510*/ 	.word	0x0000d000


	//   ....[26]....
        /*0514*/ 	.word	0x0000d120


	//   ....[27]....
        /*0518*/ 	.word	0x0000d6b0


	//   ....[28]....
        /*051c*/ 	.word	0x0000d740


	//   ....[29]....
        /*0520*/ 	.word	0x0000e5e0


	//   ....[30]....
        /*0524*/ 	.word	0x0000e610


	//   ....[31]....
        /*0528*/ 	.word	0x0000e6c0


	//   ....[32]....
        /*052c*/ 	.word	0x0000e6d0


	//   ....[33]....
        /*0530*/ 	.word	0x0000fa60


	//   ....[34]....
        /*0534*/ 	.word	0x0000fa90


	//   ....[35]....
        /*0538*/ 	.word	0x0000fab0


	//   ....[36]....
        /*053c*/ 	.word	0x0000fac0


	//   ....[37]....
        /*0540*/ 	.word	0x000101e0


	//   ....[38]....
        /*0544*/ 	.word	0x00010220


	//   ....[39]....
        /*0548*/ 	.word	0x000102e0


	//   ....[40]....
        /*054c*/ 	.word	0x00010300


	//   ....[41]....
        /*0550*/ 	.word	0x000103c0


	//   ....[42]....
        /*0554*/ 	.word	0x000103e0


	//   ....[43]....
        /*0558*/ 	.word	0x000104b0


	//   ....[44]....
        /*055c*/ 	.word	0x000104d0


	//   ....[45]....
        /*0560*/ 	.word	0x000108a0


	//   ....[46]....
        /*0564*/ 	.word	0x000108b0


	//   ....[47]....
        /*0568*/ 	.word	0x00010ce0


	//   ....[48]....
        /*056c*/ 	.word	0x00010cf0


	//   ....[49]....
        /*0570*/ 	.word	0x00011b20


	//   ....[50]....
        /*0574*/ 	.word	0x00011b50


	//   ....[51]....
        /*0578*/ 	.word	0x00011c20


	//   ....[52]....
        /*057c*/ 	.word	0x00011c40


	//   ....[53]....
        /*0580*/ 	.word	0x00011d00


	//   ....[54]....
        /*0584*/ 	.word	0x00011d20


	//   ....[55]....
        /*0588*/ 	.word	0x00011df0


	//   ....[56]....
        /*058c*/ 	.word	0x00011e10


	//   ....[57]....
        /*0590*/ 	.word	0x00011f70


	//   ....[58]....
        /*0594*/ 	.word	0x00012160


	//   ....[59]....
        /*0598*/ 	.word	0x00012190


	//   ....[60]....
        /*059c*/ 	.word	0x000121c0


	//   ....[61]....
        /*05a0*/ 	.word	0x000121f0


	//   ....[62]....
        /*05a4*/ 	.word	0x00012220


	//   ....[63]....
        /*05a8*/ 	.word	0x00012250


	//   ....[64]....
        /*05ac*/ 	.word	0x000123c0


	//   ....[65]....
        /*05b0*/ 	.word	0x000123f0


	//   ....[66]....
        /*05b4*/ 	.word	0x00012420


	//   ....[67]....
        /*05b8*/ 	.word	0x00012450


	//   ....[68]....
        /*05bc*/ 	.word	0x00012480


	//   ....[69]....
        /*05c0*/ 	.word	0x000124b0


	//   ....[70]....
        /*05c4*/ 	.word	0x00012540


	//   ....[71]....
        /*05c8*/ 	.word	0x00012570


	//   ....[72]....
        /*05cc*/ 	.word	0x00012580


	//   ....[73]....
        /*05d0*/ 	.word	0x000125c0


	//   ....[74]....
        /*05d4*/ 	.word	0x00014800


	//   ....[75]....
        /*05d8*/ 	.word	0x00014820


	//   ....[76]....
        /*05dc*/ 	.word	0x000148d0


	//   ....[77]....
        /*05e0*/ 	.word	0x000148f0


	//   ....[78]....
        /*05e4*/ 	.word	0x00014990


	//   ....[79]....
        /*05e8*/ 	.word	0x000149b0


	//   ....[80]....
        /*05ec*/ 	.word	0x00014a50


	//   ....[81]....
        /*05f0*/ 	.word	0x00014a70


	//   ....[82]....
        /*05f4*/ 	.word	0x00014b10


	//   ....[83]....
        /*05f8*/ 	.word	0x00014b30


	//   ....[84]....
        /*05fc*/ 	.word	0x00014b40


	//   ....[85]....
        /*0600*/ 	.word	0x00014bd0


	//   ....[86]....
        /*0604*/ 	.word	0x00015330


	//   ....[87]....
        /*0608*/ 	.word	0x00015360


	//   ....[88]....
        /*060c*/ 	.word	0x000153c0


	//   ....[89]....
        /*0610*/ 	.word	0x00015410


	//   ....[90]....
        /*0614*/ 	.word	0x00015460


	//   ....[91]....
        /*0618*/ 	.word	0x000154c0


	//   ....[92]....
        /*061c*/ 	.word	0x00015510


	//   ....[93]....
        /*0620*/ 	.word	0x00015570


	//   ....[94]....
        /*0624*/ 	.word	0x000155c0


	//   ....[95]....
        /*0628*/ 	.word	0x00015620


	//   ....[96]....
        /*062c*/ 	.word	0x00015670


	//   ....[97]....
        /*0630*/ 	.word	0x000156d0


	//   ....[98]....
        /*0634*/ 	.word	0x00015720


	//   ....[99]....
        /*0638*/ 	.word	0x00015780


	//   ....[100]....
        /*063c*/ 	.word	0x000157a0


	//   ....[101]....
        /*0640*/ 	.word	0x000157e0


	//   ....[102]....
        /*0644*/ 	.word	0x00015f60


	//   ....[103]....
        /*0648*/ 	.word	0x00015f70


	//   ....[104]....
        /*064c*/ 	.word	0x00015f80


	//   ....[105]....
        /*0650*/ 	.word	0x00016010


	//   ....[106]....
        /*0654*/ 	.word	0x00016020


	//   ....[107]....
        /*0658*/ 	.word	0x00016080


	//   ....[108]....
        /*065c*/ 	.word	0x000160b0


	//   ....[109]....
        /*0660*/ 	.word	0x000160f0


	//   ....[110]....
        /*0664*/ 	.word	0x00016120


	//   ....[111]....
        /*0668*/ 	.word	0x00016160


	//   ....[112]....
        /*066c*/ 	.word	0x00016190


	//   ....[113]....
        /*0670*/ 	.word	0x000161d0


	//   ....[114]....
        /*0674*/ 	.word	0x00016440


	//   ....[115]....
        /*0678*/ 	.word	0x00016460


	//   ....[116]....
        /*067c*/ 	.word	0x00016470


	//   ....[117]....
        /*0680*/ 	.word	0x000164f0


	//   ....[118]....
        /*0684*/ 	.word	0x00016500


	//   ....[119]....
        /*0688*/ 	.word	0x00016570


	//   ....[120]....
        /*068c*/ 	.word	0x00016580


	//   ....[121]....
        /*0690*/ 	.word	0x000165f0


	//   ....[122]....
        /*0694*/ 	.word	0x00016600


	//   ....[123]....
        /*0698*/ 	.word	0x00016670


	//   ....[124]....
        /*069c*/ 	.word	0x00016680


	//   ....[125]....
        /*06a0*/ 	.word	0x00016690


	//   ....[126]....
        /*06a4*/ 	.word	0x00016c50


	//   ....[127]....
        /*06a8*/ 	.word	0x00016c80


	//   ....[128]....
        /*06ac*/ 	.word	0x00016ca0


	//   ....[129]....
        /*06b0*/ 	.word	0x00016cb0


	//   ....[130]....
        /*06b4*/ 	.word	0x00016cf0


	//   ....[131]....
        /*06b8*/ 	.word	0x00016d10


	//   ....[132]....
        /*06bc*/ 	.word	0x00016d80


	//   ....[133]....
        /*06c0*/ 	.word	0x00016da0


	//   ....[134]....
        /*06c4*/ 	.word	0x00016e00


	//   ....[135]....
        /*06c8*/ 	.word	0x00016e20


	//   ....[136]....
        /*06cc*/ 	.word	0x00016e70


	//   ....[137]....
        /*06d0*/ 	.word	0x00016e90


	//   ....[138]....
        /*06d4*/ 	.word	0x000172e0


	//   ....[139]....
        /*06d8*/ 	.word	0x000172f0


	//   ....[140]....
        /*06dc*/ 	.word	0x00017330


	//   ....[141]....
        /*06e0*/ 	.word	0x00017370


	//   ....[142]....
        /*06e4*/ 	.word	0x000173a0


	//   ....[143]....
        /*06e8*/ 	.word	0x000173d0


	//   ....[144]....
        /*06ec*/ 	.word	0x00017400


	//   ....[145]....
        /*06f0*/ 	.word	0x00017430


	//   ....[146]....
        /*06f4*/ 	.word	0x000175e0


	//   ....[147]....
        /*06f8*/ 	.word	0x00017610


	//   ....[148]....
        /*06fc*/ 	.word	0x00017640


	//   ....[149]....
        /*0700*/ 	.word	0x00017670


	//   ....[150]....
        /*0704*/ 	.word	0x000176a0


	//   ....[151]....
        /*0708*/ 	.word	0x000176d0


	//   ....[152]....
        /*070c*/ 	.word	0x00017790


	//   ....[153]....
        /*0710*/ 	.word	0x000177b0


	//   ....[154]....
        /*0714*/ 	.word	0x000177d0


	//   ....[155]....
        /*0718*/ 	.word	0x00017830


	//   ....[156]....
        /*071c*/ 	.word	0x00018250


	//   ....[157]....
        /*0720*/ 	.word	0x000188d0


	//   ....[158]....
        /*0724*/ 	.word	0x000189c0


	//   ....[159]....
        /*0728*/ 	.word	0x00018a60


	//   ....[160]....
        /*072c*/ 	.word	0x00018ac0


	//   ....[161]....
        /*0730*/ 	.word	0x00018bd0


	//   ....[162]....
        /*0734*/ 	.word	0x00018c40


	//   ....[163]....
        /*0738*/ 	.word	0x00018d50


	//   ....[164]....
        /*073c*/ 	.word	0x00018dc0


	//   ....[165]....
        /*0740*/ 	.word	0x00018ed0


	//   ....[166]....
        /*0744*/ 	.word	0x00018f40


	//   ....[167]....
        /*0748*/ 	.word	0x00019050


	//   ....[168]....
        /*074c*/ 	.word	0x000190c0


	//   ....[169]....
        /*0750*/ 	.word	0x00019160


	//   ....[170]....
        /*0754*/ 	.word	0x00019270


	//   ....[171]....
        /*0758*/ 	.word	0x000192e0


	//   ....[172]....
        /*075c*/ 	.word	0x00019360


	//   ....[173]....
        /*0760*/ 	.word	0x00019420


	//   ....[174]....
        /*0764*/ 	.word	0x000194a0


	//   ....[175]....
        /*0768*/ 	.word	0x00019580


	//   ....[176]....
        /*076c*/ 	.word	0x00019600


	//   ....[177]....
        /*0770*/ 	.word	0x000196e0


	//   ....[178]....
        /*0774*/ 	.word	0x00019760


	//   ....[179]....
        /*0778*/ 	.word	0x00019840


	//   ....[180]....
        /*077c*/ 	.word	0x000198c0


	//   ....[181]....
        /*0780*/ 	.word	0x000199a0


	//   ....[182]....
        /*0784*/ 	.word	0x00019a20


	//   ....[183]....
        /*0788*/ 	.word	0x00019b00


	//   ....[184]....
        /*078c*/ 	.word	0x00019b80


	//   ....[185]....
        /*0790*/ 	.word	0x00019c40


	//   ....[186]....
        /*0794*/ 	.word	0x00019d70


	//   ....[187]....
        /*0798*/ 	.word	0x00019e20


	//   ....[188]....
        /*079c*/ 	.word	0x00019ea0


	//   ....[189]....
        /*07a0*/ 	.word	0x00019f80


	//   ....[190]....
        /*07a4*/ 	.word	0x00019fe0


	//   ....[191]....
        /*07a8*/ 	.word	0x0001a0b0


	//   ....[192]....
        /*07ac*/ 	.word	0x0001a110


	//   ....[193]....
        /*07b0*/ 	.word	0x0001a1e0


	//   ....[194]....
        /*07b4*/ 	.word	0x0001a240


	//   ....[195]....
        /*07b8*/ 	.word	0x0001a310


	//   ....[196]....
        /*07bc*/ 	.word	0x0001a370


	//   ....[197]....
        /*07c0*/ 	.word	0x0001a440


	//   ....[198]....
        /*07c4*/ 	.word	0x0001a530


	//   ....[199]....
        /*07c8*/ 	.word	0x0001a5d0


	//   ....[200]....
        /*07cc*/ 	.word	0x0001a630


	//   ....[201]....
        /*07d0*/ 	.word	0x0001a720


	//   ....[202]....
        /*07d4*/ 	.word	0x0001a780


	//   ....[203]....
        /*07d8*/ 	.word	0x0001a860


	//   ....[204]....
        /*07dc*/ 	.word	0x0001a8c0


	//   ....[205]....
        /*07e0*/ 	.word	0x0001a9a0


	//   ....[206]....
        /*07e4*/ 	.word	0x0001aa00


	//   ....[207]....
        /*07e8*/ 	.word	0x0001aae0


	//   ....[208]....
        /*07ec*/ 	.word	0x0001ab40


	//   ....[209]....
        /*07f0*/ 	.word	0x0001ac10


	//   ....[210]....
        /*07f4*/ 	.word	0x0001ad30


	//   ....[211]....
        /*07f8*/ 	.word	0x0001ae20


	//   ....[212]....
        /*07fc*/ 	.word	0x0001aec0


	//   ....[213]....
        /*0800*/ 	.word	0x0001af90


	//   ....[214]....
        /*0804*/ 	.word	0x0001aff0


	//   ....[215]....
        /*0808*/ 	.word	0x0001b0c0


	//   ....[216]....
        /*080c*/ 	.word	0x0001b120


	//   ....[217]....
        /*0810*/ 	.word	0x0001b200


	//   ....[218]....
        /*0814*/ 	.word	0x0001b260


	//   ....[219]....
        /*0818*/ 	.word	0x0001b330


	//   ....[220]....
        /*081c*/ 	.word	0x0001b390


	//   ....[221]....
        /*0820*/ 	.word	0x0001b450


	//   ....[222]....
        /*0824*/ 	.word	0x0001b4e0


	//   ....[223]....
        /*0828*/ 	.word	0x0001b580


	//   ....[224]....
        /*082c*/ 	.word	0x0001b6f0


	//   ....[225]....
        /*0830*/ 	.word	0x0001b760


	//   ....[226]....
        /*0834*/ 	.word	0x0001b7e0


	//   ....[227]....
        /*0838*/ 	.word	0x0001b850


	//   ....[228]....
        /*083c*/ 	.word	0x0001b8c0


	//   ....[229]....
        /*0840*/ 	.word	0x0001b940


	//   ....[230]....
        /*0844*/ 	.word	0x0001b9c0


	//   ....[231]....
        /*0848*/ 	.word	0x0001ba50


	//   ....[232]....
        /*084c*/ 	.word	0x0001bac0


	//   ....[233]....
        /*0850*/ 	.word	0x0001bb30


	//   ....[234]....
        /*0854*/ 	.word	0x0001bba0


	//   ....[235]....
        /*0858*/ 	.word	0x0001bc20


	//   ....[236]....
        /*085c*/ 	.word	0x0001bc90


	//   ....[237]....
        /*0860*/ 	.word	0x0001bd20


	//   ....[238]....
        /*0864*/ 	.word	0x0001bd80


	//   ....[239]....
        /*0868*/ 	.word	0x0001be10


	//   ....[240]....
        /*086c*/ 	.word	0x0001bf40


	//----- nvinfo : EIATTR_REG_RECONFIG
	.align		4
.L_202:
        /*0870*/ 	.byte	0x01, 0x54
	.zero		2


	//----- nvinfo : EIATTR_SYSCALL_OFFSETS
	.align		4
        /*0874*/ 	.byte	0x04, 0x46
        /*0876*/ 	.short	(.L_204 - .L_203)


	//   ....[0]....
.L_203:
        /*0878*/ 	.word	0x00001fb0


	//   ....[1]....
        /*087c*/ 	.word	0x00013d70


	//   ....[2]....
        /*0880*/ 	.word	0x00013ec0


	//   ....[3]....
        /*0884*/ 	.word	0x00013fb0


	//   ....[4]....
        /*0888*/ 	.word	0x00014f10


	//----- nvinfo : EIATTR_MBARRIER_INSTR_OFFSETS
	.align		4
.L_204:
        /*088c*/ 	.byte	0x04, 0x39
        /*088e*/ 	.short	(.L_206 - .L_205)


	//   ....[0]....
.L_205:
        /*0890*/ 	.word	0x00000180
        /*0894*/ 	.word	0x000000ff
        /*0898*/ 	.word	0x0002a800
        /*089c*/ 	.short	0x0100
        /*089e*/ 	.byte	0x08
	.zero		1


	//   ....[1]....
        /*08a0*/ 	.word	0x00000190
        /*08a4*/ 	.word	0x000000ff
        /*08a8*/ 	.word	0x0002a820
        /*08ac*/ 	.short	0x0100
        /*08ae*/ 	.byte	0x08
	.zero		1


	//   ....[2]....
        /*08b0*/ 	.word	0x00000280
        /*08b4*/ 	.word	0x000000ff
        /*08b8*/ 	.word	0x0002a830
        /*08bc*/ 	.short	0x0100
        /*08be*/ 	.byte	0x08
	.zero		1


	//   ....[3]....
        /*08c0*/ 	.word	0x00000290
        /*08c4*/ 	.word	0x000000ff
        /*08c8*/ 	.word	0x0002a840
        /*08cc*/ 	.short	0x0100
        /*08ce*/ 	.byte	0x08
	.zero		1


	//   ....[4]....
        /*08d0*/ 	.word	0x000002a0
        /*08d4*/ 	.word	0x000000ff
        /*08d8*/ 	.word	0x0002a838
        /*08dc*/ 	.short	0x0100
        /*08de*/ 	.byte	0x08
	.zero		1


	//   ....[5]....
        /*08e0*/ 	.word	0x000002b0
        /*08e4*/ 	.word	0x000000ff
        /*08e8*/ 	.word	0x0002a848
        /*08ec*/ 	.short	0x0100
        /*08ee*/ 	.byte	0x08
	.zero		1


	//   ....[6]....
        /*08f0*/ 	.word	0x000003e0
        /*08f4*/ 	.word	0x000000ff
        /*08f8*/ 	.word	0x0002a850
        /*08fc*/ 	.short	0x0100
        /*08fe*/ 	.byte	0x08
	.zero		1


	//   ....[7]....
        /*0900*/ 	.word	0x000003f0
        /*0904*/ 	.word	0x000000ff
        /*0908*/ 	.word	0x0002a860
        /*090c*/ 	.short	0x0100
        /*090e*/ 	.byte	0x08
	.zero		1


	//   ....[8]....
        /*0910*/ 	.word	0x00000400
        /*0914*/ 	.word	0x000000ff
        /*0918*/ 	.word	0x0002a858
        /*091c*/ 	.short	0x0100
        /*091e*/ 	.byte	0x08
	.zero		1


	//   ....[9]....
        /*0920*/ 	.word	0x00000410
        /*0924*/ 	.word	0x000000ff
        /*0928*/ 	.word	0x0002a868
        /*092c*/ 	.short	0x0100
        /*092e*/ 	.byte	0x08
	.zero		1


	//   ....[10]....
        /*0930*/ 	.word	0x00000500
        /*0934*/ 	.word	0x000000ff
        /*0938*/ 	.word	0x0002a870
        /*093c*/ 	.short	0x0100
        /*093e*/ 	.byte	0x06
	.zero		1


	//   ....[11]....
        /*0940*/ 	.word	0x00000510
        /*0944*/ 	.word	0x000000ff
        /*0948*/ 	.word	0x0002a880
        /*094c*/ 	.short	0x0100
        /*094e*/ 	.byte	0x06
	.zero		1


	//   ....[12]....
        /*0950*/ 	.word	0x00000520
        /*0954*/ 	.word	0x000000ff
        /*0958*/ 	.word	0x0002a878
        /*095c*/ 	.short	0x0100
        /*095e*/ 	.byte	0x06
	.zero		1


	//   ....[13]....
        /*0960*/ 	.word	0x00000530
        /*0964*/ 	.word	0x000000ff
        /*0968*/ 	.word	0x0002a888
        /*096c*/ 	.short	0x0100
        /*096e*/ 	.byte	0x06
	.zero		1


	//   ....[14]....
        /*0970*/ 	.word	0x00000660
        /*0974*/ 	.word	0x000000ff
        /*0978*/ 	.word	0x0002a890
        /*097c*/ 	.short	0x0100
        /*097e*/ 	.byte	0x08
	.zero		1


	//   ....[15]....
        /*0980*/ 	.word	0x00000670
        /*0984*/ 	.word	0x000000ff
        /*0988*/ 	.word	0x0002a8a0
        /*098c*/ 	.short	0x0100
        /*098e*/ 	.byte	0x08
	.zero		1


	//   ....[16]....
        /*0990*/ 	.word	0x00000680
        /*0994*/ 	.word	0x000000ff
        /*0998*/ 	.word	0x0002a898
        /*099c*/ 	.short	0x0100
        /*099e*/ 	.byte	0x08
	.zero		1


	//   ....[17]....
        /*09a0*/ 	.word	0x00000690
        /*09a4*/ 	.word	0x000000ff
        /*09a8*/ 	.word	0x0002a8a8
        /*09ac*/ 	.short	0x0100
        /*09ae*/ 	.byte	0x08
	.zero		1


	//   ....[18]....
        /*09b0*/ 	.word	0x000007d0
        /*09b4*/ 	.word	0x000000ff
        /*09b8*/ 	.word	0x0002a8b0
        /*09bc*/ 	.short	0x0100
        /*09be*/ 	.byte	0x08
	.zero		1


	//   ....[19]....
        /*09c0*/ 	.word	0x000007e0
        /*09c4*/ 	.word	0x000000ff
        /*09c8*/ 	.word	0x0002a8c0
        /*09cc*/ 	.short	0x0100
        /*09ce*/ 	.byte	0x08
	.zero		1


	//   ....[20]....
        /*09d0*/ 	.word	0x000007f0
        /*09d4*/ 	.word	0x000000ff
        /*09d8*/ 	.word	0x0002a8b8
        /*09dc*/ 	.short	0x0100
        /*09de*/ 	.byte	0x08
	.zero		1


	//   ....[21]....
        /*09e0*/ 	.word	0x00000800
        /*09e4*/ 	.word	0x000000ff
        /*09e8*/ 	.word	0x0002a8c8
        /*09ec*/ 	.short	0x0100
        /*09ee*/ 	.byte	0x08
	.zero		1


	//   ....[22]....
        /*09f0*/ 	.word	0x00002050
        /*09f4*/ 	.word	0x000000ff
        /*09f8*/ 	.word	0x0002a800
        /*09fc*/ 	.short	0x010a
        /*09fe*/ 	.byte	0x3c
	.zero		1


	//   ....[23]....
        /*0a00*/ 	.word	0x000020d0
        /*0a04*/ 	.word	0x00000015
        /*0a08*/ 	.word	0x0002a830
        /*0a0c*/ 	.short	0x010a
        /*0a0e*/ 	.byte	0x3f
	.zero		1


	//   ....[24]....
        /*0a10*/ 	.word	0x00002110
        /*0a14*/ 	.word	0x00000015
        /*0a18*/ 	.word	0x0002a830
        /*0a1c*/ 	.short	0x010a
        /*0a1e*/ 	.byte	0x3f
	.zero		1


	//   ....[25]....
        /*0a20*/ 	.word	0x00002c20
        /*0a24*/ 	.word	0x000000ff
        /*0a28*/ 	.word	0x00000000
        /*0a2c*/ 	.short	0x0101
        /*0a2e*/ 	.byte	0x04
	.zero		1


	//   ....[26]....
        /*0a30*/ 	.word	0x000053d0
        /*0a34*/ 	.word	0x000000ff
        /*0a38*/ 	.word	0x0002a830
        /*0a3c*/ 	.short	0x010a
        /*0a3e*/ 	.byte	0x06
	.zero		1


	//   ....[27]....
        /*0a40*/ 	.word	0x00005410
        /*0a44*/ 	.word	0x000000ff
        /*0a48*/ 	.word	0x0002a830
        /*0a4c*/ 	.short	0x010a
        /*0a4e*/ 	.byte	0x06
	.zero		1


	//   ....[28]....
        /*0a50*/ 	.word	0x00005d00
        /*0a54*/ 	.word	0x000000ff
        /*0a58*/ 	.word	0x0002a850
        /*0a5c*/ 	.short	0x010a
        /*0a5e*/ 	.byte	0x07
	.zero		1


	//   ....[29]....
        /*0a60*/ 	.word	0x00005d40
        /*0a64*/ 	.word	0x000000ff
        /*0a68*/ 	.word	0x0002a850
        /*0a6c*/ 	.short	0x010a
        /*0a6e*/ 	.byte	0x07
	.zero		1


	//   ....[30]....
        /*0a70*/ 	.word	0x00006440
        /*0a74*/ 	.word	0x000000ff
        /*0a78*/ 	.word	0x00000000
        /*0a7c*/ 	.short	0x0101
        /*0a7e*/ 	.byte	0x06
	.zero		1


	//   ....[31]....
        /*0a80*/ 	.word	0x00008650
        /*0a84*/ 	.word	0x000000ff
        /*0a88*/ 	.word	0x00000000
        /*0a8c*/ 	.short	0x0101
        /*0a8e*/ 	.byte	0x07
	.zero		1


	//   ....[32]....
        /*0a90*/ 	.word	0x00008ad0
        /*0a94*/ 	.word	0x000000ff
        /*0a98*/ 	.word	0x0002a830
        /*0a9c*/ 	.short	0x010a
        /*0a9e*/ 	.byte	0x06
	.zero		1


	//   ....[33]....
        /*0aa0*/ 	.word	0x00008b10
        /*0aa4*/ 	.word	0x000000ff
        /*0aa8*/ 	.word	0x0002a830
        /*0aac*/ 	.short	0x010a
        /*0aae*/ 	.byte	0x06
	.zero		1


	//   ....[34]....
        /*0ab0*/ 	.word	0x00009400
        /*0ab4*/ 	.word	0x000000ff
        /*0ab8*/ 	.word	0x0002a850
        /*0abc*/ 	.short	0x010a
        /*0abe*/ 	.byte	0x07
	.zero		1


	//   ....[35]....
        /*0ac0*/ 	.word	0x00009440
        /*0ac4*/ 	.word	0x000000ff
        /*0ac8*/ 	.word	0x0002a850
        /*0acc*/ 	.short	0x010a
        /*0ace*/ 	.byte	0x07
	.zero		1


	//   ....[36]....
        /*0ad0*/ 	.word	0x00009b20
        /*0ad4*/ 	.word	0x000000ff
        /*0ad8*/ 	.word	0x00000000
        /*0adc*/ 	.short	0x0101
        /*0ade*/ 	.byte	0x06
	.zero		1


	//   ....[37]....
        /*0ae0*/ 	.word	0x0000ab90
        /*0ae4*/ 	.word	0x000000ff
        /*0ae8*/ 	.word	0x00000000
        /*0aec*/ 	.short	0x0101
        /*0aee*/ 	.byte	0x07
	.zero		1


	//   ....[38]....
        /*0af0*/ 	.word	0x0000adb0
        /*0af4*/ 	.word	0x000000ff
        /*0af8*/ 	.word	0x0002a830
        /*0afc*/ 	.short	0x010a
        /*0afe*/ 	.byte	0x06
	.zero		1


	//   ....[39]....
        /*0b00*/ 	.word	0x0000adf0
        /*0b04*/ 	.word	0x000000ff
        /*0b08*/ 	.word	0x0002a830
        /*0b0c*/ 	.short	0x010a
        /*0b0e*/ 	.byte	0x06
	.zero		1


	//   ....[40]....
        /*0b10*/ 	.word	0x0000b6e0
        /*0b14*/ 	.word	0x000000ff
        /*0b18*/ 	.word	0x0002a850
        /*0b1c*/ 	.short	0x010a
        /*0b1e*/ 	.byte	0x07
	.zero		1


	//   ....[41]....
        /*0b20*/ 	.word	0x0000b720
        /*0b24*/ 	.word	0x000000ff
        /*0b28*/ 	.word	0x0002a850
        /*0b2c*/ 	.short	0x010a
        /*0b2e*/ 	.byte	0x07
	.zero		1


	//   ....[42]....
        /*0b30*/ 	.word	0x0000be10
        /*0b34*/ 	.word	0x000000ff
        /*0b38*/ 	.word	0x00000000
        /*0b3c*/ 	.short	0x0101
        /*0b3e*/ 	.byte	0x06
	.zero		1


	//   ....[43]....
        /*0b40*/ 	.word	0x0000e030
        /*0b44*/ 	.word	0x000000ff
        /*0b48*/ 	.word	0x00000000
        /*0b4c*/ 	.short	0x0101
        /*0b4e*/ 	.byte	0x07
	.zero		1


	//   ....[44]....
        /*0b50*/ 	.word	0x0000e550
        /*0b54*/ 	.word	0x000000ff
        /*0b58*/ 	.word	0x0002a850
        /*0b5c*/ 	.short	0x010a
        /*0b5e*/ 	.byte	0x05
	.zero		1


	//   ....[45]....
        /*0b60*/ 	.word	0x0000e590
        /*0b64*/ 	.word	0x000000ff
        /*0b68*/ 	.word	0x0002a850
        /*0b6c*/ 	.short	0x010a
        /*0b6e*/ 	.byte	0x05
	.zero		1


	//   ....[46]....
        /*0b70*/ 	.word	0x0000ed20
        /*0b74*/ 	.word	0x000000ff
        /*0b78*/ 	.word	0x00000000
        /*0b7c*/ 	.short	0x0101
        /*0b7e*/ 	.byte	0x04
	.zero		1


	//   ....[47]....
        /*0b80*/ 	.word	0x00010210
        /*0b84*/ 	.word	0x00000013
        /*0b88*/ 	.word	0x00000000
        /*0b8c*/ 	.short	0x0101
        /*0b8e*/ 	.byte	0x3f
	.zero		1


	//   ....[48]....
        /*0b90*/ 	.word	0x000106b0
        /*0b94*/ 	.word	0x00000013
        /*0b98*/ 	.word	0x00000000
        /*0b9c*/ 	.short	0x0101
        /*0b9e*/ 	.byte	0x3f
	.zero		1


	//   ....[49]....
        /*0ba0*/ 	.word	0x000145e0
        /*0ba4*/ 	.word	0x00000007
        /*0ba8*/ 	.word	0x0002a840
        /*0bac*/ 	.short	0x010a
        /*0bae*/ 	.byte	0x3f
	.zero		1


	//   ....[50]....
        /*0bb0*/ 	.word	0x00014c90
        /*0bb4*/ 	.word	0x00000007
        /*0bb8*/ 	.word	0x0002a830
        /*0bbc*/ 	.short	0x0107
        /*0bbe*/ 	.byte	0x3f
	.zero		1


	//   ....[51]....
        /*0bc0*/ 	.word	0x00014d40
        /*0bc4*/ 	.word	0x00000007
        /*0bc8*/ 	.word	0x0002a830
        /*0bcc*/ 	.short	0x0101
        /*0bce*/ 	.byte	0x3f
	.zero		1


	//   ....[52]....
        /*0bd0*/ 	.word	0x000158f0
        /*0bd4*/ 	.word	0x00000016
        /*0bd8*/ 	.word	0x0002a800
        /*0bdc*/ 	.short	0x0107
        /*0bde*/ 	.byte	0x3f
	.zero		1


	//   ....[53]....
        /*0be0*/ 	.word	0x00015a10
        /*0be4*/ 	.word	0x00000016
        /*0be8*/ 	.word	0x0002a800
        /*0bec*/ 	.short	0x0101
        /*0bee*/ 	.byte	0x3f
	.zero		1


	//   ....[54]....
        /*0bf0*/ 	.word	0x00015a30
        /*0bf4*/ 	.word	0x00000016
        /*0bf8*/ 	.word	0x0002a820
        /*0bfc*/ 	.short	0x010a
        /*0bfe*/ 	.byte	0x3f
	.zero		1


	//   ....[55]....
        /*0c00*/ 	.word	0x00015d90
        /*0c04*/ 	.word	0x00000006
        /*0c08*/ 	.word	0x0002a840
        /*0c0c*/ 	.short	0x010a
        /*0c0e*/ 	.byte	0x3f
	.zero		1


	//   ....[56]....
        /*0c10*/ 	.word	0x00016270
        /*0c14*/ 	.word	0x00000006
        /*0c18*/ 	.word	0x0002a830
        /*0c1c*/ 	.short	0x0107
        /*0c1e*/ 	.byte	0x3f
	.zero		1


	//   ....[57]....
        /*0c20*/ 	.word	0x00016320
        /*0c24*/ 	.word	0x00000006
        /*0c28*/ 	.word	0x0002a830
        /*0c2c*/ 	.short	0x0101
        /*0c2e*/ 	.byte	0x3f
	.zero		1


	//   ....[58]....
        /*0c30*/ 	.word	0x00016380
        /*0c34*/ 	.word	0x00000004
        /*0c38*/ 	.word	0x0002a860
        /*0c3c*/ 	.short	0x010a
        /*0c3e*/ 	.byte	0x3f
	.zero		1


	//   ....[59]....
        /*0c40*/ 	.word	0x000167d0
        /*0c44*/ 	.word	0x00000004
        /*0c48*/ 	.word	0x0002a850
        /*0c4c*/ 	.short	0x0107
        /*0c4e*/ 	.byte	0x3f
	.zero		1


	//   ....[60]....
        /*0c50*/ 	.word	0x00016920
        /*0c54*/ 	.word	0x00000004
        /*0c58*/ 	.word	0x0002a850
        /*0c5c*/ 	.short	0x0101
        /*0c5e*/ 	.byte	0x3f
	.zero		1


	//   ....[61]....
        /*0c60*/ 	.word	0x00016b70
        /*0c64*/ 	.word	0x00000000
        /*0c68*/ 	.word	0x0002a860
        /*0c6c*/ 	.short	0x010a
        /*0c6e*/ 	.byte	0x3f
	.zero		1


	//   ....[62]....
        /*0c70*/ 	.word	0x00016fd0
        /*0c74*/ 	.word	0x00000000
        /*0c78*/ 	.word	0x0002a850
        /*0c7c*/ 	.short	0x0107
        /*0c7e*/ 	.byte	0x3f
	.zero		1


	//   ....[63]....
        /*0c80*/ 	.word	0x00017080
        /*0c84*/ 	.word	0x00000000
        /*0c88*/ 	.word	0x0002a850
        /*0c8c*/ 	.short	0x0101
        /*0c8e*/ 	.byte	0x3f
	.zero		1


	//   ....[64]....
        /*0c90*/ 	.word	0x000181d0
        /*0c94*/ 	.word	0x00000007
        /*0c98*/ 	.word	0x0002a820
        /*0c9c*/ 	.short	0x010a
        /*0c9e*/ 	.byte	0x3f
	.zero		1


	//   ....[65]....
        /*0ca0*/ 	.word	0x00018370
        /*0ca4*/ 	.word	0x00000005
        /*0ca8*/ 	.word	0x0002a840
        /*0cac*/ 	.short	0x010a
        /*0cae*/ 	.byte	0x3f
	.zero		1


	//   ....[66]....
        /*0cb0*/ 	.word	0x00018410
        /*0cb4*/ 	.word	0x00000003
        /*0cb8*/ 	.word	0x0002a840
        /*0cbc*/ 	.short	0x010a
        /*0cbe*/ 	.byte	0x3f
	.zero		1


	//   ....[67]....
        /*0cc0*/ 	.word	0x00018450
        /*0cc4*/ 	.word	0x00000005
        /*0cc8*/ 	.word	0x0002a860
        /*0ccc*/ 	.short	0x010a
        /*0cce*/ 	.byte	0x3f
	.zero		1


	//   ....[68]....
        /*0cd0*/ 	.word	0x00018490
        /*0cd4*/ 	.word	0x00000003
        /*0cd8*/ 	.word	0x0002a860
        /*0cdc*/ 	.short	0x010a
        /*0cde*/ 	.byte	0x3f
	.zero		1


	//   ....[69]....
        /*0ce0*/ 	.word	0x00018500
        /*0ce4*/ 	.word	0x00000003
        /*0ce8*/ 	.word	0x0002a800
        /*0cec*/ 	.short	0x010a
        /*0cee*/ 	.byte	0x3f
	.zero		1


	//   ....[70]....
        /*0cf0*/ 	.word	0x00018550
        /*0cf4*/ 	.word	0x00000015
        /*0cf8*/ 	.word	0x0002a830
        /*0cfc*/ 	.short	0x010a
        /*0cfe*/ 	.byte	0x3f
	.zero		1


	//   ....[71]....
        /*0d00*/ 	.word	0x000185b0
        /*0d04*/ 	.word	0x0000000c
        /*0d08*/ 	.word	0x0002a830
        /*0d0c*/ 	.short	0x010a
        /*0d0e*/ 	.byte	0x3f
	.zero		1


	//   ....[72]....
        /*0d10*/ 	.word	0x00018610
        /*0d14*/ 	.word	0x0000000b
        /*0d18*/ 	.word	0x0002a850
        /*0d1c*/ 	.short	0x010a
        /*0d1e*/ 	.byte	0x3f
	.zero		1


	//   ....[73]....
        /*0d20*/ 	.word	0x00018670
        /*0d24*/ 	.word	0x0000000b
        /*0d28*/ 	.word	0x0002a830
        /*0d2c*/ 	.short	0x010a
        /*0d2e*/ 	.byte	0x3f
	.zero		1


	//   ....[74]....
        /*0d30*/ 	.word	0x000186d0
        /*0d34*/ 	.word	0x0000000b
        /*0d38*/ 	.word	0x0002a850
        /*0d3c*/ 	.short	0x010a
        /*0d3e*/ 	.byte	0x3f
	.zero		1


	//   ....[75]....
        /*0d40*/ 	.word	0x00018730
        /*0d44*/ 	.word	0x0000000c
        /*0d48*/ 	.word	0x0002a830
        /*0d4c*/ 	.short	0x010a
        /*0d4e*/ 	.byte	0x3f
	.zero		1


	//   ....[76]....
        /*0d50*/ 	.word	0x00018790
        /*0d54*/ 	.word	0x0000000b
        /*0d58*/ 	.word	0x0002a850
        /*0d5c*/ 	.short	0x010a
        /*0d5e*/ 	.byte	0x3f
	.zero		1


	//   ....[77]....
        /*0d60*/ 	.word	0x000187f0
        /*0d64*/ 	.word	0x00000005
        /*0d68*/ 	.word	0x0002a850
        /*0d6c*/ 	.short	0x010a
        /*0d6e*/ 	.byte	0x3f
	.zero		1


	//   ....[78]....
        /*0d70*/ 	.word	0x00018910
        /*0d74*/ 	.word	0x00000007
        /*0d78*/ 	.word	0x0002a840
        /*0d7c*/ 	.short	0x010a
        /*0d7e*/ 	.byte	0x3f
	.zero		1


	//   ....[79]....
        /*0d80*/ 	.word	0x00019c70
        /*0d84*/ 	.word	0x00000016
        /*0d88*/ 	.word	0x0002a820
        /*0d8c*/ 	.short	0x010a
        /*0d8e*/ 	.byte	0x3f
	.zero		1


	//   ....[80]....
        /*0d90*/ 	.word	0x00019cc0
        /*0d94*/ 	.word	0x00000006
        /*0d98*/ 	.word	0x0002a840
        /*0d9c*/ 	.short	0x010a
        /*0d9e*/ 	.byte	0x3f
	.zero		1


	//   ....[81]....
        /*0da0*/ 	.word	0x0001a480
        /*0da4*/ 	.word	0x00000004
        /*0da8*/ 	.word	0x0002a860
        /*0dac*/ 	.short	0x010a
        /*0dae*/ 	.byte	0x3f
	.zero		1


	//   ....[82]....
        /*0db0*/ 	.word	0x0001ac80
        /*0db4*/ 	.word	0x00000000
        /*0db8*/ 	.word	0x0002a860
        /*0dbc*/ 	.short	0x010a
        /*0dbe*/ 	.byte	0x3f
	.zero		1


	//   ....[83]....
        /*0dc0*/ 	.word	0x0001be60
        /*0dc4*/ 	.word	0x00000007
        /*0dc8*/ 	.word	0x0002a820
        /*0dcc*/ 	.short	0x010a
        /*0dce*/ 	.byte	0x3f
	.zero		1


	//   ....[84]....
        /*0dd0*/ 	.word	0x0001c000
        /*0dd4*/ 	.word	0x00000005
        /*0dd8*/ 	.word	0x0002a840
        /*0ddc*/ 	.short	0x010a
        /*0dde*/ 	.byte	0x3f
	.zero		1


	//   ....[85]....
        /*0de0*/ 	.word	0x0001c050
        /*0de4*/ 	.word	0x00000003
        /*0de8*/ 	.word	0x0002a840
        /*0dec*/ 	.short	0x010a
        /*0dee*/ 	.byte	0x3f
	.zero		1


	//   ....[86]....
        /*0df0*/ 	.word	0x0001c0a0
        /*0df4*/ 	.word	0x00000005
        /*0df8*/ 	.word	0x0002a860
        /*0dfc*/ 	.short	0x010a
        /*0dfe*/ 	.byte	0x3f
	.zero		1


	//----- nvinfo : EIATTR_NUM_MBARRIERS
	.align		4
.L_206:
        /*0e00*/ 	.byte	0x03, 0x38
        /*0e02*/ 	.short	0x0016


	//----- nvinfo : EIATTR_EXIT_INSTR_OFFSETS
	.align		4
        /*0e04*/ 	.byte	0x04, 0x1c
        /*0e06*/ 	.short	(.L_208 - .L_207)


	//   ....[0]....
.L_207:
        /*0e08*/ 	.word	0x00000990


	//   ....[1]....
        /*0e0c*/ 	.word	0x00011f10


	//   ....[2]....
        /*0e10*/ 	.word	0x000184e0


	//----- nvinfo : EIATTR_MAX_THREADS
	.align		4
.L_208:
        /*0e14*/ 	.byte	0x04, 0x05
        /*0e16*/ 	.short	(.L_210 - .L_209)
.L_209:
        /*0e18*/ 	.word	0x00000180
        /*0e1c*/ 	.word	0x00000001
        /*0e20*/ 	.word	0x00000001


	//----- nvinfo : EIATTR_CRS_STACK_SIZE
	.align		4
.L_210:
        /*0e24*/ 	.byte	0x04, 0x1e
        /*0e26*/ 	.short	(.L_212 - .L_211)
.L_211:
        /*0e28*/ 	.word	0x00000000


	//----- nvinfo : EIATTR_CBANK_PARAM_SIZE
	.align		4
.L_212:
        /*0e2c*/ 	.byte	0x03, 0x19
        /*0e2e*/ 	.short	0x0af0


	//----- nvinfo : EIATTR_PARAM_CBANK
	.align		4
        /*0e30*/ 	.byte	0x04, 0x0a
        /*0e32*/ 	.short	(.L_214 - .L_213)
	.align		4
.L_213:
        /*0e34*/ 	.word	index@(.nv.constant0._ZN7cutlass13device_kernelIN5flash11enable_sm90INS1_16FlashAttnFwdSm90INS1_25CollectiveMainloopFwdSm90ILi2EN4cute5tupleIJNS5_1CILi1EEES8_S8_EEENS6_IJNS7_ILi128EEENS7_ILi96EEENS7_ILi192EEEEEELi128ENS_6half_tEfNS_4arch4Sm90ELb0ELb1ELb1ELb1ELb1ELb0ELb0ELb1ELb1ELb1ELb1ELb0EEENS1_21CollectiveEpilogueFwdINS6_IJSA_SA_SB_EEES9_SE_SG_Li256ELb1ELb1ELb1ELb0EEENS1_36VarlenDynamicPersistentTileSchedulerILi128ELi96ELi256ELi128ELb1ELb1ELb1ELb1ELb0ELb1EEEEEEEEEvNT_6ParamsE)
        /*0e38*/ 	.short	0x0210
        /*0e3a*/ 	.short	0x0af0


	//----- nvinfo : EIATTR_SW_WAR
	.align		4
.L_214:
        /*0e3c*/ 	.byte	0x04, 0x36
        /*0e3e*/ 	.short	(.L_216 - .L_215)
.L_215:
        /*0e40*/ 	.word	0x00000008
.L_216:


//--------------------- .nv.info._ZN7cutlass13device_kernelIN5flash11enable_sm90INS1_16FlashAttnFwdSm90INS1_25CollectiveMainloopFwdSm90ILi2EN4cute5tupleIJNS5_1CILi1EEES8_S8_EEENS6_IJNS7_ILi128EEENS7_ILi96EEENS7_ILi192EEEEEELi128ENS_6half_tEfNS_4arch4Sm90ELb0ELb1ELb1ELb1ELb1ELb1ELb0ELb1ELb1ELb1ELb1ELb0EEENS1_21CollectiveEpilogueFwdINS6_IJSA_SA_SB_EEES9_SE_SG_Li256ELb1ELb1ELb1ELb0EEENS1_36VarlenDynamicPersistentTileSchedulerILi128ELi96ELi256ELi128ELb1ELb1ELb1ELb1ELb0ELb1EEEEEEEEEvNT_6ParamsE --------------------------
	.section	.nv.info._ZN7cutlass13device_kernelIN5flash11enable_sm90INS1_16FlashAttnFwdSm90INS1_25CollectiveMainloopFwdSm90ILi2EN4cute5tupleIJNS5_1CILi1EEES8_S8_EEENS6_IJNS7_ILi128EEENS7_ILi96EEENS7_ILi192EEEEEELi128ENS_6half_tEfNS_4arch4Sm90ELb0ELb1ELb1ELb1ELb1ELb1ELb0ELb1ELb1ELb1ELb1ELb0EEENS1_21CollectiveEpilogueFwdINS6_IJSA_SA_SB_EEES9_SE_SG_Li256ELb1ELb1ELb1ELb0EEENS1_36VarlenDynamicPersistentTileSchedulerILi128ELi96ELi256ELi128ELb1ELb1ELb1ELb1ELb0ELb1EEEEEEEEEvNT_6ParamsE,"",@"SHT_CUDA_INFO"
	.sectionflags	@""
	.align	4


	//----- nvinfo : EIATTR_CUDA_API_VERSION
	.align		4
        /*0000*/ 	.byte	0x04, 0x37
        /*0002*/ 	.short	(.L_218 - .L_217)
.L_217:
        /*0004*/ 	.word	0x00000082


	//----- nvinfo : EIATTR_KPARAM_INFO
	.align		4
.L_218:
        /*0008*/ 	.byte	0x04, 0x17
        /*000a*/ 	.short	(.L_220 - .L_219)
.L_219:
        /*000c*/ 	.word	0x00000000
        /*0010*/ 	.short	0x0000
        /*0012*/ 	.short	0x0070
        /*0014*/ 	.byte	0x00, 0xf0, 0x01, 0x2a


	//----- nvinfo : EIATTR_SPARSE_MMA_MASK
	.align		4
.L_220:
        /*0018*/ 	.byte	0x03, 0x50
        /*001a*/ 	.short	0x0000


	//----- nvinfo : EIATTR_MAXREG_COUNT
	.align		4
        /*001c*/ 	.byte	0x03, 0x1b
        /*001e*/ 	.short	0x00a8


	//----- nvinfo : EIATTR_NUM_BARRIERS
	.align		4
        /*0020*/ 	.byte	0x02, 0x4c
        /*0022*/ 	.byte	0x10
	.zero		1


	//----- nvinfo : EIATTR_EXTERNS
	.align		4
        /*0024*/ 	.byte	0x04, 0x0f
        /*0026*/ 	.short	(.L_222 - .L_221)


	//   ....[0]....
	.align		4
.L_221:
        /*0028*/ 	.word	index@(__assertfail)


	//----- nvinfo : EIATTR_ANNOTATIONS
	.align		4
.L_222:
        /*002c*/ 	.byte	0x04, 0x55
        /*002e*/ 	.short	(.L_224 - .L_223)


	//   ....[0]....
.L_223:
        /* <DEDUP_REMOVED lines=37> */
        /*0274*/ 	.byte	0x10, 0xb6, 0x02, 0x00, 0x01, 0x00, 0x00, 0x00, 0xa0, 0xb7, 0x02, 0x00


	//----- nvinfo : EIATTR_MERCURY_ISA_VERSION
	.align		4
.L_224:
        /*0280*/ 	.byte	0x03, 0x5f
        /*0282*/ 	.short	0x0101


	//----- nvinfo : EIATTR_UNUSED_LOAD_BYTE_OFFSET
	.align		4
        /*0284*/ 	.byte	0x04, 0x44
        /*0286*/ 	.short	(.L_226 - .L_225)


	//   ....[0]....
.L_225:
        /*0288*/ 	.word	0x00000a50
        /*028c*/ 	.word	0x0000fff0


	//   ....[1]....
        /*0290*/ 	.word	0x00020b60
        /*0294*/ 	.word	0x0000fff0


	//----- nvinfo : EIATTR_INT_WARP_WIDE_INSTR_OFFSETS
	.align		4
.L_226:
        /*0298*/ 	.byte	0x04, 0x31
        /*029a*/ 	.short	(.L_228 - .L_227)


	//   ....[0]....
.L_227:
        /*029c*/ 	.word	0x00000130


	//   ....[1]....
        /*02a0*/ 	.word	0x00000170


	//   ....[2]....
        /*02a4*/ 	.word	0x000001e0


	//   ....[3]....
        /*02a8*/ 	.word	0x00027020


	//   ....[4]....
        /*02ac*/ 	.word	0x000270b0


	//   ....[5]....
        /*02b0*/ 	.word	0x00029f20


	//   ....[6]....
        /*02b4*/ 	.word	0x00029fb0


	//----- nvinfo : EIATTR_COOP_GROUP_MASK_REGIDS
	.align		4
.L_228:
        /*02b8*/ 	.byte	0x04, 0x29
        /*02ba*/ 	.short	(.L_230 - .L_229)


	//   ....[0]....
.L_229:
        /*02bc*/ 	.word	0xffffffff


	//   ....[1]....
        /*02c0*/ 	.word	0xffffffff


	//   ....[2]....
        /*02c4*/ 	.word	0xffffffff


	//   ....[3]....
        /*02c8*/ 	.word	0xffffffff


	//   ....[4]....
        /*02cc*/ 	.word	0xffffffff


	//   ....[5]....
        /*02d0*/ 	.word	0xffffffff


	//   ....[6]....
        /*02d4*/ 	.word	0xffffffff


	//   ....[7]....
        /*02d8*/ 	.word	0xffffffff


	//   ....[8]....
        /*02dc*/ 	.word	0xffffffff


	//   ....[9]....
        /*02e0*/ 	.word	0xffffffff


	//   ....[10]....
        /*02e4*/ 	.word	0xffffffff


	//   ....[11]....
        /*02e8*/ 	.word	0xffffffff


	//   ....[12]....
        /*02ec*/ 	.word	0xffffffff


	//   ....[13]....
        /*02f0*/ 	.word	0xffffffff


	//   ....[14]....
        /*02f4*/ 	.word	0xffffffff


	//   ....[15]....
        /*02f8*/ 	.word	0xffffffff


	//   ....[16]....
        /*02fc*/ 	.word	0xffffffff


	//   ....[17]....
        /*0300*/ 	.word	0xffffffff


	//   ....[18]....
        /*0304*/ 	.word	0xffffffff


	//   ....[19]....
        /*0308*/ 	.word	0xffffffff


	//   ....[20]....
        /*030c*/ 	.word	0xffffffff


	//   ....[21]....
        /*0310*/ 	.word	0xffffffff


	//   ....[22]....
        /*0314*/ 	.word	0xffffffff


	//   ....[23]....
        /*0318*/ 	.word	0xffffffff


	//   ....[24]....
        /*031c*/ 	.word	0xffffffff


	//   ....[25]....
        /*0320*/ 	.word	0xffffffff


	//   ....[26]....
        /*0324*/ 	.word	0xffffffff


	//   ....[27]....
        /*0328*/ 	.word	0xffffffff


	//   ....[28]....
        /*032c*/ 	.word	0xffffffff


	//   ....[29]....
        /*0330*/ 	.word	0xffffffff


	//   ....[30]....
        /*0334*/ 	.word	0xffffffff


	//   ....[31]....
        /*0338*/ 	.word	0xffffffff


	//   ....[32]....
        /*033c*/ 	.word	0xffffffff


	//   ....[33]....
        /*0340*/ 	.word	0xffffffff


	//   ....[34]....
        /*0344*/ 	.word	0xffffffff


	//   ....[35]....
        /*0348*/ 	.word	0xffffffff


	//   ....[36]....
        /*034c*/ 	.word	0xffffffff


	//   ....[37]....
        /*0350*/ 	.word	0xffffffff


	//   ....[38]....
        /*0354*/ 	.word	0xffffffff


	//   ....[39]....
        /*0358*/ 	.word	0xffffffff


	//   ....[40]....
        /*035c*/ 	.word	0xffffffff


	//   ....[41]....
        /*0360*/ 	.word	0xffffffff


	//   ....[42]....
        /*0364*/ 	.word	0xffffffff


	//   ....[43]....
        /*0368*/ 	.word	0xffffffff


	//   ....[44]....
        /*036c*/ 	.word	0xffffffff


	//   ....[45]....
        /*0370*/ 	.word	0xffffffff


	//   ....[46]....
        /*0374*/ 	.word	0xffffffff


	//   ....[47]....
        /*0378*/ 	.word	0xffffffff


	//   ....[48]....
        /*037c*/ 	.word	0xffffffff


	//   ....[49]....
        /*0380*/ 	.word	0xffffffff


	//   ....[50]....
        /*0384*/ 	.word	0xffffffff


	//   ....[51]....
        /*0388*/ 	.word	0xffffffff


	//   ....[52]....
        /*038c*/ 	.word	0xffffffff


	//   ....[53]....
        /*0390*/ 	.word	0xffffffff


	//   ....[54]....
        /*0394*/ 	.word	0xffffffff


	//   ....[55]....
        /*0398*/ 	.word	0xffffffff


	//   ....[56]....
        /*039c*/ 	.word	0xffffffff


	//   ....[57]....
        /*03a0*/ 	.word	0xffffffff


	//   ....[58]....
        /*03a4*/ 	.word	0xffffffff


	//   ....[59]....
        /*03a8*/ 	.word	0xffffffff


	//   ....[60]....
        /*03ac*/ 	.word	0xffffffff


	//   ....[61]....
        /*03b0*/ 	.word	0xffffffff


	//   ....[62]....
        /*03b4*/ 	.word	0xffffffff


	//   ....[63]....
        /*03b8*/ 	.word	0xffffffff


	//   ....[64]....
        /*03bc*/ 	.word	0xffffffff


	//   ....[65]....
        /*03c0*/ 	.word	0xffffffff


	//   ....[66]....
        /*03c4*/ 	.word	0xffffffff


	//   ....[67]....
        /*03c8*/ 	.word	0xffffffff


	//   ....[68]....
        /*03cc*/ 	.word	0xffffffff


	//   ....[69]....
        /*03d0*/ 	.word	0xffffffff


	//   ....[70]....
        /*03d4*/ 	.word	0xffffffff


	//   ....[71]....
        /*03d8*/ 	.word	0xffffffff


	//   ....[72]....
        /*03dc*/ 	.word	0xffffffff


	//   ....[73]....
        /*03e0*/ 	.word	0xffffffff


	//   ....[74]....
        /*03e4*/ 	.word	0xffffffff


	//   ....[75]....
        /*03e8*/ 	.word	0xffffffff


	//   ....[76]....
        /*03ec*/ 	.word	0xffffffff


	//   ....[77]....
        /*03f0*/ 	.word	0xffffffff


	//   ....[78]....
        /*03f4*/ 	.word	0xffffffff


	//   ....[79]....
        /*03f8*/ 	.word	0xffffffff


	//   ....[80]....
        /*03fc*/ 	.word	0xffffffff


	//   ....[81]....
        /*0400*/ 	.word	0xffffffff


	//   ....[82]....
        /*0404*/ 	.word	0xffffffff


	//   ....[83]....
        /*0408*/ 	.word	0xffffffff


	//   ....[84]....
        /*040c*/ 	.word	0xffffffff


	//   ....[85]....
        /*0410*/ 	.word	0xffffffff


	//   ....[86]....
        /*0414*/ 	.word	0xffffffff


	//   ....[87]....
        /*0418*/ 	.word	0xffffffff


	//   ....[88]....
        /*041c*/ 	.word	0xffffffff


	//   ....[89]....
        /*0420*/ 	.word	0xffffffff


	//   ....[90]....
        /*0424*/ 	.word	0xffffffff


	//   ....[91]....
        /*0428*/ 	.word	0xffffffff


	//   ....[92]....
        /*042c*/ 	.word	0xffffffff


	//   ....[93]....
        /*0430*/ 	.word	0xffffffff


	//   ....[94]....
        /*0434*/ 	.word	0xffffffff


	//   ....[95]....
        /*0438*/ 	.word	0xffffffff


	//   ....[96]....
        /*043c*/ 	.word	0xffffffff


	//   ....[97]....
        /*0440*/ 	.word	0xffffffff


	//   ....[98]....
        /*0444*/ 	.word	0xffffffff


	//   ....[99]....
        /*0448*/ 	.word	0xffffffff


	//   ....[100]....
        /*044c*/ 	.word	0xffffffff


	//   ....[101]....
        /*0450*/ 	.word	0xffffffff


	//   ....[102]....
        /*0454*/ 	.word	0xffffffff


	//   ....[103]....
        /*0458*/ 	.word	0xffffffff


	//   ....[104]....
        /*045c*/ 	.word	0xffffffff


	//   ....[105]....
        /*0460*/ 	.word	0xffffffff


	//   ....[106]....
        /*0464*/ 	.word	0xffffffff


	//   ....[107]....
        /*0468*/ 	.word	0xffffffff


	//   ....[108]....
        /*046c*/ 	.word	0xffffffff


	//   ....[109]....
        /*0470*/ 	.word	0xffffffff


	//   ....[110]....
        /*0474*/ 	.word	0xffffffff


	//   ....[111]....
        /*0478*/ 	.word	0xffffffff


	//   ....[112]....
        /*047c*/ 	.word	0xffffffff


	//   ....[113]....
        /*0480*/ 	.word	0xffffffff


	//   ....[114]....
        /*0484*/ 	.word	0xffffffff


	//   ....[115]....
        /*0488*/ 	.word	0xffffffff


	//   ....[116]....
        /*048c*/ 	.word	0xffffffff


	//   ....[117]....
        /*0490*/ 	.word	0xffffffff


	//   ....[118]....
        /*0494*/ 	.word	0xffffffff


	//   ....[119]....
        /*0498*/ 	.word	0xffffffff


	//   ....[120]....
        /*049c*/ 	.word	0xffffffff


	//   ....[121]....
        /*04a0*/ 	.word	0xffffffff


	//   ....[122]....
        /*04a4*/ 	.word	0xffffffff


	//   ....[123]....
        /*04a8*/ 	.word	0xffffffff


	//   ....[124]....
        /*04ac*/ 	.word	0xffffffff


	//   ....[125]....
        /*04b0*/ 	.word	0xffffffff


	//   ....[126]....
        /*04b4*/ 	.word	0xffffffff


	//   ....[127]....
        /*04b8*/ 	.word	0xffffffff


	//   ....[128]....
        /*04bc*/ 	.word	0xffffffff


	//   ....[129]....
        /*04c0*/ 	.word	0xffffffff


	//   ....[130]....
        /*04c4*/ 	.word	0xffffffff


	//   ....[131]....
        /*04c8*/ 	.word	0xffffffff


	//   ....[132]....
        /*04cc*/ 	.word	0xffffffff


	//   ....[133]....
        /*04d0*/ 	.word	0xffffffff


	//   ....[134]....
        /*04d4*/ 	.word	0xffffffff


	//   ....[135]....
        /*04d8*/ 	.word	0xffffffff


	//   ....[136]....
        /*04dc*/ 	.word	0xffffffff


	//   ....[137]....
        /*04e0*/ 	.word	0xffffffff


	//   ....[138]....
        /*04e4*/ 	.word	0xffffffff


	//   ....[139]....
        /*04e8*/ 	.word	0xffffffff


	//   ....[140]....
        /*04ec*/ 	.word	0xffffffff


	//   ....[141]....
        /*04f0*/ 	.word	0xffffffff


	//   ....[142]....
        /*04f4*/ 	.word	0xffffffff


	//   ....[143]....
        /*04f8*/ 	.word	0xffffffff


	//   ....[144]....
        /*04fc*/ 	.word	0xffffffff


	//   ....[145]....
        /*0500*/ 	.word	0xffffffff


	//   ....[146]....
        /*0504*/ 	.word	0xffffffff


	//   ....[147]....
        /*0508*/ 	.word	0xffffffff


	//   ....[148]....
        /*050c*/ 	.word	0xffffffff


	//   ....[149]....
        /*0510*/ 	.word	0xffffffff


	//   ....[150]....
        /*0514*/ 	.word	0xffffffff


	//   ....[151]....
        /*0518*/ 	.word	0xffffffff


	//   ....[152]....
        /*051c*/ 	.word	0xffffffff


	//   ....[153]....
        /*0520*/ 	.word	0xffffffff


	//   ....[154]....
        /*0524*/ 	.word	0xffffffff


	//   ....[155]....
        /*0528*/ 	.word	0xffffffff


	//   ....[156]....
        /*052c*/ 	.word	0xffffffff


	//   ....[157]....
        /*0530*/ 	.word	0xffffffff


	//   ....[158]....
        /*0534*/ 	.word	0xffffffff


	//   ....[159]....
        /*0538*/ 	.word	0xffffffff


	//   ....[160]....
        /*053c*/ 	.word	0xffffffff


	//   ....[161]....
        /*0540*/ 	.word	0xffffffff


	//   ....[162]....
        /*0544*/ 	.word	0xffffffff


	//   ....[163]....
        /*0548*/ 	.word	0xffffffff


	//   ....[164]....
        /*054c*/ 	.word	0xffffffff


	//   ....[165]....
        /*0550*/ 	.word	0xffffffff


	//   ....[166]....
        /*0554*/ 	.word	0xffffffff


	//   ....[167]....
        /*0558*/ 	.word	0xffffffff


	//   ....[168]....
        /*055c*/ 	.word	0xffffffff


	//   ....[169]....
        /*0560*/ 	.word	0xffffffff


	//   ....[170]....
        /*0564*/ 	.word	0xffffffff


	//   ....[171]....
        /*0568*/ 	.word	0xffffffff


	//   ....[172]....
        /*056c*/ 	.word	0xffffffff


	//   ....[173]....
        /*0570*/ 	.word	0xffffffff


	//   ....[174]....
        /*0574*/ 	.word	0xffffffff


	//   ....[175]....
        /*0578*/ 	.word	0xffffffff


	//   ....[176]....
        /*057c*/ 	.word	0xffffffff


	//   ....[177]....
        /*0580*/ 	.word	0xffffffff


	//   ....[178]....
        /*0584*/ 	.word	0xffffffff


	//   ....[179]....
        /*0588*/ 	.word	0xffffffff


	//   ....[180]....
        /*058c*/ 	.word	0xffffffff


	//   ....[181]....
        /*0590*/ 	.word	0xffffffff


	//   ....[182]....
        /*0594*/ 	.word	0xffffffff


	//   ....[183]....
        /*0598*/ 	.word	0xffffffff


	//   ....[184]....
        /*059c*/ 	.word	0xffffffff


	//   ....[185]....
        /*05a0*/ 	.word	0xffffffff


	//   ....[186]....
        /*05a4*/ 	.word	0xffffffff


	//   ....[187]....
        /*05a8*/ 	.word	0xffffffff


	//   ....[188]....
        /*05ac*/ 	.word	0xffffffff


	//   ....[189]....
        /*05b0*/ 	.word	0xffffffff


	//   ....[190]....
        /*05b4*/ 	.word	0xffffffff


	//   ....[191]....
        /*05b8*/ 	.word	0x0500000f


	//   ....[192]....
        /*05bc*/ 	.word	0x0500000f


	//   ....[193]....
        /*05c0*/ 	.word	0x0500000f


	//   ....[194]....
        /*05c4*/ 	.word	0x0500000f


	//   ....[195]....
        /*05c8*/ 	.word	0x0500000f


	//   ....[196]....
        /*05cc*/ 	.word	0x0500000f


	//   ....[197]....
        /*05d0*/ 	.word	0x0500000f


	//   ....[198]....
        /*05d4*/ 	.word	0x0500000f


	//   ....[199]....
        /*05d8*/ 	.word	0x0500000f


	//   ....[200]....
        /*05dc*/ 	.word	0x0500000f


	//   ....[201]....
        /*05e0*/ 	.word	0x0500000f


	//   ....[202]....
        /*05e4*/ 	.word	0x0500000f


	//   ....[203]....
        /*05e8*/ 	.word	0x0500000f


	//   ....[204]....
        /*05ec*/ 	.word	0x0500000f


	//   ....[205]....
        /*05f0*/ 	.word	0x0500000f


	//   ....[206]....
        /*05f4*/ 	.word	0x0500000f


	//   ....[207]....
        /*05f8*/ 	.word	0x0500000f


	//   ....[208]....
        /*05fc*/ 	.word	0x0500000f


	//   ....[209]....
        /*0600*/ 	.word	0x0500000f


	//   ....[210]....
        /*0604*/ 	.word	0x0500000f


	//   ....[211]....
        /*0608*/ 	.word	0x0500000f


	//   ....[212]....
        /*060c*/ 	.word	0x0500000f


	//   ....[213]....
        /*0610*/ 	.word	0x0500000f


	//   ....[214]....
        /*0614*/ 	.word	0x0500000f


	//   ....[215]....
        /*0618*/ 	.word	0x0500000f


	//   ....[216]....
        /*061c*/ 	.word	0x0500000f


	//   ....[217]....
        /*0620*/ 	.word	0x0500000f


	//   ....[218]....
        /*0624*/ 	.word	0x0500000f


	//   ....[219]....
        /*0628*/ 	.word	0x0500000f


	//   ....[220]....
        /*062c*/ 	.word	0x0500000f


	//   ....[221]....
        /*0630*/ 	.word	0x0500000f


	//   ....[222]....
        /*0634*/ 	.word	0x0500000f


	//   ....[223]....
        /*0638*/ 	.word	0x0500000f


	//   ....[224]....
        /*063c*/ 	.word	0x0500000f


	//   ....[225]....
        /*0640*/ 	.word	0x0500000f


	//   ....[226]....
        /*0644*/ 	.word	0x0500000f


	//   ....[227]....
        /*0648*/ 	.word	0x0500000f


	//   ....[228]....
        /*064c*/ 	.word	0x0500000f


	//   ....[229]....
        /*0650*/ 	.word	0x0500000f


	//   ....[230]....
        /*0654*/ 	.word	0x0500000f


	//   ....[231]....
        /*0658*/ 	.word	0x0500000f


	//   ....[232]....
        /*065c*/ 	.word	0x0500000f


	//   ....[233]....
        /*0660*/ 	.word	0x0500000f


	//   ....[234]....
        /*0664*/ 	.word	0x0500000f


	//   ....[235]....
        /*0668*/ 	.word	0x0500000f


	//   ....[236]....
        /*066c*/ 	.word	0x0500000f


	//   ....[237]....
        /*0670*/ 	.word	0x0500000f


	//   ....[238]....
        /*0674*/ 	.word	0x0500000f


	//   ....[239]....
        /*0678*/ 	.word	0x0500000f


	//   ....[240]....
        /*067c*/ 	.word	0x0500000f


	//   ....[241]....
        /*0680*/ 	.word	0x0500000f


	//   ....[242]....
        /*0684*/ 	.word	0x0500000f


	//   ....[243]....
        /*0688*/ 	.word	0x0500000f


	//   ....[244]....
        /*068c*/ 	.word	0x0500000f


	//   ....[245]....
        /*0690*/ 	.word	0x0500000f


	//   ....[246]....
        /*0694*/ 	.word	0x0500000f


	//   ....[247]....
        /*0698*/ 	.word	0x0500000f


	//   ....[248]....
        /*069c*/ 	.word	0x0500000f


	//   ....[249]....
        /*06a0*/ 	.word	0x0500000f


	//   ....[250]....
        /*06a4*/ 	.word	0x0500000f


	//   ....[251]....
        /*06a8*/ 	.word	0x0500000f


	//   ....[252]....
        /*06ac*/ 	.word	0x0500000f


	//   ....[253]....
        /*06b0*/ 	.word	0x0500000f


	//   ....[254]....
        /*06b4*/ 	.word	0x0500000f


	//   ....[255]....
        /*06b8*/ 	.word	0x0500000f


	//   ....[0]....
        /*06bc*/ 	.word	0x0500000f


	//   ....[1]....
        /*06c0*/ 	.word	0x0500000f


	//   ....[2]....
        /*06c4*/ 	.word	0x0500000f


	//   ....[3]....
        /*06c8*/ 	.word	0x0500000f


	//   ....[4]....
        /*06cc*/ 	.word	0x0500000f


	//   ....[5]....
        /*06d0*/ 	.word	0x0500000f


	//   ....[6]....
        /*06d4*/ 	.word	0x0500000f


	//   ....[7]....
        /*06d8*/ 	.word	0x0500000f


	//   ....[8]....
        /*06dc*/ 	.word	0x0500000f


	//   ....[9]....
        /*06e0*/ 	.word	0x0500000f


	//   ....[10]....
        /*06e4*/ 	.word	0x0500000f


	//   ....[11]....
        /*06e8*/ 	.word	0x0500000f


	//   ....[12]....
        /*06ec*/ 	.word	0x0500000f


	//   ....[13]....
        /*06f0*/ 	.word	0x0500000f


	//   ....[14]....
        /*06f4*/ 	.word	0x0500000f


	//   ....[15]....
        /*06f8*/ 	.word	0x0500000f


	//   ....[16]....
        /*06fc*/ 	.word	0x0500000f


	//   ....[17]....
        /*0700*/ 	.word	0x0500000f


	//   ....[18]....
        /*0704*/ 	.word	0x0500000f


	//   ....[19]....
        /*0708*/ 	.word	0x0500000f


	//   ....[20]....
        /*070c*/ 	.word	0x0500000f


	//   ....[21]....
        /*0710*/ 	.word	0x0500000f


	//   ....[22]....
        /*0714*/ 	.word	0x0500000f


	//   ....[23]....
        /*0718*/ 	.word	0x0500000f


	//   ....[24]....
        /*071c*/ 	.word	0x0500000f


	//   ....[25]....
        /*0720*/ 	.word	0x0500000f


	//   ....[26]....
        /*0724*/ 	.word	0x0500000f


	//   ....[27]....
        /*0728*/ 	.word	0x0500000f


	//   ....[28]....
        /*072c*/ 	.word	0x0500000f


	//   ....[29]....
        /*0730*/ 	.word	0x0500000f


	//   ....[30]....
        /*0734*/ 	.word	0x0500000f


	//   ....[31]....
        /*0738*/ 	.word	0x0500000f


	//   ....[32]....
        /*073c*/ 	.word	0x0500000f


	//   ....[33]....
        /*0740*/ 	.word	0x0500000f


	//   ....[34]....
        /*0744*/ 	.word	0x0500000f


	//   ....[35]....
        /*0748*/ 	.word	0x0500000f


	//   ....[36]....
        /*074c*/ 	.word	0x0500000f


	//   ....[37]....
        /*0750*/ 	.word	0x0500000f


	//   ....[38]....
        /*0754*/ 	.word	0x0500000f


	//   ....[39]....
        /*0758*/ 	.word	0x0500000f


	//   ....[40]....
        /*075c*/ 	.word	0x0500000f


	//   ....[41]....
        /*0760*/ 	.word	0x0500000f


	//   ....[42]....
        /*0764*/ 	.word	0x0500000f


	//   ....[43]....
        /*0768*/ 	.word	0x0500000f


	//   ....[44]....
        /*076c*/ 	.word	0x0500000f


	//   ....[45]....
        /*0770*/ 	.word	0x0500000f


	//   ....[46]....
        /*0774*/ 	.word	0x0500000f


	//   ....[47]....
        /*0778*/ 	.word	0x0500000f


	//----- nvinfo : EIATTR_COOP_GROUP_INSTR_OFFSETS
	.align		4
.L_230:
        /*077c*/ 	.byte	0x04, 0x28
        /*077e*/ 	.short	(.L_232 - .L_231)


	//   ....[0]....
.L_231:
        /*0780*/ 	.word	0x00000060


	//   ....[1]....
        /*0784*/ 	.word	0x00000140


	//   ....[2]....
        /*0788*/ 	.word	0x00000190


	//   ....[3]....
        /*078c*/ 	.word	0x000003c0


	//   ....[4]....
        /*0790*/ 	.word	0x00000520


	//   ....[5]....
        /*0794*/ 	.word	0x00000640


	//   ....[6]....
        /*0798*/ 	.word	0x000007a0


	//   ....[7]....
        /*079c*/ 	.word	0x00003ed0


	//   ....[8]....
        /*07a0*/ 	.word	0x00003ee0


	//   ....[9]....
        /*07a4*/ 	.word	0x00005490


	//   ....[10]....
        /*07a8*/ 	.word	0x000054a0


	//   ....[11]....
        /*07ac*/ 	.word	0x000074f0


	//   ....[12]....
        /*07b0*/ 	.word	0x00007500


	//   ....[13]....
        /*07b4*/ 	.word	0x00008be0


	//   ....[14]....
        /*07b8*/ 	.word	0x00008bf0


	//   ....[15]....
        /*07bc*/ 	.word	0x0000a4b0


	//   ....[16]....
        /*07c0*/ 	.word	0x0000a4c0


	//   ....[17]....
        /*07c4*/ 	.word	0x0000a750


	//   ....[18]....
        /*07c8*/ 	.word	0x0000a760


	//   ....[19]....
        /*07cc*/ 	.word	0x0000ac90


	//   ....[20]....
        /*07d0*/ 	.word	0x0000acb0


	//   ....[21]....
        /*07d4*/ 	.word	0x0000ae30


	//   ....[22]....
        /*07d8*/ 	.word	0x0000ae50


	//   ....[23]....
        /*07dc*/ 	.word	0x0000ba20


	//   ....[24]....
        /*07e0*/ 	.word	0x0000c170


	//   ....[25]....
        /*07e4*/ 	.word	0x0000c180


	//   ....[26]....
        /*07e8*/ 	.word	0x0000c190


	//   ....[27]....
        /*07ec*/ 	.word	0x0000c1a0


	//   ....[28]....
        /*07f0*/ 	.word	0x0000c990


	//   ....[29]....
        /*07f4*/ 	.word	0x0000c9a0


	//   ....[30]....
        /*07f8*/ 	.word	0x0000c9b0


	//   ....[31]....
        /*07fc*/ 	.word	0x0000c9c0


	//   ....[32]....
        /*0800*/ 	.word	0x0000f740


	//   ....[33]....
        /*0804*/ 	.word	0x0000f750


	//   ....[34]....
        /*0808*/ 	.word	0x0000f760


	//   ....[35]....
        /*080c*/ 	.word	0x0000f770


	//   ....[36]....
        /*0810*/ 	.word	0x0000fda0


	//   ....[37]....
        /*0814*/ 	.word	0x0000fdb0


	//   ....[38]....
        /*0818*/ 	.word	0x0000fdc0


	//   ....[39]....
        /*081c*/ 	.word	0x0000fdd0


	//   ....[40]....
        /*0820*/ 	.word	0x00013890


	//   ....[41]....
        /*0824*/ 	.word	0x00013d70


	//   ....[42]....
        /*0828*/ 	.word	0x00014aa0


	//   ....[43]....
        /*082c*/ 	.word	0x00014be0


	//   ....[44]....
        /*0830*/ 	.word	0x00015110


	//   ....[45]....
        /*0834*/ 	.word	0x00015190


	//   ....[46]....
        /*0838*/ 	.word	0x000173c0


	//   ....[47]....
        /*083c*/ 	.word	0x00017940


	//   ....[48]....
        /*0840*/ 	.word	0x000187a0


	//   ....[49]....
        /*0844*/ 	.word	0x000188b0


	//   ....[50]....
        /*0848*/ 	.word	0x00018ec0


	//   ....[51]....
        /*084c*/ 	.word	0x00018f10


	//   ....[52]....
        /*0850*/ 	.word	0x0001b690


	//   ....[53]....
        /*0854*/ 	.word	0x0001b6b0


	//   ....[54]....
        /*0858*/ 	.word	0x0001b6d0


	//   ....[55]....
        /*085c*/ 	.word	0x0001b6f0


	//   ....[56]....
        /*0860*/ 	.word	0x0001d820


	//   ....[57]....
        /*0864*/ 	.word	0x0001de20


	//   ....[58]....
        /*0868*/ 	.word	0x0001ec00


	//   ....[59]....
        /*086c*/ 	.word	0x0001ed10


	//   ....[60]....
        /*0870*/ 	.word	0x0001f300


	//   ....[61]....
        /*0874*/ 	.word	0x0001f380


	//   ....[62]....
        /*0878*/ 	.word	0x00020440


	//   ....[63]....
        /*087c*/ 	.word	0x000204c0


	//   ....[64]....
        /*0880*/ 	.word	0x000204f0


	//   ....[65]....
        /*0884*/ 	.word	0x00020500


	//   ....[66]....
        /*0888*/ 	.word	0x00021610


	//   ....[67]....
        /*088c*/ 	.word	0x00021620


	//   ....[68]....
        /*0890*/ 	.word	0x00021630


	//   ....[69]....
        /*0894*/ 	.word	0x00021640


	//   ....[70]....
        /*0898*/ 	.word	0x00021ce0


	//   ....[71]....
        /*089c*/ 	.word	0x00021d40


	//   ....[72]....
        /*08a0*/ 	.word	0x00021e10


	//   ....[73]....
        /*08a4*/ 	.word	0x00021e30


	//   ....[74]....
        /*08a8*/ 	.word	0x00021ef0


	//   ....[75]....
        /*08ac*/ 	.word	0x00021f10


	//   ....[76]....
        /*08b0*/ 	.word	0x00021fe0


	//   ....[77]....
        /*08b4*/ 	.word	0x00022000


	//   ....[78]....
        /*08b8*/ 	.word	0x00022480


	//   ....[79]....
        /*08bc*/ 	.word	0x000224a0


	//   ....[80]....
        /*08c0*/ 	.word	0x000228e0


	//   ....[81]....
        /*08c4*/ 	.word	0x000228f0


	//   ....[82]....
        /*08c8*/ 	.word	0x00023560


	//   ....[83]....
        /*08cc*/ 	.word	0x00023570


	//   ....[84]....
        /*08d0*/ 	.word	0x00023630


	//   ....[85]....
        /*08d4*/ 	.word	0x00023650


	//   ....[86]....
        /*08d8*/ 	.word	0x00023710


	//   ....[87]....
        /*08dc*/ 	.word	0x00023730


	//   ....[88]....
        /*08e0*/ 	.word	0x00023800


	//   ....[89]....
        /*08e4*/ 	.word	0x00023820


	//   ....[90]....
        /*08e8*/ 	.word	0x00023970


	//   ....[91]....
        /*08ec*/ 	.word	0x00023b60


	//   ....[92]....
        /*08f0*/ 	.word	0x00023b90


	//   ....[93]....
        /*08f4*/ 	.word	0x00023bc0


	//   ....[94]....
        /*08f8*/ 	.word	0x00023bf0


	//   ....[95]....
        /*08fc*/ 	.word	0x00023c20


	//   ....[96]....
        /*0900*/ 	.word	0x00023c50


	//   ....[97]....
        /*0904*/ 	.word	0x00023de0


	//   ....[98]....
        /*0908*/ 	.word	0x00023e10


	//   ....[99]....
        /*090c*/ 	.word	0x00023e40


	//   ....[100]....
        /*0910*/ 	.word	0x00023e70


	//   ....[101]....
        /*0914*/ 	.word	0x00023ea0


	//   ....[102]....
        /*0918*/ 	.word	0x00023ed0


	//   ....[103]....
        /*091c*/ 	.word	0x00023f60


	//   ....[104]....
        /*0920*/ 	.word	0x00023f90


	//   ....[105]....
        /*0924*/ 	.word	0x00023fa0


	//   ....[106]....
        /*0928*/ 	.word	0x00023fe0


	//   ....[107]....
        /*092c*/ 	.word	0x00025750


	//   ....[108]....
        /*0930*/ 	.word	0x00027c80


	//   ....[109]....
        /*0934*/ 	.word	0x00027ca0


	//   ....[110]....
        /*0938*/ 	.word	0x00027d50


	//   ....[111]....
        /*093c*/ 	.word	0x00027d70


	//   ....[112]....
        /*0940*/ 	.word	0x00027e10


	//   ....[113]....
        /*0944*/ 	.word	0x00027e30


	//   ....[114]....
        /*0948*/ 	.word	0x00027ed0


	//   ....[115]....
        /*094c*/ 	.word	0x00027ef0


	//   ....[116]....
        /*0950*/ 	.word	0x00027f90


	//   ....[117]....
        /*0954*/ 	.word	0x00027fb0


	//   ....[118]....
        /*0958*/ 	.word	0x00027fc0


	//   ....[119]....
        /*095c*/ 	.word	0x00028050


	//   ....[120]....
        /*0960*/ 	.word	0x000287f0


	//   ....[121]....
        /*0964*/ 	.word	0x00028820


	//   ....[122]....
        /*0968*/ 	.word	0x00028840


	//   ....[123]....
        /*096c*/ 	.word	0x000288d0


	//   ....[124]....
        /*0970*/ 	.word	0x000288e0


	//   ....[125]....
        /*0974*/ 	.word	0x00028980


	//   ....[126]....
        /*0978*/ 	.word	0x00028990


	//   ....[127]....
        /*097c*/ 	.word	0x00028a30


	//   ....[128]....
        /*0980*/ 	.word	0x00028a40


	//   ....[129]....
        /*0984*/ 	.word	0x00028ae0


	//   ....[130]....
        /*0988*/ 	.word	0x00028af0


	//   ....[131]....
        /*098c*/ 	.word	0x00028b90


	//   ....[132]....
        /*0990*/ 	.word	0x00028ba0


	//   ....[133]....
        /*0994*/ 	.word	0x00028c40


	//   ....[134]....
        /*0998*/ 	.word	0x00028c50


	//   ....[135]....
        /*099c*/ 	.word	0x00028c60


	//   ....[136]....
        /*09a0*/ 	.word	0x00029420


	//   ....[137]....
        /*09a4*/ 	.word	0x00029430


	//   ....[138]....
        /*09a8*/ 	.word	0x00029440


	//   ....[139]....
        /*09ac*/ 	.word	0x000294d0


	//   ....[140]....
        /*09b0*/ 	.word	0x000294e0


	//   ....[141]....
        /*09b4*/ 	.word	0x00029540


	//   ....[142]....
        /*09b8*/ 	.word	0x00029570


	//   ....[143]....
        /*09bc*/ 	.word	0x000295b0


	//   ....[144]....
        /*09c0*/ 	.word	0x000295e0


	//   ....[145]....
        /*09c4*/ 	.word	0x00029620


	//   ....[146]....
        /*09c8*/ 	.word	0x00029650


	//   ....[147]....
        /*09cc*/ 	.word	0x00029690


	//   ....[148]....
        /*09d0*/ 	.word	0x00029900


	//   ....[149]....
        /*09d4*/ 	.word	0x00029920


	//   ....[150]....
        /*09d8*/ 	.word	0x000299b0


	//   ....[151]....
        /*09dc*/ 	.word	0x000299c0


	//   ....[152]....
        /*09e0*/ 	.word	0x00029a30


	//   ....[153]....
        /*09e4*/ 	.word	0x00029a40


	//   ....[154]....
        /*09e8*/ 	.word	0x00029ab0


	//   ....[155]....
        /*09ec*/ 	.word	0x00029ac0


	//   ....[156]....
        /*09f0*/ 	.word	0x00029b30


	//   ....[157]....
        /*09f4*/ 	.word	0x00029b40


	//   ....[158]....
        /*09f8*/ 	.word	0x00029b50


	//   ....[159]....
        /*09fc*/ 	.word	0x00029bc0


	//   ....[160]....
        /*0a00*/ 	.word	0x0002a130


	//   ....[161]....
        /*0a04*/ 	.word	0x0002a160


	//   ....[162]....
        /*0a08*/ 	.word	0x0002a180


	//   ....[163]....
        /*0a0c*/ 	.word	0x0002a190


	//   ....[164]....
        /*0a10*/ 	.word	0x0002a1d0


	//   ....[165]....
        /*0a14*/ 	.word	0x0002a1f0


	//   ....[166]....
        /*0a18*/ 	.word	0x0002a260


	//   ....[167]....
        /*0a1c*/ 	.word	0x0002a280


	//   ....[168]....
        /*0a20*/ 	.word	0x0002a2e0


	//   ....[169]....
        /*0a24*/ 	.word	0x0002a300


	//   ....[170]....
        /*0a28*/ 	.word	0x0002a350


	//   ....[171]....
        /*0a2c*/ 	.word	0x0002a370


	//   ....[172]....
        /*0a30*/ 	.word	0x0002a7a0


	//   ....[173]....
        /*0a34*/ 	.word	0x0002a7d0


	//   ....[174]....
        /*0a38*/ 	.word	0x0002a830


	//   ....[175]....
        /*0a3c*/ 	.word	0x0002a860


	//   ....[176]....
        /*0a40*/ 	.word	0x0002a890


	//   ....[177]....
        /*0a44*/ 	.word	0x0002a8c0


	//   ....[178]....
        /*0a48*/ 	.word	0x0002a8f0


	//   ....[179]....
        /*0a4c*/ 	.word	0x0002a920


	//   ....[180]....
        /*0a50*/ 	.word	0x0002aac0


	//   ....[181]....
        /*0a54*/ 	.word	0x0002aaf0


	//   ....[182]....
        /*0a58*/ 	.word	0x0002ab20


	//   ....[183]....
        /*0a5c*/ 	.word	0x0002ab50


	//   ....[184]....
        /*0a60*/ 	.word	0x0002ab80


	//   ....[185]....
        /*0a64*/ 	.word	0x0002abb0


	//   ....[186]....
        /*0a68*/ 	.word	0x0002ac70


	//   ....[187]....
        /*0a6c*/ 	.word	0x0002ac90


	//   ....[188]....
        /*0a70*/ 	.word	0x0002acb0


	//   ....[189]....
        /*0a74*/ 	.word	0x0002ad10


	//   ....[190]....
        /*0a78*/ 	.word	0x0002b730


	//   ....[191]....
        /*0a7c*/ 	.word	0x0002ba70


	//   ....[192]....
        /*0a80*/ 	.word	0x0002bb00


	//   ....[193]....
        /*0a84*/ 	.word	0x0002bba0


	//   ....[194]....
        /*0a88*/ 	.word	0x0002bc30


	//   ....[195]....
        /*0a8c*/ 	.word	0x0002bd20


	//   ....[196]....
        /*0a90*/ 	.word	0x0002bdb0


	//   ....[197]....
        /*0a94*/ 	.word	0x0002be50


	//   ....[198]....
        /*0a98*/ 	.word	0x0002bee0


	//   ....[199]....
        /*0a9c*/ 	.word	0x0002bfd0


	//   ....[200]....
        /*0aa0*/ 	.word	0x0002c060


	//   ....[201]....
        /*0aa4*/ 	.word	0x0002c100


	//   ....[202]....
        /*0aa8*/ 	.word	0x0002c190


	//   ....[203]....
        /*0aac*/ 	.word	0x0002c280


	//   ....[204]....
        /*0ab0*/ 	.word	0x0002c310


	//   ....[205]....
        /*0ab4*/ 	.word	0x0002c360


	//   ....[206]....
        /*0ab8*/ 	.word	0x0002c3b0


	//   ....[207]....
        /*0abc*/ 	.word	0x0002c450


	//   ....[208]....
        /*0ac0*/ 	.word	0x0002c4e0


	//   ....[209]....
        /*0ac4*/ 	.word	0x0002c530


	//   ....[210]....
        /*0ac8*/ 	.word	0x0002c580


	//   ....[211]....
        /*0acc*/ 	.word	0x0002c670


	//   ....[212]....
        /*0ad0*/ 	.word	0x0002c700


	//   ....[213]....
        /*0ad4*/ 	.word	0x0002c750


	//   ....[214]....
        /*0ad8*/ 	.word	0x0002c7a0


	//   ....[215]....
        /*0adc*/ 	.word	0x0002c830


	//   ....[216]....
        /*0ae0*/ 	.word	0x0002c8c0


	//   ....[217]....
        /*0ae4*/ 	.word	0x0002c910


	//   ....[218]....
        /*0ae8*/ 	.word	0x0002c960


	//   ....[219]....
        /*0aec*/ 	.word	0x0002cd00


	//   ....[220]....
        /*0af0*/ 	.word	0x0002cfe0


	//   ....[221]....
        /*0af4*/ 	.word	0x0002d0d0


	//   ....[222]....
        /*0af8*/ 	.word	0x0002d170


	//   ....[223]....
        /*0afc*/ 	.word	0x0002d1d0


	//   ....[224]....
        /*0b00*/ 	.word	0x0002d2f0


	//   ....[225]....
        /*0b04*/ 	.word	0x0002d350


	//   ....[226]....
        /*0b08*/ 	.word	0x0002d460


	//   ....[227]....
        /*0b0c*/ 	.word	0x0002d4d0


	//   ....[228]....
        /*0b10*/ 	.word	0x0002d5e0


	//   ....[229]....
        /*0b14*/ 	.word	0x0002d650


	//   ....[230]....
        /*0b18*/ 	.word	0x0002d760


	//   ....[231]....
        /*0b1c*/ 	.word	0x0002d7d0


	//   ....[232]....
        /*0b20*/ 	.word	0x0002d8b0


	//   ....[233]....
        /*0b24*/ 	.word	0x0002d9b0


	//   ....[234]....
        /*0b28*/ 	.word	0x0002da10


	//   ....[235]....
        /*0b2c*/ 	.word	0x0002da70


	//   ....[236]....
        /*0b30*/ 	.word	0x0002db70


	//   ....[237]....
        /*0b34*/ 	.word	0x0002dbd0


	//   ....[238]....
        /*0b38*/ 	.word	0x0002dce0


	//   ....[239]....
        /*0b3c*/ 	.word	0x0002dd40


	//   ....[240]....
        /*0b40*/ 	.word	0x0002de50


	//   ....[241]....
        /*0b44*/ 	.word	0x0002deb0


	//   ....[242]....
        /*0b48*/ 	.word	0x0002dfc0


	//   ....[243]....
        /*0b4c*/ 	.word	0x0002e020


	//   ....[244]....
        /*0b50*/ 	.word	0x0002e130


	//   ....[245]....
        /*0b54*/ 	.word	0x0002e190


	//   ....[246]....
        /*0b58*/ 	.word	0x0002e2a0


	//   ....[247]....
        /*0b5c*/ 	.word	0x0002e300


	//   ....[248]....
        /*0b60*/ 	.word	0x0002e3f0


	//   ....[249]....
        /*0b64*/ 	.word	0x0002e520


	//   ....[250]....
        /*0b68*/ 	.word	0x0002e5d0


	//   ....[251]....
        /*0b6c*/ 	.word	0x0002e640


	//   ....[252]....
        /*0b70*/ 	.word	0x0002e730


	//   ....[253]....
        /*0b74*/ 	.word	0x0002e790


	//   ....[254]....
        /*0b78*/ 	.word	0x0002e860


	//   ....[255]....
        /*0b7c*/ 	.word	0x0002e8c0


	//   ....[0]....
        /*0b80*/ 	.word	0x0002e990


	//   ....[1]....
        /*0b84*/ 	.word	0x0002e9f0


	//   ....[2]....
        /*0b88*/ 	.word	0x0002eac0


	//   ....[3]....
        /*0b8c*/ 	.word	0x0002eb20


	//   ....[4]....
        /*0b90*/ 	.word	0x0002ebf0


	//   ....[5]....
        /*0b94*/ 	.word	0x0002ece0


	//   ....[6]....
        /*0b98*/ 	.word	0x0002ed80


	//   ....[7]....
        /*0b9c*/ 	.word	0x0002ede0


	//   ....[8]....
        /*0ba0*/ 	.word	0x0002eed0


	//   ....[9]....
        /*0ba4*/ 	.word	0x0002ef30


	//   ....[10]....
        /*0ba8*/ 	.word	0x0002f010


	//   ....[11]....
        /*0bac*/ 	.word	0x0002f070


	//   ....[12]....
        /*0bb0*/ 	.word	0x0002f150


	//   ....[13]....
        /*0bb4*/ 	.word	0x0002f1b0


	//   ....[14]....
        /*0bb8*/ 	.word	0x0002f290


	//   ....[15]....
        /*0bbc*/ 	.word	0x0002f2f0


	//   ....[16]....
        /*0bc0*/ 	.word	0x0002f3c0


	//   ....[17]....
        /*0bc4*/ 	.word	0x0002f4f0


	//   ....[18]....
        /*0bc8*/ 	.word	0x0002f5d0


	//   ....[19]....
        /*0bcc*/ 	.word	0x0002f680


	//   ....[20]....
        /*0bd0*/ 	.word	0x0002f750


	//   ....[21]....
        /*0bd4*/ 	.word	0x0002f7b0


	//   ....[22]....
        /*0bd8*/ 	.word	0x0002f880


	//   ....[23]....
        /*0bdc*/ 	.word	0x0002f8e0


	//   ....[24]....
        /*0be0*/ 	.word	0x0002f9c0


	//   ....[25]....
        /*0be4*/ 	.word	0x0002fa20


	//   ....[26]....
        /*0be8*/ 	.word	0x0002faf0


	//   ....[27]....
        /*0bec*/ 	.word	0x0002fb50


	//   ....[28]....
        /*0bf0*/ 	.word	0x0002fc10


	//   ....[29]....
        /*0bf4*/ 	.word	0x0002fca0


	//   ....[30]....
        /*0bf8*/ 	.word	0x0002fd40


	//   ....[31]....
        /*0bfc*/ 	.word	0x0002fec0


	//   ....[32]....
        /*0c00*/ 	.word	0x0002ff30


	//   ....[33]....
        /*0c04*/ 	.word	0x0002ffa0


	//   ....[34]....
        /*0c08*/ 	.word	0x00030010


	//   ....[35]....
        /*0c0c*/ 	.word	0x00030080


	//   ....[36]....
        /*0c10*/ 	.word	0x00030100


	//   ....[37]....
        /*0c14*/ 	.word	0x00030180


	//   ....[38]....
        /*0c18*/ 	.word	0x00030210


	//   ....[39]....
        /*0c1c*/ 	.word	0x00030280


	//   ....[40]....
        /*0c20*/ 	.word	0x000302f0


	//   ....[41]....
        /*0c24*/ 	.word	0x00030360


	//   ....[42]....
        /*0c28*/ 	.word	0x000303e0


	//   ....[43]....
        /*0c2c*/ 	.word	0x00030450


	//   ....[44]....
        /*0c30*/ 	.word	0x000304e0


	//   ....[45]....
        /*0c34*/ 	.word	0x00030540


	//   ....[46]....
        /*0c38*/ 	.word	0x000305d0


	//   ....[47]....
        /*0c3c*/ 	.word	0x00030700


	//----- nvinfo : EIATTR_REG_RECONFIG
	.align		4
.L_232:
        /*0c40*/ 	.byte	0x01, 0x54
	.zero		2


	//----- nvinfo : EIATTR_SYSCALL_OFFSETS
	.align		4
        /*0c44*/ 	.byte	0x04, 0x46
        /*0c46*/ 	.short	(.L_234 - .L_233)


	//   ....[0]....
.L_233:
        /*0c48*/ 	.word	0x000022a0


	//   ....[1]....
        /*0c4c*/ 	.word	0x000023f0


	//   ....[2]....
        /*0c50*/ 	.word	0x0000bbc0


	//   ....[3]....
        /*0c54*/ 	.word	0x0000bee0


	//   ....[4]....
        /*0c58*/ 	.word	0x00027210


	//   ....[5]....
        /*0c5c*/ 	.word	0x00027360


	//   ....[6]....
        /*0c60*/ 	.word	0x00027450


	//   ....[7]....
        /*0c64*/ 	.word	0x00028410


	//----- nvinfo : EIATTR_MBARRIER_INSTR_OFFSETS
	.align		4
.L_234:
        /*0c68*/ 	.byte	0x04, 0x39
        /*0c6a*/ 	.short	(.L_236 - .L_235)


	//   ....[0]....
.L_235:
        /*0c6c*/ 	.word	0x00000270
        /*0c70*/ 	.word	0x000000ff
        /*0c74*/ 	.word	0x0002a800
        /*0c78*/ 	.short	0x0100
        /*0c7a*/ 	.byte	0x08
	.zero		1


	//   ....[1]....
        /*0c7c*/ 	.word	0x00000280
        /*0c80*/ 	.word	0x000000ff
        /*0c84*/ 	.word	0x0002a820
        /*0c88*/ 	.short	0x0100
        /*0c8a*/ 	.byte	0x08
	.zero		1


	//   ....[2]....
        /*0c8c*/ 	.word	0x00000370
        /*0c90*/ 	.word	0x000000ff
        /*0c94*/ 	.word	0x0002a830
        /*0c98*/ 	.short	0x0100
        /*0c9a*/ 	.byte	0x08
	.zero		1


	//   ....[3]....
        /*0c9c*/ 	.word	0x00000380
        /*0ca0*/ 	.word	0x000000ff
        /*0ca4*/ 	.word	0x0002a840
        /*0ca8*/ 	.short	0x0100
        /*0caa*/ 	.byte	0x08
	.zero		1


	//   ....[4]....
        /*0cac*/ 	.word	0x00000390
        /*0cb0*/ 	.word	0x000000ff
        /*0cb4*/ 	.word	0x0002a838
        /*0cb8*/ 	.short	0x0100
        /*0cba*/ 	.byte	0x08
	.zero		1


	//   ....[5]....
        /*0cbc*/ 	.word	0x000003a0
        /*0cc0*/ 	.word	0x000000ff
        /*0cc4*/ 	.word	0x0002a848
        /*0cc8*/ 	.short	0x0100
        /*0cca*/ 	.byte	0x08
	.zero		1


	//   ....[6]....
        /*0ccc*/ 	.word	0x000004d0
        /*0cd0*/ 	.word	0x000000ff
        /*0cd4*/ 	.word	0x0002a850
        /*0cd8*/ 	.short	0x0100
        /*0cda*/ 	.byte	0x08
	.zero		1


	//   ....[7]....
        /*0cdc*/ 	.word	0x000004e0
        /*0ce0*/ 	.word	0x000000ff
        /*0ce4*/ 	.word	0x0002a860
        /*0ce8*/ 	.short	0x0100
        /*0cea*/ 	.byte	0x08
	.zero		1


	//   ....[8]....
        /*0cec*/ 	.word	0x000004f0
        /*0cf0*/ 	.word	0x000000ff
        /*0cf4*/ 	.word	0x0002a858
        /*0cf8*/ 	.short	0x0100
        /*0cfa*/ 	.byte	0x08
	.zero		1


	//   ....[9]....
        /*0cfc*/ 	.word	0x00000500
        /*0d00*/ 	.word	0x000000ff
        /*0d04*/ 	.word	0x0002a868
        /*0d08*/ 	.short	0x0100
        /*0d0a*/ 	.byte	0x08
	.zero		1


	//   ....[10]....
        /*0d0c*/ 	.word	0x000005f0
        /*0d10*/ 	.word	0x000000ff
        /*0d14*/ 	.word	0x0002a870
        /*0d18*/ 	.short	0x0100
        /*0d1a*/ 	.byte	0x06
	.zero		1


	//   ....[11]....
        /*0d1c*/ 	.word	0x00000600
        /*0d20*/ 	.word	0x000000ff
        /*0d24*/ 	.word	0x0002a880
        /*0d28*/ 	.short	0x0100
        /*0d2a*/ 	.byte	0x06
	.zero		1


	//   ....[12]....
        /*0d2c*/ 	.word	0x00000610
        /*0d30*/ 	.word	0x000000ff
        /*0d34*/ 	.word	0x0002a878
        /*0d38*/ 	.short	0x0100
        /*0d3a*/ 	.byte	0x06
	.zero		1


	//   ....[13]....
        /*0d3c*/ 	.word	0x00000620
        /*0d40*/ 	.word	0x000000ff
        /*0d44*/ 	.word	0x0002a888
        /*0d48*/ 	.short	0x0100
        /*0d4a*/ 	.byte	0x06
	.zero		1


	//   ....[14]....
        /*0d4c*/ 	.word	0x00000750
        /*0d50*/ 	.word	0x000000ff
        /*0d54*/ 	.word	0x0002a890
        /*0d58*/ 	.short	0x0100
        /*0d5a*/ 	.byte	0x08
	.zero		1


	//   ....[15]....
        /*0d5c*/ 	.word	0x00000760
        /*0d60*/ 	.word	0x000000ff
        /*0d64*/ 	.word	0x0002a8a0
        /*0d68*/ 	.short	0x0100
        /*0d6a*/ 	.byte	0x08
	.zero		1


	//   ....[16]....
        /*0d6c*/ 	.word	0x00000770
        /*0d70*/ 	.word	0x000000ff
        /*0d74*/ 	.word	0x0002a898
        /*0d78*/ 	.short	0x0100
        /*0d7a*/ 	.byte	0x08
	.zero		1


	//   ....[17]....
        /*0d7c*/ 	.word	0x00000780
        /*0d80*/ 	.word	0x000000ff
        /*0d84*/ 	.word	0x0002a8a8
        /*0d88*/ 	.short	0x0100
        /*0d8a*/ 	.byte	0x08
	.zero		1


	//   ....[18]....
        /*0d8c*/ 	.word	0x000008b0
        /*0d90*/ 	.word	0x000000ff
        /*0d94*/ 	.word	0x0002a8b0
        /*0d98*/ 	.short	0x0100
        /*0d9a*/ 	.byte	0x08
	.zero		1


	//   ....[19]....
        /*0d9c*/ 	.word	0x000008c0
        /*0da0*/ 	.word	0x000000ff
        /*0da4*/ 	.word	0x0002a8c0
        /*0da8*/ 	.short	0x0100
        /*0daa*/ 	.byte	0x08
	.zero		1


	//   ....[20]....
        /*0dac*/ 	.word	0x000008d0
        /*0db0*/ 	.word	0x000000ff
        /*0db4*/ 	.word	0x0002a8b8
        /*0db8*/ 	.short	0x0100
        /*0dba*/ 	.byte	0x08
	.zero		1


	//   ....[21]....
        /*0dbc*/ 	.word	0x000008e0
        /*0dc0*/ 	.word	0x000000ff
        /*0dc4*/ 	.word	0x0002a8c8
        /*0dc8*/ 	.short	0x0100
        /*0dca*/ 	.byte	0x08
	.zero		1


	//   ....[22]....
        /*0dcc*/ 	.word	0x00003e80
        /*0dd0*/ 	.word	0x00000056
        /*0dd4*/ 	.word	0x0002a890
        /*0dd8*/ 	.short	0x010a
        /*0dda*/ 	.byte	0x3f
	.zero		1


	//   ....[23]....
        /*0ddc*/ 	.word	0x00007480
        /*0de0*/ 	.word	0x00000056
        /*0de4*/ 	.word	0x0002a890
        /*0de8*/ 	.short	0x010a
        /*0dea*/ 	.byte	0x3f
	.zero		1


	//   ....[24]....
        /*0dec*/ 	.word	0x0000a310
        /*0df0*/ 	.word	0x00000056
        /*0df4*/ 	.word	0x0002a890
        /*0df8*/ 	.short	0x010a
        /*0dfa*/ 	.byte	0x3f
	.zero		1


	//   ....[25]....
        /*0dfc*/ 	.word	0x0000aab0
        /*0e00*/ 	.word	0x0000000b
        /*0e04*/ 	.word	0x00000000
        /*0e08*/ 	.short	0x0101
        /*0e0a*/ 	.byte	0x3f
	.zero		1


	//   ....[26]....
        /*0e0c*/ 	.word	0x0000aaf0
        /*0e10*/ 	.word	0x00000056
        /*0e14*/ 	.word	0x0002a8b0
        /*0e18*/ 	.short	0x010a
        /*0e1a*/ 	.byte	0x3f
	.zero		1


	//   ....[27]....
        /*0e1c*/ 	.word	0x0000b080
        /*0e20*/ 	.word	0x00000056
        /*0e24*/ 	.word	0x00000000
        /*0e28*/ 	.short	0x0101
        /*0e2a*/ 	.byte	0x3f
	.zero		1


	//   ....[28]....
        /*0e2c*/ 	.word	0x0000bc40
        /*0e30*/ 	.word	0x00000002
        /*0e34*/ 	.word	0x0002a800
        /*0e38*/ 	.short	0x010a
        /*0e3a*/ 	.byte	0x3f
	.zero		1


	//   ....[29]....
        /*0e3c*/ 	.word	0x0000bc90
        /*0e40*/ 	.word	0x00000002
        /*0e44*/ 	.word	0x0002a800
        /*0e48*/ 	.short	0x010a
        /*0e4a*/ 	.byte	0x3f
	.zero		1


	//   ....[30]....
        /*0e4c*/ 	.word	0x0000d0a0
        /*0e50*/ 	.word	0x00000002
        /*0e54*/ 	.word	0x0002a800
        /*0e58*/ 	.short	0x010a
        /*0e5a*/ 	.byte	0x3f
	.zero		1


	//   ....[31]....
        /*0e5c*/ 	.word	0x00010280
        /*0e60*/ 	.word	0x00000002
        /*0e64*/ 	.word	0x0002a800
        /*0e68*/ 	.short	0x010a
        /*0e6a*/ 	.byte	0x3f
	.zero		1


	//   ....[32]....
        /*0e6c*/ 	.word	0x00012b00
        /*0e70*/ 	.word	0x00000015
        /*0e74*/ 	.word	0x0002a830
        /*0e78*/ 	.short	0x010a
        /*0e7a*/ 	.byte	0x3f
	.zero		1


	//   ....[33]....
        /*0e7c*/ 	.word	0x00012b40
        /*0e80*/ 	.word	0x00000015
        /*0e84*/ 	.word	0x0002a830
        /*0e88*/ 	.short	0x010a
        /*0e8a*/ 	.byte	0x3f
	.zero		1


	//   ....[34]....
        /*0e8c*/ 	.word	0x000138c0
        /*0e90*/ 	.word	0x00000004
        /*0e94*/ 	.word	0x00000000
        /*0e98*/ 	.short	0x0101
        /*0e9a*/ 	.byte	0x3f
	.zero		1


	//   ....[35]....
        /*0e9c*/ 	.word	0x00015fc0
        /*0ea0*/ 	.word	0x00000014
        /*0ea4*/ 	.word	0x0002a830
        /*0ea8*/ 	.short	0x010a
        /*0eaa*/ 	.byte	0x3f
	.zero		1


	//   ....[36]....
        /*0eac*/ 	.word	0x00016040
        /*0eb0*/ 	.word	0x00000014
        /*0eb4*/ 	.word	0x0002a830
        /*0eb8*/ 	.short	0x010a
        /*0eba*/ 	.byte	0x3f
	.zero		1


	//   ....[37]....
        /*0ebc*/ 	.word	0x00016d20
        /*0ec0*/ 	.word	0x00000015
        /*0ec4*/ 	.word	0x0002a850
        /*0ec8*/ 	.short	0x010a
        /*0eca*/ 	.byte	0x3f
	.zero		1


	//   ....[38]....
        /*0ecc*/ 	.word	0x00016d70
        /*0ed0*/ 	.word	0x00000015
        /*0ed4*/ 	.word	0x0002a850
        /*0ed8*/ 	.short	0x010a
        /*0eda*/ 	.byte	0x3f
	.zero		1


	//   ....[39]....
        /*0edc*/ 	.word	0x00017480
        /*0ee0*/ 	.word	0x0000000a
        /*0ee4*/ 	.word	0x00000000
        /*0ee8*/ 	.short	0x0101
        /*0eea*/ 	.byte	0x3f
	.zero		1


	//   ....[40]....
        /*0eec*/ 	.word	0x000196f0
        /*0ef0*/ 	.word	0x00000015
        /*0ef4*/ 	.word	0x00000000
        /*0ef8*/ 	.short	0x0101
        /*0efa*/ 	.byte	0x3f
	.zero		1


	//   ....[41]....
        /*0efc*/ 	.word	0x00019c90
        /*0f00*/ 	.word	0x00000014
        /*0f04*/ 	.word	0x0002a830
        /*0f08*/ 	.short	0x010a
        /*0f0a*/ 	.byte	0x3f
	.zero		1


	//   ....[42]....
        /*0f0c*/ 	.word	0x00019d10
        /*0f10*/ 	.word	0x00000014
        /*0f14*/ 	.word	0x0002a830
        /*0f18*/ 	.short	0x010a
        /*0f1a*/ 	.byte	0x3f
	.zero		1


	//   ....[43]....
        /*0f1c*/ 	.word	0x0001a9f0
        /*0f20*/ 	.word	0x00000015
        /*0f24*/ 	.word	0x0002a850
        /*0f28*/ 	.short	0x010a
        /*0f2a*/ 	.byte	0x3f
	.zero		1


	//   ....[44]....
        /*0f2c*/ 	.word	0x0001aa40
        /*0f30*/ 	.word	0x00000015
        /*0f34*/ 	.word	0x0002a850
        /*0f38*/ 	.short	0x010a
        /*0f3a*/ 	.byte	0x3f
	.zero		1


	//   ....[45]....
        /*0f3c*/ 	.word	0x0001b170
        /*0f40*/ 	.word	0x00000014
        /*0f44*/ 	.word	0x00000000
        /*0f48*/ 	.short	0x0101
        /*0f4a*/ 	.byte	0x3f
	.zero		1


	//   ....[46]....
        /*0f4c*/ 	.word	0x0001c130
        /*0f50*/ 	.word	0x00000015
        /*0f54*/ 	.word	0x00000000
        /*0f58*/ 	.short	0x0101
        /*0f5a*/ 	.byte	0x3f
	.zero		1


	//   ....[47]....
        /*0f5c*/ 	.word	0x0001c420
        /*0f60*/ 	.word	0x00000003
        /*0f64*/ 	.word	0x0002a830
        /*0f68*/ 	.short	0x010a
        /*0f6a*/ 	.byte	0x3f
	.zero		1


	//   ....[48]....
        /*0f6c*/ 	.word	0x0001c4a0
        /*0f70*/ 	.word	0x00000003
        /*0f74*/ 	.word	0x0002a830
        /*0f78*/ 	.short	0x010a
        /*0f7a*/ 	.byte	0x3f
	.zero		1


	//   ....[49]....
        /*0f7c*/ 	.word	0x0001d180
        /*0f80*/ 	.word	0x0000000f
        /*0f84*/ 	.word	0x0002a850
        /*0f88*/ 	.short	0x010a
        /*0f8a*/ 	.byte	0x3f
	.zero		1


	//   ....[50]....
        /*0f8c*/ 	.word	0x0001d1d0
        /*0f90*/ 	.word	0x0000000f
        /*0f94*/ 	.word	0x0002a850
        /*0f98*/ 	.short	0x010a
        /*0f9a*/ 	.byte	0x3f
	.zero		1


	//   ....[51]....
        /*0f9c*/ 	.word	0x0001d8f0
        /*0fa0*/ 	.word	0x00000008
        /*0fa4*/ 	.word	0x00000000
        /*0fa8*/ 	.short	0x0101
        /*0faa*/ 	.byte	0x3f
	.zero		1


	//   ....[52]....
        /*0fac*/ 	.word	0x0001fb60
        /*0fb0*/ 	.word	0x0000000f
        /*0fb4*/ 	.word	0x00000000
        /*0fb8*/ 	.short	0x0101
        /*0fba*/ 	.byte	0x3f
	.zero		1


	//   ....[53]....
        /*0fbc*/ 	.word	0x00020150
        /*0fc0*/ 	.word	0x00000008
        /*0fc4*/ 	.word	0x0002a850
        /*0fc8*/ 	.short	0x010a
        /*0fca*/ 	.byte	0x3f
	.zero		1


	//   ....[54]....
        /*0fcc*/ 	.word	0x000201f0
        /*0fd0*/ 	.word	0x00000008
        /*0fd4*/ 	.word	0x0002a850
        /*0fd8*/ 	.short	0x010a
        /*0fda*/ 	.byte	0x3f
	.zero		1


	//   ....[55]....
        /*0fdc*/ 	.word	0x000206f0
        /*0fe0*/ 	.word	0x00000003
        /*0fe4*/ 	.word	0x00000000
        /*0fe8*/ 	.short	0x0101
        /*0fea*/ 	.byte	0x3f
	.zero		1


	//   ....[56]....
        /*0fec*/ 	.word	0x00021d00
        /*0ff0*/ 	.word	0x00000000
        /*0ff4*/ 	.word	0x00000000
        /*0ff8*/ 	.short	0x0101
        /*0ffa*/ 	.byte	0x3f
	.zero		1


	//   ....[57]....
        /*0ffc*/ 	.word	0x00022490
        /*1000*/ 	.word	0x00000006
        /*1004*/ 	.word	0x00000000
        /*1008*/ 	.short	0x0101
        /*100a*/ 	.byte	0x3f
	.zero		1


	//   ....[58]....
        /*100c*/ 	.word	0x00025830
        /*1010*/ 	.word	0x00000011
        /*1014*/ 	.word	0x0002a820
        /*1018*/ 	.short	0x010a
        /*101a*/ 	.byte	0x3f
	.zero		1


	//   ....[59]....
        /*101c*/ 	.word	0x000258c0
        /*1020*/ 	.word	0x0000000c
        /*1024*/ 	.word	0x0002a8a0
        /*1028*/ 	.short	0x010a
        /*102a*/ 	.byte	0x3f
	.zero		1


	//   ....[60]....
        /*102c*/ 	.word	0x00025d00
        /*1030*/ 	.word	0x0000000c
        /*1034*/ 	.word	0x0002a8c0
        /*1038*/ 	.short	0x010a
        /*103a*/ 	.byte	0x3f
	.zero		1


	//   ....[61]....
        /*103c*/ 	.word	0x00026130
        /*1040*/ 	.word	0x0000000a
        /*1044*/ 	.word	0x0002a8a0
        /*1048*/ 	.short	0x010a
        /*104a*/ 	.byte	0x3f
	.zero		1


	//   ....[62]....
        /*104c*/ 	.word	0x00026560
        /*1050*/ 	.word	0x0000000a
        /*1054*/ 	.word	0x0002a8c0
        /*1058*/ 	.short	0x010a
        /*105a*/ 	.byte	0x3f
	.zero		1


	//   ....[63]....
        /*105c*/ 	.word	0x00027a60
        /*1060*/ 	.word	0x00000007
        /*1064*/ 	.word	0x0002a840
        /*1068*/ 	.short	0x010a
        /*106a*/ 	.byte	0x3f
	.zero		1


	//   ....[64]....
        /*106c*/ 	.word	0x00028110
        /*1070*/ 	.word	0x00000007
        /*1074*/ 	.word	0x0002a830
        /*1078*/ 	.short	0x0107
        /*107a*/ 	.byte	0x3f
	.zero		1


	//   ....[65]....
        /*107c*/ 	.word	0x000281c0
        /*1080*/ 	.word	0x00000007
        /*1084*/ 	.word	0x0002a830
        /*1088*/ 	.short	0x0101
        /*108a*/ 	.byte	0x3f
	.zero		1


	//   ....[66]....
        /*108c*/ 	.word	0x00028db0
        /*1090*/ 	.word	0x00000011
        /*1094*/ 	.word	0x0002a800
        /*1098*/ 	.short	0x0107
        /*109a*/ 	.byte	0x3f
	.zero		1


	//   ....[67]....
        /*109c*/ 	.word	0x00028ec0
        /*10a0*/ 	.word	0x00000011
        /*10a4*/ 	.word	0x0002a800
        /*10a8*/ 	.short	0x0101
        /*10aa*/ 	.byte	0x3f
	.zero		1


	//   ....[68]....
        /*10ac*/ 	.word	0x00028ee0
        /*10b0*/ 	.word	0x00000011
        /*10b4*/ 	.word	0x0002a820
        /*10b8*/ 	.short	0x010a
        /*10ba*/ 	.byte	0x3f
	.zero		1


	//   ....[69]....
        /*10bc*/ 	.word	0x00029250
        /*10c0*/ 	.word	0x00000005
        /*10c4*/ 	.word	0x0002a840
        /*10c8*/ 	.short	0x010a
        /*10ca*/ 	.byte	0x3f
	.zero		1


	//   ....[70]....
        /*10cc*/ 	.word	0x00029730
        /*10d0*/ 	.word	0x00000005
        /*10d4*/ 	.word	0x0002a830
        /*10d8*/ 	.short	0x0107
        /*10da*/ 	.byte	0x3f
	.zero		1


	//   ....[71]....
        /*10dc*/ 	.word	0x000297e0
        /*10e0*/ 	.word	0x00000005
        /*10e4*/ 	.word	0x0002a830
        /*10e8*/ 	.short	0x0101
        /*10ea*/ 	.byte	0x3f
	.zero		1


	//   ....[72]....
        /*10ec*/ 	.word	0x00029840
        /*10f0*/ 	.word	0x00000005
        /*10f4*/ 	.word	0x0002a860
        /*10f8*/ 	.short	0x010a
        /*10fa*/ 	.byte	0x3f
	.zero		1


	//   ....[73]....
        /*10fc*/ 	.word	0x00029ca0
        /*1100*/ 	.word	0x00000005
        /*1104*/ 	.word	0x0002a850
        /*1108*/ 	.short	0x0107
        /*110a*/ 	.byte	0x3f
	.zero		1


	//   ....[74]....
        /*110c*/ 	.word	0x00029e00
        /*1110*/ 	.word	0x00000005
        /*1114*/ 	.word	0x0002a850
        /*1118*/ 	.short	0x0101
        /*111a*/ 	.byte	0x3f
	.zero		1


	//   ....[75]....
        /*111c*/ 	.word	0x0002a050
        /*1120*/ 	.word	0x00000000
        /*1124*/ 	.word	0x0002a860
        /*1128*/ 	.short	0x010a
        /*112a*/ 	.byte	0x3f
	.zero		1


	//   ....[76]....
        /*112c*/ 	.word	0x0002a4b0
        /*1130*/ 	.word	0x00000000
        /*1134*/ 	.word	0x0002a850
        /*1138*/ 	.short	0x0107
        /*113a*/ 	.byte	0x3f
	.zero		1


	//   ....[77]....
        /*113c*/ 	.word	0x0002a560
        /*1140*/ 	.word	0x00000000
        /*1144*/ 	.word	0x0002a850
        /*1148*/ 	.short	0x0101
        /*114a*/ 	.byte	0x3f
	.zero		1


	//   ....[78]....
        /*114c*/ 	.word	0x0002b6b0
        /*1150*/ 	.word	0x00000007
        /*1154*/ 	.word	0x0002a820
        /*1158*/ 	.short	0x010a
        /*115a*/ 	.byte	0x3f
	.zero		1


	//   ....[79]....
        /*115c*/ 	.word	0x0002b840
        /*1160*/ 	.word	0x00000005
        /*1164*/ 	.word	0x0002a840
        /*1168*/ 	.short	0x010a
        /*116a*/ 	.byte	0x3f
	.zero		1


	//   ....[80]....
        /*116c*/ 	.word	0x0002b8e0
        /*1170*/ 	.word	0x00000003
        /*1174*/ 	.word	0x0002a840
        /*1178*/ 	.short	0x010a
        /*117a*/ 	.byte	0x3f
	.zero		1


	//   ....[81]....
        /*117c*/ 	.word	0x0002b920
        /*1180*/ 	.word	0x00000005
        /*1184*/ 	.word	0x0002a860
        /*1188*/ 	.short	0x010a
        /*118a*/ 	.byte	0x3f
	.zero		1


	//   ....[82]....
        /*118c*/ 	.word	0x0002b960
        /*1190*/ 	.word	0x00000003
        /*1194*/ 	.word	0x0002a860
        /*1198*/ 	.short	0x010a
        /*119a*/ 	.byte	0x3f
	.zero		1


	//   ....[83]....
        /*119c*/ 	.word	0x0002b9c0
        /*11a0*/ 	.word	0x00000056
        /*11a4*/ 	.word	0x0002a890
        /*11a8*/ 	.short	0x010a
        /*11aa*/ 	.byte	0x3f
	.zero		1


	//   ....[84]....
        /*11ac*/ 	.word	0x0002bc70
        /*11b0*/ 	.word	0x00000056
        /*11b4*/ 	.word	0x0002a890
        /*11b8*/ 	.short	0x010a
        /*11ba*/ 	.byte	0x3f
	.zero		1


	//   ....[85]....
        /*11bc*/ 	.word	0x0002bf20
        /*11c0*/ 	.word	0x00000056
        /*11c4*/ 	.word	0x0002a890
        /*11c8*/ 	.short	0x010a
        /*11ca*/ 	.byte	0x3f
	.zero		1


	//   ....[86]....
        /*11cc*/ 	.word	0x0002c1d0
        /*11d0*/ 	.word	0x00000056
        /*11d4*/ 	.word	0x0002a8b0
        /*11d8*/ 	.short	0x010a
        /*11da*/ 	.byte	0x3f
	.zero		1


	//   ....[87]....
        /*11dc*/ 	.word	0x0002c5c0
        /*11e0*/ 	.word	0x00000002
        /*11e4*/ 	.word	0x0002a800
        /*11e8*/ 	.short	0x010a
        /*11ea*/ 	.byte	0x3f
	.zero		1


	//   ....[88]....
        /*11ec*/ 	.word	0x0002c9a0
        /*11f0*/ 	.word	0x00000002
        /*11f4*/ 	.word	0x0002a800
        /*11f8*/ 	.short	0x010a
        /*11fa*/ 	.byte	0x3f
	.zero		1


	//   ....[89]....
        /*11fc*/ 	.word	0x0002c9f0
        /*1200*/ 	.word	0x00000015
        /*1204*/ 	.word	0x0002a830
        /*1208*/ 	.short	0x010a
        /*120a*/ 	.byte	0x3f
	.zero		1


	//   ....[90]....
        /*120c*/ 	.word	0x0002ca40
        /*1210*/ 	.word	0x00000014
        /*1214*/ 	.word	0x0002a830
        /*1218*/ 	.short	0x010a
        /*121a*/ 	.byte	0x3f
	.zero		1


	//   ....[91]....
        /*121c*/ 	.word	0x0002ca90
        /*1220*/ 	.word	0x00000015
        /*1224*/ 	.word	0x0002a850
        /*1228*/ 	.short	0x010a
        /*122a*/ 	.byte	0x3f
	.zero		1


	//   ....[92]....
        /*122c*/ 	.word	0x0002cae0
        /*1230*/ 	.word	0x00000014
        /*1234*/ 	.word	0x0002a830
        /*1238*/ 	.short	0x010a
        /*123a*/ 	.byte	0x3f
	.zero		1


	//   ....[93]....
        /*123c*/ 	.word	0x0002cb30
        /*1240*/ 	.word	0x00000015
        /*1244*/ 	.word	0x0002a850
        /*1248*/ 	.short	0x010a
        /*124a*/ 	.byte	0x3f
	.zero		1


	//   ....[94]....
        /*124c*/ 	.word	0x0002cb80
        /*1250*/ 	.word	0x00000003
        /*1254*/ 	.word	0x0002a830
        /*1258*/ 	.short	0x010a
        /*125a*/ 	.byte	0x3f
	.zero		1


	//   ....[95]....
        /*125c*/ 	.word	0x0002cbd0
        /*1260*/ 	.word	0x0000000f
        /*1264*/ 	.word	0x0002a850
        /*1268*/ 	.short	0x010a
        /*126a*/ 	.byte	0x3f
	.zero		1


	//   ....[96]....
        /*126c*/ 	.word	0x0002cc20
        /*1270*/ 	.word	0x00000008
        /*1274*/ 	.word	0x0002a850
        /*1278*/ 	.short	0x010a
        /*127a*/ 	.byte	0x3f
	.zero		1


	//   ....[97]....
        /*127c*/ 	.word	0x0002cdc0
        /*1280*/ 	.word	0x00000011
        /*1284*/ 	.word	0x0002a820
        /*1288*/ 	.short	0x010a
        /*128a*/ 	.byte	0x3f
	.zero		1


	//   ....[98]....
        /*128c*/ 	.word	0x0002ce10
        /*1290*/ 	.word	0x0000000c
        /*1294*/ 	.word	0x0002a8a0
        /*1298*/ 	.short	0x010a
        /*129a*/ 	.byte	0x3f
	.zero		1


	//   ....[99]....
        /*129c*/ 	.word	0x0002ce60
        /*12a0*/ 	.word	0x0000000c
        /*12a4*/ 	.word	0x0002a8c0
        /*12a8*/ 	.short	0x010a
        /*12aa*/ 	.byte	0x3f
	.zero		1


	//   ....[100]....
        /*12ac*/ 	.word	0x0002ceb0
        /*12b0*/ 	.word	0x0000000a
        /*12b4*/ 	.word	0x0002a8a0
        /*12b8*/ 	.short	0x010a
        /*12ba*/ 	.byte	0x3f
	.zero		1


	//   ....[101]....
        /*12bc*/ 	.word	0x0002cf00
        /*12c0*/ 	.word	0x0000000a
        /*12c4*/ 	.word	0x0002a8c0
        /*12c8*/ 	.short	0x010a
        /*12ca*/ 	.byte	0x3f
	.zero		1


	//   ....[102]....
        /*12cc*/ 	.word	0x0002d020
        /*12d0*/ 	.word	0x00000007
        /*12d4*/ 	.word	0x0002a840
        /*12d8*/ 	.short	0x010a
        /*12da*/ 	.byte	0x3f
	.zero		1


	//   ....[103]....
        /*12dc*/ 	.word	0x0002e420
        /*12e0*/ 	.word	0x00000011
        /*12e4*/ 	.word	0x0002a820
        /*12e8*/ 	.short	0x010a
        /*12ea*/ 	.byte	0x3f
	.zero		1


	//   ....[104]....
        /*12ec*/ 	.word	0x0002e470
        /*12f0*/ 	.word	0x00000005
        /*12f4*/ 	.word	0x0002a840
        /*12f8*/ 	.short	0x010a
        /*12fa*/ 	.byte	0x3f
	.zero		1


	//   ....[105]....
        /*12fc*/ 	.word	0x0002ec30
        /*1300*/ 	.word	0x00000005
        /*1304*/ 	.word	0x0002a860
        /*1308*/ 	.short	0x010a
        /*130a*/ 	.byte	0x3f
	.zero		1


	//   ....[106]....
        /*130c*/ 	.word	0x0002f440
        /*1310*/ 	.word	0x00000000
        /*1314*/ 	.word	0x0002a860
        /*1318*/ 	.short	0x010a
        /*131a*/ 	.byte	0x3f
	.zero		1


	//   ....[107]....
        /*131c*/ 	.word	0x00030620
        /*1320*/ 	.word	0x00000007
        /*1324*/ 	.word	0x0002a820
        /*1328*/ 	.short	0x010a
        /*132a*/ 	.byte	0x3f
	.zero		1


	//   ....[108]....
        /*132c*/ 	.word	0x000307c0
        /*1330*/ 	.word	0x00000005
        /*1334*/ 	.word	0x0002a840
        /*1338*/ 	.short	0x010a
        /*133a*/ 	.byte	0x3f
	.zero		1


	//   ....[109]....
        /*133c*/ 	.word	0x00030810
        /*1340*/ 	.word	0x00000003
        /*1344*/ 	.word	0x0002a840
        /*1348*/ 	.short	0x010a
        /*134a*/ 	.byte	0x3f
	.zero		1


	//   ....[110]....
        /*134c*/ 	.word	0x00030860
        /*1350*/ 	.word	0x00000005
        /*1354*/ 	.word	0x0002a860
        /*1358*/ 	.short	0x010a
        /*135a*/ 	.byte	0x3f
	.zero		1


	//----- nvinfo : EIATTR_NUM_MBARRIERS
	.align		4
.L_236:
        /*135c*/ 	.byte	0x03, 0x38
        /*135e*/ 	.short	0x0016


	//----- nvinfo : EIATTR_EXIT_INSTR_OFFSETS
	.align		4
        /*1360*/ 	.byte	0x04, 0x1c
        /*1362*/ 	.short	(.L_238 - .L_237)


	//   ....[0]....
.L_237:
        /*1364*/ 	.word	0x0002b9b0


	//----- nvinfo : EIATTR_MAX_THREADS
	.align		4
.L_238:
        /*1368*/ 	.byte	0x04, 0x05
        /*136a*/ 	.short	(.L_240 - .L_239)
.L_239:
        /*136c*/ 	.word	0x00000180
        /*1370*/ 	.word	0x00000001
        /*1374*/ 	.word	0x00000001


	//----- nvinfo : EIATTR_CRS_STACK_SIZE
	.align		4
.L_240:
        /*1378*/ 	.byte	0x04, 0x1e
        /*137a*/ 	.short	(.L_242 - .L_241)
.L_241:
        /*137c*/ 	.word	0x00000000


	//----- nvinfo : EIATTR_CBANK_PARAM_SIZE
	.align		4
.L_242:
        /*1380*/ 	.byte	0x03, 0x19
        /*1382*/ 	.short	0x0af0


	//----- nvinfo : EIATTR_PARAM_CBANK
	.align		4
        /*1384*/ 	.byte	0x04, 0x0a
        /*1386*/ 	.short	(.L_244 - .L_243)
	.align		4
.L_243:
        /*1388*/ 	.word	index@(.nv.constant0._ZN7cutlass13device_kernelIN5flash11enable_sm90INS1_16FlashAttnFwdSm90INS1_25CollectiveMainloopFwdSm90ILi2EN4cute5tupleIJNS5_1CILi1EEES8_S8_EEENS6_IJNS7_ILi128EEENS7_ILi96EEENS7_ILi192EEEEEELi128ENS_6half_tEfNS_4arch4Sm90ELb0ELb1ELb1ELb1ELb1ELb1ELb0ELb1ELb1ELb1ELb1ELb0EEENS1_21CollectiveEpilogueFwdINS6_IJSA_SA_SB_EEES9_SE_SG_Li256ELb1ELb1ELb1ELb0EEENS1_36VarlenDynamicPersistentTileSchedulerILi128ELi96ELi256ELi128ELb1ELb1ELb1ELb1ELb0ELb1EEEEEEEEEvNT_6ParamsE)
        /*138c*/ 	.short	0x0210
        /*138e*/ 	.short	0x0af0


	//----- nvinfo : EIATTR_SW_WAR
	.align		4
.L_244:
        /*1390*/ 	.byte	0x04, 0x36
        /*1392*/ 	.short	(.L_246 - .L_245)
.L_245:
        /*1394*/ 	.word	0x00000008
.L_246:


//--------------------- .nv.info._ZN7cutlass13device_kernelIN5flash11enable_sm90INS1_16FlashAttnFwdSm90INS1_25CollectiveMainloopFwdSm90ILi2EN4cute5tupleIJNS5_1CILi1EEES8_S8_EEENS6_IJNS7_ILi128EEENS7_ILi96EEENS7_ILi192EEEEEELi128ENS_6half_tEfNS_4arch4Sm90ELb1ELb0ELb1ELb0ELb1ELb0ELb0ELb1ELb1ELb1ELb1ELb0EEENS1_21CollectiveEpilogueFwdINS6_IJSA_SA_SB_EEES9_SE_SG_Li256ELb0ELb1ELb1ELb0EEENS1_19SingleTileSchedulerILb0ELb1ELb1ELi128EEEEEEEEEvNT_6ParamsE --------------------------
	.section	.nv.info._ZN7cutlass13device_kernelIN5flash11enable_sm90INS1_16FlashAttnFwdSm90INS1_25CollectiveMainloopFwdSm90ILi2EN4cute5tupleIJNS5_1CILi1EEES8_S8_EEENS6_IJNS7_ILi128EEENS7_ILi96EEENS7_ILi192EEEEEELi128ENS_6half_tEfNS_4arch4Sm90ELb1ELb0ELb1ELb0ELb1ELb0ELb0ELb1ELb1ELb1ELb1ELb0EEENS1_21CollectiveEpilogueFwdINS6_IJSA_SA_SB_EEES9_SE_SG_Li256ELb0ELb1ELb1ELb0EEENS1_19SingleTileSchedulerILb0ELb1ELb1ELi128EEEEEEEEEvNT_6ParamsE,"",@"SHT_CUDA_INFO"
	.sectionflags	@""
	.align	4


	//----- nvinfo : EIATTR_CUDA_API_VERSION
	.align		4
        /*0000*/ 	.byte	0x04, 0x37
        /*0002*/ 	.short	(.L_248 - .L_247)
.L_247:
        /*0004*/ 	.word	0x00000082


	//----- nvinfo : EIATTR_KPARAM_INFO
	.align		4
.L_248:
        /*0008*/ 	.byte	0x04, 0x17
        /*000a*/ 	.short	(.L_250 - .L_249)
.L_249:
        /*000c*/ 	.word	0x00000000
        /*0010*/ 	.short	0x0000
        /*0012*/ 	.short	0x0070
        /*0014*/ 	.byte	0x00, 0xf0, 0x01, 0x28


	//----- nvinfo : EIATTR_SPARSE_MMA_MASK
	.align		4
.L_250:
        /*0018*/ 	.byte	0x03, 0x50
        /*001a*/ 	.short	0x0000


	//----- nvinfo : EIATTR_MAXREG_COUNT
	.align		4
        /*001c*/ 	.byte	0x03, 0x1b
        /*001e*/ 	.short	0x00a8


	//----- nvinfo : EIATTR_NUM_BARRIERS
	.align		4
        /*0020*/ 	.byte	0x02, 0x4c
        /*0022*/ 	.byte	0x09
	.zero		1


	//----- nvinfo : EIATTR_EXTERNS
	.align		4
        /*0024*/ 	.byte	0x04, 0x0f
        /*0026*/ 	.short	(.L_252 - .L_251)


	//   ....[0]....
	.align		4
.L_251:
        /*0028*/ 	.word	index@(__assertfail)


	//----- nvinfo : EIATTR_MERCURY_ISA_VERSION
	.align		4
.L_252:
        /*002c*/ 	.byte	0x03, 0x5f
        /*002e*/ 	.short	0x0101


	//----- nvinfo : EIATTR_INT_WARP_WIDE_INSTR_OFFSETS
	.align		4
        /*0030*/ 	.byte	0x04, 0x31
        /*0032*/ 	.short	(.L_254 - .L_253)


	//   ....[0]....
.L_253:
        /*0034*/ 	.word	0x000000b0


	//   ....[1]....
        /*0038*/ 	.word	0x000000c0


	//   ....[2]....
        /*003c*/ 	.word	0x00000160


	//----- nvinfo : EIATTR_COOP_GROUP_MASK_REGIDS
	.align		4
.L_254:
        /*0040*/ 	.byte	0x04, 0x29
        /*0042*/ 	.short	(.L_256 - .L_255)


	//   ....[0]....
.L_255:
        /*0044*/ 	.word	0xffffffff


	//   ....[1]....
        /*0048*/ 	.word	0xffffffff


	//   ....[2]....
        /*004c*/ 	.word	0xffffffff


	//   ....[3]....
        /*0050*/ 	.word	0xffffffff


	//   ....[4]....
        /*0054*/ 	.word	0xffffffff


	//   ....[5]....
        /*0058*/ 	.word	0xffffffff


	//   ....[6]....
        /*005c*/ 	.word	0xffffffff


	//   ....[7]....
        /*0060*/ 	.word	0xffffffff


	//   ....[8]....
        /*0064*/ 	.word	0xffffffff


	//   ....[9]....
        /*0068*/ 	.word	0xffffffff


	//   ....[10]....
        /*006c*/ 	.word	0xffffffff


	//   ....[11]....
        /*0070*/ 	.word	0xffffffff


	//   ....[12]....
        /*0074*/ 	.word	0xffffffff


	//   ....[13]....
        /*0078*/ 	.word	0xffffffff


	//   ....[14]....
        /*007c*/ 	.word	0xffffffff


	//   ....[15]....
        /*0080*/ 	.word	0xffffffff


	//   ....[16]....
        /*0084*/ 	.word	0xffffffff


	//   ....[17]....
        /*0088*/ 	.word	0xffffffff


	//   ....[18]....
        /*008c*/ 	.word	0xffffffff


	//   ....[19]....
        /*0090*/ 	.word	0xffffffff


	//   ....[20]....
        /*0094*/ 	.word	0xffffffff


	//   ....[21]....
        /*0098*/ 	.word	0xffffffff


	//   ....[22]....
        /*009c*/ 	.word	0xffffffff


	//   ....[23]....
        /*00a0*/ 	.word	0xffffffff


	//   ....[24]....
        /*00a4*/ 	.word	0xffffffff


	//   ....[25]....
        /*00a8*/ 	.word	0xffffffff


	//   ....[26]....
        /*00ac*/ 	.word	0xffffffff


	//   ....[27]....
        /*00b0*/ 	.word	0xffffffff


	//   ....[28]....
        /*00b4*/ 	.word	0xffffffff


	//   ....[29]....
        /*00b8*/ 	.word	0xffffffff


	//   ....[30]....
        /*00bc*/ 	.word	0xffffffff


	//   ....[31]....
        /*00c0*/ 	.word	0xffffffff


	//   ....[32]....
        /*00c4*/ 	.word	0xffffffff


	//   ....[33]....
        /*00c8*/ 	.word	0xffffffff


	//   ....[34]....
        /*00cc*/ 	.word	0xffffffff


	//   ....[35]....
        /*00d0*/ 	.word	0xffffffff


	//   ....[36]....
        /*00d4*/ 	.word	0xffffffff


	//   ....[37]....
        /*00d8*/ 	.word	0xffffffff


	//   ....[38]....
        /*00dc*/ 	.word	0xffffffff


	//   ....[39]....
        /*00e0*/ 	.word	0xffffffff


	//   ....[40]....
        /*00e4*/ 	.word	0xffffffff


	//   ....[41]....
        /*00e8*/ 	.word	0xffffffff


	//   ....[42]....
        /*00ec*/ 	.word	0xffffffff


	//   ....[43]....
        /*00f0*/ 	.word	0xffffffff


	//   ....[44]....
        /*00f4*/ 	.word	0xffffffff


	//   ....[45]....
        /*00f8*/ 	.word	0xffffffff


	//   ....[46]....
        /*00fc*/ 	.word	0xffffffff


	//   ....[47]....
        /*0100*/ 	.word	0xffffffff


	//   ....[48]....
        /*0104*/ 	.word	0xffffffff


	//   ....[49]....
        /*0108*/ 	.word	0xffffffff


	//   ....[50]....
        /*010c*/ 	.word	0xffffffff


	//   ....[51]....
        /*0110*/ 	.word	0xffffffff


	//   ....[52]....
        /*0114*/ 	.word	0xffffffff


	//   ....[53]....
        /*0118*/ 	.word	0xffffffff


	//   ....[54]....
        /*011c*/ 	.word	0xffffffff


	//   ....[55]....
        /*0120*/ 	.word	0xffffffff


	//   ....[56]....
        /*0124*/ 	.word	0xffffffff


	//   ....[57]....
        /*0128*/ 	.word	0xffffffff


	//   ....[58]....
        /*012c*/ 	.word	0xffffffff


	//   ....[59]....
        /*0130*/ 	.word	0xffffffff


	//   ....[60]....
        /*0134*/ 	.word	0xffffffff


	//   ....[61]....
        /*0138*/ 	.word	0xffffffff


	//   ....[62]....
        /*013c*/ 	.word	0xffffffff


	//   ....[63]....
        /*0140*/ 	.word	0xffffffff


	//   ....[64]....
        /*0144*/ 	.word	0xffffffff


	//   ....[65]....
        /*0148*/ 	.word	0xffffffff


	//   ....[66]....
        /*014c*/ 	.word	0xffffffff


	//   ....[67]....
        /*0150*/ 	.word	0xffffffff


	//   ....[68]....
        /*0154*/ 	.word	0xffffffff


	//   ....[69]....
        /*0158*/ 	.word	0xffffffff


	//   ....[70]....
        /*015c*/ 	.word	0xffffffff


	//   ....[71]....
        /*0160*/ 	.word	0xffffffff


	//   ....[72]....
        /*0164*/ 	.word	0xffffffff


	//   ....[73]....
        /*0168*/ 	.word	0xffffffff


	//   ....[74]....
        /*016c*/ 	.word	0xffffffff


	//   ....[75]....
        /*0170*/ 	.word	0xffffffff


	//   ....[76]....
        /*0174*/ 	.word	0xffffffff


	//   ....[77]....
        /*0178*/ 	.word	0xffffffff


	//   ....[78]....
        /*017c*/ 	.word	0xffffffff


	//   ....[79]....
        /*0180*/ 	.word	0xffffffff


	//   ....[80]....
        /*0184*/ 	.word	0xffffffff


	//   ....[81]....
        /*0188*/ 	.word	0xffffffff


	//   ....[82]....
        /*018c*/ 	.word	0xffffffff


	//   ....[83]....
        /*0190*/ 	.word	0xffffffff


	//   ....[84]....
        /*0194*/ 	.word	0xffffffff


	//   ....[85]....
        /*0198*/ 	.word	0xffffffff


	//   ....[86]....
        /*019c*/ 	.word	0xffffffff


	//   ....[87]....
        /*01a0*/ 	.word	0xffffffff


	//   ....[88]....
        /*01a4*/ 	.word	0xffffffff


	//   ....[89]....
        /*01a8*/ 	.word	0xffffffff


	//   ....[90]....
        /*01ac*/ 	.word	0xffffffff


	//   ....[91]....
        /*01b0*/ 	.word	0xffffffff


	//   ....[92]....
        /*01b4*/ 	.word	0xffffffff


	//   ....[93]....
        /*01b8*/ 	.word	0xffffffff


	//   ....[94]....
        /*01bc*/ 	.word	0xffffffff


	//   ....[95]....
        /*01c0*/ 	.word	0xffffffff


	//   ....[96]....
        /*01c4*/ 	.word	0xffffffff


	//   ....[97]....
        /*01c8*/ 	.word	0xffffffff


	//   ....[98]....
        /*01cc*/ 	.word	0xffffffff


	//   ....[99]....
        /*01d0*/ 	.word	0xffffffff


	//   ....[100]....
        /*01d4*/ 	.word	0xffffffff


	//   ....[101]....
        /*01d8*/ 	.word	0x0500000f


	//   ....[102]....
        /*01dc*/ 	.word	0x0500000f


	//   ....[103]....
        /*01e0*/ 	.word	0x0500000f


	//   ....[104]....
        /*01e4*/ 	.word	0x0500000f


	//   ....[105]....
        /*01e8*/ 	.word	0x0500000f


	//   ....[106]....
        /*01ec*/ 	.word	0x0500000f


	//   ....[107]....
        /*01f0*/ 	.word	0x0500000f


	//   ....[108]....
        /*01f4*/ 	.word	0x0500000f


	//   ....[109]....
        /*01f8*/ 	.word	0x0500000f


	//   ....[110]....
        /*01fc*/ 	.word	0x0500000f


	//   ....[111]....
        /*0200*/ 	.word	0x0500000f


	//   ....[112]....
        /*0204*/ 	.word	0x0500000f


	//   ....[113]....
        /*0208*/ 	.word	0x0500000f


	//   ....[114]....
        /*020c*/ 	.word	0x0500000f


	//   ....[115]....
        /*0210*/ 	.word	0x0500000f


	//   ....[116]....
        /*0214*/ 	.word	0x0500000f


	//   ....[117]....
        /*0218*/ 	.word	0x0500000f


	//   ....[118]....
        /*021c*/ 	.word	0x0500000f


	//   ....[119]....
        /*0220*/ 	.word	0x0500000f


	//   ....[120]....
        /*0224*/ 	.word	0x0500000f


	//   ....[121]....
        /*0228*/ 	.word	0x0500000f


	//   ....[122]....
        /*022c*/ 	.word	0x0500000f


	//   ....[123]....
        /*0230*/ 	.word	0x0500000f


	//   ....[124]....
        /*0234*/ 	.word	0x0500000f


	//   ....[125]....
        /*0238*/ 	.word	0x0500000f


	//   ....[126]....
        /*023c*/ 	.word	0x0500000f


	//   ....[127]....
        /*0240*/ 	.word	0x0500000f


	//   ....[128]....
        /*0244*/ 	.word	0x0500000f


	//   ....[129]....
        /*0248*/ 	.word	0x0500000f


	//   ....[130]....
        /*024c*/ 	.word	0x0500000f


	//   ....[131]....
        /*0250*/ 	.word	0x0500000f


	//   ....[132]....
        /*0254*/ 	.word	0x0500000f


	//   ....[133]....
        /*0258*/ 	.word	0x0500000f


	//   ....[134]....
        /*025c*/ 	.word	0x0500000f


	//   ....[135]....
        /*0260*/ 	.word	0x0500000f


	//   ....[136]....
        /*0264*/ 	.word	0x0500000f


	//   ....[137]....
        /*0268*/ 	.word	0x0500000f


	//   ....[138]....
        /*026c*/ 	.word	0x0500000f


	//   ....[139]....
        /*0270*/ 	.word	0x0500000f


	//   ....[140]....
        /*0274*/ 	.word	0x0500000f


	//   ....[141]....
        /*0278*/ 	.word	0x0500000f


	//   ....[142]....
        /*027c*/ 	.word	0x0500000f


	//   ....[143]....
        /*0280*/ 	.word	0x0500000f


	//   ....[144]....
        /*0284*/ 	.word	0x0500000f


	//   ....[145]....
        /*0288*/ 	.word	0x0500000f


	//   ....[146]....
        /*028c*/ 	.word	0x0500000f


	//   ....[147]....
        /*0290*/ 	.word	0x0500000f


	//   ....[148]....
        /*0294*/ 	.word	0x0500000f


	//   ....[149]....
        /*0298*/ 	.word	0x0500000f


	//   ....[150]....
        /*029c*/ 	.word	0x0500000f


	//   ....[151]....
        /*02a0*/ 	.word	0x0500000f


	//   ....[152]....
        /*02a4*/ 	.word	0x0500000f


	//   ....[153]....
        /*02a8*/ 	.word	0x0500000f


	//   ....[154]....
        /*02ac*/ 	.word	0x0500000f


	//   ....[155]....
        /*02b0*/ 	.word	0x0500000f


	//   ....[156]....
        /*02b4*/ 	.word	0x0500000f


	//   ....[157]....
        /*02b8*/ 	.word	0x0500000f


	//   ....[158]....
        /*02bc*/ 	.word	0x0500000f


	//   ....[159]....
        /*02c0*/ 	.word	0x0500000f


	//   ....[160]....
        /*02c4*/ 	.word	0x0500000f


	//   ....[161]....
        /*02c8*/ 	.word	0x0500000f


	//   ....[162]....
        /*02cc*/ 	.word	0x0500000f


	//   ....[163]....
        /*02d0*/ 	.word	0x0500000f


	//   ....[164]....
        /*02d4*/ 	.word	0x0500000f


	//   ....[165]....
        /*02d8*/ 	.word	0x0500000f


	//   ....[166]....
        /*02dc*/ 	.word	0x0500000f


	//----- nvinfo : EIATTR_COOP_GROUP_INSTR_OFFSETS
	.align		4
.L_256:
        /*02e0*/ 	.byte	0x04, 0x28
        /*02e2*/ 	.short	(.L_258 - .L_257)


	//   ....[0]....
.L_257:
        /*02e4*/ 	.word	0x00000060


	//   ....[1]....
        /*02e8*/ 	.word	0x000000a0


	//   ....[2]....
        /*02ec*/ 	.word	0x000002c0


	//   ....[3]....
        /*02f0*/ 	.word	0x00000420


	//   ....[4]....
        /*02f4*/ 	.word	0x00000540


	//   ....[5]....
        /*02f8*/ 	.word	0x000006a0


	//   ....[6]....
        /*02fc*/ 	.word	0x000010a0


	//   ....[7]....
        /*0300*/ 	.word	0x00001dd0


	//   ....[8]....
        /*0304*/ 	.word	0x00001eb0


	//   ....[9]....
        /*0308*/ 	.word	0x000026e0


	//   ....[10]....
        /*030c*/ 	.word	0x00002790


	//   ....[11]....
        /*0310*/ 	.word	0x00002eb0


	//   ....[12]....
        /*0314*/ 	.word	0x00002f10


	//   ....[13]....
        /*0318*/ 	.word	0x00004860


	//   ....[14]....
        /*031c*/ 	.word	0x00004a10


	//   ....[15]....
        /*0320*/ 	.word	0x00005150


	//   ....[16]....
        /*0324*/ 	.word	0x000051a0


	//   ....[17]....
        /*0328*/ 	.word	0x000058c0


	//   ....[18]....
        /*032c*/ 	.word	0x00005970


	//   ....[19]....
        /*0330*/ 	.word	0x000078d0


	//   ....[20]....
        /*0334*/ 	.word	0x00007910


	//   ....[21]....
        /*0338*/ 	.word	0x00007930


	//   ....[22]....
        /*033c*/ 	.word	0x00007950


	//   ....[23]....
        /*0340*/ 	.word	0x00008a20


	//   ....[24]....
        /*0344*/ 	.word	0x00008a50


	//   ....[25]....
        /*0348*/ 	.word	0x00008b10


	//   ....[26]....
        /*034c*/ 	.word	0x00008b20


	//   ....[27]....
        /*0350*/ 	.word	0x000099a0


	//   ....[28]....
        /*0354*/ 	.word	0x000099e0


	//   ....[29]....
        /*0358*/ 	.word	0x00009a20


	//   ....[30]....
        /*035c*/ 	.word	0x00009a50


	//   ....[31]....
        /*0360*/ 	.word	0x00009a60


	//   ....[32]....
        /*0364*/ 	.word	0x00009a80


	//   ....[33]....
        /*0368*/ 	.word	0x0000a0c0


	//   ....[34]....
        /*036c*/ 	.word	0x0000a0d0


	//   ....[35]....
        /*0370*/ 	.word	0x0000aad0


	//   ....[36]....
        /*0374*/ 	.word	0x0000bdf0


	//   ....[37]....
        /*0378*/ 	.word	0x0000be10


	//   ....[38]....
        /*037c*/ 	.word	0x0000be20


	//   ....[39]....
        /*0380*/ 	.word	0x0000be30


	//   ....[40]....
        /*0384*/ 	.word	0x0000be40


	//   ....[41]....
        /*0388*/ 	.word	0x0000be50


	//   ....[42]....
        /*038c*/ 	.word	0x0000bee0


	//   ....[43]....
        /*0390*/ 	.word	0x0000bf00


	//   ....[44]....
        /*0394*/ 	.word	0x0000bf70


	//   ....[45]....
        /*0398*/ 	.word	0x0000bf80


	//   ....[46]....
        /*039c*/ 	.word	0x0000bf90


	//   ....[47]....
        /*03a0*/ 	.word	0x0000c030


	//   ....[48]....
        /*03a4*/ 	.word	0x0000c6b0


	//   ....[49]....
        /*03a8*/ 	.word	0x0000c6e0


	//   ....[50]....
        /*03ac*/ 	.word	0x0000c710


	//   ....[51]....
        /*03b0*/ 	.word	0x0000c740


	//   ....[52]....
        /*03b4*/ 	.word	0x0000c7e0


	//   ....[53]....
        /*03b8*/ 	.word	0x0000c810


	//   ....[54]....
        /*03bc*/ 	.word	0x0000c820


	//   ....[55]....
        /*03c0*/ 	.word	0x0000c880


	//   ....[56]....
        /*03c4*/ 	.word	0x0000c930


	//   ....[57]....
        /*03c8*/ 	.word	0x0000c950


	//   ....[58]....
        /*03cc*/ 	.word	0x0000c960


	//   ....[59]....
        /*03d0*/ 	.word	0x0000c9c0


	//   ....[60]....
        /*03d4*/ 	.word	0x0000ca70


	//   ....[61]....
        /*03d8*/ 	.word	0x0000ca90


	//   ....[62]....
        /*03dc*/ 	.word	0x0000caa0


	//   ....[63]....
        /*03e0*/ 	.word	0x0000caf0


	//   ....[64]....
        /*03e4*/ 	.word	0x0000d240


	//   ....[65]....
        /*03e8*/ 	.word	0x0000d260


	//   ....[66]....
        /*03ec*/ 	.word	0x0000d270


	//   ....[67]....
        /*03f0*/ 	.word	0x0000d280


	//   ....[68]....
        /*03f4*/ 	.word	0x0000d2a0


	//   ....[69]....
        /*03f8*/ 	.word	0x0000d2c0


	//   ....[70]....
        /*03fc*/ 	.word	0x0000d320


	//   ....[71]....
        /*0400*/ 	.word	0x0000d370


	//   ....[72]....
        /*0404*/ 	.word	0x0000d390


	//   ....[73]....
        /*0408*/ 	.word	0x0000d3d0


	//   ....[74]....
        /*040c*/ 	.word	0x0000d3f0


	//   ....[75]....
        /*0410*/ 	.word	0x0000d410


	//   ....[76]....
        /*0414*/ 	.word	0x0000d6b0


	//   ....[77]....
        /*0418*/ 	.word	0x0000d6c0


	//   ....[78]....
        /*041c*/ 	.word	0x0000d6d0


	//   ....[79]....
        /*0420*/ 	.word	0x0000d6f0


	//   ....[80]....
        /*0424*/ 	.word	0x0000d780


	//   ....[81]....
        /*0428*/ 	.word	0x0000d7b0


	//   ....[82]....
        /*042c*/ 	.word	0x0000d800


	//   ....[83]....
        /*0430*/ 	.word	0x0000d830


	//   ....[84]....
        /*0434*/ 	.word	0x0000d880


	//   ....[85]....
        /*0438*/ 	.word	0x0000d8b0


	//   ....[86]....
        /*043c*/ 	.word	0x0000d900


	//   ....[87]....
        /*0440*/ 	.word	0x0000d930


	//   ....[88]....
        /*0444*/ 	.word	0x0000dd90


	//   ....[89]....
        /*0448*/ 	.word	0x0000ddc0


	//   ....[90]....
        /*044c*/ 	.word	0x0000ddf0


	//   ....[91]....
        /*0450*/ 	.word	0x0000de20


	//   ....[92]....
        /*0454*/ 	.word	0x0000de50


	//   ....[93]....
        /*0458*/ 	.word	0x0000de60


	//   ....[94]....
        /*045c*/ 	.word	0x0000de70


	//   ....[95]....
        /*0460*/ 	.word	0x0000de90


	//   ....[96]....
        /*0464*/ 	.word	0x0000deb0


	//   ....[97]....
        /*0468*/ 	.word	0x0000ded0


	//   ....[98]....
        /*046c*/ 	.word	0x0000e010


	//   ....[99]....
        /*0470*/ 	.word	0x0000e070


	//   ....[100]....
        /*0474*/ 	.word	0x0000e2d0


	//   ....[101]....
        /*0478*/ 	.word	0x0000e840


	//   ....[102]....
        /*047c*/ 	.word	0x0000e930


	//   ....[103]....
        /*0480*/ 	.word	0x0000e9d0


	//   ....[104]....
        /*0484*/ 	.word	0x0000ea30


	//   ....[105]....
        /*0488*/ 	.word	0x0000eb00


	//   ....[106]....
        /*048c*/ 	.word	0x0000eb80


	//   ....[107]....
        /*0490*/ 	.word	0x0000ec50


	//   ....[108]....
        /*0494*/ 	.word	0x0000ecc0


	//   ....[109]....
        /*0498*/ 	.word	0x0000edb0


	//   ....[110]....
        /*049c*/ 	.word	0x0000ee30


	//   ....[111]....
        /*04a0*/ 	.word	0x0000ef00


	//   ....[112]....
        /*04a4*/ 	.word	0x0000ef70


	//   ....[113]....
        /*04a8*/ 	.word	0x0000f050


	//   ....[114]....
        /*04ac*/ 	.word	0x0000f0e0


	//   ....[115]....
        /*04b0*/ 	.word	0x0000f150


	//   ....[116]....
        /*04b4*/ 	.word	0x0000f1f0


	//   ....[117]....
        /*04b8*/ 	.word	0x0000f2c0


	//   ....[118]....
        /*04bc*/ 	.word	0x0000f340


	//   ....[119]....
        /*04c0*/ 	.word	0x0000f420


	//   ....[120]....
        /*04c4*/ 	.word	0x0000f4a0


	//   ....[121]....
        /*04c8*/ 	.word	0x0000f570


	//   ....[122]....
        /*04cc*/ 	.word	0x0000f5f0


	//   ....[123]....
        /*04d0*/ 	.word	0x0000f6d0


	//   ....[124]....
        /*04d4*/ 	.word	0x0000f750


	//   ....[125]....
        /*04d8*/ 	.word	0x0000f820


	//   ....[126]....
        /*04dc*/ 	.word	0x0000f8a0


	//   ....[127]....
        /*04e0*/ 	.word	0x0000f980


	//   ....[128]....
        /*04e4*/ 	.word	0x0000f9f0


	//   ....[129]....
        /*04e8*/ 	.word	0x0000fab0


	//   ....[130]....
        /*04ec*/ 	.word	0x0000fbf0


	//   ....[131]....
        /*04f0*/ 	.word	0x0000fc90


	//   ....[132]....
        /*04f4*/ 	.word	0x0000fd70


	//   ....[133]....
        /*04f8*/ 	.word	0x0000fdc0


	//   ....[134]....
        /*04fc*/ 	.word	0x0000fea0


	//   ....[135]....
        /*0500*/ 	.word	0x0000fef0


	//   ....[136]....
        /*0504*/ 	.word	0x0000fff0


	//   ....[137]....
        /*0508*/ 	.word	0x00010040


	//   ....[138]....
        /*050c*/ 	.word	0x00010140


	//   ....[139]....
        /*0510*/ 	.word	0x00010190


	//   ....[140]....
        /*0514*/ 	.word	0x00010270


	//   ....[141]....
        /*0518*/ 	.word	0x000102c0


	//   ....[142]....
        /*051c*/ 	.word	0x000103b0


	//   ....[143]....
        /*0520*/ 	.word	0x00010440


	//   ....[144]....
        /*0524*/ 	.word	0x000104a0


	//   ....[145]....
        /*0528*/ 	.word	0x00010580


	//   ....[146]....
        /*052c*/ 	.word	0x00010620


	//   ....[147]....
        /*0530*/ 	.word	0x000106e0


	//   ....[148]....
        /*0534*/ 	.word	0x00010780


	//   ....[149]....
        /*0538*/ 	.word	0x00010840


	//   ....[150]....
        /*053c*/ 	.word	0x000108e0


	//   ....[151]....
        /*0540*/ 	.word	0x000109a0


	//   ....[152]....
        /*0544*/ 	.word	0x00010a40


	//   ....[153]....
        /*0548*/ 	.word	0x00010b00


	//   ....[154]....
        /*054c*/ 	.word	0x00010c20


	//   ....[155]....
        /*0550*/ 	.word	0x00010cc0


	//   ....[156]....
        /*0554*/ 	.word	0x00010d70


	//   ....[157]....
        /*0558*/ 	.word	0x00010e40


	//   ....[158]....
        /*055c*/ 	.word	0x00010eb0


	//   ....[159]....
        /*0560*/ 	.word	0x00010f80


	//   ....[160]....
        /*0564*/ 	.word	0x00010ff0


	//   ....[161]....
        /*0568*/ 	.word	0x000110e0


	//   ....[162]....
        /*056c*/ 	.word	0x00011150


	//   ....[163]....
        /*0570*/ 	.word	0x00011230


	//   ....[164]....
        /*0574*/ 	.word	0x000112a0


	//   ....[165]....
        /*0578*/ 	.word	0x00011360


	//   ....[166]....
        /*057c*/ 	.word	0x00011440


	//----- nvinfo : EIATTR_REG_RECONFIG
	.align		4
.L_258:
        /*0580*/ 	.byte	0x01, 0x54
	.zero		2


	//----- nvinfo : EIATTR_SYSCALL_OFFSETS
	.align		4
        /*0584*/ 	.byte	0x04, 0x46
        /*0586*/ 	.short	(.L_260 - .L_259)


	//   ....[0]....
.L_259:
        /*0588*/ 	.word	0x00001260


	//   ....[1]....
        /*058c*/ 	.word	0x0000b310


	//   ....[2]....
        /*0590*/ 	.word	0x0000b450


	//   ....[3]....
        /*0594*/ 	.word	0x0000b540


	//   ....[4]....
        /*0598*/ 	.word	0x0000c3f0


	//----- nvinfo : EIATTR_MBARRIER_INSTR_OFFSETS
	.align		4
.L_260:
        /*059c*/ 	.byte	0x04, 0x39
        /*059e*/ 	.short	(.L_262 - .L_261)


	//   ....[0]....
.L_261:
        /*05a0*/ 	.word	0x00000170
        /*05a4*/ 	.word	0x000000ff
        /*05a8*/ 	.word	0x0002a800
        /*05ac*/ 	.short	0x0100
        /*05ae*/ 	.byte	0x08
	.zero		1


	//   ....[1]....
        /*05b0*/ 	.word	0x00000180
        /*05b4*/ 	.word	0x000000ff
        /*05b8*/ 	.word	0x0002a820
        /*05bc*/ 	.short	0x0100
        /*05be*/ 	.byte	0x08
	.zero		1


	//   ....[2]....
        /*05c0*/ 	.word	0x00000270
        /*05c4*/ 	.word	0x000000ff
        /*05c8*/ 	.word	0x0002a830
        /*05cc*/ 	.short	0x0100
        /*05ce*/ 	.byte	0x08
	.zero		1


	//   ....[3]....
        /*05d0*/ 	.word	0x00000280
        /*05d4*/ 	.word	0x000000ff
        /*05d8*/ 	.word	0x0002a840
        /*05dc*/ 	.short	0x0100
        /*05de*/ 	.byte	0x08
	.zero		1


	//   ....[4]....
        /*05e0*/ 	.word	0x00000290
        /*05e4*/ 	.word	0x000000ff
        /*05e8*/ 	.word	0x0002a838
        /*05ec*/ 	.short	0x0100
        /*05ee*/ 	.byte	0x08
	.zero		1


	//   ....[5]....
        /*05f0*/ 	.word	0x000002a0
        /*05f4*/ 	.word	0x000000ff
        /*05f8*/ 	.word	0x0002a848
        /*05fc*/ 	.short	0x0100
        /*05fe*/ 	.byte	0x08
	.zero		1


	//   ....[6]....
        /*0600*/ 	.word	0x000003d0
        /*0604*/ 	.word	0x000000ff
        /*0608*/ 	.word	0x0002a850
        /*060c*/ 	.short	0x0100
        /*060e*/ 	.byte	0x08
	.zero		1


	//   ....[7]....
        /*0610*/ 	.word	0x000003e0
        /*0614*/ 	.word	0x000000ff
        /*0618*/ 	.word	0x0002a860
        /*061c*/ 	.short	0x0100
        /*061e*/ 	.byte	0x08
	.zero		1


	//   ....[8]....
        /*0620*/ 	.word	0x000003f0
        /*0624*/ 	.word	0x000000ff
        /*0628*/ 	.word	0x0002a858
        /*062c*/ 	.short	0x0100
        /*062e*/ 	.byte	0x08
	.zero		1


	//   ....[9]....
        /*0630*/ 	.word	0x00000400
        /*0634*/ 	.word	0x000000ff
        /*0638*/ 	.word	0x0002a868
        /*063c*/ 	.short	0x0100
        /*063e*/ 	.byte	0x08
	.zero		1


	//   ....[10]....
        /*0640*/ 	.word	0x000004f0
        /*0644*/ 	.word	0x000000ff
        /*0648*/ 	.word	0x0002a870
        /*064c*/ 	.short	0x0100
        /*064e*/ 	.byte	0x06
	.zero		1


	//   ....[11]....
        /*0650*/ 	.word	0x00000500
        /*0654*/ 	.word	0x000000ff
        /*0658*/ 	.word	0x0002a880
        /*065c*/ 	.short	0x0100
        /*065e*/ 	.byte	0x06
	.zero		1


	//   ....[12]....
        /*0660*/ 	.word	0x00000510
        /*0664*/ 	.word	0x000000ff
        /*0668*/ 	.word	0x0002a878
        /*066c*/ 	.short	0x0100
        /*066e*/ 	.byte	0x06
	.zero		1


	//   ....[13]....
        /*0670*/ 	.word	0x00000520
        /*0674*/ 	.word	0x000000ff
        /*0678*/ 	.word	0x0002a888
        /*067c*/ 	.short	0x0100
        /*067e*/ 	.byte	0x06
	.zero		1


	//   ....[14]....
        /*0680*/ 	.word	0x00000650
        /*0684*/ 	.word	0x000000ff
        /*0688*/ 	.word	0x0002a890
        /*068c*/ 	.short	0x0100
        /*068e*/ 	.byte	0x08
	.zero		1


	//   ....[15]....
        /*0690*/ 	.word	0x00000660
        /*0694*/ 	.word	0x000000ff
        /*0698*/ 	.word	0x0002a8a0
        /*069c*/ 	.short	0x0100
        /*069e*/ 	.byte	0x08
	.zero		1


	//   ....[16]....
        /*06a0*/ 	.word	0x00000670
        /*06a4*/ 	.word	0x000000ff
        /*06a8*/ 	.word	0x0002a898
        /*06ac*/ 	.short	0x0100
        /*06ae*/ 	.byte	0x08
	.zero		1


	//   ....[17]....
        /*06b0*/ 	.word	0x00000680
        /*06b4*/ 	.word	0x000000ff
        /*06b8*/ 	.word	0x0002a8a8
        /*06bc*/ 	.short	0x0100
        /*06be*/ 	.byte	0x08
	.zero		1


	//   ....[18]....
        /*06c0*/ 	.word	0x000007c0
        /*06c4*/ 	.word	0x000000ff
        /*06c8*/ 	.word	0x0002a8b0
        /*06cc*/ 	.short	0x0100
        /*06ce*/ 	.byte	0x08
	.zero		1


	//   ....[19]....
        /*06d0*/ 	.word	0x000007d0
        /*06d4*/ 	.word	0x000000ff
        /*06d8*/ 	.word	0x0002a8c0
        /*06dc*/ 	.short	0x0100
        /*06de*/ 	.byte	0x08
	.zero		1


	//   ....[20]....
        /*06e0*/ 	.word	0x000007e0
        /*06e4*/ 	.word	0x000000ff
        /*06e8*/ 	.word	0x0002a8b8
        /*06ec*/ 	.short	0x0100
        /*06ee*/ 	.byte	0x08
	.zero		1


	//   ....[21]....
        /*06f0*/ 	.word	0x000007f0
        /*06f4*/ 	.word	0x000000ff
        /*06f8*/ 	.word	0x0002a8c8
        /*06fc*/ 	.short	0x0100
        /*06fe*/ 	.byte	0x08
	.zero		1


	//   ....[22]....
        /*0700*/ 	.word	0x00001280
        /*0704*/ 	.word	0x000000ff
        /*0708*/ 	.word	0x0002a800
        /*070c*/ 	.short	0x010a
        /*070e*/ 	.byte	0x27
	.zero		1


	//   ....[23]....
        /*0710*/ 	.word	0x00001300
        /*0714*/ 	.word	0x000000ff
        /*0718*/ 	.word	0x0002a830
        /*071c*/ 	.short	0x010a
        /*071e*/ 	.byte	0x27
	.zero		1


	//   ....[24]....
        /*0720*/ 	.word	0x00001360
        /*0724*/ 	.word	0x000000ff
        /*0728*/ 	.word	0x0002a830
        /*072c*/ 	.short	0x010a
        /*072e*/ 	.byte	0x27
	.zero		1


	//   ....[25]....
        /*0730*/ 	.word	0x00002350
        /*0734*/ 	.word	0x000000ff
        /*0738*/ 	.word	0x00000000
        /*073c*/ 	.short	0x0101
        /*073e*/ 	.byte	0x04
	.zero		1


	//   ....[26]....
        /*0740*/ 	.word	0x00003b60
        /*0744*/ 	.word	0x000000ff
        /*0748*/ 	.word	0x0002a830
        /*074c*/ 	.short	0x010a
        /*074e*/ 	.byte	0x07
	.zero		1


	//   ....[27]....
        /*0750*/ 	.word	0x00003ba0
        /*0754*/ 	.word	0x000000ff
        /*0758*/ 	.word	0x0002a830
        /*075c*/ 	.short	0x010a
        /*075e*/ 	.byte	0x07
	.zero		1


	//   ....[28]....
        /*0760*/ 	.word	0x000043f0
        /*0764*/ 	.word	0x000000ff
        /*0768*/ 	.word	0x0002a850
        /*076c*/ 	.short	0x010a
        /*076e*/ 	.byte	0x0a
	.zero		1


	//   ....[29]....
        /*0770*/ 	.word	0x00004430
        /*0774*/ 	.word	0x000000ff
        /*0778*/ 	.word	0x0002a850
        /*077c*/ 	.short	0x010a
        /*077e*/ 	.byte	0x0a
	.zero		1


	//   ....[30]....
        /*0780*/ 	.word	0x00004d20
        /*0784*/ 	.word	0x000000ff
        /*0788*/ 	.word	0x00000000
        /*078c*/ 	.short	0x0101
        /*078e*/ 	.byte	0x07
	.zero		1


	//   ....[31]....
        /*0790*/ 	.word	0x00006230
        /*0794*/ 	.word	0x000000ff
        /*0798*/ 	.word	0x00000000
        /*079c*/ 	.short	0x0101
        /*079e*/ 	.byte	0x0a
	.zero		1


	//   ....[32]....
        /*07a0*/ 	.word	0x00006490
        /*07a4*/ 	.word	0x000000ff
        /*07a8*/ 	.word	0x0002a830
        /*07ac*/ 	.short	0x010a
        /*07ae*/ 	.byte	0x26
	.zero		1


	//   ....[33]....
        /*07b0*/ 	.word	0x000064d0
        /*07b4*/ 	.word	0x000000ff
        /*07b8*/ 	.word	0x0002a830
        /*07bc*/ 	.short	0x010a
        /*07be*/ 	.byte	0x26
	.zero		1


	//   ....[34]....
        /*07c0*/ 	.word	0x00006d20
        /*07c4*/ 	.word	0x000000ff
        /*07c8*/ 	.word	0x0002a850
        /*07cc*/ 	.short	0x010a
        /*07ce*/ 	.byte	0x05
	.zero		1


	//   ....[35]....
        /*07d0*/ 	.word	0x00006d60
        /*07d4*/ 	.word	0x000000ff
        /*07d8*/ 	.word	0x0002a850
        /*07dc*/ 	.short	0x010a
        /*07de*/ 	.byte	0x05
	.zero		1


	//   ....[36]....
        /*07e0*/ 	.word	0x000073c0
        /*07e4*/ 	.word	0x000000ff
        /*07e8*/ 	.word	0x00000000
        /*07ec*/ 	.short	0x0101
        /*07ee*/ 	.byte	0x26
	.zero		1


	//   ....[37]....
        /*07f0*/ 	.word	0x000083d0
        /*07f4*/ 	.word	0x000000ff
        /*07f8*/ 	.word	0x00000000
        /*07fc*/ 	.short	0x0101
        /*07fe*/ 	.byte	0x05
	.zero		1


	//   ....[38]....
        /*0800*/ 	.word	0x00008990
        /*0804*/ 	.word	0x000000ff
        /*0808*/ 	.word	0x0002a850
        /*080c*/ 	.short	0x010a
        /*080e*/ 	.byte	0x05
	.zero		1


	//   ....[39]....
        /*0810*/ 	.word	0x000089d0
        /*0814*/ 	.word	0x000000ff
        /*0818*/ 	.word	0x0002a850
        /*081c*/ 	.short	0x010a
        /*081e*/ 	.byte	0x05
	.zero		1


	//   ....[40]....
        /*0820*/ 	.word	0x00008ea0
        /*0824*/ 	.word	0x000000ff
        /*0828*/ 	.word	0x00000000
        /*082c*/ 	.short	0x0101
        /*082e*/ 	.byte	0x04
	.zero		1


	//   ....[41]....
        /*0830*/ 	.word	0x00009a70
        /*0834*/ 	.word	0x000000ff
        /*0838*/ 	.word	0x00000000
        /*083c*/ 	.short	0x0101
        /*083e*/ 	.byte	0x04
	.zero		1


	//   ....[42]....
        /*0840*/ 	.word	0x0000bbb0
        /*0844*/ 	.word	0x000000ff
        /*0848*/ 	.word	0x0002a840
        /*084c*/ 	.short	0x010a
        /*084e*/ 	.byte	0x2e
	.zero		1


	//   ....[43]....
        /*0850*/ 	.word	0x0000c1b0
        /*0854*/ 	.word	0x000000ff
        /*0858*/ 	.word	0x0002a830
        /*085c*/ 	.short	0x0107
        /*085e*/ 	.byte	0x2e
	.zero		1


	//   ....[44]....
        /*0860*/ 	.word	0x0000c220
        /*0864*/ 	.word	0x000000ff
        /*0868*/ 	.word	0x0002a830
        /*086c*/ 	.short	0x0101
        /*086e*/ 	.byte	0x2e
	.zero		1


	//   ....[45]....
        /*0870*/ 	.word	0x0000cc40
        /*0874*/ 	.word	0x000000ff
        /*0878*/ 	.word	0x0002a800
        /*087c*/ 	.short	0x0107
        /*087e*/ 	.byte	0x2e
	.zero		1


	//   ....[46]....
        /*0880*/ 	.word	0x0000cca0
        /*0884*/ 	.word	0x000000ff
        /*0888*/ 	.word	0x0002a800
        /*088c*/ 	.short	0x0101
        /*088e*/ 	.byte	0x2e
	.zero		1


	//   ....[47]....
        /*0890*/ 	.word	0x0000ccb0
        /*0894*/ 	.word	0x000000ff
        /*0898*/ 	.word	0x0002a820
        /*089c*/ 	.short	0x010a
        /*089e*/ 	.byte	0x2e
	.zero		1


	//   ....[48]....
        /*08a0*/ 	.word	0x0000d020
        /*08a4*/ 	.word	0x0000001a
        /*08a8*/ 	.word	0x0002a840
        /*08ac*/ 	.short	0x010a
        /*08ae*/ 	.byte	0x3f
	.zero		1


	//   ....[49]....
        /*08b0*/ 	.word	0x0000d530
        /*08b4*/ 	.word	0x0000001a
        /*08b8*/ 	.word	0x0002a830
        /*08bc*/ 	.short	0x0107
        /*08be*/ 	.byte	0x3f
	.zero		1


	//   ....[50]....
        /*08c0*/ 	.word	0x0000d5e0
        /*08c4*/ 	.word	0x0000001a
        /*08c8*/ 	.word	0x0002a830
        /*08cc*/ 	.short	0x0101
        /*08ce*/ 	.byte	0x3f
	.zero		1


	//   ....[51]....
        /*08d0*/ 	.word	0x0000d640
        /*08d4*/ 	.word	0x00000000
        /*08d8*/ 	.word	0x0002a860
        /*08dc*/ 	.short	0x010a
        /*08de*/ 	.byte	0x3f
	.zero		1


	//   ....[52]....
        /*08e0*/ 	.word	0x0000daa0
        /*08e4*/ 	.word	0x00000000
        /*08e8*/ 	.word	0x0002a850
        /*08ec*/ 	.short	0x0107
        /*08ee*/ 	.byte	0x3f
	.zero		1


	//   ....[53]....
        /*08f0*/ 	.word	0x0000dba0
        /*08f4*/ 	.word	0x00000000
        /*08f8*/ 	.word	0x0002a850
        /*08fc*/ 	.short	0x0101
        /*08fe*/ 	.byte	0x3f
	.zero		1


	//   ....[54]....
        /*0900*/ 	.word	0x0000dd20
        /*0904*/ 	.word	0x00000000
        /*0908*/ 	.word	0x0002a860
        /*090c*/ 	.short	0x010a
        /*090e*/ 	.byte	0x3f
	.zero		1


	//   ....[55]....
        /*0910*/ 	.word	0x0000e140
        /*0914*/ 	.word	0x00000000
        /*0918*/ 	.word	0x0002a850
        /*091c*/ 	.short	0x0107
        /*091e*/ 	.byte	0x3f
	.zero		1


	//   ....[56]....
        /*0920*/ 	.word	0x0000e1f0
        /*0924*/ 	.word	0x00000000
        /*0928*/ 	.word	0x0002a850
        /*092c*/ 	.short	0x0101
        /*092e*/ 	.byte	0x3f
	.zero		1


	//   ....[57]....
        /*0930*/ 	.word	0x0000e290
        /*0934*/ 	.word	0x00000005
        /*0938*/ 	.word	0x0002a820
        /*093c*/ 	.short	0x010a
        /*093e*/ 	.byte	0x3f
	.zero		1


	//   ....[58]....
        /*0940*/ 	.word	0x0000e3d0
        /*0944*/ 	.word	0x00000006
        /*0948*/ 	.word	0x0002a840
        /*094c*/ 	.short	0x010a
        /*094e*/ 	.byte	0x3f
	.zero		1


	//   ....[59]....
        /*0950*/ 	.word	0x0000e470
        /*0954*/ 	.word	0x00000005
        /*0958*/ 	.word	0x0002a840
        /*095c*/ 	.short	0x010a
        /*095e*/ 	.byte	0x3f
	.zero		1


	//   ....[60]....
        /*0960*/ 	.word	0x0000e4b0
        /*0964*/ 	.word	0x00000006
        /*0968*/ 	.word	0x0002a860
        /*096c*/ 	.short	0x010a
        /*096e*/ 	.byte	0x3f
	.zero		1


	//   ....[61]....
        /*0970*/ 	.word	0x0000e4f0
        /*0974*/ 	.word	0x00000005
        /*0978*/ 	.word	0x0002a860
        /*097c*/ 	.short	0x010a
        /*097e*/ 	.byte	0x3f
	.zero		1


	//   ....[62]....
        /*0980*/ 	.word	0x0000e560
        /*0984*/ 	.word	0x00000003
        /*0988*/ 	.word	0x0002a800
        /*098c*/ 	.short	0x010a
        /*098e*/ 	.byte	0x3f
	.zero		1


	//   ....[63]....
        /*0990*/ 	.word	0x0000e5c0
        /*0994*/ 	.word	0x00000003
        /*0998*/ 	.word	0x0002a830
        /*099c*/ 	.short	0x010a
        /*099e*/ 	.byte	0x3f
	.zero		1


	//   ....[64]....
        /*09a0*/ 	.word	0x0000e620
        /*09a4*/ 	.word	0x0000000c
        /*09a8*/ 	.word	0x0002a830
        /*09ac*/ 	.short	0x010a
        /*09ae*/ 	.byte	0x3f
	.zero		1


	//   ....[65]....
        /*09b0*/ 	.word	0x0000e680
        /*09b4*/ 	.word	0x00000006
        /*09b8*/ 	.word	0x0002a850
        /*09bc*/ 	.short	0x010a
        /*09be*/ 	.byte	0x3f
	.zero		1


	//   ....[66]....
        /*09c0*/ 	.word	0x0000e6e0
        /*09c4*/ 	.word	0x0000000c
        /*09c8*/ 	.word	0x0002a830
        /*09cc*/ 	.short	0x010a
        /*09ce*/ 	.byte	0x3f
	.zero		1


	//   ....[67]....
        /*09d0*/ 	.word	0x0000e740
        /*09d4*/ 	.word	0x00000006
        /*09d8*/ 	.word	0x0002a850
        /*09dc*/ 	.short	0x010a
        /*09de*/ 	.byte	0x3f
	.zero		1


	//   ....[68]....
        /*09e0*/ 	.word	0x0000e7a0
        /*09e4*/ 	.word	0x00000005
        /*09e8*/ 	.word	0x0002a850
        /*09ec*/ 	.short	0x010a
        /*09ee*/ 	.byte	0x3f
	.zero		1


	//   ....[69]....
        /*09f0*/ 	.word	0x0000e880
        /*09f4*/ 	.word	0x00000005
        /*09f8*/ 	.word	0x0002a840
        /*09fc*/ 	.short	0x010a
        /*09fe*/ 	.byte	0x3f
	.zero		1


	//   ....[70]....
        /*0a00*/ 	.word	0x0000faf0
        /*0a04*/ 	.word	0x00000003
        /*0a08*/ 	.word	0x0002a820
        /*0a0c*/ 	.short	0x010a
        /*0a0e*/ 	.byte	0x3f
	.zero		1


	//   ....[71]....
        /*0a10*/ 	.word	0x0000fb40
        /*0a14*/ 	.word	0x0000001a
        /*0a18*/ 	.word	0x0002a840
        /*0a1c*/ 	.short	0x010a
        /*0a1e*/ 	.byte	0x3f
	.zero		1


	//   ....[72]....
        /*0a20*/ 	.word	0x00010300
        /*0a24*/ 	.word	0x00000000
        /*0a28*/ 	.word	0x0002a860
        /*0a2c*/ 	.short	0x010a
        /*0a2e*/ 	.byte	0x3f
	.zero		1


	//   ....[73]....
        /*0a30*/ 	.word	0x00010b70
        /*0a34*/ 	.word	0x00000000
        /*0a38*/ 	.word	0x0002a860
        /*0a3c*/ 	.short	0x010a
        /*0a3e*/ 	.byte	0x3f
	.zero		1


	//   ....[74]....
        /*0a40*/ 	.word	0x00011390
        /*0a44*/ 	.word	0x00000005
        /*0a48*/ 	.word	0x0002a820
        /*0a4c*/ 	.short	0x010a
        /*0a4e*/ 	.byte	0x3f
	.zero		1


	//   ....[75]....
        /*0a50*/ 	.word	0x00011500
        /*0a54*/ 	.word	0x00000006
        /*0a58*/ 	.word	0x0002a840
        /*0a5c*/ 	.short	0x010a
        /*0a5e*/ 	.byte	0x3f
	.zero		1


	//   ....[76]....
        /*0a60*/ 	.word	0x00011550
        /*0a64*/ 	.word	0x00000005
        /*0a68*/ 	.word	0x0002a840
        /*0a6c*/ 	.short	0x010a
        /*0a6e*/ 	.byte	0x3f
	.zero		1


	//   ....[77]....
        /*0a70*/ 	.word	0x000115a0
        /*0a74*/ 	.word	0x00000006
        /*0a78*/ 	.word	0x0002a860
        /*0a7c*/ 	.short	0x010a
        /*0a7e*/ 	.byte	0x3f
	.zero		1


	//----- nvinfo : EIATTR_NUM_MBARRIERS
	.align		4
.L_262:
        /*0a80*/ 	.byte	0x03, 0x38
        /*0a82*/ 	.short	0x0016


	//----- nvinfo : EIATTR_EXIT_INSTR_OFFSETS
	.align		4
        /*0a84*/ 	.byte	0x04, 0x1c
        /*0a86*/ 	.short	(.L_264 - .L_263)


	//   ....[0]....
.L_263:
        /*0a88*/ 	.word	0x0000e540


	//----- nvinfo : EIATTR_MAX_THREADS
	.align		4
.L_264:
        /*0a8c*/ 	.byte	0x04, 0x05
        /*0a8e*/ 	.short	(.L_266 - .L_265)
.L_265:
        /*0a90*/ 	.word	0x00000180
        /*0a94*/ 	.word	0x00000001
        /*0a98*/ 	.word	0x00000001


	//----- nvinfo : EIATTR_CRS_STACK_SIZE
	.align		4
.L_266:
        /*0a9c*/ 	.byte	0x04, 0x1e
        /*0a9e*/ 	.short	(.L_268 - .L_267)
.L_267:
        /*0aa0*/ 	.word	0x00000000


	//----- nvinfo : EIATTR_CBANK_PARAM_SIZE
	.align		4
.L_268:
        /*0aa4*/ 	.byte	0x03, 0x19
        /*0aa6*/ 	.short	0x0a70


	//----- nvinfo : EIATTR_PARAM_CBANK
	.align		4
        /*0aa8*/ 	.byte	0x04, 0x0a
        /*0aaa*/ 	.short	(.L_270 - .L_269)
	.align		4
.L_269:
        /*0aac*/ 	.word	index@(.nv.constant0._ZN7cutlass13device_kernelIN5flash11enable_sm90INS1_16FlashAttnFwdSm90INS1_25CollectiveMainloopFwdSm90ILi2EN4cute5tupleIJNS5_1CILi1EEES8_S8_EEENS6_IJNS7_ILi128EEENS7_ILi96EEENS7_ILi192EEEEEELi128ENS_6half_tEfNS_4arch4Sm90ELb1ELb0ELb1ELb0ELb1ELb0ELb0ELb1ELb1ELb1ELb1ELb0EEENS1_21CollectiveEpilogueFwdINS6_IJSA_SA_SB_EEES9_SE_SG_Li256ELb0ELb1ELb1ELb0EEENS1_19SingleTileSchedulerILb0ELb1ELb1ELi128EEEEEEEEEvNT_6ParamsE)
        /*0ab0*/ 	.short	0x0210
        /*0ab2*/ 	.short	0x0a70


	//----- nvinfo : EIATTR_SW_WAR
	.align		4
.L_270:
        /*0ab4*/ 	.byte	0x04, 0x36
        /*0ab6*/ 	.short	(.L_272 - .L_271)
.L_271:
        /*0ab8*/ 	.word	0x00000008
.L_272:


//--------------------- .nv.info._ZN7cutlass13device_kernelIN5flash11enable_sm90INS1_16FlashAttnFwdSm90INS1_25CollectiveMainloopFwdSm90ILi2EN4cute5tupleIJNS5_1CILi1EEES8_S8_EEENS6_IJNS7_ILi128EEENS7_ILi96EEENS7_ILi192EEEEEELi128ENS_6half_tEfNS_4arch4Sm90ELb1ELb0ELb1ELb1ELb1ELb0ELb0ELb1ELb1ELb1ELb1ELb0EEENS1_21CollectiveEpilogueFwdINS6_IJSA_SA_SB_EEES9_SE_SG_Li256ELb1ELb1ELb1ELb0EEENS1_36VarlenDynamicPersistentTileSchedulerILi128ELi96ELi256ELi128ELb1ELb1ELb1ELb1ELb1ELb1EEEEEEEEEvNT_6ParamsE --------------------------
	.section	.nv.info._ZN7cutlass13device_kernelIN5flash11enable_sm90INS1_16FlashAttnFwdSm90INS1_25CollectiveMainloopFwdSm90ILi2EN4cute5tupleIJNS5_1CILi1EEES8_S8_EEENS6_IJNS7_ILi128EEENS7_ILi96EEENS7_ILi192EEEEEELi128ENS_6half_tEfNS_4arch4Sm90ELb1ELb0ELb1ELb1ELb1ELb0ELb0ELb1ELb1ELb1ELb1ELb0EEENS1_21CollectiveEpilogueFwdINS6_IJSA_SA_SB_EEES9_SE_SG_Li256ELb1ELb1ELb1ELb0EEENS1_36VarlenDynamicPersistentTileSchedulerILi128ELi96ELi256ELi128ELb1ELb1ELb1ELb1ELb1ELb1EEEEEEEEEvNT_6ParamsE,"",@"SHT_CUDA_INFO"
	.sectionflags	@""
	.align	4


	//----- nvinfo : EIATTR_CUDA_API_VERSION
	.align		4
        /*0000*/ 	.byte	0x04, 0x37
        /*0002*/ 	.short	(.L_274 - .L_273)
.L_273:
        /*0004*/ 	.word	0x00000082


	//----- nvinfo : EIATTR_KPARAM_INFO
	.align		4
.L_274:
        /*0008*/ 	.byte	0x04, 0x17
        /*000a*/ 	.short	(.L_276 - .L_275)
.L_275:
        /*000c*/ 	.word	0x00000000
        /*0010*/ 	.short	0x0000
        /*0012*/ 	.short	0x0070
        /*0014*/ 	.byte	0x00, 0xf0, 0x01, 0x2a


	//----- nvinfo : EIATTR_SPARSE_MMA_MASK
	.align		4
.L_276:
        /*0018*/ 	.byte	0x03, 0x50
        /*001a*/ 	.short	0x0000


	//----- nvinfo : EIATTR_MAXREG_COUNT
	.align		4
        /*001c*/ 	.byte	0x03, 0x1b
        /*001e*/ 	.short	0x00a8


	//----- nvinfo : EIATTR_NUM_BARRIERS
	.align		4
        /*0020*/ 	.byte	0x02, 0x4c
        /*0022*/ 	.byte	0x09
	.zero		1


	//----- nvinfo : EIATTR_EXTERNS
	.align		4
        /*0024*/ 	.byte	0x04, 0x0f
        /*0026*/ 	.short	(.L_278 - .L_277)


	//   ....[0]....
	.align		4
.L_277:
        /*0028*/ 	.word	index@(__assertfail)


	//----- nvinfo : EIATTR_ANNOTATIONS
	.align		4
.L_278:
        /*002c*/ 	.byte	0x04, 0x55
        /*002e*/ 	.short	(.L_280 - .L_279)


	//   ....[0]....
.L_279:
        /* <DEDUP_REMOVED lines=13> */


	//----- nvinfo : EIATTR_MERCURY_ISA_VERSION
	.align		4
.L_280:
        /*00f0*/ 	.byte	0x03, 0x5f
        /*00f2*/ 	.short	0x0101


	//----- nvinfo : EIATTR_UNUSED_LOAD_BYTE_OFFSET
	.align		4
        /*00f4*/ 	.byte	0x04, 0x44
        /*00f6*/ 	.short	(.L_282 - .L_281)


	//   ....[0]....
.L_281:
        /*00f8*/ 	.word	0x00000950
        /*00fc*/ 	.word	0x0000fff0


	//   ....[1]....
        /*0100*/ 	.word	0x00009fb0
        /*0104*/ 	.word	0x0000fff0


	//----- nvinfo : EIATTR_INT_WARP_WIDE_INSTR_OFFSETS
	.align		4
.L_282:
        /*0108*/ 	.byte	0x04, 0x31
        /*010a*/ 	.short	(.L_284 - .L_283)


	//   ....[0]....
.L_283:
        /*010c*/ 	.word	0x000000c0


	//   ....[1]....
        /*0110*/ 	.word	0x000000d0


	//   ....[2]....
        /*0114*/ 	.word	0x00000170


	//   ....[3]....
        /*0118*/ 	.word	0x0000e910


	//   ....[4]....
        /*011c*/ 	.word	0x0000e9a0


	//   ....[5]....
        /*0120*/ 	.word	0x000117e0


	//   ....[6]....
        /*0124*/ 	.word	0x00011870


	//----- nvinfo : EIATTR_COOP_GROUP_MASK_REGIDS
	.align		4
.L_284:
        /*0128*/ 	.byte	0x04, 0x29
        /*012a*/ 	.short	(.L_286 - .L_285)


	//   ....[0]....
.L_285:
        /*012c*/ 	.word	0xffffffff


	//   ....[1]....
        /*0130*/ 	.word	0xffffffff


	//   ....[2]....
        /*0134*/ 	.word	0xffffffff


	//   ....[3]....
        /*0138*/ 	.word	0xffffffff


	//   ....[4]....
        /*013c*/ 	.word	0xffffffff


	//   ....[5]....
        /*0140*/ 	.word	0xffffffff


	//   ....[6]....
        /*0144*/ 	.word	0xffffffff


	//   ....[7]....
        /*0148*/ 	.word	0xffffffff


	//   ....[8]....
        /*014c*/ 	.word	0xffffffff


	//   ....[9]....
        /*0150*/ 	.word	0xffffffff


	//   ....[10]....
        /*0154*/ 	.word	0xffffffff


	//   ....[11]....
        /*0158*/ 	.word	0xffffffff


	//   ....[12]....
        /*015c*/ 	.word	0xffffffff


	//   ....[13]....
        /*0160*/ 	.word	0xffffffff


	//   ....[14]....
        /*0164*/ 	.word	0xffffffff


	//   ....[15]....
        /*0168*/ 	.word	0xffffffff


	//   ....[16]....
        /*016c*/ 	.word	0xffffffff


	//   ....[17]....
        /*0170*/ 	.word	0xffffffff


	//   ....[18]....
        /*0174*/ 	.word	0xffffffff


	//   ....[19]....
        /*0178*/ 	.word	0xffffffff


	//   ....[20]....
        /*017c*/ 	.word	0xffffffff


	//   ....[21]....
        /*0180*/ 	.word	0xffffffff


	//   ....[22]....
        /*0184*/ 	.word	0xffffffff


	//   ....[23]....
        /*0188*/ 	.word	0xffffffff


	//   ....[24]....
        /*018c*/ 	.word	0xffffffff


	//   ....[25]....
        /*0190*/ 	.word	0xffffffff


	//   ....[26]....
        /*0194*/ 	.word	0xffffffff


	//   ....[27]....
        /*0198*/ 	.word	0xffffffff


	//   ....[28]....
        /*019c*/ 	.word	0xffffffff


	//   ....[29]....
        /*01a0*/ 	.word	0xffffffff


	//   ....[30]....
        /*01a4*/ 	.word	0xffffffff


	//   ....[31]....
        /*01a8*/ 	.word	0xffffffff


	//   ....[32]....
        /*01ac*/ 	.word	0xffffffff


	//   ....[33]....
        /*01b0*/ 	.word	0xffffffff


	//   ....[34]....
        /*01b4*/ 	.word	0xffffffff


	//   ....[35]....
        /*01b8*/ 	.word	0xffffffff


	//   ....[36]....
        /*01bc*/ 	.word	0xffffffff


	//   ....[37]....
        /*01c0*/ 	.word	0xffffffff


	//   ....[38]....
        /*01c4*/ 	.word	0xffffffff


	//   ....[39]....
        /*01c8*/ 	.word	0xffffffff


	//   ....[40]....
        /*01cc*/ 	.word	0xffffffff


	//   ....[41]....
        /*01d0*/ 	.word	0xffffffff


	//   ....[42]....
        /*01d4*/ 	.word	0xffffffff


	//   ....[43]....
        /*01d8*/ 	.word	0xffffffff


	//   ....[44]....
        /*01dc*/ 	.word	0xffffffff


	//   ....[45]....
        /*01e0*/ 	.word	0xffffffff


	//   ....[46]....
        /*01e4*/ 	.word	0xffffffff


	//   ....[47]....
        /*01e8*/ 	.word	0xffffffff


	//   ....[48]....
        /*01ec*/ 	.word	0xffffffff


	//   ....[49]....
        /*01f0*/ 	.word	0xffffffff


	//   ....[50]....
        /*01f4*/ 	.word	0xffffffff


	//   ....[51]....
        /*01f8*/ 	.word	0xffffffff


	//   ....[52]....
        /*01fc*/ 	.word	0xffffffff


	//   ....[53]....
        /*0200*/ 	.word	0xffffffff


	//   ....[54]....
        /*0204*/ 	.word	0xffffffff


	//   ....[55]....
        /*0208*/ 	.word	0xffffffff


	//   ....[56]....
        /*020c*/ 	.word	0xffffffff


	//   ....[57]....
        /*0210*/ 	.word	0xffffffff


	//   ....[58]....
        /*0214*/ 	.word	0xffffffff


	//   ....[59]....
        /*0218*/ 	.word	0xffffffff


	//   ....[60]....
        /*021c*/ 	.word	0xffffffff


	//   ....[61]....
        /*0220*/ 	.word	0xffffffff


	//   ....[62]....
        /*0224*/ 	.word	0xffffffff


	//   ....[63]....
        /*0228*/ 	.word	0xffffffff


	//   ....[64]....
        /*022c*/ 	.word	0xffffffff


	//   ....[65]....
        /*0230*/ 	.word	0xffffffff


	//   ....[66]....
        /*0234*/ 	.word	0xffffffff


	//   ....[67]....
        /*0238*/ 	.word	0xffffffff


	//   ....[68]....
        /*023c*/ 	.word	0xffffffff


	//   ....[69]....
        /*0240*/ 	.word	0xffffffff


	//   ....[70]....
        /*0244*/ 	.word	0xffffffff


	//   ....[71]....
        /*0248*/ 	.word	0xffffffff


	//   ....[72]....
        /*024c*/ 	.word	0xffffffff


	//   ....[73]....
        /*0250*/ 	.word	0xffffffff


	//   ....[74]....
        /*0254*/ 	.word	0xffffffff


	//   ....[75]....
        /*0258*/ 	.word	0xffffffff


	//   ....[76]....
        /*025c*/ 	.word	0xffffffff


	//   ....[77]....
        /*0260*/ 	.word	0xffffffff


	//   ....[78]....
        /*0264*/ 	.word	0xffffffff


	//   ....[79]....
        /*0268*/ 	.word	0xffffffff


	//   ....[80]....
        /*026c*/ 	.word	0xffffffff


	//   ....[81]....
        /*0270*/ 	.word	0xffffffff


	//   ....[82]....
        /*0274*/ 	.word	0xffffffff


	//   ....[83]....
        /*0278*/ 	.word	0xffffffff


	//   ....[84]....
        /*027c*/ 	.word	0xffffffff


	//   ....[85]....
        /*0280*/ 	.word	0xffffffff


	//   ....[86]....
        /*0284*/ 	.word	0xffffffff


	//   ....[87]....
        /*0288*/ 	.word	0xffffffff


	//   ....[88]....
        /*028c*/ 	.word	0xffffffff


	//   ....[89]....
        /*0290*/ 	.word	0xffffffff


	//   ....[90]....
        /*0294*/ 	.word	0xffffffff


	//   ....[91]....
        /*0298*/ 	.word	0xffffffff


	//   ....[92]....
        /*029c*/ 	.word	0xffffffff


	//   ....[93]....
        /*02a0*/ 	.word	0xffffffff


	//   ....[94]....
        /*02a4*/ 	.word	0xffffffff


	//   ....[95]....
        /*02a8*/ 	.word	0xffffffff


	//   ....[96]....
        /*02ac*/ 	.word	0xffffffff


	//   ....[97]....
        /*02b0*/ 	.word	0xffffffff


	//   ....[98]....
        /*02b4*/ 	.word	0xffffffff


	//   ....[99]....
        /*02b8*/ 	.word	0xffffffff


	//   ....[100]....
        /*02bc*/ 	.word	0xffffffff


	//   ....[101]....
        /*02c0*/ 	.word	0xffffffff


	//   ....[102]....
        /*02c4*/ 	.word	0xffffffff


	//   ....[103]....
        /*02c8*/ 	.word	0xffffffff


	//   ....[104]....
        /*02cc*/ 	.word	0xffffffff


	//   ....[105]....
        /*02d0*/ 	.word	0xffffffff


	//   ....[106]....
        /*02d4*/ 	.word	0xffffffff


	//   ....[107]....
        /*02d8*/ 	.word	0xffffffff


	//   ....[108]....
        /*02dc*/ 	.word	0xffffffff


	//   ....[109]....
        /*02e0*/ 	.word	0xffffffff


	//   ....[110]....
        /*02e4*/ 	.word	0xffffffff


	//   ....[111]....
        /*02e8*/ 	.word	0xffffffff


	//   ....[112]....
        /*02ec*/ 	.word	0xffffffff


	//   ....[113]....
        /*02f0*/ 	.word	0xffffffff


	//   ....[114]....
        /*02f4*/ 	.word	0xffffffff


	//   ....[115]....
        /*02f8*/ 	.word	0xffffffff


	//   ....[116]....
        /*02fc*/ 	.word	0xffffffff


	//   ....[117]....
        /*0300*/ 	.word	0xffffffff


	//   ....[118]....
        /*0304*/ 	.word	0xffffffff


	//   ....[119]....
        /*0308*/ 	.word	0xffffffff


	//   ....[120]....
        /*030c*/ 	.word	0xffffffff


	//   ....[121]....
        /*0310*/ 	.word	0xffffffff


	//   ....[122]....
        /*0314*/ 	.word	0xffffffff


	//   ....[123]....
        /*0318*/ 	.word	0xffffffff


	//   ....[124]....
        /*031c*/ 	.word	0xffffffff


	//   ....[125]....
        /*0320*/ 	.word	0xffffffff


	//   ....[126]....
        /*0324*/ 	.word	0xffffffff


	//   ....[127]....
        /*0328*/ 	.word	0xffffffff


	//   ....[128]....
        /*032c*/ 	.word	0xffffffff


	//   ....[129]....
        /*0330*/ 	.word	0xffffffff


	//   ....[130]....
        /*0334*/ 	.word	0xffffffff


	//   ....[131]....
        /*0338*/ 	.word	0xffffffff


	//   ....[132]....
        /*033c*/ 	.word	0xffffffff


	//   ....[133]....
        /*0340*/ 	.word	0xffffffff


	//   ....[134]....
        /*0344*/ 	.word	0xffffffff


	//   ....[135]....
        /*0348*/ 	.word	0xffffffff


	//   ....[136]....
        /*034c*/ 	.word	0xffffffff


	//   ....[137]....
        /*0350*/ 	.word	0xffffffff


	//   ....[138]....
        /*0354*/ 	.word	0xffffffff


	//   ....[139]....
        /*0358*/ 	.word	0xffffffff


	//   ....[140]....
        /*035c*/ 	.word	0xffffffff


	//   ....[141]....
        /*0360*/ 	.word	0xffffffff


	//   ....[142]....
        /*0364*/ 	.word	0xffffffff


	//   ....[143]....
        /*0368*/ 	.word	0xffffffff


	//   ....[144]....
        /*036c*/ 	.word	0xffffffff


	//   ....[145]....
        /*0370*/ 	.word	0xffffffff


	//   ....[146]....
        /*0374*/ 	.word	0xffffffff


	//   ....[147]....
        /*0378*/ 	.word	0xffffffff


	//   ....[148]....
        /*037c*/ 	.word	0xffffffff


	//   ....[149]....
        /*0380*/ 	.word	0xffffffff


	//   ....[150]....
        /*0384*/ 	.word	0xffffffff


	//   ....[151]....
        /*0388*/ 	.word	0x0500000f


	//   ....[152]....
        /*038c*/ 	.word	0x0500000f


	//   ....[153]....
        /*0390*/ 	.word	0x0500000f


	//   ....[154]....
        /*0394*/ 	.word	0x0500000f


	//   ....[155]....
        /*0398*/ 	.word	0x0500000f


	//   ....[156]....
        /*039c*/ 	.word	0x0500000f


	//   ....[157]....
        /*03a0*/ 	.word	0x0500000f


	//   ....[158]....
        /*03a4*/ 	.word	0x0500000f


	//   ....[159]....
        /*03a8*/ 	.word	0x0500000f


	//   ....[160]....
        /*03ac*/ 	.word	0x0500000f


	//   ....[161]....
        /*03b0*/ 	.word	0x0500000f


	//   ....[162]....
        /*03b4*/ 	.word	0x0500000f


	//   ....[163]....
        /*03b8*/ 	.word	0x0500000f


	//   ....[164]....
        /*03bc*/ 	.word	0x0500000f


	//   ....[165]....
        /*03c0*/ 	.word	0x0500000f


	//   ....[166]....
        /*03c4*/ 	.word	0x0500000f


	//   ....[167]....
        /*03c8*/ 	.word	0x0500000f


	//   ....[168]....
        /*03cc*/ 	.word	0x0500000f


	//   ....[169]....
        /*03d0*/ 	.word	0x0500000f


	//   ....[170]....
        /*03d4*/ 	.word	0x0500000f


	//   ....[171]....
        /*03d8*/ 	.word	0x0500000f


	//   ....[172]....
        /*03dc*/ 	.word	0x0500000f


	//   ....[173]....
        /*03e0*/ 	.word	0x0500000f


	//   ....[174]....
        /*03e4*/ 	.word	0x0500000f


	//   ....[175]....
        /*03e8*/ 	.word	0x0500000f


	//   ....[176]....
        /*03ec*/ 	.word	0x0500000f


	//   ....[177]....
        /*03f0*/ 	.word	0x0500000f


	//   ....[178]....
        /*03f4*/ 	.word	0x0500000f


	//   ....[179]....
        /*03f8*/ 	.word	0x0500000f


	//   ....[180]....
        /*03fc*/ 	.word	0x0500000f


	//   ....[181]....
        /*0400*/ 	.word	0x0500000f


	//   ....[182]....
        /*0404*/ 	.word	0x0500000f


	//   ....[183]....
        /*0408*/ 	.word	0x0500000f


	//   ....[184]....
        /*040c*/ 	.word	0x0500000f


	//   ....[185]....
        /*0410*/ 	.word	0x0500000f


	//   ....[186]....
        /*0414*/ 	.word	0x0500000f


	//   ....[187]....
        /*0418*/ 	.word	0x0500000f


	//   ....[188]....
        /*041c*/ 	.word	0x0500000f


	//   ....[189]....
        /*0420*/ 	.word	0x0500000f


	//   ....[190]....
        /*0424*/ 	.word	0x0500000f


	//   ....[191]....
        /*0428*/ 	.word	0x0500000f


	//   ....[192]....
        /*042c*/ 	.word	0x0500000f


	//   ....[193]....
        /*0430*/ 	.word	0x0500000f


	//   ....[194]....
        /*0434*/ 	.word	0x0500000f


	//   ....[195]....
        /*0438*/ 	.word	0x0500000f


	//   ....[196]....
        /*043c*/ 	.word	0x0500000f


	//   ....[197]....
        /*0440*/ 	.word	0x0500000f


	//   ....[198]....
        /*0444*/ 	.word	0x0500000f


	//   ....[199]....
        /*0448*/ 	.word	0x0500000f


	//   ....[200]....
        /*044c*/ 	.word	0x0500000f


	//   ....[201]....
        /*0450*/ 	.word	0x0500000f


	//   ....[202]....
        /*0454*/ 	.word	0x0500000f


	//   ....[203]....
        /*0458*/ 	.word	0x0500000f


	//   ....[204]....
        /*045c*/ 	.word	0x0500000f


	//   ....[205]....
        /*0460*/ 	.word	0x0500000f


	//   ....[206]....
        /*0464*/ 	.word	0x0500000f


	//   ....[207]....
        /*0468*/ 	.word	0x0500000f


	//   ....[208]....
        /*046c*/ 	.word	0x0500000f


	//   ....[209]....
        /*0470*/ 	.word	0x0500000f


	//   ....[210]....
        /*0474*/ 	.word	0x0500000f


	//   ....[211]....
        /*0478*/ 	.word	0x0500000f


	//   ....[212]....
        /*047c*/ 	.word	0x0500000f


	//   ....[213]....
        /*0480*/ 	.word	0x0500000f


	//   ....[214]....
        /*0484*/ 	.word	0x0500000f


	//   ....[215]....
        /*0488*/ 	.word	0x0500000f


	//   ....[216]....
        /*048c*/ 	.word	0x0500000f


	//   ....[217]....
        /*0490*/ 	.word	0x0500000f


	//   ....[218]....
        /*0494*/ 	.word	0x0500000f


	//   ....[219]....
        /*0498*/ 	.word	0x0500000f


	//   ....[220]....
        /*049c*/ 	.word	0x0500000f


	//   ....[221]....
        /*04a0*/ 	.word	0x0500000f


	//   ....[222]....
        /*04a4*/ 	.word	0x0500000f


	//   ....[223]....
        /*04a8*/ 	.word	0x0500000f


	//   ....[224]....
        /*04ac*/ 	.word	0x0500000f


	//   ....[225]....
        /*04b0*/ 	.word	0x0500000f


	//   ....[226]....
        /*04b4*/ 	.word	0x0500000f


	//   ....[227]....
        /*04b8*/ 	.word	0x0500000f


	//   ....[228]....
        /*04bc*/ 	.word	0x0500000f


	//   ....[229]....
        /*04c0*/ 	.word	0x0500000f


	//   ....[230]....
        /*04c4*/ 	.word	0x0500000f


	//   ....[231]....
        /*04c8*/ 	.word	0x0500000f


	//   ....[232]....
        /*04cc*/ 	.word	0x0500000f


	//   ....[233]....
        /*04d0*/ 	.word	0x0500000f


	//   ....[234]....
        /*04d4*/ 	.word	0x0500000f


	//----- nvinfo : EIATTR_COOP_GROUP_INSTR_OFFSETS
	.align		4
.L_286:
        /*04d8*/ 	.byte	0x04, 0x28
        /*04da*/ 	.short	(.L_288 - .L_287)


	//   ....[0]....
.L_287:
        /*04dc*/ 	.word	0x00000070


	//   ....[1]....
        /*04e0*/ 	.word	0x000000b0


	//   ....[2]....
        /*04e4*/ 	.word	0x000002d0


	//   ....[3]....
        /*04e8*/ 	.word	0x00000430


	//   ....[4]....
        /*04ec*/ 	.word	0x00000550


	//   ....[5]....
        /*04f0*/ 	.word	0x000006b0


	//   ....[6]....
        /*04f4*/ 	.word	0x00001b80


	//   ....[7]....
        /*04f8*/ 	.word	0x00002720


	//   ....[8]....
        /*04fc*/ 	.word	0x00002970


	//   ....[9]....
        /*0500*/ 	.word	0x00003170


	//   ....[10]....
        /*0504*/ 	.word	0x000031e0


	//   ....[11]....
        /*0508*/ 	.word	0x00003980


	//   ....[12]....
        /*050c*/ 	.word	0x000039f0


	//   ....[13]....
        /*0510*/ 	.word	0x000053a0


	//   ....[14]....
        /*0514*/ 	.word	0x00005510


	//   ....[15]....
        /*0518*/ 	.word	0x00005c80


	//   ....[16]....
        /*051c*/ 	.word	0x00005d30


	//   ....[17]....
        /*0520*/ 	.word	0x00006420


	//   ....[18]....
        /*0524*/ 	.word	0x00006480


	//   ....[19]....
        /*0528*/ 	.word	0x00008550


	//   ....[20]....
        /*052c*/ 	.word	0x000085a0


	//   ....[21]....
        /*0530*/ 	.word	0x000085c0


	//   ....[22]....
        /*0534*/ 	.word	0x000085e0


	//   ....[23]....
        /*0538*/ 	.word	0x000096e0


	//   ....[24]....
        /*053c*/ 	.word	0x00009710


	//   ....[25]....
        /*0540*/ 	.word	0x000097d0


	//   ....[26]....
        /*0544*/ 	.word	0x000097e0


	//   ....[27]....
        /*0548*/ 	.word	0x0000ab30


	//   ....[28]....
        /*054c*/ 	.word	0x0000ab70


	//   ....[29]....
        /*0550*/ 	.word	0x0000aba0


	//   ....[30]....
        /*0554*/ 	.word	0x0000abd0


	//   ....[31]....
        /*0558*/ 	.word	0x0000b2a0


	//   ....[32]....
        /*055c*/ 	.word	0x0000b2e0


	//   ....[33]....
        /*0560*/ 	.word	0x0000b3a0


	//   ....[34]....
        /*0564*/ 	.word	0x0000b3c0


	//   ....[35]....
        /*0568*/ 	.word	0x0000b480


	//   ....[36]....
        /*056c*/ 	.word	0x0000b4a0


	//   ....[37]....
        /*0570*/ 	.word	0x0000b570


	//   ....[38]....
        /*0574*/ 	.word	0x0000b590


	//   ....[39]....
        /*0578*/ 	.word	0x0000b960


	//   ....[40]....
        /*057c*/ 	.word	0x0000b970


	//   ....[41]....
        /*0580*/ 	.word	0x0000bda0


	//   ....[42]....
        /*0584*/ 	.word	0x0000bdb0


	//   ....[43]....
        /*0588*/ 	.word	0x0000cb60


	//   ....[44]....
        /*058c*/ 	.word	0x0000cb80


	//   ....[45]....
        /*0590*/ 	.word	0x0000cc40


	//   ....[46]....
        /*0594*/ 	.word	0x0000cc60


	//   ....[47]....
        /*0598*/ 	.word	0x0000cd20


	//   ....[48]....
        /*059c*/ 	.word	0x0000cd40


	//   ....[49]....
        /*05a0*/ 	.word	0x0000ce10


	//   ....[50]....
        /*05a4*/ 	.word	0x0000ce30


	//   ....[51]....
        /*05a8*/ 	.word	0x0000cf70


	//   ....[52]....
        /*05ac*/ 	.word	0x0000d180


	//   ....[53]....
        /*05b0*/ 	.word	0x0000d1b0


	//   ....[54]....
        /*05b4*/ 	.word	0x0000d1e0


	//   ....[55]....
        /*05b8*/ 	.word	0x0000d210


	//   ....[56]....
        /*05bc*/ 	.word	0x0000d240


	//   ....[57]....
        /*05c0*/ 	.word	0x0000d270


	//   ....[58]....
        /*05c4*/ 	.word	0x0000d3e0


	//   ....[59]....
        /*05c8*/ 	.word	0x0000d410


	//   ....[60]....
        /*05cc*/ 	.word	0x0000d440


	//   ....[61]....
        /*05d0*/ 	.word	0x0000d470


	//   ....[62]....
        /*05d4*/ 	.word	0x0000d4a0


	//   ....[63]....
        /*05d8*/ 	.word	0x0000d4d0


	//   ....[64]....
        /*05dc*/ 	.word	0x0000d560


	//   ....[65]....
        /*05e0*/ 	.word	0x0000d590


	//   ....[66]....
        /*05e4*/ 	.word	0x0000d5a0


	//   ....[67]....
        /*05e8*/ 	.word	0x0000d5e0


	//   ....[68]....
        /*05ec*/ 	.word	0x0000f580


	//   ....[69]....
        /*05f0*/ 	.word	0x0000f5a0


	//   ....[70]....
        /*05f4*/ 	.word	0x0000f650


	//   ....[71]....
        /*05f8*/ 	.word	0x0000f670


	//   ....[72]....
        /*05fc*/ 	.word	0x0000f710


	//   ....[73]....
        /*0600*/ 	.word	0x0000f730


	//   ....[74]....
        /*0604*/ 	.word	0x0000f7d0


	//   ....[75]....
        /*0608*/ 	.word	0x0000f7f0


	//   ....[76]....
        /*060c*/ 	.word	0x0000f890


	//   ....[77]....
        /*0610*/ 	.word	0x0000f8b0


	//   ....[78]....
        /*0614*/ 	.word	0x0000f8c0


	//   ....[79]....
        /*0618*/ 	.word	0x0000f950


	//   ....[80]....
        /*061c*/ 	.word	0x000100d0


	//   ....[81]....
        /*0620*/ 	.word	0x00010100


	//   ....[82]....
        /*0624*/ 	.word	0x00010160


	//   ....[83]....
        /*0628*/ 	.word	0x000101c0


	//   ....[84]....
        /*062c*/ 	.word	0x00010210


	//   ....[85]....
        /*0630*/ 	.word	0x00010270


	//   ....[86]....
        /*0634*/ 	.word	0x000102b0


	//   ....[87]....
        /*0638*/ 	.word	0x00010320


	//   ....[88]....
        /*063c*/ 	.word	0x00010370


	//   ....[89]....
        /*0640*/ 	.word	0x000103d0


	//   ....[90]....
        /*0644*/ 	.word	0x00010410


	//   ....[91]....
        /*0648*/ 	.word	0x00010480


	//   ....[92]....
        /*064c*/ 	.word	0x000104d0


	//   ....[93]....
        /*0650*/ 	.word	0x00010520


	//   ....[94]....
        /*0654*/ 	.word	0x00010540


	//   ....[95]....
        /*0658*/ 	.word	0x00010570


	//   ....[96]....
        /*065c*/ 	.word	0x00010d00


	//   ....[97]....
        /*0660*/ 	.word	0x00010d10


	//   ....[98]....
        /*0664*/ 	.word	0x00010d30


	//   ....[99]....
        /*0668*/ 	.word	0x00010db0


	//   ....[100]....
        /*066c*/ 	.word	0x00010dc0


	//   ....[101]....
        /*0670*/ 	.word	0x00010e20


	//   ....[102]....
        /*0674*/ 	.word	0x00010e50


	//   ....[103]....
        /*0678*/ 	.word	0x00010e90


	//   ....[104]....
        /*067c*/ 	.word	0x00010ec0


	//   ....[105]....
        /*0680*/ 	.word	0x00010f00


	//   ....[106]....
        /*0684*/ 	.word	0x00010f30


	//   ....[107]....
        /*0688*/ 	.word	0x00010f70


	//   ....[108]....
        /*068c*/ 	.word	0x000111e0


	//   ....[109]....
        /*0690*/ 	.word	0x00011200


	//   ....[110]....
        /*0694*/ 	.word	0x00011210


	//   ....[111]....
        /*0698*/ 	.word	0x00011290


	//   ....[112]....
        /*069c*/ 	.word	0x000112a0


	//   ....[113]....
        /*06a0*/ 	.word	0x00011310


	//   ....[114]....
        /*06a4*/ 	.word	0x00011320


	//   ....[115]....
        /*06a8*/ 	.word	0x00011390


	//   ....[116]....
        /*06ac*/ 	.word	0x000113a0


	//   ....[117]....
        /*06b0*/ 	.word	0x00011410


	//   ....[118]....
        /*06b4*/ 	.word	0x00011420


	//   ....[119]....
        /*06b8*/ 	.word	0x00011430


	//   ....[120]....
        /*06bc*/ 	.word	0x000119e0


	//   ....[121]....
        /*06c0*/ 	.word	0x00011a00


	//   ....[122]....
        /*06c4*/ 	.word	0x00011a10


	//   ....[123]....
        /*06c8*/ 	.word	0x00011a20


	//   ....[124]....
        /*06cc*/ 	.word	0x00011a90


	//   ....[125]....
        /*06d0*/ 	.word	0x00011ab0


	//   ....[126]....
        /*06d4*/ 	.word	0x00011b20


	//   ....[127]....
        /*06d8*/ 	.word	0x00011b40


	//   ....[128]....
        /*06dc*/ 	.word	0x00011ba0


	//   ....[129]....
        /*06e0*/ 	.word	0x00011bc0


	//   ....[130]....
        /*06e4*/ 	.word	0x00011c10


	//   ....[131]....
        /*06e8*/ 	.word	0x00011c30


	//   ....[132]....
        /*06ec*/ 	.word	0x00012080


	//   ....[133]....
        /*06f0*/ 	.word	0x00012090


	//   ....[134]....
        /*06f4*/ 	.word	0x000120d0


	//   ....[135]....
        /*06f8*/ 	.word	0x00012110


	//   ....[136]....
        /*06fc*/ 	.word	0x00012140


	//   ....[137]....
        /*0700*/ 	.word	0x00012170


	//   ....[138]....
        /*0704*/ 	.word	0x000121a0


	//   ....[139]....
        /*0708*/ 	.word	0x000121d0


	//   ....[140]....
        /*070c*/ 	.word	0x00012380


	//   ....[141]....
        /*0710*/ 	.word	0x000123b0


	//   ....[142]....
        /*0714*/ 	.word	0x000123e0


	//   ....[143]....
        /*0718*/ 	.word	0x00012410


	//   ....[144]....
        /*071c*/ 	.word	0x00012440


	//   ....[145]....
        /*0720*/ 	.word	0x00012470


	//   ....[146]....
        /*0724*/ 	.word	0x00012530


	//   ....[147]....
        /*0728*/ 	.word	0x00012550


	//   ....[148]....
        /*072c*/ 	.word	0x00012570


	//   ....[149]....
        /*0730*/ 	.word	0x000125d0


	//   ....[150]....
        /*0734*/ 	.word	0x00012ff0


	//   ....[151]....
        /*0738*/ 	.word	0x000135a0


	//   ....[152]....
        /*073c*/ 	.word	0x00013690


	//   ....[153]....
        /*0740*/ 	.word	0x00013730


	//   ....[154]....
        /*0744*/ 	.word	0x00013790


	//   ....[155]....
        /*0748*/ 	.word	0x000138a0


	//   ....[156]....
        /*074c*/ 	.word	0x00013910


	//   ....[157]....
        /*0750*/ 	.word	0x00013a20


	//   ....[158]....
        /*0754*/ 	.word	0x00013a90


	//   ....[159]....
        /*0758*/ 	.word	0x00013ba0


	//   ....[160]....
        /*075c*/ 	.word	0x00013c10


	//   ....[161]....
        /*0760*/ 	.word	0x00013d20


	//   ....[162]....
        /*0764*/ 	.word	0x00013d90


	//   ....[163]....
        /*0768*/ 	.word	0x00013e30


	//   ....[164]....
        /*076c*/ 	.word	0x00013f40


	//   ....[165]....
        /*0770*/ 	.word	0x00013fb0


	//   ....[166]....
        /*0774*/ 	.word	0x00014030


	//   ....[167]....
        /*0778*/ 	.word	0x00014100


	//   ....[168]....
        /*077c*/ 	.word	0x00014180


	//   ....[169]....
        /*0780*/ 	.word	0x00014260


	//   ....[170]....
        /*0784*/ 	.word	0x000142e0


	//   ....[171]....
        /*0788*/ 	.word	0x000143c0


	//   ....[172]....
        /*078c*/ 	.word	0x00014440


	//   ....[173]....
        /*0790*/ 	.word	0x00014520


	//   ....[174]....
        /*0794*/ 	.word	0x000145a0


	//   ....[175]....
        /*0798*/ 	.word	0x00014680


	//   ....[176]....
        /*079c*/ 	.word	0x00014700


	//   ....[177]....
        /*07a0*/ 	.word	0x000147d0


	//   ....[178]....
        /*07a4*/ 	.word	0x00014850


	//   ....[179]....
        /*07a8*/ 	.word	0x00014910


	//   ....[180]....
        /*07ac*/ 	.word	0x00014a40


	//   ....[181]....
        /*07b0*/ 	.word	0x00014af0


	//   ....[182]....
        /*07b4*/ 	.word	0x00014b60


	//   ....[183]....
        /*07b8*/ 	.word	0x00014c50


	//   ....[184]....
        /*07bc*/ 	.word	0x00014cb0


	//   ....[185]....
        /*07c0*/ 	.word	0x00014d80


	//   ....[186]....
        /*07c4*/ 	.word	0x00014de0


	//   ....[187]....
        /*07c8*/ 	.word	0x00014eb0


	//   ....[188]....
        /*07cc*/ 	.word	0x00014f10


	//   ....[189]....
        /*07d0*/ 	.word	0x00014fe0


	//   ....[190]....
        /*07d4*/ 	.word	0x00015040


	//   ....[191]....
        /*07d8*/ 	.word	0x00015110


	//   ....[192]....
        /*07dc*/ 	.word	0x00015200


	//   ....[193]....
        /*07e0*/ 	.word	0x000152a0


	//   ....[194]....
        /*07e4*/ 	.word	0x00015300


	//   ....[195]....
        /*07e8*/ 	.word	0x000153f0


	//   ....[196]....
        /*07ec*/ 	.word	0x00015450


	//   ....[197]....
        /*07f0*/ 	.word	0x00015530


	//   ....[198]....
        /*07f4*/ 	.word	0x00015590


	//   ....[199]....
        /*07f8*/ 	.word	0x00015670


	//   ....[200]....
        /*07fc*/ 	.word	0x000156d0


	//   ....[201]....
        /*0800*/ 	.word	0x000157b0


	//   ....[202]....
        /*0804*/ 	.word	0x00015810


	//   ....[203]....
        /*0808*/ 	.word	0x000158e0


	//   ....[204]....
        /*080c*/ 	.word	0x00015a00


	//   ....[205]....
        /*0810*/ 	.word	0x00015ad0


	//   ....[206]....
        /*0814*/ 	.word	0x00015b90


	//   ....[207]....
        /*0818*/ 	.word	0x00015c60


	//   ....[208]....
        /*081c*/ 	.word	0x00015cc0


	//   ....[209]....
        /*0820*/ 	.word	0x00015d90


	//   ....[210]....
        /*0824*/ 	.word	0x00015df0


	//   ....[211]....
        /*0828*/ 	.word	0x00015ed0


	//   ....[212]....
        /*082c*/ 	.word	0x00015f30


	//   ....[213]....
        /*0830*/ 	.word	0x00016000


	//   ....[214]....
        /*0834*/ 	.word	0x00016060


	//   ....[215]....
        /*0838*/ 	.word	0x00016120


	//   ....[216]....
        /*083c*/ 	.word	0x000161b0


	//   ....[217]....
        /*0840*/ 	.word	0x00016250


	//   ....[218]....
        /*0844*/ 	.word	0x000163c0


	//   ....[219]....
        /*0848*/ 	.word	0x00016430


	//   ....[220]....
        /*084c*/ 	.word	0x000164b0


	//   ....[221]....
        /*0850*/ 	.word	0x00016520


	//   ....[222]....
        /*0854*/ 	.word	0x00016590


	//   ....[223]....
        /*0858*/ 	.word	0x00016610


	//   ....[224]....
        /*085c*/ 	.word	0x00016690


	//   ....[225]....
        /*0860*/ 	.word	0x00016720


	//   ....[226]....
        /*0864*/ 	.word	0x00016790


	//   ....[227]....
        /*0868*/ 	.word	0x00016800


	//   ....[228]....
        /*086c*/ 	.word	0x00016870


	//   ....[229]....
        /*0870*/ 	.word	0x000168f0


	//   ....[230]....
        /*0874*/ 	.word	0x00016960


	//   ....[231]....
        /*0878*/ 	.word	0x000169f0


	//   ....[232]....
        /*087c*/ 	.word	0x00016a50


	//   ....[233]....
        /*0880*/ 	.word	0x00016ae0


	//   ....[234]....
        /*0884*/ 	.word	0x00016c10


	//----- nvinfo : EIATTR_REG_RECONFIG
	.align		4
.L_288:
        /*0888*/ 	.byte	0x01, 0x54
	.zero		2


	//----- nvinfo : EIATTR_SYSCALL_OFFSETS
	.align		4
        /*088c*/ 	.byte	0x04, 0x46
        /*088e*/ 	.short	(.L_290 - .L_289)


	//   ....[0]....
.L_289:
        /*0890*/ 	.word	0x00001d60


	//   ....[1]....
        /*0894*/ 	.word	0x0000eb00


	//   ....[2]....
        /*0898*/ 	.word	0x0000ec50


	//   ....[3]....
        /*089c*/ 	.word	0x0000ed40


	//   ....[4]....
        /*08a0*/ 	.word	0x0000fce0


	//----- nvinfo : EIATTR_MBARRIER_INSTR_OFFSETS
	.align		4
.L_290:
        /*08a4*/ 	.byte	0x04, 0x39
        /*08a6*/ 	.short	(.L_292 - .L_291)


	//   ....[0]....
.L_291:
        /*08a8*/ 	.word	0x00000180
        /*08ac*/ 	.word	0x000000ff
        /*08b0*/ 	.word	0x0002a800
        /*08b4*/ 	.short	0x0100
        /*08b6*/ 	.byte	0x08
	.zero		1


	//   ....[1]....
        /*08b8*/ 	.word	0x00000190
        /*08bc*/ 	.word	0x000000ff
        /*08c0*/ 	.word	0x0002a820
        /*08c4*/ 	.short	0x0100
        /*08c6*/ 	.byte	0x08
	.zero		1


	//   ....[2]....
        /*08c8*/ 	.word	0x00000280
        /*08cc*/ 	.word	0x000000ff
        /*08d0*/ 	.word	0x0002a830
        /*08d4*/ 	.short	0x0100
        /*08d6*/ 	.byte	0x08
	.zero		1


	//   ....[3]....
        /*08d8*/ 	.word	0x00000290
        /*08dc*/ 	.word	0x000000ff
        /*08e0*/ 	.word	0x0002a840
        /*08e4*/ 	.short	0x0100
        /*08e6*/ 	.byte	0x08
	.zero		1


	//   ....[4]....
        /*08e8*/ 	.word	0x000002a0
        /*08ec*/ 	.word	0x000000ff
        /*08f0*/ 	.word	0x0002a838
        /*08f4*/ 	.short	0x0100
        /*08f6*/ 	.byte	0x08
	.zero		1


	//   ....[5]....
        /*08f8*/ 	.word	0x000002b0
        /*08fc*/ 	.word	0x000000ff
        /*0900*/ 	.word	0x0002a848
        /*0904*/ 	.short	0x0100
        /*0906*/ 	.byte	0x08
	.zero		1


	//   ....[6]....
        /*0908*/ 	.word	0x000003e0
        /*090c*/ 	.word	0x000000ff
        /*0910*/ 	.word	0x0002a850
        /*0914*/ 	.short	0x0100
        /*0916*/ 	.byte	0x08
	.zero		1


	//   ....[7]....
        /*0918*/ 	.word	0x000003f0
        /*091c*/ 	.word	0x000000ff
        /*0920*/ 	.word	0x0002a860
        /*0924*/ 	.short	0x0100
        /*0926*/ 	.byte	0x08
	.zero		1


	//   ....[8]....
        /*0928*/ 	.word	0x00000400
        /*092c*/ 	.word	0x000000ff
        /*0930*/ 	.word	0x0002a858
        /*0934*/ 	.short	0x0100
        /*0936*/ 	.byte	0x08
	.zero		1


	//   ....[9]....
        /*0938*/ 	.word	0x00000410
        /*093c*/ 	.word	0x000000ff
        /*0940*/ 	.word	0x0002a868
        /*0944*/ 	.short	0x0100
        /*0946*/ 	.byte	0x08
	.zero		1


	//   ....[10]....
        /*0948*/ 	.word	0x00000500
        /*094c*/ 	.word	0x000000ff
        /*0950*/ 	.word	0x0002a870
        /*0954*/ 	.short	0x0100
        /*0956*/ 	.byte	0x06
	.zero		1


	//   ....[11]....
        /*0958*/ 	.word	0x00000510
        /*095c*/ 	.word	0x000000ff
        /*0960*/ 	.word	0x0002a880
        /*0964*/ 	.short	0x0100
        /*0966*/ 	.byte	0x06
	.zero		1


	//   ....[12]....
        /*0968*/ 	.word	0x00000520
        /*096c*/ 	.word	0x000000ff
        /*0970*/ 	.word	0x0002a878
        /*0974*/ 	.short	0x0100
        /*0976*/ 	.byte	0x06
	.zero		1


	//   ....[13]....
        /*0978*/ 	.word	0x00000530
        /*097c*/ 	.word	0x000000ff
        /*0980*/ 	.word	0x0002a888
        /*0984*/ 	.short	0x0100
        /*0986*/ 	.byte	0x06
	.zero		1


	//   ....[14]....
        /*0988*/ 	.word	0x00000660
        /*098c*/ 	.word	0x000000ff
        /*0990*/ 	.word	0x0002a890
        /*0994*/ 	.short	0x0100
        /*0996*/ 	.byte	0x08
	.zero		1


	//   ....[15]....
        /*0998*/ 	.word	0x00000670
        /*099c*/ 	.word	0x000000ff
        /*09a0*/ 	.word	0x0002a8a0
        /*09a4*/ 	.short	0x0100
        /*09a6*/ 	.byte	0x08
	.zero		1


	//   ....[16]....
        /*09a8*/ 	.word	0x00000680
        /*09ac*/ 	.word	0x000000ff
        /*09b0*/ 	.word	0x0002a898
        /*09b4*/ 	.short	0x0100
        /*09b6*/ 	.byte	0x08
	.zero		1


	//   ....[17]....
        /*09b8*/ 	.word	0x00000690
        /*09bc*/ 	.word	0x000000ff
        /*09c0*/ 	.word	0x0002a8a8
        /*09c4*/ 	.short	0x0100
        /*09c6*/ 	.byte	0x08
	.zero		1


	//   ....[18]....
        /*09c8*/ 	.word	0x000007d0
        /*09cc*/ 	.word	0x000000ff
        /*09d0*/ 	.word	0x0002a8b0
        /*09d4*/ 	.short	0x0100
        /*09d6*/ 	.byte	0x08
	.zero		1


	//   ....[19]....
        /*09d8*/ 	.word	0x000007e0
        /*09dc*/ 	.word	0x000000ff
        /*09e0*/ 	.word	0x0002a8c0
        /*09e4*/ 	.short	0x0100
        /*09e6*/ 	.byte	0x08
	.zero		1


	//   ....[20]....
        /*09e8*/ 	.word	0x000007f0
        /*09ec*/ 	.word	0x000000ff
        /*09f0*/ 	.word	0x0002a8b8
        /*09f4*/ 	.short	0x0100
        /*09f6*/ 	.byte	0x08
	.zero		1


	//   ....[21]....
        /*09f8*/ 	.word	0x00000800
        /*09fc*/ 	.word	0x000000ff
        /*0a00*/ 	.word	0x0002a8c8
        /*0a04*/ 	.short	0x0100
        /*0a06*/ 	.byte	0x08
	.zero		1


	//   ....[22]....
        /*0a08*/ 	.word	0x00001e00
        /*0a0c*/ 	.word	0x000000ff
        /*0a10*/ 	.word	0x0002a800
        /*0a14*/ 	.short	0x010a
        /*0a16*/ 	.byte	0x28
	.zero		1


	//   ....[23]....
        /*0a18*/ 	.word	0x00001e80
        /*0a1c*/ 	.word	0x00000000
        /*0a20*/ 	.word	0x0002a830
        /*0a24*/ 	.short	0x010a
        /*0a26*/ 	.byte	0x3f
	.zero		1


	//   ....[24]....
        /*0a28*/ 	.word	0x00001ec0
        /*0a2c*/ 	.word	0x00000000
        /*0a30*/ 	.word	0x0002a830
        /*0a34*/ 	.short	0x010a
        /*0a36*/ 	.byte	0x3f
	.zero		1


	//   ....[25]....
        /*0a38*/ 	.word	0x00002ee0
        /*0a3c*/ 	.word	0x000000ff
        /*0a40*/ 	.word	0x00000000
        /*0a44*/ 	.short	0x0101
        /*0a46*/ 	.byte	0x05
	.zero		1


	//   ....[26]....
        /*0a48*/ 	.word	0x00004570
        /*0a4c*/ 	.word	0x000000ff
        /*0a50*/ 	.word	0x0002a830
        /*0a54*/ 	.short	0x010a
        /*0a56*/ 	.byte	0x08
	.zero		1


	//   ....[27]....
        /*0a58*/ 	.word	0x000045b0
        /*0a5c*/ 	.word	0x000000ff
        /*0a60*/ 	.word	0x0002a830
        /*0a64*/ 	.short	0x010a
        /*0a66*/ 	.byte	0x08
	.zero		1


	//   ....[28]....
        /*0a68*/ 	.word	0x00004ef0
        /*0a6c*/ 	.word	0x000000ff
        /*0a70*/ 	.word	0x0002a850
        /*0a74*/ 	.short	0x010a
        /*0a76*/ 	.byte	0x09
	.zero		1


	//   ....[29]....
        /*0a78*/ 	.word	0x00004f30
        /*0a7c*/ 	.word	0x000000ff
        /*0a80*/ 	.word	0x0002a850
        /*0a84*/ 	.short	0x010a
        /*0a86*/ 	.byte	0x09
	.zero		1


	//   ....[30]....
        /*0a88*/ 	.word	0x000056a0
        /*0a8c*/ 	.word	0x000000ff
        /*0a90*/ 	.word	0x00000000
        /*0a94*/ 	.short	0x0101
        /*0a96*/ 	.byte	0x08
	.zero		1


	//   ....[31]....
        /*0a98*/ 	.word	0x00006e00
        /*0a9c*/ 	.word	0x000000ff
        /*0aa0*/ 	.word	0x00000000
        /*0aa4*/ 	.short	0x0101
        /*0aa6*/ 	.byte	0x09
	.zero		1


	//   ....[32]....
        /*0aa8*/ 	.word	0x00007000
        /*0aac*/ 	.word	0x000000ff
        /*0ab0*/ 	.word	0x0002a830
        /*0ab4*/ 	.short	0x010a
        /*0ab6*/ 	.byte	0x08
	.zero		1


	//   ....[33]....
        /*0ab8*/ 	.word	0x00007040
        /*0abc*/ 	.word	0x000000ff
        /*0ac0*/ 	.word	0x0002a830
        /*0ac4*/ 	.short	0x010a
        /*0ac6*/ 	.byte	0x08
	.zero		1


	//   ....[34]....
        /*0ac8*/ 	.word	0x00007980
        /*0acc*/ 	.word	0x000000ff
        /*0ad0*/ 	.word	0x0002a850
        /*0ad4*/ 	.short	0x010a
        /*0ad6*/ 	.byte	0x08
	.zero		1


	//   ....[35]....
        /*0ad8*/ 	.word	0x000079c0
        /*0adc*/ 	.word	0x000000ff
        /*0ae0*/ 	.word	0x0002a850
        /*0ae4*/ 	.short	0x010a
        /*0ae6*/ 	.byte	0x08
	.zero		1


	//   ....[36]....
        /*0ae8*/ 	.word	0x000080a0
        /*0aec*/ 	.word	0x000000ff
        /*0af0*/ 	.word	0x00000000
        /*0af4*/ 	.short	0x0101
        /*0af6*/ 	.byte	0x05
	.zero		1


	//   ....[37]....
        /*0af8*/ 	.word	0x00009130
        /*0afc*/ 	.word	0x000000ff
        /*0b00*/ 	.word	0x00000000
        /*0b04*/ 	.short	0x0101
        /*0b06*/ 	.byte	0x08
	.zero		1


	//   ....[38]....
        /*0b08*/ 	.word	0x00009650
        /*0b0c*/ 	.word	0x000000ff
        /*0b10*/ 	.word	0x0002a850
        /*0b14*/ 	.short	0x010a
        /*0b16*/ 	.byte	0x05
	.zero		1


	//   ....[39]....
        /*0b18*/ 	.word	0x00009690
        /*0b1c*/ 	.word	0x000000ff
        /*0b20*/ 	.word	0x0002a850
        /*0b24*/ 	.short	0x010a
        /*0b26*/ 	.byte	0x05
	.zero		1


	//   ....[40]....
        /*0b28*/ 	.word	0x00009e20
        /*0b2c*/ 	.word	0x000000ff
        /*0b30*/ 	.word	0x00000000
        /*0b34*/ 	.short	0x0101
        /*0b36*/ 	.byte	0x04
	.zero		1


	//   ....[41]....
        /*0b38*/ 	.word	0x0000b2d0
        /*0b3c*/ 	.word	0x00000061
        /*0b40*/ 	.word	0x00000000
        /*0b44*/ 	.short	0x0101
        /*0b46*/ 	.byte	0x3f
	.zero		1


	//   ....[42]....
        /*0b48*/ 	.word	0x0000b770
        /*0b4c*/ 	.word	0x00000061
        /*0b50*/ 	.word	0x00000000
        /*0b54*/ 	.short	0x0101
        /*0b56*/ 	.byte	0x3f
	.zero		1


	//   ....[43]....
        /*0b58*/ 	.word	0x0000f360
        /*0b5c*/ 	.word	0x00000007
        /*0b60*/ 	.word	0x0002a840
        /*0b64*/ 	.short	0x010a
        /*0b66*/ 	.byte	0x3f
	.zero		1


	//   ....[44]....
        /*0b68*/ 	.word	0x0000fa10
        /*0b6c*/ 	.word	0x00000007
        /*0b70*/ 	.word	0x0002a830
        /*0b74*/ 	.short	0x0107
        /*0b76*/ 	.byte	0x3f
	.zero		1


	//   ....[45]....
        /*0b78*/ 	.word	0x0000fae0
        /*0b7c*/ 	.word	0x00000007
        /*0b80*/ 	.word	0x0002a830
        /*0b84*/ 	.short	0x0101
        /*0b86*/ 	.byte	0x3f
	.zero		1


	//   ....[46]....
        /*0b88*/ 	.word	0x00010690
        /*0b8c*/ 	.word	0x00000016
        /*0b90*/ 	.word	0x0002a800
        /*0b94*/ 	.short	0x0107
        /*0b96*/ 	.byte	0x3f
	.zero		1


	//   ....[47]....
        /*0b98*/ 	.word	0x000107b0
        /*0b9c*/ 	.word	0x00000016
        /*0ba0*/ 	.word	0x0002a800
        /*0ba4*/ 	.short	0x0101
        /*0ba6*/ 	.byte	0x3f
	.zero		1


	//   ....[48]....
        /*0ba8*/ 	.word	0x000107d0
        /*0bac*/ 	.word	0x00000016
        /*0bb0*/ 	.word	0x0002a820
        /*0bb4*/ 	.short	0x010a
        /*0bb6*/ 	.byte	0x3f
	.zero		1


	//   ....[49]....
        /*0bb8*/ 	.word	0x00010b30
        /*0bbc*/ 	.word	0x00000006
        /*0bc0*/ 	.word	0x0002a840
        /*0bc4*/ 	.short	0x010a
        /*0bc6*/ 	.byte	0x3f
	.zero		1


	//   ....[50]....
        /*0bc8*/ 	.word	0x00011010
        /*0bcc*/ 	.word	0x00000006
        /*0bd0*/ 	.word	0x0002a830
        /*0bd4*/ 	.short	0x0107
        /*0bd6*/ 	.byte	0x3f
	.zero		1


	//   ....[51]....
        /*0bd8*/ 	.word	0x000110c0
        /*0bdc*/ 	.word	0x00000006
        /*0be0*/ 	.word	0x0002a830
        /*0be4*/ 	.short	0x0101
        /*0be6*/ 	.byte	0x3f
	.zero		1


	//   ....[52]....
        /*0be8*/ 	.word	0x00011120
        /*0bec*/ 	.word	0x00000004
        /*0bf0*/ 	.word	0x0002a860
        /*0bf4*/ 	.short	0x010a
        /*0bf6*/ 	.byte	0x3f
	.zero		1


	//   ....[53]....
        /*0bf8*/ 	.word	0x00011570
        /*0bfc*/ 	.word	0x00000004
        /*0c00*/ 	.word	0x0002a850
        /*0c04*/ 	.short	0x0107
        /*0c06*/ 	.byte	0x3f
	.zero		1


	//   ....[54]....
        /*0c08*/ 	.word	0x000116c0
        /*0c0c*/ 	.word	0x00000004
        /*0c10*/ 	.word	0x0002a850
        /*0c14*/ 	.short	0x0101
        /*0c16*/ 	.byte	0x3f
	.zero		1


	//   ....[55]....
        /*0c18*/ 	.word	0x00011910
        /*0c1c*/ 	.word	0x00000000
        /*0c20*/ 	.word	0x0002a860
        /*0c24*/ 	.short	0x010a
        /*0c26*/ 	.byte	0x3f
	.zero		1


	//   ....[56]....
        /*0c28*/ 	.word	0x00011d70
        /*0c2c*/ 	.word	0x00000000
        /*0c30*/ 	.word	0x0002a850
        /*0c34*/ 	.short	0x0107
        /*0c36*/ 	.byte	0x3f
	.zero		1


	//   ....[57]....
        /*0c38*/ 	.word	0x00011e20
        /*0c3c*/ 	.word	0x00000000
        /*0c40*/ 	.word	0x0002a850
        /*0c44*/ 	.short	0x0101
        /*0c46*/ 	.byte	0x3f
	.zero		1


	//   ....[58]....
        /*0c48*/ 	.word	0x00012f70
        /*0c4c*/ 	.word	0x00000004
        /*0c50*/ 	.word	0x0002a820
        /*0c54*/ 	.short	0x010a
        /*0c56*/ 	.byte	0x3f
	.zero		1


	//   ....[59]....
        /*0c58*/ 	.word	0x00013110
        /*0c5c*/ 	.word	0x00000005
        /*0c60*/ 	.word	0x0002a840
        /*0c64*/ 	.short	0x010a
        /*0c66*/ 	.byte	0x3f
	.zero		1


	//   ....[60]....
        /*0c68*/ 	.word	0x000131b0
        /*0c6c*/ 	.word	0x0000001b
        /*0c70*/ 	.word	0x0002a840
        /*0c74*/ 	.short	0x010a
        /*0c76*/ 	.byte	0x3f
	.zero		1


	//   ....[61]....
        /*0c78*/ 	.word	0x000131f0
        /*0c7c*/ 	.word	0x00000005
        /*0c80*/ 	.word	0x0002a860
        /*0c84*/ 	.short	0x010a
        /*0c86*/ 	.byte	0x3f
	.zero		1


	//   ....[62]....
        /*0c88*/ 	.word	0x00013230
        /*0c8c*/ 	.word	0x0000001b
        /*0c90*/ 	.word	0x0002a860
        /*0c94*/ 	.short	0x010a
        /*0c96*/ 	.byte	0x3f
	.zero		1


	//   ....[63]....
        /*0c98*/ 	.word	0x000132a0
        /*0c9c*/ 	.word	0x00000003
        /*0ca0*/ 	.word	0x0002a800
        /*0ca4*/ 	.short	0x010a
        /*0ca6*/ 	.byte	0x3f
	.zero		1


	//   ....[64]....
        /*0ca8*/ 	.word	0x000132f0
        /*0cac*/ 	.word	0x00000000
        /*0cb0*/ 	.word	0x0002a830
        /*0cb4*/ 	.short	0x010a
        /*0cb6*/ 	.byte	0x3f
	.zero		1


	//   ....[65]....
        /*0cb8*/ 	.word	0x00013350
        /*0cbc*/ 	.word	0x0000000c
        /*0cc0*/ 	.word	0x0002a830
        /*0cc4*/ 	.short	0x010a
        /*0cc6*/ 	.byte	0x3f
	.zero		1


	//   ....[66]....
        /*0cc8*/ 	.word	0x000133b0
        /*0ccc*/ 	.word	0x0000000b
        /*0cd0*/ 	.word	0x0002a850
        /*0cd4*/ 	.short	0x010a
        /*0cd6*/ 	.byte	0x3f
	.zero		1


	//   ....[67]....
        /*0cd8*/ 	.word	0x00013410
        /*0cdc*/ 	.word	0x0000000c
        /*0ce0*/ 	.word	0x0002a830
        /*0ce4*/ 	.short	0x010a
        /*0ce6*/ 	.byte	0x3f
	.zero		1


	//   ....[68]....
        /*0ce8*/ 	.word	0x00013470
        /*0cec*/ 	.word	0x0000000b
        /*0cf0*/ 	.word	0x0002a850
        /*0cf4*/ 	.short	0x010a
        /*0cf6*/ 	.byte	0x3f
	.zero		1


	//   ....[69]....
        /*0cf8*/ 	.word	0x000134d0
        /*0cfc*/ 	.word	0x00000003
        /*0d00*/ 	.word	0x0002a850
        /*0d04*/ 	.short	0x010a
        /*0d06*/ 	.byte	0x3f
	.zero		1


	//   ....[70]....
        /*0d08*/ 	.word	0x000135e0
        /*0d0c*/ 	.word	0x00000007
        /*0d10*/ 	.word	0x0002a840
        /*0d14*/ 	.short	0x010a
        /*0d16*/ 	.byte	0x3f
	.zero		1


	//   ....[71]....
        /*0d18*/ 	.word	0x00014940
        /*0d1c*/ 	.word	0x00000016
        /*0d20*/ 	.word	0x0002a820
        /*0d24*/ 	.short	0x010a
        /*0d26*/ 	.byte	0x3f
	.zero		1


	//   ....[72]....
        /*0d28*/ 	.word	0x00014990
        /*0d2c*/ 	.word	0x00000006
        /*0d30*/ 	.word	0x0002a840
        /*0d34*/ 	.short	0x010a
        /*0d36*/ 	.byte	0x3f
	.zero		1


	//   ....[73]....
        /*0d38*/ 	.word	0x00015150
        /*0d3c*/ 	.word	0x00000004
        /*0d40*/ 	.word	0x0002a860
        /*0d44*/ 	.short	0x010a
        /*0d46*/ 	.byte	0x3f
	.zero		1


	//   ....[74]....
        /*0d48*/ 	.word	0x00015950
        /*0d4c*/ 	.word	0x00000000
        /*0d50*/ 	.word	0x0002a860
        /*0d54*/ 	.short	0x010a
        /*0d56*/ 	.byte	0x3f
	.zero		1


	//   ....[75]....
        /*0d58*/ 	.word	0x00016b30
        /*0d5c*/ 	.word	0x00000004
        /*0d60*/ 	.word	0x0002a820
        /*0d64*/ 	.short	0x010a
        /*0d66*/ 	.byte	0x3f
	.zero		1


	//   ....[76]....
        /*0d68*/ 	.word	0x00016cd0
        /*0d6c*/ 	.word	0x00000005
        /*0d70*/ 	.word	0x0002a840
        /*0d74*/ 	.short	0x010a
        /*0d76*/ 	.byte	0x3f
	.zero		1


	//   ....[77]....
        /*0d78*/ 	.word	0x00016d20
        /*0d7c*/ 	.word	0x0000001b
        /*0d80*/ 	.word	0x0002a840
        /*0d84*/ 	.short	0x010a
        /*0d86*/ 	.byte	0x3f
	.zero		1


	//   ....[78]....
        /*0d88*/ 	.word	0x00016d70
        /*0d8c*/ 	.word	0x00000005
        /*0d90*/ 	.word	0x0002a860
        /*0d94*/ 	.short	0x010a
        /*0d96*/ 	.byte	0x3f
	.zero		1


	//----- nvinfo : EIATTR_NUM_MBARRIERS
	.align		4
.L_292:
        /*0d98*/ 	.byte	0x03, 0x38
        /*0d9a*/ 	.short	0x0016


	//----- nvinfo : EIATTR_EXIT_INSTR_OFFSETS
	.align		4
        /*0d9c*/ 	.byte	0x04, 0x1c
        /*0d9e*/ 	.short	(.L_294 - .L_293)


	//   ....[0]....
.L_293:
        /*0da0*/ 	.word	0x00000990


	//   ....[1]....
        /*0da4*/ 	.word	0x0000cf20


	//   ....[2]....
        /*0da8*/ 	.word	0x00013280


	//----- nvinfo : EIATTR_MAX_THREADS
	.align		4
.L_294:
        /*0dac*/ 	.byte	0x04, 0x05
        /*0dae*/ 	.short	(.L_296 - .L_295)
.L_295:
        /*0db0*/ 	.word	0x00000180
        /*0db4*/ 	.word	0x00000001
        /*0db8*/ 	.word	0x00000001


	//----- nvinfo : EIATTR_CRS_STACK_SIZE
	.align		4
.L_296:
        /*0dbc*/ 	.byte	0x04, 0x1e
        /*0dbe*/ 	.short	(.L_298 - .L_297)
.L_297:
        /*0dc0*/ 	.word	0x00000000


	//----- nvinfo : EIATTR_CBANK_PARAM_SIZE
	.align		4
.L_298:
        /*0dc4*/ 	.byte	0x03, 0x19
        /*0dc6*/ 	.short	0x0af0


	//----- nvinfo : EIATTR_PARAM_CBANK
	.align		4
        /*0dc8*/ 	.byte	0x04, 0x0a
        /*0dca*/ 	.short	(.L_300 - .L_299)
	.align		4
.L_299:
        /*0dcc*/ 	.word	index@(.nv.constant0._ZN7cutlass13device_kernelIN5flash11enable_sm90INS1_16FlashAttnFwdSm90INS1_25CollectiveMainloopFwdSm90ILi2EN4cute5tupleIJNS5_1CILi1EEES8_S8_EEENS6_IJNS7_ILi128EEENS7_ILi96EEENS7_ILi192EEEEEELi128ENS_6half_tEfNS_4arch4Sm90ELb1ELb0ELb1ELb1ELb1ELb0ELb0ELb1ELb1ELb1ELb1ELb0EEENS1_21CollectiveEpilogueFwdINS6_IJSA_SA_SB_EEES9_SE_SG_Li256ELb1ELb1ELb1ELb0EEENS1_36VarlenDynamicPersistentTileSchedulerILi128ELi96ELi256ELi128ELb1ELb1ELb1ELb1ELb1ELb1EEEEEEEEEvNT_6ParamsE)
        /*0dd0*/ 	.short	0x0210
        /*0dd2*/ 	.short	0x0af0


	//----- nvinfo : EIATTR_SW_WAR
	.align		4
.L_300:
        /*0dd4*/ 	.byte	0x04, 0x36
        /*0dd6*/ 	.short	(.L_302 - .L_301)
.L_301:
        /*0dd8*/ 	.word	0x00000008
.L_302:


//--------------------- .nv.info._ZN7cutlass13device_kernelIN5flash11enable_sm90INS1_16FlashAttnFwdSm90INS1_25CollectiveMainloopFwdSm90ILi2EN4cute5tupleIJNS5_1CILi1EEES8_S8_EEENS6_IJNS7_ILi128EEENS7_ILi96EEENS7_ILi192EEEEEELi128ENS_6half_tEfNS_4arch4Sm90ELb1ELb0ELb1ELb1ELb1ELb1ELb0ELb1ELb1ELb1ELb1ELb0EEENS1_21CollectiveEpilogueFwdINS6_IJSA_SA_SB_EEES9_SE_SG_Li256ELb1ELb1ELb1ELb0EEENS1_36VarlenDynamicPersistentTileSchedulerILi128ELi96ELi256ELi128ELb1ELb1ELb1ELb1ELb1ELb1EEEEEEEEEvNT_6ParamsE --------------------------
	.section	.nv.info._ZN7cutlass13device_kernelIN5flash11enable_sm90INS1_16FlashAttnFwdSm90INS1_25CollectiveMainloopFwdSm90ILi2EN4cute5tupleIJNS5_1CILi1EEES8_S8_EEENS6_IJNS7_ILi128EEENS7_ILi96EEENS7_ILi192EEEEEELi128ENS_6half_tEfNS_4arch4Sm90ELb1ELb0ELb1ELb1ELb1ELb1ELb0ELb1ELb1ELb1ELb1ELb0EEENS1_21CollectiveEpilogueFwdINS6_IJSA_SA_SB_EEES9_SE_SG_Li256ELb1ELb1ELb1ELb0EEENS1_36VarlenDynamicPersistentTileSchedulerILi128ELi96ELi256ELi128ELb1ELb1ELb1ELb1ELb1ELb1EEEEEEEEEvNT_6ParamsE,"",@"SHT_CUDA_INFO"
	.sectionflags	@""
	.align	4


	//----- nvinfo : EIATTR_CUDA_API_VERSION
	.align		4
        /*0000*/ 	.byte	0x04, 0x37
        /*0002*/ 	.short	(.L_304 - .L_303)
.L_303:
        /*0004*/ 	.word	0x00000082


	//----- nvinfo : EIATTR_KPARAM_INFO
	.align		4
.L_304:
        /*0008*/ 	.byte	0x04, 0x17
        /*000a*/ 	.short	(.L_306 - .L_305)
.L_305:
        /*000c*/ 	.word	0x00000000
        /*0010*/ 	.short	0x0000
        /*0012*/ 	.short	0x0070
        /*0014*/ 	.byte	0x00, 0xf0, 0x01, 0x2a


	//----- nvinfo : EIATTR_SPARSE_MMA_MASK
	.align		4
.L_306:
        /*0018*/ 	.byte	0x03, 0x50
        /*001a*/ 	.short	0x0000


	//----- nvinfo : EIATTR_MAXREG_COUNT
	.align		4
        /*001c*/ 	.byte	0x03, 0x1b
        /*001e*/ 	.short	0x00a8


	//----- nvinfo : EIATTR_NUM_BARRIERS
	.align		4
        /*0020*/ 	.byte	0x02, 0x4c
        /*0022*/ 	.byte	0x10
	.zero		1


	//----- nvinfo : EIATTR_EXTERNS
	.align		4
        /*0024*/ 	.byte	0x04, 0x0f
        /*0026*/ 	.short	(.L_308 - .L_307)


	//   ....[0]....
	.align		4
.L_307:
        /*0028*/ 	.word	index@(__assertfail)


	//----- nvinfo : EIATTR_ANNOTATIONS
	.align		4
.L_308:
        /*002c*/ 	.byte	0x04, 0x55
        /*002e*/ 	.short	(.L_310 - .L_309)


	//   ....[0]....
.L_309:
        /* <DEDUP_REMOVED lines=47> */


	//----- nvinfo : EIATTR_MERCURY_ISA_VERSION
	.align		4
.L_310:
        /*0308*/ 	.byte	0x03, 0x5f
        /*030a*/ 	.short	0x0101


	//----- nvinfo : EIATTR_UNUSED_LOAD_BYTE_OFFSET
	.align		4
        /*030c*/ 	.byte	0x04, 0x44
        /*030e*/ 	.short	(.L_312 - .L_311)


	//   ....[0]....
.L_311:
        /*0310*/ 	.word	0x00000a50
        /*0314*/ 	.word	0x0000fff0


	//   ....[1]....
        /*0318*/ 	.word	0x0001b0b0
        /*031c*/ 	.word	0x0000fff0


	//----- nvinfo : EIATTR_INT_WARP_WIDE_INSTR_OFFSETS
	.align		4
.L_312:
        /*0320*/ 	.byte	0x04, 0x31
        /*0322*/ 	.short	(.L_314 - .L_313)


	//   ....[0]....
.L_313:
        /*0324*/ 	.word	0x00000130


	//   ....[1]....
        /*0328*/ 	.word	0x00000170


	//   ....[2]....
        /*032c*/ 	.word	0x000001e0


	//   ....[3]....
        /*0330*/ 	.word	0x00020f10


	//   ....[4]....
        /*0334*/ 	.word	0x00020fa0


	//   ....[5]....
        /*0338*/ 	.word	0x00023df0


	//   ....[6]....
        /*033c*/ 	.word	0x00023e80


	//----- nvinfo : EIATTR_COOP_GROUP_MASK_REGIDS
	.align		4
.L_314:
        /*0340*/ 	.byte	0x04, 0x29
        /*0342*/ 	.short	(.L_316 - .L_315)


	//   ....[0]....
.L_315:
        /*0344*/ 	.word	0xffffffff


	//   ....[1]....
        /*0348*/ 	.word	0xffffffff


	//   ....[2]....
        /*034c*/ 	.word	0xffffffff


	//   ....[3]....
        /*0350*/ 	.word	0xffffffff


	//   ....[4]....
        /*0354*/ 	.word	0xffffffff


	//   ....[5]....
        /*0358*/ 	.word	0xffffffff


	//   ....[6]....
        /*035c*/ 	.word	0xffffffff


	//   ....[7]....
        /*0360*/ 	.word	0xffffffff


	//   ....[8]....
        /*0364*/ 	.word	0xffffffff


	//   ....[9]....
        /*0368*/ 	.word	0xffffffff


	//   ....[10]....
        /*036c*/ 	.word	0xffffffff


	//   ....[11]....
        /*0370*/ 	.word	0xffffffff


	//   ....[12]....
        /*0374*/ 	.word	0xffffffff


	//   ....[13]....
        /*0378*/ 	.word	0xffffffff


	//   ....[14]....
        /*037c*/ 	.word	0xffffffff


	//   ....[15]....
        /*0380*/ 	.word	0xffffffff


	//   ....[16]....
        /*0384*/ 	.word	0xffffffff


	//   ....[17]....
        /*0388*/ 	.word	0xffffffff


	//   ....[18]....
        /*038c*/ 	.word	0xffffffff


	//   ....[19]....
        /*0390*/ 	.word	0xffffffff


	//   ....[20]....
        /*0394*/ 	.word	0xffffffff


	//   ....[21]....
        /*0398*/ 	.word	0xffffffff


	//   ....[22]....
        /*039c*/ 	.word	0xffffffff


	//   ....[23]....
        /*03a0*/ 	.word	0xffffffff


	//   ....[24]....
        /*03a4*/ 	.word	0xffffffff


	//   ....[25]....
        /*03a8*/ 	.word	0xffffffff


	//   ....[26]....
        /*03ac*/ 	.word	0xffffffff


	//   ....[27]....
        /*03b0*/ 	.word	0xffffffff


	//   ....[28]....
        /*03b4*/ 	.word	0xffffffff


	//   ....[29]....
        /*03b8*/ 	.word	0xffffffff


	//   ....[30]....
        /*03bc*/ 	.word	0xffffffff


	//   ....[31]....
        /*03c0*/ 	.word	0xffffffff


	//   ....[32]....
        /*03c4*/ 	.word	0xffffffff


	//   ....[33]....
        /*03c8*/ 	.word	0xffffffff


	//   ....[34]....
        /*03cc*/ 	.word	0xffffffff


	//   ....[35]....
        /*03d0*/ 	.word	0xffffffff


	//   ....[36]....
        /*03d4*/ 	.word	0xffffffff


	//   ....[37]....
        /*03d8*/ 	.word	0xffffffff


	//   ....[38]....
        /*03dc*/ 	.word	0xffffffff


	//   ....[39]....
        /*03e0*/ 	.word	0xffffffff


	//   ....[40]....
        /*03e4*/ 	.word	0xffffffff


	//   ....[41]....
        /*03e8*/ 	.word	0xffffffff


	//   ....[42]....
        /*03ec*/ 	.word	0xffffffff


	//   ....[43]....
        /*03f0*/ 	.word	0xffffffff


	//   ....[44]....
        /*03f4*/ 	.word	0xffffffff


	//   ....[45]....
        /*03f8*/ 	.word	0xffffffff


	//   ....[46]....
        /*03fc*/ 	.word	0xffffffff


	//   ....[47]....
        /*0400*/ 	.word	0xffffffff


	//   ....[48]....
        /*0404*/ 	.word	0xffffffff


	//   ....[49]....
        /*0408*/ 	.word	0xffffffff


	//   ....[50]....
        /*040c*/ 	.word	0xffffffff


	//   ....[51]....
        /*0410*/ 	.word	0xffffffff


	//   ....[52]....
        /*0414*/ 	.word	0xffffffff


	//   ....[53]....
        /*0418*/ 	.word	0xffffffff


	//   ....[54]....
        /*041c*/ 	.word	0xffffffff


	//   ....[55]....
        /*0420*/ 	.word	0xffffffff


	//   ....[56]....
        /*0424*/ 	.word	0xffffffff


	//   ....[57]....
        /*0428*/ 	.word	0xffffffff


	//   ....[58]....
        /*042c*/ 	.word	0xffffffff


	//   ....[59]....
        /*0430*/ 	.word	0xffffffff


	//   ....[60]....
        /*0434*/ 	.word	0xffffffff


	//   ....[61]....
        /*0438*/ 	.word	0xffffffff


	//   ....[62]....
        /*043c*/ 	.word	0xffffffff


	//   ....[63]....
        /*0440*/ 	.word	0xffffffff


	//   ....[64]....
        /*0444*/ 	.word	0xffffffff


	//   ....[65]....
        /*0448*/ 	.word	0xffffffff


	//   ....[66]....
        /*044c*/ 	.word	0xffffffff


	//   ....[67]....
        /*0450*/ 	.word	0xffffffff


	//   ....[68]....
        /*0454*/ 	.word	0xffffffff


	//   ....[69]....
        /*0458*/ 	.word	0xffffffff


	//   ....[70]....
        /*045c*/ 	.word	0xffffffff


	//   ....[71]....
        /*0460*/ 	.word	0xffffffff


	//   ....[72]....
        /*0464*/ 	.word	0xffffffff


	//   ....[73]....
        /*0468*/ 	.word	0xffffffff


	//   ....[74]....
        /*046c*/ 	.word	0xffffffff


	//   ....[75]....
        /*0470*/ 	.word	0xffffffff


	//   ....[76]....
        /*0474*/ 	.word	0xffffffff


	//   ....[77]....
        /*0478*/ 	.word	0xffffffff


	//   ....[78]....
        /*047c*/ 	.word	0xffffffff


	//   ....[79]....
        /*0480*/ 	.word	0xffffffff


	//   ....[80]....
        /*0484*/ 	.word	0xffffffff


	//   ....[81]....
        /*0488*/ 	.word	0xffffffff


	//   ....[82]....
        /*048c*/ 	.word	0xffffffff


	//   ....[83]....
        /*0490*/ 	.word	0xffffffff


	//   ....[84]....
        /*0494*/ 	.word	0xffffffff


	//   ....[85]....
        /*0498*/ 	.word	0xffffffff


	//   ....[86]....
        /*049c*/ 	.word	0xffffffff


	//   ....[87]....
        /*04a0*/ 	.word	0xffffffff


	//   ....[88]....
        /*04a4*/ 	.word	0xffffffff


	//   ....[89]....
        /*04a8*/ 	.word	0xffffffff


	//   ....[90]....
        /*04ac*/ 	.word	0xffffffff


	//   ....[91]....
        /*04b0*/ 	.word	0xffffffff


	//   ....[92]....
        /*04b4*/ 	.word	0xffffffff


	//   ....[93]....
        /*04b8*/ 	.word	0xffffffff


	//   ....[94]....
        /*04bc*/ 	.word	0xffffffff


	//   ....[95]....
        /*04c0*/ 	.word	0xffffffff


	//   ....[96]....
        /*04c4*/ 	.word	0xffffffff


	//   ....[97]....
        /*04c8*/ 	.word	0xffffffff


	//   ....[98]....
        /*04cc*/ 	.word	0xffffffff


	//   ....[99]....
        /*04d0*/ 	.word	0xffffffff


	//   ....[100]....
        /*04d4*/ 	.word	0xffffffff


	//   ....[101]....
        /*04d8*/ 	.word	0xffffffff


	//   ....[102]....
        /*04dc*/ 	.word	0xffffffff


	//   ....[103]....
        /*04e0*/ 	.word	0xffffffff


	//   ....[104]....
        /*04e4*/ 	.word	0xffffffff


	//   ....[105]....
        /*04e8*/ 	.word	0xffffffff


	//   ....[106]....
        /*04ec*/ 	.word	0xffffffff


	//   ....[107]....
        /*04f0*/ 	.word	0xffffffff


	//   ....[108]....
        /*04f4*/ 	.word	0xffffffff


	//   ....[109]....
        /*04f8*/ 	.word	0xffffffff


	//   ....[110]....
        /*04fc*/ 	.word	0xffffffff


	//   ....[111]....
        /*0500*/ 	.word	0xffffffff


	//   ....[112]....
        /*0504*/ 	.word	0xffffffff


	//   ....[113]....
        /*0508*/ 	.word	0xffffffff


	//   ....[114]....
        /*050c*/ 	.word	0xffffffff


	//   ....[115]....
        /*0510*/ 	.word	0xffffffff


	//   ....[116]....
        /*0514*/ 	.word	0xffffffff


	//   ....[117]....
        /*0518*/ 	.word	0xffffffff


	//   ....[118]....
        /*051c*/ 	.word	0xffffffff


	//   ....[119]....
        /*0520*/ 	.word	0xffffffff


	//   ....[120]....
        /*0524*/ 	.word	0xffffffff


	//   ....[121]....
        /*0528*/ 	.word	0xffffffff


	//   ....[122]....
        /*052c*/ 	.word	0xffffffff


	//   ....[123]....
        /*0530*/ 	.word	0xffffffff


	//   ....[124]....
        /*0534*/ 	.word	0xffffffff


	//   ....[125]....
        /*0538*/ 	.word	0xffffffff


	//   ....[126]....
        /*053c*/ 	.word	0xffffffff


	//   ....[127]....
        /*0540*/ 	.word	0xffffffff


	//   ....[128]....
        /*0544*/ 	.word	0xffffffff


	//   ....[129]....
        /*0548*/ 	.word	0xffffffff


	//   ....[130]....
        /*054c*/ 	.word	0xffffffff


	//   ....[131]....
        /*0550*/ 	.word	0xffffffff


	//   ....[132]....
        /*0554*/ 	.word	0xffffffff


	//   ....[133]....
        /*0558*/ 	.word	0xffffffff


	//   ....[134]....
        /*055c*/ 	.word	0xffffffff


	//   ....[135]....
        /*0560*/ 	.word	0xffffffff


	//   ....[136]....
        /*0564*/ 	.word	0xffffffff


	//   ....[137]....
        /*0568*/ 	.word	0xffffffff


	//   ....[138]....
        /*056c*/ 	.word	0xffffffff


	//   ....[139]....
        /*0570*/ 	.word	0xffffffff


	//   ....[140]....
        /*0574*/ 	.word	0xffffffff


	//   ....[141]....
        /*0578*/ 	.word	0xffffffff


	//   ....[142]....
        /*057c*/ 	.word	0xffffffff


	//   ....[143]....
        /*0580*/ 	.word	0xffffffff


	//   ....[144]....
        /*0584*/ 	.word	0xffffffff


	//   ....[145]....
        /*0588*/ 	.word	0xffffffff


	//   ....[146]....
        /*058c*/ 	.word	0xffffffff


	//   ....[147]....
        /*0590*/ 	.word	0xffffffff


	//   ....[148]....
        /*0594*/ 	.word	0xffffffff


	//   ....[149]....
        /*0598*/ 	.word	0xffffffff


	//   ....[150]....
        /*059c*/ 	.word	0xffffffff


	//   ....[151]....
        /*05a0*/ 	.word	0xffffffff


	//   ....[152]....
        /*05a4*/ 	.word	0xffffffff


	//   ....[153]....
        /*05a8*/ 	.word	0xffffffff


	//   ....[154]....
        /*05ac*/ 	.word	0xffffffff


	//   ....[155]....
        /*05b0*/ 	.word	0xffffffff


	//   ....[156]....
        /*05b4*/ 	.word	0xffffffff


	//   ....[157]....
        /*05b8*/ 	.word	0xffffffff


	//   ....[158]....
        /*05bc*/ 	.word	0xffffffff


	//   ....[159]....
        /*05c0*/ 	.word	0xffffffff


	//   ....[160]....
        /*05c4*/ 	.word	0xffffffff


	//   ....[161]....
        /*05c8*/ 	.word	0xffffffff


	//   ....[162]....
        /*05cc*/ 	.word	0xffffffff


	//   ....[163]....
        /*05d0*/ 	.word	0xffffffff


	//   ....[164]....
        /*05d4*/ 	.word	0xffffffff


	//   ....[165]....
        /*05d8*/ 	.word	0xffffffff


	//   ....[166]....
        /*05dc*/ 	.word	0xffffffff


	//   ....[167]....
        /*05e0*/ 	.word	0xffffffff


	//   ....[168]....
        /*05e4*/ 	.word	0xffffffff


	//   ....[169]....
        /*05e8*/ 	.word	0xffffffff


	//   ....[170]....
        /*05ec*/ 	.word	0xffffffff


	//   ....[171]....
        /*05f0*/ 	.word	0xffffffff


	//   ....[172]....
        /*05f4*/ 	.word	0xffffffff


	//   ....[173]....
        /*05f8*/ 	.word	0xffffffff


	//   ....[174]....
        /*05fc*/ 	.word	0xffffffff


	//   ....[175]....
        /*0600*/ 	.word	0xffffffff


	//   ....[176]....
        /*0604*/ 	.word	0xffffffff


	//   ....[177]....
        /*0608*/ 	.word	0xffffffff


	//   ....[178]....
        /*060c*/ 	.word	0xffffffff


	//   ....[179]....
        /*0610*/ 	.word	0xffffffff


	//   ....[180]....
        /*0614*/ 	.word	0xffffffff


	//   ....[181]....
        /*0618*/ 	.word	0xffffffff


	//   ....[182]....
        /*061c*/ 	.word	0xffffffff


	//   ....[183]....
        /*0620*/ 	.word	0xffffffff


	//   ....[184]....
        /*0624*/ 	.word	0xffffffff


	//   ....[185]....
        /*0628*/ 	.word	0x0500000f


	//   ....[186]....
        /*062c*/ 	.word	0x0500000f


	//   ....[187]....
        /*0630*/ 	.word	0x0500000f


	//   ....[188]....
        /*0634*/ 	.word	0x0500000f


	//   ....[189]....
        /*0638*/ 	.word	0x0500000f


	//   ....[190]....
        /*063c*/ 	.word	0x0500000f


	//   ....[191]....
        /*0640*/ 	.word	0x0500000f


	//   ....[192]....
        /*0644*/ 	.word	0x0500000f


	//   ....[193]....
        /*0648*/ 	.word	0x0500000f


	//   ....[194]....
        /*064c*/ 	.word	0x0500000f


	//   ....[195]....
        /*0650*/ 	.word	0x0500000f


	//   ....[196]....
        /*0654*/ 	.word	0x0500000f


	//   ....[197]....
        /*0658*/ 	.word	0x0500000f


	//   ....[198]....
        /*065c*/ 	.word	0x0500000f


	//   ....[199]....
        /*0660*/ 	.word	0x0500000f


	//   ....[200]....
        /*0664*/ 	.word	0x0500000f


	//   ....[201]....
        /*0668*/ 	.word	0x0500000f


	//   ....[202]....
        /*066c*/ 	.word	0x0500000f


	//   ....[203]....
        /*0670*/ 	.word	0x0500000f


	//   ....[204]....
        /*0674*/ 	.word	0x0500000f


	//   ....[205]....
        /*0678*/ 	.word	0x0500000f


	//   ....[206]....
        /*067c*/ 	.word	0x0500000f


	//   ....[207]....
        /*0680*/ 	.word	0x0500000f


	//   ....[208]....
        /*0684*/ 	.word	0x0500000f


	//   ....[209]....
        /*0688*/ 	.word	0x0500000f


	//   ....[210]....
        /*068c*/ 	.word	0x0500000f


	//   ....[211]....
        /*0690*/ 	.word	0x0500000f


	//   ....[212]....
        /*0694*/ 	.word	0x0500000f


	//   ....[213]....
        /*0698*/ 	.word	0x0500000f


	//   ....[214]....
        /*069c*/ 	.word	0x0500000f


	//   ....[215]....
        /*06a0*/ 	.word	0x0500000f


	//   ....[216]....
        /*06a4*/ 	.word	0x0500000f


	//   ....[217]....
        /*06a8*/ 	.word	0x0500000f


	//   ....[218]....
        /*06ac*/ 	.word	0x0500000f


	//   ....[219]....
        /*06b0*/ 	.word	0x0500000f


	//   ....[220]....
        /*06b4*/ 	.word	0x0500000f


	//   ....[221]....
        /*06b8*/ 	.word	0x0500000f


	//   ....[222]....
        /*06bc*/ 	.word	0x0500000f


	//   ....[223]....
        /*06c0*/ 	.word	0x0500000f


	//   ....[224]....
        /*06c4*/ 	.word	0x0500000f


	//   ....[225]....
        /*06c8*/ 	.word	0x0500000f


	//   ....[226]....
        /*06cc*/ 	.word	0x0500000f


	//   ....[227]....
        /*06d0*/ 	.word	0x0500000f


	//   ....[228]....
        /*06d4*/ 	.word	0x0500000f


	//   ....[229]....
        /*06d8*/ 	.word	0x0500000f


	//   ....[230]....
        /*06dc*/ 	.word	0x0500000f


	//   ....[231]....
        /*06e0*/ 	.word	0x0500000f


	//   ....[232]....
        /*06e4*/ 	.word	0x0500000f


	//   ....[233]....
        /*06e8*/ 	.word	0x0500000f


	//   ....[234]....
        /*06ec*/ 	.word	0x0500000f


	//   ....[235]....
        /*06f0*/ 	.word	0x0500000f


	//   ....[236]....
        /*06f4*/ 	.word	0x0500000f


	//   ....[237]....
        /*06f8*/ 	.word	0x0500000f


	//   ....[238]....
        /*06fc*/ 	.word	0x0500000f


	//   ....[239]....
        /*0700*/ 	.word	0x0500000f


	//   ....[240]....
        /*0704*/ 	.word	0x0500000f


	//   ....[241]....
        /*0708*/ 	.word	0x0500000f


	//   ....[242]....
        /*070c*/ 	.word	0x0500000f


	//   ....[243]....
        /*0710*/ 	.word	0x0500000f


	//   ....[244]....
        /*0714*/ 	.word	0x0500000f


	//   ....[245]....
        /*0718*/ 	.word	0x0500000f


	//   ....[246]....
        /*071c*/ 	.word	0x0500000f


	//   ....[247]....
        /*0720*/ 	.word	0x0500000f


	//   ....[248]....
        /*0724*/ 	.word	0x0500000f


	//   ....[249]....
        /*0728*/ 	.word	0x0500000f


	//   ....[250]....
        /*072c*/ 	.word	0x0500000f


	//   ....[251]....
        /*0730*/ 	.word	0x0500000f


	//   ....[252]....
        /*0734*/ 	.word	0x0500000f


	//   ....[253]....
        /*0738*/ 	.word	0x0500000f


	//   ....[254]....
        /*073c*/ 	.word	0x0500000f


	//   ....[255]....
        /*0740*/ 	.word	0x0500000f


	//   ....[0]....
        /*0744*/ 	.word	0x0500000f


	//   ....[1]....
        /*0748*/ 	.word	0x0500000f


	//   ....[2]....
        /*074c*/ 	.word	0x0500000f


	//   ....[3]....
        /*0750*/ 	.word	0x0500000f


	//   ....[4]....
        /*0754*/ 	.word	0x0500000f


	//   ....[5]....
        /*0758*/ 	.word	0x0500000f


	//   ....[6]....
        /*075c*/ 	.word	0x0500000f


	//   ....[7]....
        /*0760*/ 	.word	0x0500000f


	//   ....[8]....
        /*0764*/ 	.word	0x0500000f


	//   ....[9]....
        /*0768*/ 	.word	0x0500000f


	//   ....[10]....
        /*076c*/ 	.word	0x0500000f


	//   ....[11]....
        /*0770*/ 	.word	0x0500000f


	//   ....[12]....
        /*0774*/ 	.word	0x0500000f


	//   ....[13]....
        /*0778*/ 	.word	0x0500000f


	//   ....[14]....
        /*077c*/ 	.word	0x0500000f


	//   ....[15]....
        /*0780*/ 	.word	0x0500000f


	//   ....[16]....
        /*0784*/ 	.word	0x0500000f


	//   ....[17]....
        /*0788*/ 	.word	0x0500000f


	//   ....[18]....
        /*078c*/ 	.word	0x0500000f


	//   ....[19]....
        /*0790*/ 	.word	0x0500000f


	//   ....[20]....
        /*0794*/ 	.word	0x0500000f


	//   ....[21]....
        /*0798*/ 	.word	0x0500000f


	//   ....[22]....
        /*079c*/ 	.word	0x0500000f


	//   ....[23]....
        /*07a0*/ 	.word	0x0500000f


	//   ....[24]....
        /*07a4*/ 	.word	0x0500000f


	//   ....[25]....
        /*07a8*/ 	.word	0x0500000f


	//   ....[26]....
        /*07ac*/ 	.word	0x0500000f


	//   ....[27]....
        /*07b0*/ 	.word	0x0500000f


	//   ....[28]....
        /*07b4*/ 	.word	0x0500000f


	//   ....[29]....
        /*07b8*/ 	.word	0x0500000f


	//   ....[30]....
        /*07bc*/ 	.word	0x0500000f


	//   ....[31]....
        /*07c0*/ 	.word	0x0500000f


	//   ....[32]....
        /*07c4*/ 	.word	0x0500000f


	//   ....[33]....
        /*07c8*/ 	.word	0x0500000f


	//   ....[34]....
        /*07cc*/ 	.word	0x0500000f


	//   ....[35]....
        /*07d0*/ 	.word	0x0500000f


	//   ....[36]....
        /*07d4*/ 	.word	0x0500000f


	//   ....[37]....
        /*07d8*/ 	.word	0x0500000f


	//   ....[38]....
        /*07dc*/ 	.word	0x0500000f


	//   ....[39]....
        /*07e0*/ 	.word	0x0500000f


	//   ....[40]....
        /*07e4*/ 	.word	0x0500000f


	//   ....[41]....
        /*07e8*/ 	.word	0x0500000f


	//----- nvinfo : EIATTR_COOP_GROUP_INSTR_OFFSETS
	.align		4
.L_316:
        /*07ec*/ 	.byte	0x04, 0x28
        /*07ee*/ 	.short	(.L_318 - .L_317)


	//   ....[0]....
.L_317:
        /*07f0*/ 	.word	0x00000060


	//   ....[1]....
        /*07f4*/ 	.word	0x00000140


	//   ....[2]....
        /*07f8*/ 	.word	0x00000190


	//   ....[3]....
        /*07fc*/ 	.word	0x000003c0


	//   ....[4]....
        /*0800*/ 	.word	0x00000520


	//   ....[5]....
        /*0804*/ 	.word	0x00000640


	//   ....[6]....
        /*0808*/ 	.word	0x000007a0


	//   ....[7]....
        /*080c*/ 	.word	0x00003c10


	//   ....[8]....
        /*0810*/ 	.word	0x00003c20


	//   ....[9]....
        /*0814*/ 	.word	0x00005180


	//   ....[10]....
        /*0818*/ 	.word	0x00005190


	//   ....[11]....
        /*081c*/ 	.word	0x00007230


	//   ....[12]....
        /*0820*/ 	.word	0x00007240


	//   ....[13]....
        /*0824*/ 	.word	0x000089c0


	//   ....[14]....
        /*0828*/ 	.word	0x000089d0


	//   ....[15]....
        /*082c*/ 	.word	0x0000a260


	//   ....[16]....
        /*0830*/ 	.word	0x0000a270


	//   ....[17]....
        /*0834*/ 	.word	0x0000a500


	//   ....[18]....
        /*0838*/ 	.word	0x0000a510


	//   ....[19]....
        /*083c*/ 	.word	0x0000aa40


	//   ....[20]....
        /*0840*/ 	.word	0x0000aa60


	//   ....[21]....
        /*0844*/ 	.word	0x0000abe0


	//   ....[22]....
        /*0848*/ 	.word	0x0000ac00


	//   ....[23]....
        /*084c*/ 	.word	0x0000b450


	//   ....[24]....
        /*0850*/ 	.word	0x0000bb90


	//   ....[25]....
        /*0854*/ 	.word	0x0000bba0


	//   ....[26]....
        /*0858*/ 	.word	0x0000bbb0


	//   ....[27]....
        /*085c*/ 	.word	0x0000bbc0


	//   ....[28]....
        /*0860*/ 	.word	0x0000c3a0


	//   ....[29]....
        /*0864*/ 	.word	0x0000c3b0


	//   ....[30]....
        /*0868*/ 	.word	0x0000c3c0


	//   ....[31]....
        /*086c*/ 	.word	0x0000c3d0


	//   ....[32]....
        /*0870*/ 	.word	0x0000f160


	//   ....[33]....
        /*0874*/ 	.word	0x0000f170


	//   ....[34]....
        /*0878*/ 	.word	0x0000f180


	//   ....[35]....
        /*087c*/ 	.word	0x0000f190


	//   ....[36]....
        /*0880*/ 	.word	0x0000f7b0


	//   ....[37]....
        /*0884*/ 	.word	0x0000f7c0


	//   ....[38]....
        /*0888*/ 	.word	0x0000f7d0


	//   ....[39]....
        /*088c*/ 	.word	0x0000f7e0


	//   ....[40]....
        /*0890*/ 	.word	0x000132a0


	//   ....[41]....
        /*0894*/ 	.word	0x000132e0


	//   ....[42]....
        /*0898*/ 	.word	0x000138e0


	//   ....[43]....
        /*089c*/ 	.word	0x00013950


	//   ....[44]....
        /*08a0*/ 	.word	0x000141b0


	//   ....[45]....
        /*08a4*/ 	.word	0x000142c0


	//   ....[46]....
        /*08a8*/ 	.word	0x000160c0


	//   ....[47]....
        /*08ac*/ 	.word	0x000168e0


	//   ....[48]....
        /*08b0*/ 	.word	0x00016950


	//   ....[49]....
        /*08b4*/ 	.word	0x00016960


	//   ....[50]....
        /*08b8*/ 	.word	0x00016ee0


	//   ....[51]....
        /*08bc*/ 	.word	0x000170a0


	//   ....[52]....
        /*08c0*/ 	.word	0x000195b0


	//   ....[53]....
        /*08c4*/ 	.word	0x000195d0


	//   ....[54]....
        /*08c8*/ 	.word	0x000195f0


	//   ....[55]....
        /*08cc*/ 	.word	0x00019610


	//   ....[56]....
        /*08d0*/ 	.word	0x0001a980


	//   ....[57]....
        /*08d4*/ 	.word	0x0001aa00


	//   ....[58]....
        /*08d8*/ 	.word	0x0001aa30


	//   ....[59]....
        /*08dc*/ 	.word	0x0001aa40


	//   ....[60]....
        /*08e0*/ 	.word	0x0001bb50


	//   ....[61]....
        /*08e4*/ 	.word	0x0001bb60


	//   ....[62]....
        /*08e8*/ 	.word	0x0001bb70


	//   ....[63]....
        /*08ec*/ 	.word	0x0001bb80


	//   ....[64]....
        /*08f0*/ 	.word	0x0001c220


	//   ....[65]....
        /*08f4*/ 	.word	0x0001c280


	//   ....[66]....
        /*08f8*/ 	.word	0x0001c350


	//   ....[67]....
        /*08fc*/ 	.word	0x0001c370


	//   ....[68]....
        /*0900*/ 	.word	0x0001c430


	//   ....[69]....
        /*0904*/ 	.word	0x0001c450


	//   ....[70]....
        /*0908*/ 	.word	0x0001c520


	//   ....[71]....
        /*090c*/ 	.word	0x0001c540


	//   ....[72]....
        /*0910*/ 	.word	0x0001c9a0


	//   ....[73]....
        /*0914*/ 	.word	0x0001c9b0


	//   ....[74]....
        /*0918*/ 	.word	0x0001cdf0


	//   ....[75]....
        /*091c*/ 	.word	0x0001ce00


	//   ....[76]....
        /*0920*/ 	.word	0x0001da60


	//   ....[77]....
        /*0924*/ 	.word	0x0001da70


	//   ....[78]....
        /*0928*/ 	.word	0x0001db30


	//   ....[79]....
        /*092c*/ 	.word	0x0001db50


	//   ....[80]....
        /*0930*/ 	.word	0x0001dc10


	//   ....[81]....
        /*0934*/ 	.word	0x0001dc30


	//   ....[82]....
        /*0938*/ 	.word	0x0001dd00


	//   ....[83]....
        /*093c*/ 	.word	0x0001dd20


	//   ....[84]....
        /*0940*/ 	.word	0x0001de70


	//   ....[85]....
        /*0944*/ 	.word	0x0001e060


	//   ....[86]....
        /*0948*/ 	.word	0x0001e090


	//   ....[87]....
        /*094c*/ 	.word	0x0001e0c0


	//   ....[88]....
        /*0950*/ 	.word	0x0001e0f0


	//   ....[89]....
        /*0954*/ 	.word	0x0001e120


	//   ....[90]....
        /*0958*/ 	.word	0x0001e150


	//   ....[91]....
        /*095c*/ 	.word	0x0001e2e0


	//   ....[92]....
        /*0960*/ 	.word	0x0001e310


	//   ....[93]....
        /*0964*/ 	.word	0x0001e340


	//   ....[94]....
        /*0968*/ 	.word	0x0001e370


	//   ....[95]....
        /*096c*/ 	.word	0x0001e3a0


	//   ....[96]....
        /*0970*/ 	.word	0x0001e3d0


	//   ....[97]....
        /*0974*/ 	.word	0x0001e460


	//   ....[98]....
        /*0978*/ 	.word	0x0001e490


	//   ....[99]....
        /*097c*/ 	.word	0x0001e4a0


	//   ....[100]....
        /*0980*/ 	.word	0x0001e4e0


	//   ....[101]....
        /*0984*/ 	.word	0x0001f990


	//   ....[102]....
        /*0988*/ 	.word	0x00021b60


	//   ....[103]....
        /*098c*/ 	.word	0x00021b80


	//   ....[104]....
        /*0990*/ 	.word	0x00021c30


	//   ....[105]....
        /*0994*/ 	.word	0x00021c50


	//   ....[106]....
        /*0998*/ 	.word	0x00021cf0


	//   ....[107]....
        /*099c*/ 	.word	0x00021d10


	//   ....[108]....
        /*09a0*/ 	.word	0x00021db0


	//   ....[109]....
        /*09a4*/ 	.word	0x00021dd0


	//   ....[110]....
        /*09a8*/ 	.word	0x00021e70


	//   ....[111]....
        /*09ac*/ 	.word	0x00021e90


	//   ....[112]....
        /*09b0*/ 	.word	0x00021ea0


	//   ....[113]....
        /*09b4*/ 	.word	0x00021f30


	//   ....[114]....
        /*09b8*/ 	.word	0x000226c0


	//   ....[115]....
        /*09bc*/ 	.word	0x000226f0


	//   ....[116]....
        /*09c0*/ 	.word	0x00022710


	//   ....[117]....
        /*09c4*/ 	.word	0x000227a0


	//   ....[118]....
        /*09c8*/ 	.word	0x000227b0


	//   ....[119]....
        /*09cc*/ 	.word	0x00022850


	//   ....[120]....
        /*09d0*/ 	.word	0x00022860


	//   ....[121]....
        /*09d4*/ 	.word	0x00022900


	//   ....[122]....
        /*09d8*/ 	.word	0x00022910


	//   ....[123]....
        /*09dc*/ 	.word	0x000229b0


	//   ....[124]....
        /*09e0*/ 	.word	0x000229c0


	//   ....[125]....
        /*09e4*/ 	.word	0x00022a60


	//   ....[126]....
        /*09e8*/ 	.word	0x00022a70


	//   ....[127]....
        /*09ec*/ 	.word	0x00022b10


	//   ....[128]....
        /*09f0*/ 	.word	0x00022b20


	//   ....[129]....
        /*09f4*/ 	.word	0x00022b30


	//   ....[130]....
        /*09f8*/ 	.word	0x000232f0


	//   ....[131]....
        /*09fc*/ 	.word	0x00023300


	//   ....[132]....
        /*0a00*/ 	.word	0x00023310


	//   ....[133]....
        /*0a04*/ 	.word	0x000233a0


	//   ....[134]....
        /*0a08*/ 	.word	0x000233b0


	//   ....[135]....
        /*0a0c*/ 	.word	0x00023410


	//   ....[136]....
        /*0a10*/ 	.word	0x00023440


	//   ....[137]....
        /*0a14*/ 	.word	0x00023480


	//   ....[138]....
        /*0a18*/ 	.word	0x000234b0


	//   ....[139]....
        /*0a1c*/ 	.word	0x000234f0


	//   ....[140]....
        /*0a20*/ 	.word	0x00023520


	//   ....[141]....
        /*0a24*/ 	.word	0x00023560


	//   ....[142]....
        /*0a28*/ 	.word	0x000237d0


	//   ....[143]....
        /*0a2c*/ 	.word	0x000237f0


	//   ....[144]....
        /*0a30*/ 	.word	0x00023880


	//   ....[145]....
        /*0a34*/ 	.word	0x00023890


	//   ....[146]....
        /*0a38*/ 	.word	0x00023900


	//   ....[147]....
        /*0a3c*/ 	.word	0x00023910


	//   ....[148]....
        /*0a40*/ 	.word	0x00023980


	//   ....[149]....
        /*0a44*/ 	.word	0x00023990


	//   ....[150]....
        /*0a48*/ 	.word	0x00023a00


	//   ....[151]....
        /*0a4c*/ 	.word	0x00023a10


	//   ....[152]....
        /*0a50*/ 	.word	0x00023a20


	//   ....[153]....
        /*0a54*/ 	.word	0x00023a90


	//   ....[154]....
        /*0a58*/ 	.word	0x00023ff0


	//   ....[155]....
        /*0a5c*/ 	.word	0x00024020


	//   ....[156]....
        /*0a60*/ 	.word	0x00024050


	//   ....[157]....
        /*0a64*/ 	.word	0x00024060


	//   ....[158]....
        /*0a68*/ 	.word	0x000240a0


	//   ....[159]....
        /*0a6c*/ 	.word	0x000240c0


	//   ....[160]....
        /*0a70*/ 	.word	0x00024130


	//   ....[161]....
        /*0a74*/ 	.word	0x00024150


	//   ....[162]....
        /*0a78*/ 	.word	0x000241b0


	//   ....[163]....
        /*0a7c*/ 	.word	0x000241d0


	//   ....[164]....
        /*0a80*/ 	.word	0x00024220


	//   ....[165]....
        /*0a84*/ 	.word	0x00024240


	//   ....[166]....
        /*0a88*/ 	.word	0x00024660


	//   ....[167]....
        /*0a8c*/ 	.word	0x00024690


	//   ....[168]....
        /*0a90*/ 	.word	0x00024700


	//   ....[169]....
        /*0a94*/ 	.word	0x00024730


	//   ....[170]....
        /*0a98*/ 	.word	0x00024760


	//   ....[171]....
        /*0a9c*/ 	.word	0x00024790


	//   ....[172]....
        /*0aa0*/ 	.word	0x000247c0


	//   ....[173]....
        /*0aa4*/ 	.word	0x000247f0


	//   ....[174]....
        /*0aa8*/ 	.word	0x00024990


	//   ....[175]....
        /*0aac*/ 	.word	0x000249c0


	//   ....[176]....
        /*0ab0*/ 	.word	0x000249f0


	//   ....[177]....
        /*0ab4*/ 	.word	0x00024a20


	//   ....[178]....
        /*0ab8*/ 	.word	0x00024a50


	//   ....[179]....
        /*0abc*/ 	.word	0x00024a80


	//   ....[180]....
        /*0ac0*/ 	.word	0x00024b40


	//   ....[181]....
        /*0ac4*/ 	.word	0x00024b60


	//   ....[182]....
        /*0ac8*/ 	.word	0x00024b80


	//   ....[183]....
        /*0acc*/ 	.word	0x00024be0


	//   ....[184]....
        /*0ad0*/ 	.word	0x00025600


	//   ....[185]....
        /*0ad4*/ 	.word	0x00025940


	//   ....[186]....
        /*0ad8*/ 	.word	0x000259d0


	//   ....[187]....
        /*0adc*/ 	.word	0x00025a70


	//   ....[188]....
        /*0ae0*/ 	.word	0x00025b00


	//   ....[189]....
        /*0ae4*/ 	.word	0x00025bf0


	//   ....[190]....
        /*0ae8*/ 	.word	0x00025c80


	//   ....[191]....
        /*0aec*/ 	.word	0x00025d20


	//   ....[192]....
        /*0af0*/ 	.word	0x00025db0


	//   ....[193]....
        /*0af4*/ 	.word	0x00025ea0


	//   ....[194]....
        /*0af8*/ 	.word	0x00025f30


	//   ....[195]....
        /*0afc*/ 	.word	0x00025fd0


	//   ....[196]....
        /*0b00*/ 	.word	0x00026060


	//   ....[197]....
        /*0b04*/ 	.word	0x00026150


	//   ....[198]....
        /*0b08*/ 	.word	0x000261e0


	//   ....[199]....
        /*0b0c*/ 	.word	0x00026230


	//   ....[200]....
        /*0b10*/ 	.word	0x00026280


	//   ....[201]....
        /*0b14*/ 	.word	0x00026320


	//   ....[202]....
        /*0b18*/ 	.word	0x000263b0


	//   ....[203]....
        /*0b1c*/ 	.word	0x00026400


	//   ....[204]....
        /*0b20*/ 	.word	0x00026450


	//   ....[205]....
        /*0b24*/ 	.word	0x00026540


	//   ....[206]....
        /*0b28*/ 	.word	0x000265d0


	//   ....[207]....
        /*0b2c*/ 	.word	0x00026620


	//   ....[208]....
        /*0b30*/ 	.word	0x00026670


	//   ....[209]....
        /*0b34*/ 	.word	0x00026710


	//   ....[210]....
        /*0b38*/ 	.word	0x000267a0


	//   ....[211]....
        /*0b3c*/ 	.word	0x000267f0


	//   ....[212]....
        /*0b40*/ 	.word	0x00026840


	//   ....[213]....
        /*0b44*/ 	.word	0x00026b40


	//   ....[214]....
        /*0b48*/ 	.word	0x00026e20


	//   ....[215]....
        /*0b4c*/ 	.word	0x00026f10


	//   ....[216]....
        /*0b50*/ 	.word	0x00026fb0


	//   ....[217]....
        /*0b54*/ 	.word	0x00027010


	//   ....[218]....
        /*0b58*/ 	.word	0x00027130


	//   ....[219]....
        /*0b5c*/ 	.word	0x00027190


	//   ....[220]....
        /*0b60*/ 	.word	0x000272a0


	//   ....[221]....
        /*0b64*/ 	.word	0x00027310


	//   ....[222]....
        /*0b68*/ 	.word	0x00027420


	//   ....[223]....
        /*0b6c*/ 	.word	0x00027490


	//   ....[224]....
        /*0b70*/ 	.word	0x000275a0


	//   ....[225]....
        /*0b74*/ 	.word	0x00027610


	//   ....[226]....
        /*0b78*/ 	.word	0x000276f0


	//   ....[227]....
        /*0b7c*/ 	.word	0x000277f0


	//   ....[228]....
        /*0b80*/ 	.word	0x00027850


	//   ....[229]....
        /*0b84*/ 	.word	0x000278b0


	//   ....[230]....
        /*0b88*/ 	.word	0x000279b0


	//   ....[231]....
        /*0b8c*/ 	.word	0x00027a10


	//   ....[232]....
        /*0b90*/ 	.word	0x00027b20


	//   ....[233]....
        /*0b94*/ 	.word	0x00027b80


	//   ....[234]....
        /*0b98*/ 	.word	0x00027c90


	//   ....[235]....
        /*0b9c*/ 	.word	0x00027cf0


	//   ....[236]....
        /*0ba0*/ 	.word	0x00027e00


	//   ....[237]....
        /*0ba4*/ 	.word	0x00027e60


	//   ....[238]....
        /*0ba8*/ 	.word	0x00027f70


	//   ....[239]....
        /*0bac*/ 	.word	0x00027fd0


	//   ....[240]....
        /*0bb0*/ 	.word	0x000280e0


	//   ....[241]....
        /*0bb4*/ 	.word	0x00028140


	//   ....[242]....
        /*0bb8*/ 	.word	0x00028230


	//   ....[243]....
        /*0bbc*/ 	.word	0x00028360


	//   ....[244]....
        /*0bc0*/ 	.word	0x00028410


	//   ....[245]....
        /*0bc4*/ 	.word	0x00028480


	//   ....[246]....
        /*0bc8*/ 	.word	0x00028570


	//   ....[247]....
        /*0bcc*/ 	.word	0x000285d0


	//   ....[248]....
        /*0bd0*/ 	.word	0x000286a0


	//   ....[249]....
        /*0bd4*/ 	.word	0x00028700


	//   ....[250]....
        /*0bd8*/ 	.word	0x000287d0


	//   ....[251]....
        /*0bdc*/ 	.word	0x00028830


	//   ....[252]....
        /*0be0*/ 	.word	0x00028900


	//   ....[253]....
        /*0be4*/ 	.word	0x00028960


	//   ....[254]....
        /*0be8*/ 	.word	0x00028a30


	//   ....[255]....
        /*0bec*/ 	.word	0x00028b20


	//   ....[0]....
        /*0bf0*/ 	.word	0x00028bc0


	//   ....[1]....
        /*0bf4*/ 	.word	0x00028c20


	//   ....[2]....
        /*0bf8*/ 	.word	0x00028d10


	//   ....[3]....
        /*0bfc*/ 	.word	0x00028d70


	//   ....[4]....
        /*0c00*/ 	.word	0x00028e50


	//   ....[5]....
        /*0c04*/ 	.word	0x00028eb0


	//   ....[6]....
        /*0c08*/ 	.word	0x00028f90


	//   ....[7]....
        /*0c0c*/ 	.word	0x00028ff0


	//   ....[8]....
        /*0c10*/ 	.word	0x000290d0


	//   ....[9]....
        /*0c14*/ 	.word	0x00029130


	//   ....[10]....
        /*0c18*/ 	.word	0x00029200


	//   ....[11]....
        /*0c1c*/ 	.word	0x00029330


	//   ....[12]....
        /*0c20*/ 	.word	0x00029400


	//   ....[13]....
        /*0c24*/ 	.word	0x000294c0


	//   ....[14]....
        /*0c28*/ 	.word	0x00029590


	//   ....[15]....
        /*0c2c*/ 	.word	0x000295f0


	//   ....[16]....
        /*0c30*/ 	.word	0x000296c0


	//   ....[17]....
        /*0c34*/ 	.word	0x00029720


	//   ....[18]....
        /*0c38*/ 	.word	0x00029800


	//   ....[19]....
        /*0c3c*/ 	.word	0x00029860


	//   ....[20]....
        /*0c40*/ 	.word	0x00029930


	//   ....[21]....
        /*0c44*/ 	.word	0x00029990


	//   ....[22]....
        /*0c48*/ 	.word	0x00029a50


	//   ....[23]....
        /*0c4c*/ 	.word	0x00029ae0


	//   ....[24]....
        /*0c50*/ 	.word	0x00029b80


	//   ....[25]....
        /*0c54*/ 	.word	0x00029d00


	//   ....[26]....
        /*0c58*/ 	.word	0x00029d70


	//   ....[27]....
        /*0c5c*/ 	.word	0x00029de0


	//   ....[28]....
        /*0c60*/ 	.word	0x00029e50


	//   ....[29]....
        /*0c64*/ 	.word	0x00029ec0


	//   ....[30]....
        /*0c68*/ 	.word	0x00029f40


	//   ....[31]....
        /*0c6c*/ 	.word	0x00029fc0


	//   ....[32]....
        /*0c70*/ 	.word	0x0002a050


	//   ....[33]....
        /*0c74*/ 	.word	0x0002a0c0


	//   ....[34]....
        /*0c78*/ 	.word	0x0002a130


	//   ....[35]....
        /*0c7c*/ 	.word	0x0002a1a0


	//   ....[36]....
        /*0c80*/ 	.word	0x0002a220


	//   ....[37]....
        /*0c84*/ 	.word	0x0002a290


	//   ....[38]....
        /*0c88*/ 	.word	0x0002a320


	//   ....[39]....
        /*0c8c*/ 	.word	0x0002a380


	//   ....[40]....
        /*0c90*/ 	.word	0x0002a410


	//   ....[41]....
        /*0c94*/ 	.word	0x0002a540


	//----- nvinfo : EIATTR_REG_RECONFIG
	.align		4
.L_318:
        /*0c98*/ 	.byte	0x01, 0x54
	.zero		2


	//----- nvinfo : EIATTR_SYSCALL_OFFSETS
	.align		4
        /*0c9c*/ 	.byte	0x04, 0x46
        /*0c9e*/ 	.short	(.L_320 - .L_319)


	//   ....[0]....
.L_319:
        /*0ca0*/ 	.word	0x00001fe0


	//   ....[1]....
        /*0ca4*/ 	.word	0x00002130


	//   ....[2]....
        /*0ca8*/ 	.word	0x0000b5f0


	//   ....[3]....
        /*0cac*/ 	.word	0x0000b910


	//   ....[4]....
        /*0cb0*/ 	.word	0x00021100


	//   ....[5]....
        /*0cb4*/ 	.word	0x00021250


	//   ....[6]....
        /*0cb8*/ 	.word	0x00021340


	//   ....[7]....
        /*0cbc*/ 	.word	0x000222e0


	//----- nvinfo : EIATTR_MBARRIER_INSTR_OFFSETS
	.align		4
.L_320:
        /*0cc0*/ 	.byte	0x04, 0x39
        /*0cc2*/ 	.short	(.L_322 - .L_321)


	//   ....[0]....
.L_321:
        /*0cc4*/ 	.word	0x00000270
        /*0cc8*/ 	.word	0x000000ff
        /*0ccc*/ 	.word	0x0002a800
        /*0cd0*/ 	.short	0x0100
        /*0cd2*/ 	.byte	0x08
	.zero		1


	//   ....[1]....
        /*0cd4*/ 	.word	0x00000280
        /*0cd8*/ 	.word	0x000000ff
        /*0cdc*/ 	.word	0x0002a820
        /*0ce0*/ 	.short	0x0100
        /*0ce2*/ 	.byte	0x08
	.zero		1


	//   ....[2]....
        /*0ce4*/ 	.word	0x00000370
        /*0ce8*/ 	.word	0x000000ff
        /*0cec*/ 	.word	0x0002a830
        /*0cf0*/ 	.short	0x0100
        /*0cf2*/ 	.byte	0x08
	.zero		1


	//   ....[3]....
        /*0cf4*/ 	.word	0x00000380
        /*0cf8*/ 	.word	0x000000ff
        /*0cfc*/ 	.word	0x0002a840
        /*0d00*/ 	.short	0x0100
        /*0d02*/ 	.byte	0x08
	.zero		1


	//   ....[4]....
        /*0d04*/ 	.word	0x00000390
        /*0d08*/ 	.word	0x000000ff
        /*0d0c*/ 	.word	0x0002a838
        /*0d10*/ 	.short	0x0100
        /*0d12*/ 	.byte	0x08
	.zero		1


	//   ....[5]....
        /*0d14*/ 	.word	0x000003a0
        /*0d18*/ 	.word	0x000000ff
        /*0d1c*/ 	.word	0x0002a848
        /*0d20*/ 	.short	0x0100
        /*0d22*/ 	.byte	0x08
	.zero		1


	//   ....[6]....
        /*0d24*/ 	.word	0x000004d0
        /*0d28*/ 	.word	0x000000ff
        /*0d2c*/ 	.word	0x0002a850
        /*0d30*/ 	.short	0x0100
        /*0d32*/ 	.byte	0x08
	.zero		1


	//   ....[7]....
        /*0d34*/ 	.word	0x000004e0
        /*0d38*/ 	.word	0x000000ff
        /*0d3c*/ 	.word	0x0002a860
        /*0d40*/ 	.short	0x0100
        /*0d42*/ 	.byte	0x08
	.zero		1


	//   ....[8]....
        /*0d44*/ 	.word	0x000004f0
        /*0d48*/ 	.word	0x000000ff
        /*0d4c*/ 	.word	0x0002a858
        /*0d50*/ 	.short	0x0100
        /*0d52*/ 	.byte	0x08
	.zero		1


	//   ....[9]....
        /*0d54*/ 	.word	0x00000500
        /*0d58*/ 	.word	0x000000ff
        /*0d5c*/ 	.word	0x0002a868
        /*0d60*/ 	.short	0x0100
        /*0d62*/ 	.byte	0x08
	.zero		1


	//   ....[10]....
        /*0d64*/ 	.word	0x000005f0
        /*0d68*/ 	.word	0x000000ff
        /*0d6c*/ 	.word	0x0002a870
        /*0d70*/ 	.short	0x0100
        /*0d72*/ 	.byte	0x06
	.zero		1


	//   ....[11]....
        /*0d74*/ 	.word	0x00000600
        /*0d78*/ 	.word	0x000000ff
        /*0d7c*/ 	.word	0x0002a880
        /*0d80*/ 	.short	0x0100
        /*0d82*/ 	.byte	0x06
	.zero		1


	//   ....[12]....
        /*0d84*/ 	.word	0x00000610
        /*0d88*/ 	.word	0x000000ff
        /*0d8c*/ 	.word	0x0002a878
        /*0d90*/ 	.short	0x0100
        /*0d92*/ 	.byte	0x06
	.zero		1


	//   ....[13]....
        /*0d94*/ 	.word	0x00000620
        /*0d98*/ 	.word	0x000000ff
        /*0d9c*/ 	.word	0x0002a888
        /*0da0*/ 	.short	0x0100
        /*0da2*/ 	.byte	0x06
	.zero		1


	//   ....[14]....
        /*0da4*/ 	.word	0x00000750
        /*0da8*/ 	.word	0x000000ff
        /*0dac*/ 	.word	0x0002a890
        /*0db0*/ 	.short	0x0100
        /*0db2*/ 	.byte	0x08
	.zero		1


	//   ....[15]....
        /*0db4*/ 	.word	0x00000760
        /*0db8*/ 	.word	0x000000ff
        /*0dbc*/ 	.word	0x0002a8a0
        /*0dc0*/ 	.short	0x0100
        /*0dc2*/ 	.byte	0x08
	.zero		1


	//   ....[16]....
        /*0dc4*/ 	.word	0x00000770
        /*0dc8*/ 	.word	0x000000ff
        /*0dcc*/ 	.word	0x0002a898
        /*0dd0*/ 	.short	0x0100
        /*0dd2*/ 	.byte	0x08
	.zero		1


	//   ....[17]....
        /*0dd4*/ 	.word	0x00000780
        /*0dd8*/ 	.word	0x000000ff
        /*0ddc*/ 	.word	0x0002a8a8
        /*0de0*/ 	.short	0x0100
        /*0de2*/ 	.byte	0x08
	.zero		1


	//   ....[18]....
        /*0de4*/ 	.word	0x000008b0
        /*0de8*/ 	.word	0x000000ff
        /*0dec*/ 	.word	0x0002a8b0
        /*0df0*/ 	.short	0x0100
        /*0df2*/ 	.byte	0x08
	.zero		1


	//   ....[19]....
        /*0df4*/ 	.word	0x000008c0
        /*0df8*/ 	.word	0x000000ff
        /*0dfc*/ 	.word	0x0002a8c0
        /*0e00*/ 	.short	0x0100
        /*0e02*/ 	.byte	0x08
	.zero		1


	//   ....[20]....
        /*0e04*/ 	.word	0x000008d0
        /*0e08*/ 	.word	0x000000ff
        /*0e0c*/ 	.word	0x0002a8b8
        /*0e10*/ 	.short	0x0100
        /*0e12*/ 	.byte	0x08
	.zero		1


	//   ....[21]....
        /*0e14*/ 	.word	0x000008e0
        /*0e18*/ 	.word	0x000000ff
        /*0e1c*/ 	.word	0x0002a8c8
        /*0e20*/ 	.short	0x0100
        /*0e22*/ 	.byte	0x08
	.zero		1


	//   ....[22]....
        /*0e24*/ 	.word	0x00003bc0
        /*0e28*/ 	.word	0x00000054
        /*0e2c*/ 	.word	0x0002a890
        /*0e30*/ 	.short	0x010a
        /*0e32*/ 	.byte	0x3f
	.zero		1


	//   ....[23]....
        /*0e34*/ 	.word	0x000071c0
        /*0e38*/ 	.word	0x00000054
        /*0e3c*/ 	.word	0x0002a890
        /*0e40*/ 	.short	0x010a
        /*0e42*/ 	.byte	0x3f
	.zero		1


	//   ....[24]....
        /*0e44*/ 	.word	0x0000a0c0
        /*0e48*/ 	.word	0x00000054
        /*0e4c*/ 	.word	0x0002a890
        /*0e50*/ 	.short	0x010a
        /*0e52*/ 	.byte	0x3f
	.zero		1


	//   ....[25]....
        /*0e54*/ 	.word	0x0000a860
        /*0e58*/ 	.word	0x0000000b
        /*0e5c*/ 	.word	0x00000000
        /*0e60*/ 	.short	0x0101
        /*0e62*/ 	.byte	0x3f
	.zero		1


	//   ....[26]....
        /*0e64*/ 	.word	0x0000a8a0
        /*0e68*/ 	.word	0x00000054
        /*0e6c*/ 	.word	0x0002a8b0
        /*0e70*/ 	.short	0x010a
        /*0e72*/ 	.byte	0x3f
	.zero		1


	//   ....[27]....
        /*0e74*/ 	.word	0x0000ae30
        /*0e78*/ 	.word	0x00000054
        /*0e7c*/ 	.word	0x00000000
        /*0e80*/ 	.short	0x0101
        /*0e82*/ 	.byte	0x3f
	.zero		1


	//   ....[28]....
        /*0e84*/ 	.word	0x0000b670
        /*0e88*/ 	.word	0x00000002
        /*0e8c*/ 	.word	0x0002a800
        /*0e90*/ 	.short	0x010a
        /*0e92*/ 	.byte	0x3f
	.zero		1


	//   ....[29]....
        /*0e94*/ 	.word	0x0000b6c0
        /*0e98*/ 	.word	0x00000002
        /*0e9c*/ 	.word	0x0002a800
        /*0ea0*/ 	.short	0x010a
        /*0ea2*/ 	.byte	0x3f
	.zero		1


	//   ....[30]....
        /*0ea4*/ 	.word	0x0000ca80
        /*0ea8*/ 	.word	0x00000002
        /*0eac*/ 	.word	0x0002a800
        /*0eb0*/ 	.short	0x010a
        /*0eb2*/ 	.byte	0x3f
	.zero		1


	//   ....[31]....
        /*0eb4*/ 	.word	0x0000fc50
        /*0eb8*/ 	.word	0x00000002
        /*0ebc*/ 	.word	0x0002a800
        /*0ec0*/ 	.short	0x010a
        /*0ec2*/ 	.byte	0x3f
	.zero		1


	//   ....[32]....
        /*0ec4*/ 	.word	0x00012510
        /*0ec8*/ 	.word	0x00000000
        /*0ecc*/ 	.word	0x0002a830
        /*0ed0*/ 	.short	0x010a
        /*0ed2*/ 	.byte	0x3f
	.zero		1


	//   ....[33]....
        /*0ed4*/ 	.word	0x00012550
        /*0ed8*/ 	.word	0x00000000
        /*0edc*/ 	.word	0x0002a830
        /*0ee0*/ 	.short	0x010a
        /*0ee2*/ 	.byte	0x3f
	.zero		1


	//   ....[34]....
        /*0ee4*/ 	.word	0x00014190
        /*0ee8*/ 	.word	0x0000001d
        /*0eec*/ 	.word	0x00000000
        /*0ef0*/ 	.short	0x0101
        /*0ef2*/ 	.byte	0x3f
	.zero		1


	//   ....[35]....
        /*0ef4*/ 	.word	0x00014e00
        /*0ef8*/ 	.word	0x0000000e
        /*0efc*/ 	.word	0x0002a830
        /*0f00*/ 	.short	0x010a
        /*0f02*/ 	.byte	0x3f
	.zero		1


	//   ....[36]....
        /*0f04*/ 	.word	0x00014e80
        /*0f08*/ 	.word	0x0000000e
        /*0f0c*/ 	.word	0x0002a830
        /*0f10*/ 	.short	0x010a
        /*0f12*/ 	.byte	0x3f
	.zero		1


	//   ....[37]....
        /*0f14*/ 	.word	0x00015af0
        /*0f18*/ 	.word	0x00000014
        /*0f1c*/ 	.word	0x0002a850
        /*0f20*/ 	.short	0x010a
        /*0f22*/ 	.byte	0x3f
	.zero		1


	//   ....[38]....
        /*0f24*/ 	.word	0x00015b40
        /*0f28*/ 	.word	0x00000014
        /*0f2c*/ 	.word	0x0002a850
        /*0f30*/ 	.short	0x010a
        /*0f32*/ 	.byte	0x3f
	.zero		1


	//   ....[39]....
        /*0f34*/ 	.word	0x000161f0
        /*0f38*/ 	.word	0x0000000e
        /*0f3c*/ 	.word	0x00000000
        /*0f40*/ 	.short	0x0101
        /*0f42*/ 	.byte	0x3f
	.zero		1


	//   ....[40]....
        /*0f44*/ 	.word	0x00017970
        /*0f48*/ 	.word	0x00000014
        /*0f4c*/ 	.word	0x00000000
        /*0f50*/ 	.short	0x0101
        /*0f52*/ 	.byte	0x3f
	.zero		1


	//   ....[41]....
        /*0f54*/ 	.word	0x00017c40
        /*0f58*/ 	.word	0x00000008
        /*0f5c*/ 	.word	0x0002a830
        /*0f60*/ 	.short	0x010a
        /*0f62*/ 	.byte	0x3f
	.zero		1


	//   ....[42]....
        /*0f64*/ 	.word	0x00017cc0
        /*0f68*/ 	.word	0x00000008
        /*0f6c*/ 	.word	0x0002a830
        /*0f70*/ 	.short	0x010a
        /*0f72*/ 	.byte	0x3f
	.zero		1


	//   ....[43]....
        /*0f74*/ 	.word	0x00018930
        /*0f78*/ 	.word	0x0000000e
        /*0f7c*/ 	.word	0x0002a850
        /*0f80*/ 	.short	0x010a
        /*0f82*/ 	.byte	0x3f
	.zero		1


	//   ....[44]....
        /*0f84*/ 	.word	0x00018980
        /*0f88*/ 	.word	0x0000000e
        /*0f8c*/ 	.word	0x0002a850
        /*0f90*/ 	.short	0x010a
        /*0f92*/ 	.byte	0x3f
	.zero		1


	//   ....[45]....
        /*0f94*/ 	.word	0x00019840
        /*0f98*/ 	.word	0x0000005f
        /*0f9c*/ 	.word	0x00000000
        /*0fa0*/ 	.short	0x0101
        /*0fa2*/ 	.byte	0x3f
	.zero		1


	//   ....[46]....
        /*0fa4*/ 	.word	0x0001a090
        /*0fa8*/ 	.word	0x0000000e
        /*0fac*/ 	.word	0x00000000
        /*0fb0*/ 	.short	0x0101
        /*0fb2*/ 	.byte	0x3f
	.zero		1


	//   ....[47]....
        /*0fb4*/ 	.word	0x0001a6a0
        /*0fb8*/ 	.word	0x00000006
        /*0fbc*/ 	.word	0x0002a850
        /*0fc0*/ 	.short	0x010a
        /*0fc2*/ 	.byte	0x3f
	.zero		1


	//   ....[48]....
        /*0fc4*/ 	.word	0x0001a740
        /*0fc8*/ 	.word	0x00000006
        /*0fcc*/ 	.word	0x0002a850
        /*0fd0*/ 	.short	0x010a
        /*0fd2*/ 	.byte	0x3f
	.zero		1


	//   ....[49]....
        /*0fd4*/ 	.word	0x0001ac30
        /*0fd8*/ 	.word	0x00000007
        /*0fdc*/ 	.word	0x00000000
        /*0fe0*/ 	.short	0x0101
        /*0fe2*/ 	.byte	0x3f
	.zero		1


	//   ....[50]....
        /*0fe4*/ 	.word	0x0001c240
        /*0fe8*/ 	.word	0x00000000
        /*0fec*/ 	.word	0x00000000
        /*0ff0*/ 	.short	0x0101
        /*0ff2*/ 	.byte	0x3f
	.zero		1


	//   ....[51]....
        /*0ff4*/ 	.word	0x0001c990
        /*0ff8*/ 	.word	0x00000004
        /*0ffc*/ 	.word	0x00000000
        /*1000*/ 	.short	0x0101
        /*1002*/ 	.byte	0x3f
	.zero		1


	//   ....[52]....
        /*1004*/ 	.word	0x0001fa70
        /*1008*/ 	.word	0x00000016
        /*100c*/ 	.word	0x0002a820
        /*1010*/ 	.short	0x010a
        /*1012*/ 	.byte	0x3f
	.zero		1


	//   ....[53]....
        /*1014*/ 	.word	0x0001fb00
        /*1018*/ 	.word	0x0000000d
        /*101c*/ 	.word	0x0002a8a0
        /*1020*/ 	.short	0x010a
        /*1022*/ 	.byte	0x3f
	.zero		1


	//   ....[54]....
        /*1024*/ 	.word	0x0001ff40
        /*1028*/ 	.word	0x0000000d
        /*102c*/ 	.word	0x0002a8c0
        /*1030*/ 	.short	0x010a
        /*1032*/ 	.byte	0x3f
	.zero		1


	//   ....[55]....
        /*1034*/ 	.word	0x00020370
        /*1038*/ 	.word	0x0000000c
        /*103c*/ 	.word	0x0002a8a0
        /*1040*/ 	.short	0x010a
        /*1042*/ 	.byte	0x3f
	.zero		1


	//   ....[56]....
        /*1044*/ 	.word	0x000207a0
        /*1048*/ 	.word	0x0000000c
        /*104c*/ 	.word	0x0002a8c0
        /*1050*/ 	.short	0x010a
        /*1052*/ 	.byte	0x3f
	.zero		1


	//   ....[57]....
        /*1054*/ 	.word	0x00021940
        /*1058*/ 	.word	0x00000007
        /*105c*/ 	.word	0x0002a840
        /*1060*/ 	.short	0x010a
        /*1062*/ 	.byte	0x3f
	.zero		1


	//   ....[58]....
        /*1064*/ 	.word	0x00021ff0
        /*1068*/ 	.word	0x00000007
        /*106c*/ 	.word	0x0002a830
        /*1070*/ 	.short	0x0107
        /*1072*/ 	.byte	0x3f
	.zero		1


	//   ....[59]....
        /*1074*/ 	.word	0x000220b0
        /*1078*/ 	.word	0x00000007
        /*107c*/ 	.word	0x0002a830
        /*1080*/ 	.short	0x0101
        /*1082*/ 	.byte	0x3f
	.zero		1


	//   ....[60]....
        /*1084*/ 	.word	0x00022c80
        /*1088*/ 	.word	0x00000016
        /*108c*/ 	.word	0x0002a800
        /*1090*/ 	.short	0x0107
        /*1092*/ 	.byte	0x3f
	.zero		1


	//   ....[61]....
        /*1094*/ 	.word	0x00022d90
        /*1098*/ 	.word	0x00000016
        /*109c*/ 	.word	0x0002a800
        /*10a0*/ 	.short	0x0101
        /*10a2*/ 	.byte	0x3f
	.zero		1


	//   ....[62]....
        /*10a4*/ 	.word	0x00022db0
        /*10a8*/ 	.word	0x00000016
        /*10ac*/ 	.word	0x0002a820
        /*10b0*/ 	.short	0x010a
        /*10b2*/ 	.byte	0x3f
	.zero		1


	//   ....[63]....
        /*10b4*/ 	.word	0x00023120
        /*10b8*/ 	.word	0x00000005
        /*10bc*/ 	.word	0x0002a840
        /*10c0*/ 	.short	0x010a
        /*10c2*/ 	.byte	0x3f
	.zero		1


	//   ....[64]....
        /*10c4*/ 	.word	0x00023600
        /*10c8*/ 	.word	0x00000005
        /*10cc*/ 	.word	0x0002a830
        /*10d0*/ 	.short	0x0107
        /*10d2*/ 	.byte	0x3f
	.zero		1


	//   ....[65]....
        /*10d4*/ 	.word	0x000236b0
        /*10d8*/ 	.word	0x00000005
        /*10dc*/ 	.word	0x0002a830
        /*10e0*/ 	.short	0x0101
        /*10e2*/ 	.byte	0x3f
	.zero		1


	//   ....[66]....
        /*10e4*/ 	.word	0x00023710
        /*10e8*/ 	.word	0x00000005
        /*10ec*/ 	.word	0x0002a860
        /*10f0*/ 	.short	0x010a
        /*10f2*/ 	.byte	0x3f
	.zero		1


	//   ....[67]....
        /*10f4*/ 	.word	0x00023b70
        /*10f8*/ 	.word	0x00000005
        /*10fc*/ 	.word	0x0002a850
        /*1100*/ 	.short	0x0107
        /*1102*/ 	.byte	0x3f
	.zero		1


	//   ....[68]....
        /*1104*/ 	.word	0x00023cd0
        /*1108*/ 	.word	0x00000005
        /*110c*/ 	.word	0x0002a850
        /*1110*/ 	.short	0x0101
        /*1112*/ 	.byte	0x3f
	.zero		1


	//   ....[69]....
        /*1114*/ 	.word	0x00023f20
        /*1118*/ 	.word	0x00000000
        /*111c*/ 	.word	0x0002a860
        /*1120*/ 	.short	0x010a
        /*1122*/ 	.byte	0x3f
	.zero		1


	//   ....[70]....
        /*1124*/ 	.word	0x00024380
        /*1128*/ 	.word	0x00000000
        /*112c*/ 	.word	0x0002a850
        /*1130*/ 	.short	0x0107
        /*1132*/ 	.byte	0x3f
	.zero		1


	//   ....[71]....
        /*1134*/ 	.word	0x00024440
        /*1138*/ 	.word	0x00000000
        /*113c*/ 	.word	0x0002a850
        /*1140*/ 	.short	0x0101
        /*1142*/ 	.byte	0x3f
	.zero		1


	//   ....[72]....
        /*1144*/ 	.word	0x00025580
        /*1148*/ 	.word	0x00000005
        /*114c*/ 	.word	0x0002a820
        /*1150*/ 	.short	0x010a
        /*1152*/ 	.byte	0x3f
	.zero		1


	//   ....[73]....
        /*1154*/ 	.word	0x00025710
        /*1158*/ 	.word	0x00000003
        /*115c*/ 	.word	0x0002a840
        /*1160*/ 	.short	0x010a
        /*1162*/ 	.byte	0x3f
	.zero		1


	//   ....[74]....
        /*1164*/ 	.word	0x000257b0
        /*1168*/ 	.word	0x00000005
        /*116c*/ 	.word	0x0002a840
        /*1170*/ 	.short	0x010a
        /*1172*/ 	.byte	0x3f
	.zero		1


	//   ....[75]....
        /*1174*/ 	.word	0x000257f0
        /*1178*/ 	.word	0x00000003
        /*117c*/ 	.word	0x0002a860
        /*1180*/ 	.short	0x010a
        /*1182*/ 	.byte	0x3f
	.zero		1


	//   ....[76]....
        /*1184*/ 	.word	0x00025830
        /*1188*/ 	.word	0x00000005
        /*118c*/ 	.word	0x0002a860
        /*1190*/ 	.short	0x010a
        /*1192*/ 	.byte	0x3f
	.zero		1


	//   ....[77]....
        /*1194*/ 	.word	0x00025890
        /*1198*/ 	.word	0x00000054
        /*119c*/ 	.word	0x0002a890
        /*11a0*/ 	.short	0x010a
        /*11a2*/ 	.byte	0x3f
	.zero		1


	//   ....[78]....
        /*11a4*/ 	.word	0x00025b40
        /*11a8*/ 	.word	0x00000054
        /*11ac*/ 	.word	0x0002a890
        /*11b0*/ 	.short	0x010a
        /*11b2*/ 	.byte	0x3f
	.zero		1


	//   ....[79]....
        /*11b4*/ 	.word	0x00025df0
        /*11b8*/ 	.word	0x00000054
        /*11bc*/ 	.word	0x0002a890
        /*11c0*/ 	.short	0x010a
        /*11c2*/ 	.byte	0x3f
	.zero		1


	//   ....[80]....
        /*11c4*/ 	.word	0x000260a0
        /*11c8*/ 	.word	0x00000054
        /*11cc*/ 	.word	0x0002a8b0
        /*11d0*/ 	.short	0x010a
        /*11d2*/ 	.byte	0x3f
	.zero		1


	//   ....[81]....
        /*11d4*/ 	.word	0x00026490
        /*11d8*/ 	.word	0x00000002
        /*11dc*/ 	.word	0x0002a800
        /*11e0*/ 	.short	0x010a
        /*11e2*/ 	.byte	0x3f
	.zero		1


	//   ....[82]....
        /*11e4*/ 	.word	0x00026880
        /*11e8*/ 	.word	0x00000002
        /*11ec*/ 	.word	0x0002a800
        /*11f0*/ 	.short	0x010a
        /*11f2*/ 	.byte	0x3f
	.zero		1


	//   ....[83]....
        /*11f4*/ 	.word	0x000268d0
        /*11f8*/ 	.word	0x00000000
        /*11fc*/ 	.word	0x0002a830
        /*1200*/ 	.short	0x010a
        /*1202*/ 	.byte	0x3f
	.zero		1


	//   ....[84]....
        /*1204*/ 	.word	0x00026920
        /*1208*/ 	.word	0x0000000e
        /*120c*/ 	.word	0x0002a830
        /*1210*/ 	.short	0x010a
        /*1212*/ 	.byte	0x3f
	.zero		1


	//   ....[85]....
        /*1214*/ 	.word	0x00026970
        /*1218*/ 	.word	0x00000014
        /*121c*/ 	.word	0x0002a850
        /*1220*/ 	.short	0x010a
        /*1222*/ 	.byte	0x3f
	.zero		1


	//   ....[86]....
        /*1224*/ 	.word	0x000269c0
        /*1228*/ 	.word	0x00000008
        /*122c*/ 	.word	0x0002a830
        /*1230*/ 	.short	0x010a
        /*1232*/ 	.byte	0x3f
	.zero		1


	//   ....[87]....
        /*1234*/ 	.word	0x00026a10
        /*1238*/ 	.word	0x0000000e
        /*123c*/ 	.word	0x0002a850
        /*1240*/ 	.short	0x010a
        /*1242*/ 	.byte	0x3f
	.zero		1


	//   ....[88]....
        /*1244*/ 	.word	0x00026a60
        /*1248*/ 	.word	0x00000006
        /*124c*/ 	.word	0x0002a850
        /*1250*/ 	.short	0x010a
        /*1252*/ 	.byte	0x3f
	.zero		1


	//   ....[89]....
        /*1254*/ 	.word	0x00026c00
        /*1258*/ 	.word	0x00000016
        /*125c*/ 	.word	0x0002a820
        /*1260*/ 	.short	0x010a
        /*1262*/ 	.byte	0x3f
	.zero		1


	//   ....[90]....
        /*1264*/ 	.word	0x00026c50
        /*1268*/ 	.word	0x0000000d
        /*126c*/ 	.word	0x0002a8a0
        /*1270*/ 	.short	0x010a
        /*1272*/ 	.byte	0x3f
	.zero		1


	//   ....[91]....
        /*1274*/ 	.word	0x00026ca0
        /*1278*/ 	.word	0x0000000d
        /*127c*/ 	.word	0x0002a8c0
        /*1280*/ 	.short	0x010a
        /*1282*/ 	.byte	0x3f
	.zero		1


	//   ....[92]....
        /*1284*/ 	.word	0x00026cf0
        /*1288*/ 	.word	0x0000000c
        /*128c*/ 	.word	0x0002a8a0
        /*1290*/ 	.short	0x010a
        /*1292*/ 	.byte	0x3f
	.zero		1


	//   ....[93]....
        /*1294*/ 	.word	0x00026d40
        /*1298*/ 	.word	0x0000000c
        /*129c*/ 	.word	0x0002a8c0
        /*12a0*/ 	.short	0x010a
        /*12a2*/ 	.byte	0x3f
	.zero		1


	//   ....[94]....
        /*12a4*/ 	.word	0x00026e60
        /*12a8*/ 	.word	0x00000007
        /*12ac*/ 	.word	0x0002a840
        /*12b0*/ 	.short	0x010a
        /*12b2*/ 	.byte	0x3f
	.zero		1


	//   ....[95]....
        /*12b4*/ 	.word	0x00028260
        /*12b8*/ 	.word	0x00000016
        /*12bc*/ 	.word	0x0002a820
        /*12c0*/ 	.short	0x010a
        /*12c2*/ 	.byte	0x3f
	.zero		1


	//   ....[96]....
        /*12c4*/ 	.word	0x000282b0
        /*12c8*/ 	.word	0x00000005
        /*12cc*/ 	.word	0x0002a840
        /*12d0*/ 	.short	0x010a
        /*12d2*/ 	.byte	0x3f
	.zero		1


	//   ....[97]....
        /*12d4*/ 	.word	0x00028a70
        /*12d8*/ 	.word	0x00000005
        /*12dc*/ 	.word	0x0002a860
        /*12e0*/ 	.short	0x010a
        /*12e2*/ 	.byte	0x3f
	.zero		1


	//   ....[98]....
        /*12e4*/ 	.word	0x00029280
        /*12e8*/ 	.word	0x00000000
        /*12ec*/ 	.word	0x0002a860
        /*12f0*/ 	.short	0x010a
        /*12f2*/ 	.byte	0x3f
	.zero		1


	//   ....[99]....
        /*12f4*/ 	.word	0x0002a460
        /*12f8*/ 	.word	0x00000005
        /*12fc*/ 	.word	0x0002a820
        /*1300*/ 	.short	0x010a
        /*1302*/ 	.byte	0x3f
	.zero		1


	//   ....[100]....
        /*1304*/ 	.word	0x0002a600
        /*1308*/ 	.word	0x00000003
        /*130c*/ 	.word	0x0002a840
        /*1310*/ 	.short	0x010a
        /*1312*/ 	.byte	0x3f
	.zero		1


	//   ....[101]....
        /*1314*/ 	.word	0x0002a650
        /*1318*/ 	.word	0x00000005
        /*131c*/ 	.word	0x0002a840
        /*1320*/ 	.short	0x010a
        /*1322*/ 	.byte	0x3f
	.zero		1


	//   ....[102]....
        /*1324*/ 	.word	0x0002a6a0
        /*1328*/ 	.word	0x00000003
        /*132c*/ 	.word	0x0002a860
        /*1330*/ 	.short	0x010a
        /*1332*/ 	.byte	0x3f
	.zero		1


	//----- nvinfo : EIATTR_NUM_MBARRIERS
	.align		4
.L_322:
        /*1334*/ 	.byte	0x03, 0x38
        /*1336*/ 	.short	0x0016


	//----- nvinfo : EIATTR_EXIT_INSTR_OFFSETS
	.align		4
        /*1338*/ 	.byte	0x04, 0x1c
        /*133a*/ 	.short	(.L_324 - .L_323)


	//   ....[0]....
.L_323:
        /*133c*/ 	.word	0x00025880


	//----- nvinfo : EIATTR_MAX_THREADS
	.align		4
.L_324:
        /*1340*/ 	.byte	0x04, 0x05
        /*1342*/ 	.short	(.L_326 - .L_325)
.L_325:
        /*1344*/ 	.word	0x00000180
        /*1348*/ 	.word	0x00000001
        /*134c*/ 	.word	0x00000001


	//----- nvinfo : EIATTR_CRS_STACK_SIZE
	.align		4
.L_326:
        /*1350*/ 	.byte	0x04, 0x1e
        /*1352*/ 	.short	(.L_328 - .L_327)
.L_327:
        /*1354*/ 	.word	0x00000000


	//----- nvinfo : EIATTR_CBANK_PARAM_SIZE
	.align		4
.L_328:
        /*1358*/ 	.byte	0x03, 0x19
        /*135a*/ 	.short	0x0af0


	//----- nvinfo : EIATTR_PARAM_CBANK
	.align		4
        /*135c*/ 	.byte	0x04, 0x0a
        /*135e*/ 	.short	(.L_330 - .L_329)
	.align		4
.L_329:
        /*1360*/ 	.word	index@(.nv.constant0._ZN7cutlass13device_kernelIN5flash11enable_sm90INS1_16FlashAttnFwdSm90INS1_25CollectiveMainloopFwdSm90ILi2EN4cute5tupleIJNS5_1CILi1EEES8_S8_EEENS6_IJNS7_ILi128EEENS7_ILi96EEENS7_ILi192EEEEEELi128ENS_6half_tEfNS_4arch4Sm90ELb1ELb0ELb1ELb1ELb1ELb1ELb0ELb1ELb1ELb1ELb1ELb0EEENS1_21CollectiveEpilogueFwdINS6_IJSA_SA_SB_EEES9_SE_SG_Li256ELb1ELb1ELb1ELb0EEENS1_36VarlenDynamicPersistentTileSchedulerILi128ELi96ELi256ELi128ELb1ELb1ELb1ELb1ELb1ELb1EEEEEEEEEvNT_6ParamsE)
        /*1364*/ 	.short	0x0210
        /*1366*/ 	.short	0x0af0


	//----- nvinfo : EIATTR_SW_WAR
	.align		4
.L_330:
        /*1368*/ 	.byte	0x04, 0x36
        /*136a*/ 	.short	(.L_332 - .L_331)
.L_331:
        /*136c*/ 	.word	0x00000008
.L_332:


//--------------------- .nv.callgraph             --------------------------
	.section	.nv.callgraph,"",@"SHT_CUDA_CALLGRAPH"
	.align	4
	.sectionentsize	8
	.align		4
        /*0000*/ 	.word	0x00000000
	.align		4
        /*0004*/ 	.word	0xffffffff
	.align		4
        /*0008*/ 	.word	index@(_ZN7cutlass13device_kernelIN5flash11enable_sm90INS1_16FlashAttnFwdSm90INS1_25CollectiveMainloopFwdSm90ILi2EN4cute5tupleIJNS5_1CILi1EEES8_S8_EEENS6_IJNS7_ILi128EEENS7_ILi96EEENS7_ILi192EEEEEELi128ENS_6half_tEfNS_4arch4Sm90ELb0ELb0ELb1ELb0ELb1ELb0ELb0ELb1ELb1ELb1ELb1ELb0EEENS1_21CollectiveEpilogueFwdINS6_IJSA_SA_SB_EEES9_SE_SG_Li256ELb0ELb1ELb1ELb0EEENS1_19SingleTileSchedulerILb0ELb1ELb1ELi128EEEEEEEEEvNT_6ParamsE)
	.align		4
        /*000c*/ 	.word	index@(__assertfail)
	.align		4
        /*0010*/ 	.word	index@(_ZN7cutlass13device_kernelIN5flash11enable_sm90INS1_16FlashAttnFwdSm90INS1_25CollectiveMainloopFwdSm90ILi2EN4cute5tupleIJNS5_1CILi1EEES8_S8_EEENS6_IJNS7_ILi128EEENS7_ILi96EEENS7_ILi192EEEEEELi128ENS_6half_tEfNS_4arch4Sm90ELb0ELb0ELb1ELb1ELb1ELb0ELb0ELb1ELb1ELb1ELb1ELb0EEENS1_21CollectiveEpilogueFwdINS6_IJSA_SA_SB_EEES9_SE_SG_Li256ELb1ELb1ELb1ELb0EEENS1_36VarlenDynamicPersistentTileSchedulerILi128ELi96ELi256ELi128ELb1ELb1ELb1ELb0ELb1ELb1EEEEEEEEEvNT_6ParamsE)
	.align		4
        /*0014*/ 	.word	index@(__assertfail)
	.align		4
        /*0018*/ 	.word	index@(_ZN7cutlass13device_kernelIN5flash11enable_sm90INS1_16FlashAttnFwdSm90INS1_25CollectiveMainloopFwdSm90ILi2EN4cute5tupleIJNS5_1CILi1EEES8_S8_EEENS6_IJNS7_ILi128EEENS7_ILi96EEENS7_ILi192EEEEEELi128ENS_6half_tEfNS_4arch4Sm90ELb0ELb0ELb1ELb1ELb1ELb1ELb0ELb1ELb1ELb1ELb1ELb0EEENS1_21CollectiveEpilogueFwdINS6_IJSA_SA_SB_EEES9_SE_SG_Li256ELb1ELb1ELb1ELb0EEENS1_36VarlenDynamicPersistentTileSchedulerILi128ELi96ELi256ELi128ELb1ELb1ELb1ELb0ELb1ELb1EEEEEEEEEvNT_6ParamsE)
	.align		4
        /*001c*/ 	.word	index@(__assertfail)
	.align		4
        /*0020*/ 	.word	index@(_ZN7cutlass13device_kernelIN5flash11enable_sm90INS1_16FlashAttnFwdSm90INS1_25CollectiveMainloopFwdSm90ILi2EN4cute5tupleIJNS5_1CILi1EEES8_S8_EEENS6_IJNS7_ILi128EEENS7_ILi96EEENS7_ILi192EEEEEELi128ENS_6half_tEfNS_4arch4Sm90ELb0ELb1ELb1ELb0ELb1ELb0ELb0ELb1ELb1ELb1ELb1ELb0EEENS1_21CollectiveEpilogueFwdINS6_IJSA_SA_SB_EEES9_SE_SG_Li256ELb0ELb1ELb1ELb0EEENS1_19SingleTileSchedulerILb0ELb1ELb1ELi128EEEEEEEEEvNT_6ParamsE)
	.align		4
        /*0024*/ 	.word	index@(__assertfail)
	.align		4
        /*0028*/ 	.word	index@(_ZN7cutlass13device_kernelIN5flash11enable_sm90INS1_16FlashAttnFwdSm90INS1_25CollectiveMainloopFwdSm90ILi2EN4cute5tupleIJNS5_1CILi1EEES8_S8_EEENS6_IJNS7_ILi128EEENS7_ILi96EEENS7_ILi192EEEEEELi128ENS_6half_tEfNS_4arch4Sm90ELb0ELb1ELb1ELb1ELb1ELb0ELb0ELb1ELb1ELb1ELb1ELb0EEENS1_21CollectiveEpilogueFwdINS6_IJSA_SA_SB_EEES9_SE_SG_Li256ELb1ELb1ELb1ELb0EEENS1_36VarlenDynamicPersistentTileSchedulerILi128ELi96ELi256ELi128ELb1ELb1ELb1ELb1ELb0ELb1EEEEEEEEEvNT_6ParamsE)
	.align		4
        /*002c*/ 	.word	index@(__assertfail)
	.align		4
        /*0030*/ 	.word	index@(_ZN7cutlass13device_kernelIN5flash11enable_sm90INS1_16FlashAttnFwdSm90INS1_25CollectiveMainloopFwdSm90ILi2EN4cute5tupleIJNS5_1CILi1EEES8_S8_EEENS6_IJNS7_ILi128EEENS7_ILi96EEENS7_ILi192EEEEEELi128ENS_6half_tEfNS_4arch4Sm90ELb0ELb1ELb1ELb1ELb1ELb1ELb0ELb1ELb1ELb1ELb1ELb0EEENS1_21CollectiveEpilogueFwdINS6_IJSA_SA_SB_EEES9_SE_SG_Li256ELb1ELb1ELb1ELb0EEENS1_36VarlenDynamicPersistentTileSchedulerILi128ELi96ELi256ELi128ELb1ELb1ELb1ELb1ELb0ELb1EEEEEEEEEvNT_6ParamsE)
	.align		4
        /*0034*/ 	.word	index@(__assertfail)
	.align		4
        /*0038*/ 	.word	index@(_ZN7cutlass13device_kernelIN5flash11enable_sm90INS1_16FlashAttnFwdSm90INS1_25CollectiveMainloopFwdSm90ILi2EN4cute5tupleIJNS5_1CILi1EEES8_S8_EEENS6_IJNS7_ILi128EEENS7_ILi96EEENS7_ILi192EEEEEELi128ENS_6half_tEfNS_4arch4Sm90ELb1ELb0ELb1ELb0ELb1ELb0ELb0ELb1ELb1ELb1ELb1ELb0EEENS1_21CollectiveEpilogueFwdINS6_IJSA_SA_SB_EEES9_SE_SG_Li256ELb0ELb1ELb1ELb0EEENS1_19SingleTileSchedulerILb0ELb1ELb1ELi128EEEEEEEEEvNT_6ParamsE)
	.align		4
        /*003c*/ 	.word	index@(__assertfail)
	.align		4
        /*0040*/ 	.word	index@(_ZN7cutlass13device_kernelIN5flash11enable_sm90INS1_16FlashAttnFwdSm90INS1_25CollectiveMainloopFwdSm90ILi2EN4cute5tupleIJNS5_1CILi1EEES8_S8_EEENS6_IJNS7_ILi128EEENS7_ILi96EEENS7_ILi192EEEEEELi128ENS_6half_tEfNS_4arch4Sm90ELb1ELb0ELb1ELb1ELb1ELb0ELb0ELb1ELb1ELb1ELb1ELb0EEENS1_21CollectiveEpilogueFwdINS6_IJSA_SA_SB_EEES9_SE_SG_Li256ELb1ELb1ELb1ELb0EEENS1_36VarlenDynamicPersistentTileSchedulerILi128ELi96ELi256ELi128ELb1ELb1ELb1ELb1ELb1ELb1EEEEEEEEEvNT_6ParamsE)
	.align		4
        /*0044*/ 	.word	index@(__assertfail)
	.align		4
        /*0048*/ 	.word	index@(_ZN7cutlass13device_kernelIN5flash11enable_sm90INS1_16FlashAttnFwdSm90INS1_25CollectiveMainloopFwdSm90ILi2EN4cute5tupleIJNS5_1CILi1EEES8_S8_EEENS6_IJNS7_ILi128EEENS7_ILi96EEENS7_ILi192EEEEEELi128ENS_6half_tEfNS_4arch4Sm90ELb1ELb0ELb1ELb1ELb1ELb1ELb0ELb1ELb1ELb1ELb1ELb0EEENS1_21CollectiveEpilogueFwdINS6_IJSA_SA_SB_EEES9_SE_SG_Li256ELb1ELb1ELb1ELb0EEENS1_36VarlenDynamicPersistentTileSchedulerILi128ELi96ELi256ELi128ELb1ELb1ELb1ELb1ELb1ELb1EEEEEEEEEvNT_6ParamsE)
	.align		4
        /*004c*/ 	.word	index@(__assertfail)
	.align		4
        /*0050*/ 	.word	0x00000000
	.align		4
        /*0054*/ 	.word	0xfffffffe
	.align		4
        /*0058*/ 	.word	0x00000000
	.align		4
        /*005c*/ 	.word	0xfffffffd
	.align		4
        /*0060*/ 	.word	0x00000000
	.align		4
        /*0064*/ 	.word	0xfffffffc


//--------------------- .nv.constant4             --------------------------
	.section	.nv.constant4,"a",@progbits
	.align	8
	.align		8
.nv.constant4:
        /*0000*/ 	.dword	__assertfail
	.align		8
        /*0008*/ 	.dword	__unnamed_1
	.align		8
        /*0010*/ 	.dword	__unnamed_2
	.align		8
        /*0018*/ 	.dword	__unnamed_3
	.align		8
        /*0020*/ 	.dword	__unnamed_4
	.align		8
        /*0028*/ 	.dword	__unnamed_5
	.align		8
        /*0030*/ 	.dword	__unnamed_6
	.align		8
        /*0038*/ 	.dword	_ZN90_INTERNAL_6d03c939_54_flash_fwd_hdim192_128_fp16_paged_split_softcap_sm90_cu_f3e6f9ee_31884cuda3std3__45__cpo5beginE
	.align		8
        /*0040*/ 	.dword	_ZN90_INTERNAL_6d03c939_54_flash_fwd_hdim192_128_fp16_paged_split_softcap_sm90_cu_f3e6f9ee_31884cuda3std3__45__cpo3endE
	.align		8
        /*0048*/ 	.dword	_ZN90_INTERNAL_6d03c939_54_flash_fwd_hdim192_128_fp16_paged_split_softcap_sm90_cu_f3e6f9ee_31884cuda3std3__45__cpo6cbeginE
	.align		8
        /*0050*/ 	.dword	_ZN90_INTERNAL_6d03c939_54_flash_fwd_hdim192_128_fp16_paged_split_softcap_sm90_cu_f3e6f9ee_31884cuda3std3__45__cpo4cendE
	.align		8
        /*0058*/ 	.dword	_ZN90_INTERNAL_6d03c939_54_flash_fwd_hdim192_128_fp16_paged_split_softcap_sm90_cu_f3e6f9ee_31884cuda3std3__492_GLOBAL__N__6d03c939_54_flash_fwd_hdim192_128_fp16_paged_split_softcap_sm90_cu_f3e6f9ee_31886ignoreE
	.align		8
        /*0060*/ 	.dword	_ZN90_INTERNAL_6d03c939_54_flash_fwd_hdim192_128_fp16_paged_split_softcap_sm90_cu_f3e6f9ee_31884cuda3std3__419piecewise_constructE
	.align		8
        /*0068*/ 	.dword	_ZN90_INTERNAL_6d03c939_54_flash_fwd_hdim192_128_fp16_paged_split_softcap_sm90_cu_f3e6f9ee_31884cuda3std3__48in_placeE
	.align		8
        /*0070*/ 	.dword	_ZN90_INTERNAL_6d03c939_54_flash_fwd_hdim192_128_fp16_paged_split_softcap_sm90_cu_f3e6f9ee_31884cuda3std6ranges3__45__cpo4swapE
	.align		8
        /*0078*/ 	.dword	_ZN90_INTERNAL_6d03c939_54_flash_fwd_hdim192_128_fp16_paged_split_softcap_sm90_cu_f3e6f9ee_31884cuda3std6ranges3__45__cpo9iter_moveE
	.align		8
        /*0080*/ 	.dword	_ZN90_INTERNAL_6d03c939_54_flash_fwd_hdim192_128_fp16_paged_split_softcap_sm90_cu_f3e6f9ee_31884cute7productE
	.align		8
        /*0088*/ 	.dword	_ZN90_INTERNAL_6d03c939_54_flash_fwd_hdim192_128_fp16_paged_split_softcap_sm90_cu_f3e6f9ee_31884cute1_E
	.align		8
        /*0090*/ 	.dword	$str$23
	.align		8
        /*0098*/ 	.dword	$str$24


//--------------------- .text._ZN7cutlass13device_kernelIN5flash11enable_sm90INS1_16FlashAttnFwdSm90INS1_25CollectiveMainloopFwdSm90ILi2EN4cute5tupleIJNS5_1CILi1EEES8_S8_EEENS6_IJNS7_ILi128EEENS7_ILi96EEENS7_ILi192EEEEEELi128ENS_6half_tEfNS_4arch4Sm90ELb0ELb0ELb1ELb0ELb1ELb0ELb0ELb1ELb1ELb1ELb1ELb0EEENS1_21CollectiveEpilogueFwdINS6_IJSA_SA_SB_EEES9_SE_SG_Li256ELb0ELb1ELb1ELb0EEENS1_19SingleTileSchedulerILb0ELb1ELb1ELi128EEEEEEEEEvNT_6ParamsE --------------------------
	.section	.text._ZN7cutlass13device_kernelIN5flash11enable_sm90INS1_16FlashAttnFwdSm90INS1_25CollectiveMainloopFwdSm90ILi2EN4cute5tupleIJNS5_1CILi1EEES8_S8_EEENS6_IJNS7_ILi128EEENS7_ILi96EEENS7_ILi192EEEEEELi128ENS_6half_tEfNS_4arch4Sm90ELb0ELb0ELb1ELb0ELb1ELb0ELb0ELb1ELb1ELb1ELb1ELb0EEENS1_21CollectiveEpilogueFwdINS6_IJSA_SA_SB_EEES9_SE_SG_Li256ELb0ELb1ELb1ELb0EEENS1_19SingleTileSchedulerILb0ELb1ELb1ELi128EEEEEEEEEvNT_6ParamsE,"ax",@progbits
	.align	128
.text._ZN7cutlass13device_kernelIN5flash11enable_sm90INS1_16FlashAttnFwdSm90INS1_25CollectiveMainloopFwdSm90ILi2EN4cute5tupleIJNS5_1CILi1EEES8_S8_EEENS6_IJNS7_ILi128EEENS7_ILi96EEENS7_ILi192EEEEEELi128ENS_6half_tEfNS_4arch4Sm90ELb0ELb0ELb1ELb0ELb1ELb0ELb0ELb1ELb1ELb1ELb1ELb0EEENS1_21CollectiveEpilogueFwdINS6_IJSA_SA_SB_EEES9_SE_SG_Li256ELb0ELb1ELb1ELb0EEENS1_19SingleTileSchedulerILb0ELb1ELb1ELi128EEEEEEEEEvNT_6ParamsE:
        .type           _ZN7cutlass13device_kernelIN5flash11enable_sm90INS1_16FlashAttnFwdSm90INS1_25CollectiveMainloopFwdSm90ILi2EN4cute5tupleIJNS5_1CILi1EEES8_S8_EEENS6_IJNS7_ILi128EEENS7_ILi96EEENS7_ILi192EEEEEELi128ENS_6half_tEfNS_4arch4Sm90ELb0ELb0ELb1ELb0ELb1ELb0ELb0ELb1ELb1ELb1ELb1ELb0EEENS1_21CollectiveEpilogueFwdINS6_IJSA_SA_SB_EEES9_SE_SG_Li256ELb0ELb1ELb1ELb0EEENS1_19SingleTileSchedulerILb0ELb1ELb1ELi128EEEEEEEEEvNT_6ParamsE,@function
        .size           _ZN7cutlass13device_kernelIN5flash11enable_sm90INS1_16FlashAttnFwdSm90INS1_25CollectiveMainloopFwdSm90ILi2EN4cute5tupleIJNS5_1CILi1EEES8_S8_EEENS6_IJNS7_ILi128EEENS7_ILi96EEENS7_ILi192EEEEEELi128ENS_6half_tEfNS_4arch4Sm90ELb0ELb0ELb1ELb0ELb1ELb0ELb0ELb1ELb1ELb1ELb1ELb0EEENS1_21CollectiveEpilogueFwdINS6_IJSA_SA_SB_EEES9_SE_SG_Li256ELb0ELb1ELb1ELb0EEENS1_19SingleTileSchedulerILb0ELb1ELb1ELi128EEEEEEEEEvNT_6ParamsE,(.L_x_3204 - _ZN7cutlass13device_kernelIN5flash11enable_sm90INS1_16FlashAttnFwdSm90INS1_25CollectiveMainloopFwdSm90ILi2EN4cute5tupleIJNS5_1CILi1EEES8_S8_EEENS6_IJNS7_ILi128EEENS7_ILi96EEENS7_ILi192EEEEEELi128ENS_6half_tEfNS_4arch4Sm90ELb0ELb0ELb1ELb0ELb1ELb0ELb0ELb1ELb1ELb1ELb1ELb0EEENS1_21CollectiveEpilogueFwdINS6_IJSA_SA_SB_EEES9_SE_SG_Li256ELb0ELb1ELb1ELb0EEENS1_19SingleTileSchedulerILb0ELb1ELb1ELi128EEEEEEEEEvNT_6ParamsE)
        .other          _ZN7cutlass13device_kernelIN5flash11enable_sm90INS1_16FlashAttnFwdSm90INS1_25CollectiveMainloopFwdSm90ILi2EN4cute5tupleIJNS5_1CILi1EEES8_S8_EEENS6_IJNS7_ILi128EEENS7_ILi96EEENS7_ILi192EEEEEELi128ENS_6half_tEfNS_4arch4Sm90ELb0ELb0ELb1ELb0ELb1ELb0ELb0ELb1ELb1ELb1ELb1ELb0EEENS1_21CollectiveEpilogueFwdINS6_IJSA_SA_SB_EEES9_SE_SG_Li256ELb0ELb1ELb1ELb0EEENS1_19SingleTileSchedulerILb0ELb1ELb1ELi128EEEEEEEEEvNT_6ParamsE,@"STO_CUDA_ENTRY STV_DEFAULT"
_ZN7cutlass13device_kernelIN5flash11enable_sm90INS1_16FlashAttnFwdSm90INS1_25CollectiveMainloopFwdSm90ILi2EN4cute5tupleIJNS5_1CILi1EEES8_S8_EEENS6_IJNS7_ILi128EEENS7_ILi96EEENS7_ILi192EEEEEELi128ENS_6half_tEfNS_4arch4Sm90ELb0ELb0ELb1ELb0ELb1ELb0ELb0ELb1ELb1ELb1ELb1ELb0EEENS1_21CollectiveEpilogueFwdINS6_IJSA_SA_SB_EEES9_SE_SG_Li256ELb0ELb1ELb1ELb0EEENS1_19SingleTileSchedulerILb0ELb1ELb1ELi128EEEEEEEEEvNT_6ParamsE:
[----:B------:R-:W0:Y:S01]  /*0000*/  LDC R1, c[0x0][0x28] ;  /* 0x00000a00ff017b82 */ /* 0x000e220000000800 */
[----:B------:R-:W1:Y:S01]  /*0010*/  S2R R25, SR_TID.X ;  /* 0x0000000000197919 */ /* 0x000e620000002100 */
[----:B------:R-:W-:Y:S01]  /*0020*/  ELECT P0, URZ, PT ;  /* 0x00000000003f782f */ /* 0x000fe20003800000 */
[----:B------:R-:W-:Y:S01]  /*0030*/  UMOV UR4, 0x80 ;  /* 0x0000008000047882 */ /* 0x000fe20000000000 */
[----:B------:R-:W-:Y:S01]  /*0040*/  UMOV UR7, 0x100 ;  /* 0x0000010000077882 */ /* 0x000fe20000000000 */
[----:B-1----:R-:W-:-:S05]  /*0050*/  SHF.R.U32.HI R0, RZ, 0x5, R25 ;  /* 0x00000005ff007819 */ /* 0x002fca0000011619 */
[----:B------:R-:W1:Y:S02]  /*0060*/  SHFL.IDX PT, R2, R0, RZ, 0x1f ;  /* 0x00001fff00027589 */ /* 0x000e6400000e0000 */
[C---:B-1----:R-:W-:Y:S02]  /*0070*/  ISETP.NE.OR P0, PT, R2.reuse, RZ, !P0 ;  /* 0x000000ff0200720c */ /* 0x042fe40004705670 */
[----:B------:R-:W-:Y:S02]  /*0080*/  ISETP.NE.AND P1, PT, R2, RZ, PT ;  /* 0x000000ff0200720c */ /* 0x000fe40003f25270 */
[----:B------:R-:W-:-:S06]  /*0090*/  SHF.R.U32.HI R2, RZ, 0x7, R25 ;  /* 0x00000007ff027819 */ /* 0x000fcc0000011619 */
[----:B------:R-:W1:Y:S03]  /*00a0*/  SHFL.IDX PT, R2, R2, RZ, 0x1f ;  /* 0x00001fff02027589 */ /* 0x000e6600000e0000 */
[----:B------:R-:W-:Y:S01]  /*00b0*/  VOTEU.ALL UP0, P0 ;  /* 0x00000000003f7886 */ /* 0x000fe20000000000 */
[----:B------:R-:W-:-:S04]  /*00c0*/  VOTEU.ALL UP1, P0 ;  /* 0x00000000003f7886 */ /* 0x000fc80000020000 */
[----:B------:R-:W2:Y:S01]  /*00d0*/  @!UP0 S2UR UR8, SR_CgaCtaId ;  /* 0x00000000000889c3 */ /* 0x000ea20000008800 */
[----:B------:R-:W-:Y:S01]  /*00e0*/  @!UP0 UMOV UR6, 0x400 ;  /* 0x0000040000068882 */ /* 0x000fe20000000000 */
[----:B------:R-:W-:-:S04]  /*00f0*/  @!UP0 UIADD3 UR4, -UR4, 0x100000, URZ ;  /* 0x0010000004048890 */ /* 0x000fc8000fffe13f */
[----:B------:R-:W-:Y:S02]  /*0100*/  @!UP0 USHF.L.U32 UR5, UR4, 0xb, URZ ;  /* 0x0000000b04058899 */ /* 0x000fe4000800063f */
[----:B------:R-:W-:Y:S02]  /*0110*/  @!UP0 USHF.L.U32 UR4, UR4, 0x1, URZ ;  /* 0x0000000104048899 */ /* 0x000fe4000800063f */
[----:B--2---:R-:W-:Y:S02]  /*0120*/  @!UP0 ULEA UR8, UR8, UR6, 0x18 ;  /* 0x0000000608088291 */ /* 0x004fe4000f8ec03f */
[----:B------:R-:W-:-:S04]  /*0130*/  @!UP0 UIADD3 UR6, -UR7, 0x100000, URZ ;  /* 0x0010000007068890 */ /* 0x000fc8000fffe13f */
[----:B------:R-:W-:Y:S02]  /*0140*/  @!UP0 USHF.L.U32 UR7, UR6, 0xb, URZ ;  /* 0x0000000b06078899 */ /* 0x000fe4000800063f */
[----:B------:R-:W-:Y:S01]  /*0150*/  @!UP0 USHF.L.U32 UR6, UR6, 0x1, URZ ;  /* 0x0000000106068899 */ /* 0x000fe2000800063f */
[----:B------:R-:W-:-:S05]  /*0160*/  VOTEU.ALL UP0, P0 ;  /* 0x00000000003f7886 */ /* 0x000fca0000000000 */
[----:B------:R2:W3:Y:S06]  /*0170*/  @!UP0 SYNCS.EXCH.64 URZ, [UR8+0x2a800], UR4 ;  /* 0x02a80004083f85b2 */ /* 0x0004ec0008000100 */
[----:B------:R2:W4:Y:S02]  /*0180*/  @!UP1 SYNCS.EXCH.64 URZ, [UR8+0x2a820], UR6 ;  /* 0x02a82006083f95b2 */ /* 0x0005240008000100 */
[----:B012---:R-:W-:Y:S05]  /*0190*/  @P1 BRA `(.L_x_0) ;  /* 0x0000000000481947 */ /* 0x007fea0003800000 */
[----:B------:R-:W0:Y:S01]  /*01a0*/  S2UR UR5, SR_CgaCtaId ;  /* 0x00000000000579c3 */ /* 0x000e220000008800 */
[----:B------:R-:W-:Y:S01]  /*01b0*/  UMOV UR4, 0x400 ;  /* 0x0000040000047882 */ /* 0x000fe20000000000 */
[----:B------:R-:W-:Y:S01]  /*01c0*/  UMOV UR6, 0x80 ;  /* 0x0000008000067882 */ /* 0x000fe20000000000 */
[----:B------:R-:W-:Y:S01]  /*01d0*/  UMOV UR7, 0x100 ;  /* 0x0000010000077882 */ /* 0x000fe20000000000 */
[----:B------:R-:W-:Y:S01]  /*01e0*/  ELECT P0, URZ, PT ;  /* 0x00000000003f782f */ /* 0x000fe20003800000 */
[----:B0-----:R-:W-:Y:S02]  /*01f0*/  ULEA UR8, UR5, UR4, 0x18 ;  /* 0x0000000405087291 */ /* 0x001fe4000f8ec03f */
[----:B------:R-:W-:-:S04]  /*0200*/  UIADD3 UR4, -UR6, 0x100000, URZ ;  /* 0x0010000006047890 */ /* 0x000fc8000fffe13f */
[----:B------:R-:W-:Y:S02]  /*0210*/  USHF.L.U32 UR5, UR4, 0xb, URZ ;  /* 0x0000000b04057899 */ /* 0x000fe4000800063f */
[----:B------:R-:W-:Y:S02]  /*0220*/  USHF.L.U32 UR4, UR4, 0x1, URZ ;  /* 0x0000000104047899 */ /* 0x000fe4000800063f */
[----:B------:R-:W-:-:S04]  /*0230*/  UIADD3 UR6, -UR7, 0x100000, URZ ;  /* 0x0010000007067890 */ /* 0x000fc8000fffe13f */
[----:B------:R-:W-:Y:S02]  /*0240*/  USHF.L.U32 UR7, UR6, 0xb, URZ ;  /* 0x0000000b06077899 */ /* 0x000fe4000800063f */
[----:B------:R-:W-:Y:S01]  /*0250*/  USHF.L.U32 UR6, UR6, 0x1, URZ ;  /* 0x0000000106067899 */ /* 0x000fe2000800063f */
[----:B------:R-:W0:Y:S03]  /*0260*/  FENCE.VIEW.ASYNC.S ;  /* 0x00000000000073c6 */ /* 0x000e260000000000 */
[----:B0-----:R0:W1:Y:S08]  /*0270*/  SYNCS.EXCH.64 URZ, [UR8+0x2a830], UR4 ;  /* 0x02a83004083f75b2 */ /* 0x0010700008000100 */
[----:B------:R0:W2:Y:S01]  /*0280*/  SYNCS.EXCH.64 URZ, [UR8+0x2a840], UR6 ;  /* 0x02a84006083f75b2 */ /* 0x0000a20008000100 */
[----:B------:R0:W0:Y:S01]  /*0290*/  SYNCS.EXCH.64 URZ, [UR8+0x2a838], UR4 ;  /* 0x02a83804083f75b2 */ /* 0x0000220008000100 */
[----:B------:R0:W0:Y:S01]  /*02a0*/  SYNCS.EXCH.64 URZ, [UR8+0x2a848], UR6 ;  /* 0x02a84806083f75b2 */ /* 0x0000220008000100 */
[----:B------:R-:W-:Y:S01]  /*02b0*/  NOP ;  /* 0x0000000000007918 */ /* 0x000fe20000000000 */
.L_x_0:
[----:B------:R-:W5:Y:S01]  /*02c0*/  SHFL.IDX PT, R3, R0, RZ, 0x1f ;  /* 0x00001fff00037589 */ /* 0x000f6200000e0000 */
[----:B------:R-:W-:Y:S01]  /*02d0*/  NOP ;  /* 0x0000000000007918 */ /* 0x000fe20000000000 */
[----:B-----5:R-:W-:-:S13]  /*02e0*/  ISETP.NE.AND P0, PT, R3, RZ, PT ;  /* 0x000000ff0300720c */ /* 0x020fda0003f05270 */
[----:B------:R-:W-:Y:S05]  /*02f0*/  @P0 BRA `(.L_x_1) ;  /* 0x0000000000480947 */ /* 0x000fea0003800000 */
[----:B0-----:R-:W0:Y:S01]  /*0300*/  S2UR UR5, SR_CgaCtaId ;  /* 0x00000000000579c3 */ /* 0x001e220000008800 */
        /* <DEDUP_REMOVED lines=12> */
[----:B0-----:R0:W0:Y:S08]  /*03d0*/  SYNCS.EXCH.64 URZ, [UR8+0x2a850], UR4 ;  /* 0x02a85004083f75b2 */ /* 0x0010300008000100 */
[----:B------:R0:W0:Y:S01]  /*03e0*/  SYNCS.EXCH.64 URZ, [UR8+0x2a860], UR6 ;  /* 0x02a86006083f75b2 */ /* 0x0000220008000100 */
[----:B------:R0:W0:Y:S01]  /*03f0*/  SYNCS.EXCH.64 URZ, [UR8+0x2a858], UR4 ;  /* 0x02a85804083f75b2 */ /* 0x0000220008000100 */
[----:B------:R0:W0:Y:S01]  /*0400*/  SYNCS.EXCH.64 URZ, [UR8+0x2a868], UR6 ;  /* 0x02a86806083f75b2 */ /* 0x0000220008000100 */
[----:B------:R-:W-:Y:S01]  /*0410*/  NOP ;  /* 0x0000000000007918 */ /* 0x000fe20000000000 */
.L_x_1:
[----:B------:R-:W5:Y:S01]  /*0420*/  SHFL.IDX PT, R3, R0, RZ, 0x1f ;  /* 0x00001fff00037589 */ /* 0x000f6200000e0000 */
[----:B------:R-:W-:Y:S01]  /*0430*/  NOP ;  /* 0x0000000000007918 */ /* 0x000fe20000000000 */
[----:B-----5:R-:W-:-:S13]  /*0440*/  ISETP.NE.AND P0, PT, R3, RZ, PT ;  /* 0x000000ff0300720c */ /* 0x020fda0003f05270 */
[----:B------:R-:W-:Y:S05]  /*0450*/  @P0 BRA `(.L_x_2) ;  /* 0x0000000000380947 */ /* 0x000fea0003800000 */
[----:B0-----:R-:W0:Y:S01]  /*0460*/  S2UR UR5, SR_CgaCtaId ;  /* 0x00000000000579c3 */ /* 0x001e220000008800 */
[----:B------:R-:W-:Y:S01]  /*0470*/  UMOV UR4, 0x400 ;  /* 0x0000040000047882 */ /* 0x000fe20000000000 */
[----:B------:R-:W-:Y:S01]  /*0480*/  UMOV UR7, 0x80 ;  /* 0x0000008000077882 */ /* 0x000fe20000000000 */
[----:B------:R-:W-:Y:S01]  /*0490*/  ELECT P0, URZ, PT ;  /* 0x00000000003f782f */ /* 0x000fe20003800000 */
[----:B0-----:R-:W-:Y:S02]  /*04a0*/  ULEA UR6, UR5, UR4, 0x18 ;  /* 0x0000000405067291 */ /* 0x001fe4000f8ec03f */
[----:B------:R-:W-:-:S04]  /*04b0*/  UIADD3 UR4, -UR7, 0x100000, URZ ;  /* 0x0010000007047890 */ /* 0x000fc8000fffe13f */
[----:B------:R-:W-:Y:S02]  /*04c0*/  USHF.L.U32 UR5, UR4, 0xb, URZ ;  /* 0x0000000b04057899 */ /* 0x000fe4000800063f */
[----:B------:R-:W-:Y:S01]  /*04d0*/  USHF.L.U32 UR4, UR4, 0x1, URZ ;  /* 0x0000000104047899 */ /* 0x000fe2000800063f */
[----:B------:R-:W0:Y:S11]  /*04e0*/  FENCE.VIEW.ASYNC.S ;  /* 0x00000000000073c6 */ /* 0x000e360000000000 */
[----:B0-----:R0:W0:Y:S01]  /*04f0*/  SYNCS.EXCH.64 URZ, [UR6+0x2a870], UR4 ;  /* 0x02a87004063f75b2 */ /* 0x0010220008000100 */
[----:B------:R0:W0:Y:S01]  /*0500*/  SYNCS.EXCH.64 URZ, [UR6+0x2a880], UR4 ;  /* 0x02a88004063f75b2 */ /* 0x0000220008000100 */
[----:B------:R0:W0:Y:S01]  /*0510*/  SYNCS.EXCH.64 URZ, [UR6+0x2a878], UR4 ;  /* 0x02a87804063f75b2 */ /* 0x0000220008000100 */
[----:B------:R0:W0:Y:S01]  /*0520*/  SYNCS.EXCH.64 URZ, [UR6+0x2a888], UR4 ;  /* 0x02a88804063f75b2 */ /* 0x0000220008000100 */
[----:B------:R-:W-:Y:S01]  /*0530*/  NOP ;  /* 0x0000000000007918 */ /* 0x000fe20000000000 */
.L_x_2:
        /* <DEDUP_REMOVED lines=22> */
.L_x_3:
[----:B------:R-:W5:Y:S01]  /*06a0*/  SHFL.IDX PT, R3, R0, RZ, 0x1f ;  /* 0x00001fff00037589 */ /* 0x000f6200000e0000 */
[----:B------:R-:W-:Y:S01]  /*06b0*/  R2UR UR9, R2 ;  /* 0x00000000020972ca */ /* 0x000fe200000e0000 */
        /* <DEDUP_REMOVED lines=21> */
.L_x_4:
[----:B------:R-:W-:Y:S01]  /*0810*/  UISETP.NE.AND UP0, UPT, UR9, URZ, UPT ;  /* 0x0000003f0900728c */ /* 0x000fe2000bf05270 */
[----:B------:R-:W-:Y:S01]  /*0820*/  NOP ;  /* 0x0000000000007918 */ /* 0x000fe20000000000 */
[----:B------:R-:W-:Y:S01]  /*0830*/  UMOV UR36, 0x1 ;  /* 0x0000000100247882 */ /* 0x000fe20000000000 */
[----:B------:R-:W-:Y:S01]  /*0840*/  ULDC.64 UR38, c[0x0][0x208] ;  /* 0x0000820000267ab9 */ /* 0x000fe20000000a00 */
[----:B------:R-:W-:Y:S01]  /*0850*/  USEL UR36, UR36, 0x2, !UP0 ;  /* 0x0000000224247887 */ /* 0x000fe2000c000000 */
[----:B------:R-:W-:Y:S01]  /*0860*/  BSSY B6, `(.L_x_5) ;  /* 0x0000b09000067945 */ /* 0x000fe20003800000 */
[----:B01234-:R-:W-:Y:S01]  /*0870*/  BAR.SYNC.DEFER_BLOCKING 0x0 ;  /* 0x0000000000007b1d */ /* 0x01ffe20000010000 */
[----:B------:R-:W-:-:S13]  /*0880*/  PLOP3.LUT P0, PT, PT, PT, UP0, 0x80, 0x0 ;  /* 0x000000000000781c */ /* 0x000fda0003f0f008 */
[----:B------:R-:W-:Y:S05]  /*0890*/  @!P0 BRA `(.L_x_6) ;  /* 0x0000007400c88947 */ /* 0x000fea0003800000 */
.L_x_7:
[----:B------:R-:W-:-:S08]  /*08a0*/  NOP ;  /* 0x0000000000007918 */ /* 0x000fd00000000000 */
[----:B------:R-:W0:Y:S02]  /*08b0*/  USETMAXREG.TRY_ALLOC.CTAPOOL UP0, 0xe8 ;  /* 0x000000e8000079c8 */ /* 0x000e240008000600 */
[----:B0-----:R-:W-:-:S13]  /*08c0*/  PLOP3.LUT P0, PT, PT, PT, UP0, 0x80, 0x0 ;  /* 0x000000000000781c */ /* 0x001fda0003f0f008 */
[----:B------:R-:W-:Y:S05]  /*08d0*/  @!P0 BRA `(.L_x_7) ;  /* 0xfffffffc00f08947 */ /* 0x000fea000383ffff */
[----:B------:R-:W0:Y:S08]  /*08e0*/  LDC R3, c[0x0][0xc50] ;  /* 0x00031400ff037b82 */ /* 0x000e300000000800 */
[----:B------:R-:W1:Y:S08]  /*08f0*/  S2UR UR4, SR_CTAID.Y ;  /* 0x00000000000479c3 */ /* 0x000e700000002600 */
[----:B------:R-:W2:Y:S08]  /*0900*/  S2UR UR5, SR_CTAID.Z ;  /* 0x00000000000579c3 */ /* 0x000eb00000002700 */
[----:B------:R-:W-:Y:S06]  /*0910*/  BAR.ARV 0x8, 0x180 ;  /* 0x0206000000007b1d */ /* 0x000fec0000002000 */
[----:B0-----:R-:W-:Y:S01]  /*0920*/  ISETP.NE.AND P0, PT, R3, 0x1, PT ;  /* 0x000000010300780c */ /* 0x001fe20003f05270 */
[----:B-1----:R-:W-:-:S12]  /*0930*/  IMAD.U32 R2, RZ, RZ, UR4 ;  /* 0x00000004ff027e24 */ /* 0x002fd8000f8e00ff */
[----:B------:R-:W0:Y:S08]  /*0940*/  @P0 LDC R0, c[0x0][0xc54] ;  /* 0x00031500ff000b82 */ /* 0x000e300000000800 */
[----:B------:R-:W1:Y:S01]  /*0950*/  @P0 LDC R5, c[0x0][0xc58] ;  /* 0x00031600ff050b82 */ /* 0x000e620000000800 */
[----:B0-----:R-:W-:-:S05]  /*0960*/  @P0 IMAD.HI.U32 R0, R0, UR4, RZ ;  /* 0x0000000400000c27 */ /* 0x001fca000f8e00ff */
[----:B-1----:R-:W-:Y:S02]  /*0970*/  @P0 SHF.R.U32.HI R2, RZ, R5, R0 ;  /* 0x00000005ff020219 */ /* 0x002fe40000011600 */
[----:B--2---:R-:W-:-:S03]  /*0980*/  ISETP.LE.AND P0, PT, RZ, UR5, PT ;  /* 0x00000005ff007c0c */ /* 0x004fc6000bf03270 */
[----:B------:R-:W-:-:S04]  /*0990*/  IMAD.MOV R0, RZ, RZ, -R2 ;  /* 0x000000ffff007224 */ /* 0x000fc800078e0a02 */
[----:B------:R-:W-:-:S06]  /*09a0*/  IMAD R4, R3, R0, UR4 ;  /* 0x0000000403047e24 */ /* 0x000fcc000f8e0200 */
[----:B------:R-:W-:Y:S05]  /*09b0*/  @!P0 BRA `(.L_x_8) ;  /* 0x000000ac00cc8947 */ /* 0x000fea0003800000 */
[----:B------:R-:W0:Y:S01]  /*09c0*/  LDC.64 R6, c[0x0][0x418] ;  /* 0x00010600ff067b82 */ /* 0x000e220000000a00 */
[----:B------:R-:W-:Y:S01]  /*09d0*/  LOP3.LUT R16, R4, 0xffff, RZ, 0xc0, !PT ;  /* 0x0000ffff04107812 */ /* 0x000fe200078ec0ff */
[----:B------:R-:W-:-:S06]  /*09e0*/  IMAD.MOV.U32 R17, RZ, RZ, RZ ;  /* 0x000000ffff117224 */ /* 0x000fcc00078e00ff */
[----:B------:R-:W1:Y:S08]  /*09f0*/  LDC R18, c[0x0][0x424] ;  /* 0x00010900ff127b82 */ /* 0x000e700000000800 */
[----:B------:R-:W2:Y:S01]  /*0a00*/  LDC R3, c[0x0][0x2f0] ;  /* 0x0000bc00ff037b82 */ /* 0x000ea20000000800 */
[----:B0-----:R-:W-:-:S04]  /*0a10*/  ISETP.NE.U32.AND P0, PT, R6, RZ, PT ;  /* 0x000000ff0600720c */ /* 0x001fc80003f05070 */
[----:B------:R-:W-:-:S04]  /*0a20*/  ISETP.NE.AND.EX P0, PT, R7, RZ, PT, P0 ;  /* 0x000000ff0700720c */ /* 0x000fc80003f05300 */
[----:B-1----:R-:W-:-:S05]  /*0a30*/  SEL R18, R18, 0x1, P0 ;  /* 0x0000000112127807 */ /* 0x002fca0000000000 */
[----:B--2---:R-:W-:-:S05]  /*0a40*/  IMAD R18, R18, R3, RZ ;  /* 0x0000000312127224 */ /* 0x004fca00078e02ff */
[C---:B------:R-:W-:Y:S02]  /*0a50*/  ISETP.GE.AND P0, PT, R18.reuse, 0x1, PT ;  /* 0x000000011200780c */ /* 0x040fe40003f06270 */
[----:B------:R-:W-:-:S05]  /*0a60*/  IADD3 R0, R18, 0x5f, RZ ;  /* 0x0000005f12007810 */ /* 0x000fca0007ffe0ff */
[----:B------:R-:W-:-:S05]  /*0a70*/  IMAD.HI R0, R0, 0x2aaaaaab, RZ ;  /* 0x2aaaaaab00007827 */ /* 0x000fca00078e02ff */
[----:B------:R-:W-:-:S04]  /*0a80*/  SHF.R.U32.HI R3, RZ, 0x1f, R0 ;  /* 0x0000001fff037819 */ /* 0x000fc80000011600 */
[----:B------:R-:W-:Y:S01]  /*0a90*/  LEA.HI.SX32 R3, R0, R3, 0x1c ;  /* 0x0000000300037211 */ /* 0x000fe200078fe2ff */
[----:B------:R-:W-:Y:S06]  /*0aa0*/  @!P0 BRA `(.L_x_9) ;  /* 0x0000000000788947 */ /* 0x000fec0003800000 */
[----:B------:R-:W-:-:S04]  /*0ab0*/  SHF.R.U32.HI R0, RZ, 0x10, R4 ;  /* 0x00000010ff007819 */ /* 0x000fc80000011604 */
[----:B------:R-:W-:-:S13]  /*0ac0*/  ISETP.NE.AND P0, PT, R0, RZ, PT ;  /* 0x000000ff0000720c */ /* 0x000fda0003f05270 */
[----:B------:R-:W0:Y:S02]  /*0ad0*/  @!P0 LDC R0, c[0x0][0x9f0] ;  /* 0x00027c00ff008b82 */ /* 0x000e240000000800 */
[-C--:B0-----:R-:W-:Y:S02]  /*0ae0*/  IABS R9, R0.reuse ;  /* 0x0000000000097213 */ /* 0x081fe40000000000 */
[----:B------:R-:W-:Y:S02]  /*0af0*/  IABS R10, R0 ;  /* 0x00000000000a7213 */ /* 0x000fe40000000000 */
[----:B------:R-:W0:Y:S01]  /*0b00*/  I2F.RP R6, R9 ;  /* 0x0000000900067306 */ /* 0x000e220000209400 */
[----:B------:R-:W-:Y:S02]  /*0b10*/  IADD3 R7, R3, -0x1, R0 ;  /* 0xffffffff03077810 */ /* 0x000fe40007ffe000 */
[----:B------:R-:W-:-:S05]  /*0b20*/  IMAD.MOV R10, RZ, RZ, -R10 ;  /* 0x000000ffff0a7224 */ /* 0x000fca00078e0a0a */
[----:B0-----:R-:W0:Y:S02]  /*0b30*/  MUFU.RCP R6, R6 ;  /* 0x0000000600067308 */ /* 0x001e240000001000 */
[----:B0-----:R-:W-:Y:S01]  /*0b40*/  VIADD R4, R6, 0xffffffe ;  /* 0x0ffffffe06047836 */ /* 0x001fe20000000000 */
[----:B------:R-:W-:Y:S02]  /*0b50*/  IABS R6, R7 ;  /* 0x0000000700067213 */ /* 0x000fe40000000000 */
[----:B------:R-:W-:-:S03]  /*0b60*/  LOP3.LUT R7, R7, R0, RZ, 0x3c, !PT ;  /* 0x0000000007077212 */ /* 0x000fc600078e3cff */
[----:B------:R0:W1:Y:S01]  /*0b70*/  F2I.FTZ.U32.TRUNC.NTZ R5, R4 ;  /* 0x0000000400057305 */ /* 0x000062000021f000 */
[----:B------:R-:W-:Y:S01]  /*0b80*/  ISETP.GE.AND P2, PT, R7, RZ, PT ;  /* 0x000000ff0700720c */ /* 0x000fe20003f46270 */
[----:B0-----:R-:W-:Y:S01]  /*0b90*/  IMAD.MOV.U32 R4, RZ, RZ, RZ ;  /* 0x000000ffff047224 */ /* 0x001fe200078e00ff */
[----:B-1----:R-:W-:-:S05]  /*0ba0*/  IADD3 R8, RZ, -R5, RZ ;  /* 0x80000005ff087210 */ /* 0x002fca0007ffe0ff */
[----:B------:R-:W-:-:S04]  /*0bb0*/  IMAD R11, R8, R9, RZ ;  /* 0x00000009080b7224 */ /* 0x000fc800078e02ff */
[----:B------:R-:W-:Y:S01]  /*0bc0*/  IMAD.HI.U32 R5, R5, R11, R4 ;  /* 0x0000000b05057227 */ /* 0x000fe200078e0004 */
[----:B------:R-:W-:-:S05]  /*0bd0*/  MOV R4, R10 ;  /* 0x0000000a00047202 */ /* 0x000fca0000000f00 */
[----:B------:R-:W-:-:S04]  /*0be0*/  IMAD.HI.U32 R5, R5, R6, RZ ;  /* 0x0000000605057227 */ /* 0x000fc800078e00ff */
[----:B------:R-:W-:-:S05]  /*0bf0*/  IMAD R4, R5, R4, R6 ;  /* 0x0000000405047224 */ /* 0x000fca00078e0206 */
[----:B------:R-:W-:-:S13]  /*0c00*/  ISETP.GT.U32.AND P1, PT, R9, R4, PT ;  /* 0x000000040900720c */ /* 0x000fda0003f24070 */
[----:B------:R-:W-:Y:S02]  /*0c10*/  @!P1 IMAD.IADD R4, R4, 0x1, -R9 ;  /* 0x0000000104049824 */ /* 0x000fe400078e0a09 */
[----:B------:R-:W-:Y:S01]  /*0c20*/  @!P1 VIADD R5, R5, 0x1 ;  /* 0x0000000105059836 */ /* 0x000fe20000000000 */
[----:B------:R-:W-:Y:S02]  /*0c30*/  ISETP.NE.AND P1, PT, R0, RZ, PT ;  /* 0x000000ff0000720c */ /* 0x000fe40003f25270 */
[----:B------:R-:W-:-:S13]  /*0c40*/  ISETP.GE.U32.AND P0, PT, R4, R9, PT ;  /* 0x000000090400720c */ /* 0x000fda0003f06070 */
[----:B------:R-:W-:-:S05]  /*0c50*/  @P0 IADD3 R5, R5, 0x1, RZ ;  /* 0x0000000105050810 */ /* 0x000fca0007ffe0ff */
[----:B------:R-:W-:Y:S01]  /*0c60*/  @!P2 IMAD.MOV R5, RZ, RZ, -R5 ;  /* 0x000000ffff05a224 */ /* 0x000fe200078e0a05 */
[----:B------:R-:W-:-:S05]  /*0c70*/  @!P1 LOP3.LUT R5, RZ, R0, RZ, 0x33, !PT ;  /* 0x00000000ff059212 */ /* 0x000fca00078e33ff */
[----:B------:R-:W-:-:S07]  /*0c80*/  IMAD.MOV.U32 R17, RZ, RZ, R5 ;  /* 0x000000ffff117224 */ /* 0x000fce00078e0005 */
.L_x_9:
[-C--:B------:R-:W-:Y:S01]  /*0c90*/  IMAD R16, R16, R17.reuse, RZ ;  /* 0x0000001110107224 */ /* 0x080fe200078e02ff */
[----:B------:R-:W-:Y:S01]  /*0ca0*/  IADD3 R19, R25, -0x80, RZ ;  /* 0xffffff8019137810 */ /* 0x000fe20007ffe0ff */
[----:B------:R-:W-:Y:S01]  /*0cb0*/  IMAD.MOV.U32 R0, RZ, RZ, RZ ;  /* 0x000000ffff007224 */ /* 0x000fe200078e00ff */
[----:B------:R-:W-:Y:S02]  /*0cc0*/  PLOP3.LUT P0, PT, PT, PT, PT, 0x80, 0x0 ;  /* 0x000000000000781c */ /* 0x000fe40003f0f070 */
[----:B------:R-:W-:Y:S02]  /*0cd0*/  CS2R R86, SRZ ;  /* 0x0000000000567805 */ /* 0x000fe4000001ff00 */
[----:B------:R-:W-:Y:S01]  /*0ce0*/  VIADDMNMX R17, R16, R17, R3, PT ;  /* 0x0000001110117246 */ /* 0x000fe20003800103 */
[----:B------:R-:W-:Y:S01]  /*0cf0*/  IMAD.MOV.U32 R3, RZ, RZ, RZ ;  /* 0x000000ffff037224 */ /* 0x000fe200078e00ff */
[----:B------:R-:W-:Y:S02]  /*0d00*/  CS2R R84, SRZ ;  /* 0x0000000000547805 */ /* 0x000fe4000001ff00 */
[----:B------:R-:W-:-:S02]  /*0d10*/  CS2R R82, SRZ ;  /* 0x0000000000527805 */ /* 0x000fc4000001ff00 */
[----:B------:R-:W-:Y:S02]  /*0d20*/  ISETP.GT.AND P1, PT, R17, R16, PT ;  /* 0x000000101100720c */ /* 0x000fe40003f24270 */
[----:B------:R-:W-:Y:S02]  /*0d30*/  CS2R R80, SRZ ;  /* 0x0000000000507805 */ /* 0x000fe4000001ff00 */
[----:B------:R-:W-:Y:S02]  /*0d40*/  CS2R R78, SRZ ;  /* 0x00000000004e7805 */ /* 0x000fe4000001ff00 */
[----:B------:R-:W-:Y:S02]  /*0d50*/  CS2R R76, SRZ ;  /* 0x00000000004c7805 */ /* 0x000fe4000001ff00 */
[----:B------:R-:W-:Y:S02]  /*0d60*/  CS2R R74, SRZ ;  /* 0x00000000004a7805 */ /* 0x000fe4000001ff00 */
[----:B------:R-:W-:-:S02]  /*0d70*/  CS2R R72, SRZ ;  /* 0x0000000000487805 */ /* 0x000fc4000001ff00 */
[----:B------:R-:W-:Y:S02]  /*0d80*/  CS2R R70, SRZ ;  /* 0x0000000000467805 */ /* 0x000fe4000001ff00 */
        /* <DEDUP_REMOVED lines=22> */
[----:B------:R-:W-:Y:S01]  /*0ef0*/  CS2R R24, SRZ ;  /* 0x0000000000187805 */ /* 0x000fe2000001ff00 */
[----:B------:R-:W-:Y:S06]  /*0f00*/  @!P1 BRA `(.L_x_10) ;  /* 0x00000058000c9947 */ /* 0x000fec0003800000 */
[----:B------:R-:W-:Y:S01]  /*0f10*/  SHF.R.S32.HI R0, RZ, 0x1f, R19 ;  /* 0x0000001fff007819 */ /* 0x000fe20000011413 */
[----:B------:R-:W0:Y:S01]  /*0f20*/  S2UR UR6, SR_CgaCtaId ;  /* 0x00000000000679c3 */ /* 0x000e220000008800 */
[----:B------:R-:W-:Y:S02]  /*0f30*/  UMOV UR37, 0x400 ;  /* 0x0000040000257882 */ /* 0x000fe40000000000 */
[----:B------:R-:W-:-:S04]  /*0f40*/  LEA.HI R22, R0, R19, RZ, 0x7 ;  /* 0x0000001300167211 */ /* 0x000fc800078f38ff */
[----:B------:R-:W-:-:S06]  /*0f50*/  SHF.R.S32.HI R0, RZ, 0x7, R22 ;  /* 0x00000007ff007819 */ /* 0x000fcc0000011416 */
[----:B------:R-:W1:Y:S01]  /*0f60*/  SHFL.IDX PT, R0, R0, RZ, 0x1f ;  /* 0x00001fff00007589 */ /* 0x000e6200000e0000 */
[----:B0-----:R-:W-:-:S04]  /*0f70*/  ULEA UR37, UR6, UR37, 0x18 ;  /* 0x0000002506257291 */ /* 0x001fc8000f8ec03f */
[----:B------:R-:W-:-:S04]  /*0f80*/  UIADD3 UR6, UR37, 0xc400, URZ ;  /* 0x0000c40025067890 */ /* 0x000fc8000fffe03f */
[----:B------:R-:W-:Y:S01]  /*0f90*/  ULOP3.LUT UP0, URZ, UR6, 0x1bf, URZ, 0xc0, !UPT ;  /* 0x000001bf063f7892 */ /* 0x000fe2000f80c03f */
[----:B-1----:R-:W-:-:S05]  /*0fa0*/  R2UR UR4, R0 ;  /* 0x00000000000472ca */ /* 0x002fca00000e0000 */
[----:B------:R-:W-:-:S08]  /*0fb0*/  PLOP3.LUT P0, PT, PT, PT, UP0, 0x80, 0x0 ;  /* 0x000000000000781c */ /* 0x000fd00003f0f008 */
[----:B------:R-:W-:-:S04]  /*0fc0*/  ULEA.HI UR5, UR4, UR4, URZ, 0x1 ;  /* 0x0000000404057291 */ /* 0x000fc8000f8f083f */
[----:B------:R-:W-:-:S04]  /*0fd0*/  ULOP3.LUT UR5, UR5, 0x1e, URZ, 0xc0, !UPT ;  /* 0x0000001e05057892 */ /* 0x000fc8000f8ec03f */
[----:B------:R-:W-:-:S04]  /*0fe0*/  UIADD3 UR5, UR4, -UR5, URZ ;  /* 0x8000000504057290 */ /* 0x000fc8000fffe03f */
[----:B------:R-:W-:-:S04]  /*0ff0*/  ULEA UR5, UR5, UR6, 0xd ;  /* 0x0000000605057291 */ /* 0x000fc8000f8e683f */
[----:B------:R-:W-:-:S04]  /*1000*/  USHF.R.U32.HI UR5, URZ, 0x4, UR5 ;  /* 0x000000043f057899 */ /* 0x000fc80008011605 */
[----:B------:R-:W-:Y:S01]  /*1010*/  ULOP3.LUT UR40, UR5, 0x3fff, URZ, 0xc0, !UPT ;  /* 0x00003fff05287892 */ /* 0x000fe2000f8ec03f */
[----:B------:R-:W-:Y:S11]  /*1020*/  @!P0 BRA `(.L_x_11) ;  /* 0x0000000000408947 */ /* 0x000ff60003800000 */
[----:B------:R-:W-:Y:S01]  /*1030*/  MOV R0, 0x0 ;  /* 0x0000000000007802 */ /* 0x000fe20000000f00 */
[----:B------:R-:W-:Y:S01]  /*1040*/  ULDC.64 UR4, c[0x4][0x90] ;  /* 0x0100240000047ab9 */ /* 0x000fe20000000a00 */
[----:B------:R-:W-:Y:S01]  /*1050*/  ULDC.64 UR6, c[0x4][0x30] ;  /* 0x01000c0000067ab9 */ /* 0x000fe20000000a00 */
[----:B------:R-:W-:Y:S01]  /*1060*/  MOV R4, UR4 ;  /* 0x0000000400047c02 */ /* 0x000fe20008000f00 */
[----:B------:R0:W1:Y:S01]  /*1070*/  LDC.64 R14, c[0x4][R0] ;  /* 0x01000000000e7b82 */ /* 0x0000620000000a00 */
[----:B------:R-:W-:Y:S01]  /*1080*/  IMAD.U32 R5, RZ, RZ, UR5 ;  /* 0x00000005ff057e24 */ /* 0x000fe2000f8e00ff */
[----:B------:R-:W-:Y:S01]  /*1090*/  ULDC.64 UR4, c[0x4][0x98] ;  /* 0x0100260000047ab9 */ /* 0x000fe20000000a00 */
[----:B------:R-:W-:Y:S01]  /*10a0*/  IMAD.U32 R10, RZ, RZ, UR6 ;  /* 0x00000006ff0a7e24 */ /* 0x000fe2000f8e00ff */
[----:B------:R-:W-:Y:S01]  /*10b0*/  MOV R7, UR5 ;  /* 0x0000000500077c02 */ /* 0x000fe20008000f00 */
[----:B------:R-:W-:Y:S01]  /*10c0*/  IMAD.U32 R6, RZ, RZ, UR4 ;  /* 0x00000004ff067e24 */ /* 0x000fe2000f8e00ff */
[----:B------:R-:W-:Y:S01]  /*10d0*/  MOV R8, 0x70 ;  /* 0x0000007000087802 */ /* 0x000fe20000000f00 */
[----:B------:R-:W-:-:S02]  /*10e0*/  IMAD.U32 R11, RZ, RZ, UR7 ;  /* 0x00000007ff0b7e24 */ /* 0x000fc4000f8e00ff */
[----:B------:R-:W-:Y:S02]  /*10f0*/  IMAD.MOV.U32 R12, RZ, RZ, 0x1 ;  /* 0x00000001ff0c7424 */ /* 0x000fe400078e00ff */
[----:B0-----:R-:W-:-:S07]  /*1100*/  IMAD.MOV.U32 R13, RZ, RZ, RZ ;  /* 0x000000ffff0d7224 */ /* 0x001fce00078e00ff */
[----:B------:R-:W-:-:S07]  /*1110*/  LEPC R20, `(.L_x_11) ;  /* 0x000000001014794e */ /* 0x000fce0000000000 */
[----:B-1----:R-:W-:Y:S05]  /*1120*/  CALL.ABS.NOINC R14 ;  /* 0x000000000e007343 */ /* 0x002fea0003c00000 */
.L_x_11:
[----:B------:R-:W-:-:S04]  /*1130*/  SHF.L.U32 R3, RZ, 0x1f, RZ ;  /* 0x0000001fff037819 */ /* 0x000fc800000006ff */
[----:B------:R-:W0:Y:S02]  /*1140*/  SYNCS.PHASECHK.TRANS64.TRYWAIT P0, [UR37+0x2a800], R3 ;  /* 0x02a80003ff0075a7 */ /* 0x000e240008000165 */
[----:B0-----:R-:W-:Y:S05]  /*1150*/  @!P0 BRA `(.L_x_12) ;  /* 0x000000a400ec8947 */ /* 0x001fea0003800000 */
.L_x_85:
[----:B------:R-:W-:-:S06]  /*1160*/  ULOP3.LUT UR4, UR36, 0x1, URZ, 0xfc, !UPT ;  /* 0x0000000124047892 */ /* 0x000fcc000f8efc3f */
[----:B0-----:R-:W-:-:S04]  /*1170*/  MOV R0, UR4 ;  /* 0x0000000400007c02 */ /* 0x001fc80008000f00 */
[----:B------:R-:W-:-:S13]  /*1180*/  ISETP.NE.AND P0, PT, R0, 0x3, PT ;  /* 0x000000030000780c */ /* 0x000fda0003f05270 */
[----:B------:R-:W-:Y:S05]  /*1190*/  @!P0 BRA `(.L_x_13) ;  /* 0x0000000000048947 */ /* 0x000fea0003800000 */
[----:B------:R-:W-:Y:S01]  /*11a0*/  BPT.TRAP 0x1 ;  /* 0x000000040000795c */ /* 0x000fe20000300000 */
.L_x_13:
[----:B------:R0:W1:Y:S01]  /*11b0*/  SYNCS.PHASECHK.TRANS64.TRYWAIT P1, [UR37+0x2a830], R3 ;  /* 0x02a83003ff0075a7 */ /* 0x0000620008020165 */
[----:B------:R-:W-:Y:S05]  /*11c0*/  @!P0 BRA `(.L_x_14) ;  /* 0x0000000000048947 */ /* 0x000fea0003800000 */
[----:B------:R-:W-:Y:S01]  /*11d0*/  BPT.TRAP 0x1 ;  /* 0x000000040000795c */ /* 0x000fe20000300000 */
.L_x_14:
[----:B------:R-:W-:Y:S02]  /*11e0*/  IMAD.U32 R5, RZ, RZ, UR40 ;  /* 0x00000028ff057e24 */ /* 0x000fe4000f8e00ff */
[----:B------:R-:W-:Y:S01]  /*11f0*/  IMAD.MOV.U32 R0, RZ, RZ, RZ ;  /* 0x000000ffff007224 */ /* 0x000fe200078e00ff */
[----:B-1----:R-:W-:Y:S06]  /*1200*/  @P1 BRA `(.L_x_15) ;  /* 0x0000000000081947 */ /* 0x002fec0003800000 */
[----:B------:R-:W1:Y:S02]  /*1210*/  SYNCS.PHASECHK.TRANS64.TRYWAIT P1, [UR37+0x2a830], R3 ;  /* 0x02a83003ff0075a7 */ /* 0x000e640008020165 */
[----:B-1----:R-:W-:Y:S05]  /*1220*/  @!P1 BRA `(.L_x_16) ;  /* 0x000000a400d09947 */ /* 0x002fea0003800000 */
.L_x_15:
[----:B------:R-:W-:Y:S05]  /*1230*/  WARPSYNC.ALL ;  /* 0x0000000000007948 */ /* 0x000fea0003800000 */
[----:B-1----:R-:W-:Y:S01]  /*1240*/  LOP3.LUT R4, R5, 0x10000, RZ, 0xfc, !PT ;  /* 0x0001000005047812 */ /* 0x002fe200078efcff */
[----:B------:R-:W-:Y:S01]  /*1250*/  IMAD.MOV.U32 R5, RZ, RZ, 0x40000040 ;  /* 0x40000040ff057424 */ /* 0x000fe200078e00ff */
[----:B------:R-:W-:Y:S01]  /*1260*/  MOV R87, RZ ;  /* 0x000000ff00577202 */ /* 0x000fe20000000f00 */
[----:B------:R-:W-:Y:S01]  /*1270*/  UIADD3 UR4, UR37, 0x18400, URZ ;  /* 0x0001840025047890 */ /* 0x000fe2000fffe03f */
[----:B------:R-:W-:Y:S01]  /*1280*/  R2UR UR56, R4 ;  /* 0x00000000043872ca */ /* 0x000fe200000e0000 */
[----:B------:R-:W-:Y:S01]  /*1290*/  WARPGROUP.ARRIVE ;  /* 0x00000000000079c5 */ /* 0x000fe20000000000 */
[----:B------:R-:W-:Y:S01]  /*12a0*/  R2UR UR57, R5 ;  /* 0x00000000053972ca */ /* 0x000fe200000e0000 */
[----:B------:R-:W-:Y:S01]  /*12b0*/  USHF.R.U32.HI UR4, URZ, 0x4, UR4 ;  /* 0x000000043f047899 */ /* 0x000fe20008011604 */
[----:B------:R-:W-:Y:S01]  /*12c0*/  UMOV UR59, 0x40000040 ;  /* 0x40000040003b7882 */ /* 0x000fe20000000000 */
[----:B------:R-:W-:-:S02]  /*12d0*/  UMOV UR9, 0x40000040 ;  /* 0x4000004000097882 */ /* 0x000fc40000000000 */
[----:B------:R-:W-:Y:S01]  /*12e0*/  ULOP3.LUT UR4, UR4, 0x3fff, URZ, 0xc0, !UPT ;  /* 0x00003fff04047892 */ /* 0x000fe2000f8ec03f */
[----:B------:R-:W-:Y:S01]  /*12f0*/  UMOV UR11, 0x40000040 ;  /* 0x40000040000b7882 */ /* 0x000fe20000000000 */
[----:B------:R-:W-:Y:S02]  /*1300*/  UMOV UR13, 0x40000040 ;  /* 0x40000040000d7882 */ /* 0x000fe40000000000 */
[----:B------:R-:W-:Y:S01]  /*1310*/  ULOP3.LUT UR58, UR4, 0x10000, URZ, 0xfc, !UPT ;  /* 0x00010000043a7892 */ /* 0x000fe2000f8efc3f */
[----:B------:R-:W-:Y:S02]  /*1320*/  UMOV UR15, 0x40000040 ;  /* 0x40000040000f7882 */ /* 0x000fe40000000000 */
[----:B------:R-:W-:Y:S01]  /*1330*/  R2UR UR4, R4 ;  /* 0x00000000040472ca */ /* 0x000fe200000e0000 */
[----:B------:R-:W-:Y:S02]  /*1340*/  UIADD3 UR10, UR58, 0x2, URZ ;  /* 0x000000023a0a7890 */ /* 0x000fe4000fffe03f */
[----:B------:R-:W-:-:S02]  /*1350*/  UIADD3 UR14, UR58, 0x4, URZ ;  /* 0x000000043a0e7890 */ /* 0x000fc4000fffe03f */
[----:B------:R-:W-:Y:S02]  /*1360*/  UIADD3 UR18, UR58, 0x6, URZ ;  /* 0x000000063a127890 */ /* 0x000fe4000fffe03f */
[----:B------:R-:W-:Y:S01]  /*1370*/  HGMMA.64x96x16.F32 R24, gdesc[UR56], RZ, !UPT, gsb0 ;  /* 0x01600000381879f0 */ /* 0x000fe2000c0008ff */
[----:B------:R-:W-:Y:S01]  /*1380*/  UMOV UR17, 0x40000040 ;  /* 0x4000004000117882 */ /* 0x000fe20000000000 */
[----:B------:R-:W-:Y:S01]  /*1390*/  UMOV UR19, 0x40000040 ;  /* 0x4000004000137882 */ /* 0x000fe20000000000 */
[----:B------:R-:W-:Y:S01]  /*13a0*/  UIADD3 UR22, UR58, 0x300, URZ ;  /* 0x000003003a167890 */ /* 0x000fe2000fffe03f */
[----:B------:R-:W1:Y:S01]  /*13b0*/  S2UR UR57, SR_CgaCtaId ;  /* 0x00000000003979c3 */ /* 0x000e620000008800 */
[----:B------:R-:W-:Y:S01]  /*13c0*/  UMOV UR21, 0x40000040 ;  /* 0x4000004000157882 */ /* 0x000fe20000000000 */
[----:B------:R-:W-:Y:S01]  /*13d0*/  UMOV UR23, 0x40000040 ;  /* 0x4000004000177882 */ /* 0x000fe20000000000 */
[----:B------:R-:W-:Y:S02]  /*13e0*/  UIADD3 UR8, UR4, 0x2, URZ ;  /* 0x0000000204087890 */ /* 0x000fe4000fffe03f */
[----:B------:R-:W-:-:S02]  /*13f0*/  UIADD3 UR12, UR4, 0x4, URZ ;  /* 0x00000004040c7890 */ /* 0x000fc4000fffe03f */
[----:B------:R-:W-:Y:S02]  /*1400*/  UIADD3 UR16, UR4, 0x6, URZ ;  /* 0x0000000604107890 */ /* 0x000fe4000fffe03f */
[----:B------:R-:W-:Y:S02]  /*1410*/  UIADD3 UR20, UR4, 0x400, URZ ;  /* 0x0000040004147890 */ /* 0x000fe4000fffe03f */
[----:B------:R-:W-:Y:S02]  /*1420*/  UIADD3 UR24, UR4, 0x402, URZ ;  /* 0x0000040204187890 */ /* 0x000fe4000fffe03f */
[----:B------:R-:W-:Y:S01]  /*1430*/  UIADD3 UR26, UR58, 0x302, URZ ;  /* 0x000003023a1a7890 */ /* 0x000fe2000fffe03f */
[----:B------:R-:W-:Y:S01]  /*1440*/  UMOV UR25, 0x40000040 ;  /* 0x4000004000197882 */ /* 0x000fe20000000000 */
[----:B------:R-:W-:Y:S01]  /*1450*/  UMOV UR27, 0x40000040 ;  /* 0x40000040001b7882 */ /* 0x000fe20000000000 */
[----:B------:R-:W-:Y:S02]  /*1460*/  UIADD3 UR28, UR4, 0x404, URZ ;  /* 0x00000404041c7890 */ /* 0x000fe4000fffe03f */
[----:B------:R-:W-:Y:S01]  /*1470*/  UIADD3 UR30, UR58, 0x304, URZ ;  /* 0x000003043a1e7890 */ /* 0x000fe2000fffe03f */
[----:B------:R-:W-:Y:S01]  /*1480*/  UMOV UR29, 0x40000040 ;  /* 0x40000040001d7882 */ /* 0x000fe20000000000 */
[----:B------:R-:W-:Y:S01]  /*1490*/  UMOV UR31, 0x40000040 ;  /* 0x40000040001f7882 */ /* 0x000fe20000000000 */
[----:B------:R-:W-:-:S02]  /*14a0*/  UIADD3 UR32, UR4, 0x406, URZ ;  /* 0x0000040604207890 */ /* 0x000fc4000fffe03f */
[----:B------:R-:W-:Y:S01]  /*14b0*/  UIADD3 UR34, UR58, 0x306, URZ ;  /* 0x000003063a227890 */ /* 0x000fe2000fffe03f */
[----:B------:R-:W-:Y:S01]  /*14c0*/  UMOV UR33, 0x40000040 ;  /* 0x4000004000217882 */ /* 0x000fe20000000000 */
[----:B------:R-:W-:Y:S01]  /*14d0*/  UMOV UR35, 0x40000040 ;  /* 0x4000004000237882 */ /* 0x000fe20000000000 */
        /* <DEDUP_REMOVED lines=16> */
[----:B------:R-:W-:Y:S02]  /*15e0*/  WARPGROUP.DEPBAR.LE gsb0, 0x0 ;  /* 0x00008000000079c5 */ /* 0x000fe40000010000 */
[----:B------:R-:W-:-:S06]  /*15f0*/  WARPGROUP.ARRIVE ;  /* 0x00000000000079c5 */ /* 0x000fcc0000000000 */
[----:B------:R-:W-:Y:S03]  /*1600*/  HGMMA.64x96x16.F32 R24, gdesc[UR8], R24, gsb0 ;  /* 0x01600000081879f0 */ /* 0x000fe60008000818 */
        /* <DEDUP_REMOVED lines=31> */
[----:B-1----:R-:W-:Y:S05]  /*1800*/  @!P0 BRA `(.L_x_17) ;  /* 0x0000000000048947 */ /* 0x002fea0003800000 */
[----:B------:R-:W-:Y:S01]  /*1810*/  BPT.TRAP 0x1 ;  /* 0x000000040000795c */ /* 0x000fe20000300000 */
.L_x_17:
[----:B------:R-:W-:Y:S01]  /*1820*/  LOP3.LUT R22, R22, 0xffffff80, RZ, 0xc0, !PT ;  /* 0xffffff8016167812 */ /* 0x000fe200078ec0ff */
[----:B------:R-:W-:Y:S01]  /*1830*/  ULDC UR4, c[0x0][0x9d8] ;  /* 0x0002760000047ab9 */ /* 0x000fe20000000800 */
[----:B------:R-:W-:Y:S02]  /*1840*/  IMAD.MOV.U32 R6, RZ, RZ, -0x2 ;  /* 0xfffffffeff067424 */ /* 0x000fe400078e00ff */
[----:B------:R-:W-:Y:S01]  /*1850*/  FMUL.FTZ R26, R26, UR4 ;  /* 0x000000041a1a7c20 */ /* 0x000fe20008410000 */
[----:B------:R-:W-:Y:S01]  /*1860*/  FMUL.FTZ R27, R27, UR4 ;  /* 0x000000041b1b7c20 */ /* 0x000fe20008410000 */
[----:B------:R-:W-:Y:S02]  /*1870*/  IMAD.IADD R22, R19, 0x1, -R22 ;  /* 0x0000000113167824 */ /* 0x000fe400078e0a16 */
[----:B------:R-:W-:Y:S01]  /*1880*/  FMUL.FTZ R30, R30, UR4 ;  /* 0x000000041e1e7c20 */ /* 0x000fe20008410000 */
[----:B------:R-:W-:Y:S01]  /*1890*/  FMUL.FTZ R31, R31, UR4 ;  /* 0x000000041f1f7c20 */ /* 0x000fe20008410000 */
[----:B------:R-:W-:Y:S01]  /*18a0*/  FMUL.FTZ R34, R34, UR4 ;  /* 0x0000000422227c20 */ /* 0x000fe20008410000 */
[----:B------:R-:W1:Y:S01]  /*18b0*/  MUFU.TANH R26, R26 ;  /* 0x0000001a001a7308 */ /* 0x000e620000002400 */
[----:B0-----:R-:W-:Y:S01]  /*18c0*/  SHF.R.S32.HI R3, RZ, 0x1f, R22 ;  /* 0x0000001fff037819 */ /* 0x001fe20000011416 */
[----:B------:R-:W-:Y:S01]  /*18d0*/  FMUL.FTZ R24, R24, UR4 ;  /* 0x0000000418187c20 */ /* 0x000fe20008410000 */
[----:B------:R-:W-:Y:S01]  /*18e0*/  FMUL.FTZ R35, R35, UR4 ;  /* 0x0000000423237c20 */ /* 0x000fe20008410000 */
[----:B------:R-:W-:Y:S01]  /*18f0*/  FMUL.FTZ R25, R25, UR4 ;  /* 0x0000000419197c20 */ /* 0x000fe20008410000 */
[----:B------:R-:W-:Y:S01]  /*1900*/  LEA.HI R3, R3, R22, RZ, 0x2 ;  /* 0x0000001603037211 */ /* 0x000fe200078f10ff */
[----:B------:R-:W-:Y:S01]  /*1910*/  FMUL.FTZ R38, R38, UR4 ;  /* 0x0000000426267c20 */ /* 0x000fe20008410000 */
[----:B------:R-:W-:Y:S01]  /*1920*/  FMUL.FTZ R28, R28, UR4 ;  /* 0x000000041c1c7c20 */ /* 0x000fe20008410000 */
[----:B------:R-:W0:Y:S01]  /*1930*/  MUFU.TANH R27, R27 ;  /* 0x0000001b001b7308 */ /* 0x000e220000002400 */
[----:B------:R-:W-:Y:S01]  /*1940*/  LOP3.LUT R3, R3, 0x7ffffffc, RZ, 0xc0, !PT ;  /* 0x7ffffffc03037812 */ /* 0x000fe200078ec0ff */
[----:B------:R-:W-:Y:S01]  /*1950*/  FMUL.FTZ R39, R39, UR4 ;  /* 0x0000000427277c20 */ /* 0x000fe20008410000 */
[----:B------:R-:W-:Y:S01]  /*1960*/  FMUL.FTZ R29, R29, UR4 ;  /* 0x000000041d1d7c20 */ /* 0x000fe20008410000 */
[----:B------:R-:W-:Y:S01]  /*1970*/  FMUL.FTZ R42, R42, UR4 ;  /* 0x000000042a2a7c20 */ /* 0x000fe20008410000 */
[----:B------:R-:W-:Y:S01]  /*1980*/  IADD3 R3, R22, -R3, RZ ;  /* 0x8000000316037210 */ /* 0x000fe20007ffe0ff */
[----:B------:R-:W-:Y:S01]  /*1990*/  FMUL.FTZ R32, R32, UR4 ;  /* 0x0000000420207c20 */ /* 0x000fe20008410000 */
[----:B------:R-:W-:Y:S01]  /*19a0*/  FMUL.FTZ R43, R43, UR4 ;  /* 0x000000042b2b7c20 */ /* 0x000fe20008410000 */
[----:B------:R-:W2:Y:S01]  /*19b0*/  MUFU.TANH R30, R30 ;  /* 0x0000001e001e7308 */ /* 0x000ea20000002400 */
[----:B------:R-:W-:Y:S01]  /*19c0*/  FMUL.FTZ R33, R33, UR4 ;  /* 0x0000000421217c20 */ /* 0x000fe20008410000 */
[----:B------:R-:W-:-:S02]  /*19d0*/  IMAD R3, R3, R6, 0x60 ;  /* 0x0000006003037424 */ /* 0x000fc400078e0206 */
[----:B------:R-:W-:Y:S01]  /*19e0*/  FMUL.FTZ R46, R46, UR4 ;  /* 0x000000042e2e7c20 */ /* 0x000fe20008410000 */
[----:B------:R-:W-:Y:S01]  /*19f0*/  FMUL.FTZ R36, R36, UR4 ;  /* 0x0000000424247c20 */ /* 0x000fe20008410000 */
[----:B------:R-:W-:Y:S01]  /*1a00*/  FMUL.FTZ R47, R47, UR4 ;  /* 0x000000042f2f7c20 */ /* 0x000fe20008410000 */
[----:B------:R-:W-:Y:S02]  /*1a10*/  IMAD.IADD R18, R18, 0x1, R3 ;  /* 0x0000000112127824 */ /* 0x000fe400078e0203 */
[----:B------:R-:W-:Y:S01]  /*1a20*/  FMUL.FTZ R37, R37, UR4 ;  /* 0x0000000425257c20 */ /* 0x000fe20008410000 */
[----:B------:R-:W3:Y:S01]  /*1a30*/  MUFU.TANH R31, R31 ;  /* 0x0000001f001f7308 */ /* 0x000ee20000002400 */
[----:B------:R-:W-:Y:S01]  /*1a40*/  FMUL.FTZ R50, R50, UR4 ;  /* 0x0000000432327c20 */ /* 0x000fe20008410000 */
[----:B------:R-:W-:Y:S02]  /*1a50*/  IMAD R18, R17, -0x60, R18 ;  /* 0xffffffa011127824 */ /* 0x000fe400078e0212 */
[----:B------:R-:W-:Y:S01]  /*1a60*/  FMUL.FTZ R40, R40, UR4 ;  /* 0x0000000428287c20 */ /* 0x000fe20008410000 */
[----:B------:R-:W-:Y:S01]  /*1a70*/  FMUL.FTZ R51, R51, UR4 ;  /* 0x0000000433337c20 */ /* 0x000fe20008410000 */
[----:B------:R-:W-:Y:S01]  /*1a80*/  FMUL.FTZ R41, R41, UR4 ;  /* 0x0000000429297c20 */ /* 0x000fe20008410000 */
[----:B------:R-:W-:Y:S01]  /*1a90*/  FMUL.FTZ R54, R54, UR4 ;  /* 0x0000000436367c20 */ /* 0x000fe20008410000 */
[C---:B------:R-:W-:Y:S01]  /*1aa0*/  ISETP.GT.AND P6, PT, R18.reuse, RZ, PT ;  /* 0x000000ff1200720c */ /* 0x040fe20003fc4270 */
[----:B------:R-:W4:Y:S01]  /*1ab0*/  MUFU.TANH R34, R34 ;  /* 0x0000002200227308 */ /* 0x000f220000002400 */
[----:B------:R-:W-:Y:S01]  /*1ac0*/  ISETP.GT.AND P5, PT, R18, 0x1, PT ;  /* 0x000000011200780c */ /* 0x000fe20003fa4270 */
[----:B------:R-:W-:Y:S01]  /*1ad0*/  FMUL.FTZ R44, R44, UR4 ;  /* 0x000000042c2c7c20 */ /* 0x000fe20008410000 */
[----:B------:R-:W-:Y:S01]  /*1ae0*/  ISETP.GT.AND P4, PT, R18, 0x8, PT ;  /* 0x000000081200780c */ /* 0x000fe20003f84270 */
[----:B------:R-:W-:Y:S01]  /*1af0*/  FMUL.FTZ R55, R55, UR4 ;  /* 0x0000000437377c20 */ /* 0x000fe20008410000 */
[----:B-1----:R-:W-:Y:S01]  /*1b00*/  FSEL R3, R26, -INF , P6 ;  /* 0xff8000001a037808 */ /* 0x002fe20003000000 */
[----:B------:R-:W-:Y:S01]  /*1b10*/  FMUL.FTZ R45, R45, UR4 ;  /* 0x000000042d2d7c20 */ /* 0x000fe20008410000 */
[----:B0-----:R-:W-:Y:S01]  /*1b20*/  FSEL R27, R27, -INF , P5 ;  /* 0xff8000001b1b7808 */ /* 0x001fe20002800000 */
[----:B------:R-:W0:Y:S01]  /*1b30*/  MUFU.TANH R24, R24 ;  /* 0x0000001800187308 */ /* 0x000e220000002400 */
[----:B------:R-:W-:Y:S01]  /*1b40*/  ISETP.GT.AND P3, PT, R18, 0x9, PT ;  /* 0x000000091200780c */ /* 0x000fe20003f64270 */
[----:B------:R-:W-:Y:S01]  /*1b50*/  FMUL.FTZ R58, R58, UR4 ;  /* 0x000000043a3a7c20 */ /* 0x000fe20008410000 */
[----:B--2---:R-:W-:Y:S01]  /*1b60*/  FSEL R9, R30, -INF , P4 ;  /* 0xff8000001e097808 */ /* 0x004fe20002000000 */
[----:B------:R-:W-:Y:S01]  /*1b70*/  FMUL.FTZ R48, R48, UR4 ;  /* 0x0000000430307c20 */ /* 0x000fe20008410000 */
[----:B------:R-:W-:Y:S01]  /*1b80*/  FMNMX.FTZ R6, R3, R27, !PT ;  /* 0x0000001b03067209 */ /* 0x000fe20007810000 */
[----:B------:R-:W-:Y:S01]  /*1b90*/  FMUL.FTZ R59, R59, UR4 ;  /* 0x000000043b3b7c20 */ /* 0x000fe20008410000 */
[----:B------:R-:W-:Y:S01]  /*1ba0*/  ISETP.GT.AND P2, PT, R18, 0x10, PT ;  /* 0x000000101200780c */ /* 0x000fe20003f44270 */
[----:B------:R-:W1:Y:S01]  /*1bb0*/  MUFU.TANH R35, R35 ;  /* 0x0000002300237308 */ /* 0x000e620000002400 */
[----:B---3--:R-:W-:Y:S01]  /*1bc0*/  FSEL R31, R31, -INF , P3 ;  /* 0xff8000001f1f7808 */ /* 0x008fe20001800000 */
[----:B------:R-:W-:Y:S01]  /*1bd0*/  FMUL.FTZ R49, R49, UR4 ;  /* 0x0000000431317c20 */ /* 0x000fe20008410000 */
[----:B------:R-:W-:Y:S01]  /*1be0*/  FMNMX.FTZ R6, R9, R6, !PT ;  /* 0x0000000609067209 */ /* 0x000fe20007810000 */
[----:B------:R-:W-:Y:S01]  /*1bf0*/  FMUL.FTZ R62, R62, UR4 ;  /* 0x000000043e3e7c20 */ /* 0x000fe20008410000 */
[----:B------:R-:W-:Y:S01]  /*1c00*/  ISETP.GT.AND P1, PT, R18, 0x11, PT ;  /* 0x000000111200780c */ /* 0x000fe20003f24270 */
[----:B------:R-:W-:Y:S01]  /*1c10*/  FMUL.FTZ R52, R52, UR4 ;  /* 0x0000000434347c20 */ /* 0x000fe20008410000 */
[----:B----4-:R-:W-:Y:S01]  /*1c20*/  FSEL R13, R34, -INF , P2 ;  /* 0xff800000220d7808 */ /* 0x010fe20001000000 */
[----:B------:R-:W2:Y:S01]  /*1c30*/  MUFU.TANH R25, R25 ;  /* 0x0000001900197308 */ /* 0x000ea20000002400 */
[----:B------:R-:W-:Y:S01]  /*1c40*/  FMNMX.FTZ R6, R31, R6, !PT ;  /* 0x000000061f067209 */ /* 0x000fe20007810000 */
[----:B------:R-:W-:Y:S01]  /*1c50*/  FMUL.FTZ R63, R63, UR4 ;  /* 0x000000043f3f7c20 */ /* 0x000fe20008410000 */
[----:B0-----:R-:W-:Y:S01]  /*1c60*/  FSEL R7, R24, -INF , P6 ;  /* 0xff80000018077808 */ /* 0x001fe20003000000 */
[----:B------:R-:W-:Y:S01]  /*1c70*/  FMUL.FTZ R53, R53, UR4 ;  /* 0x0000000435357c20 */ /* 0x000fe20008410000 */
[----:B------:R-:W-:Y:S01]  /*1c80*/  ISETP.GT.AND P6, PT, R18, 0x18, PT ;  /* 0x000000181200780c */ /* 0x000fe20003fc4270 */
[----:B------:R-:W-:Y:S01]  /*1c90*/  FMUL.FTZ R66, R66, UR4 ;  /* 0x0000000442427c20 */ /* 0x000fe20008410000 */
[----:B------:R-:W-:Y:S01]  /*1ca0*/  FMNMX.FTZ R6, R13, R6, !PT ;  /* 0x000000060d067209 */ /* 0x000fe20007810000 */
[----:B------:R-:W0:Y:S01]  /*1cb0*/  MUFU.TANH R38, R38 ;  /* 0x0000002600267308 */ /* 0x000e220000002400 */
[----:B-1----:R-:W-:Y:S01]  /*1cc0*/  FSEL R35, R35, -INF , P1 ;  /* 0xff80000023237808 */ /* 0x002fe20000800000 */
[----:B------:R-:W-:Y:S01]  /*1cd0*/  FMUL.FTZ R56, R56, UR4 ;  /* 0x0000000438387c20 */ /* 0x000fe20008410000 */
[----:B------:R-:W-:Y:S01]  /*1ce0*/  FMUL.FTZ R67, R67, UR4 ;  /* 0x0000000443437c20 */ /* 0x000fe20008410000 */
[----:B------:R-:W-:Y:S01]  /*1cf0*/  FMUL.FTZ R57, R57, UR4 ;  /* 0x0000000439397c20 */ /* 0x000fe20008410000 */
[----:B------:R-:W-:Y:S01]  /*1d00*/  FMNMX.FTZ R6, R35, R6, !PT ;  /* 0x0000000623067209 */ /* 0x000fe20007810000 */
[----:B------:R-:W-:Y:S01]  /*1d10*/  FMUL.FTZ R70, R70, UR4 ;  /* 0x0000000446467c20 */ /* 0x000fe20008410000 */
[----:B------:R-:W-:Y:S01]  /*1d20*/  FMUL.FTZ R71, R71, UR4 ;  /* 0x0000000447477c20 */ /* 0x000fe20008410000 */
[----:B------:R-:W1:Y:S01]  /*1d30*/  MUFU.TANH R28, R28 ;  /* 0x0000001c001c7308 */ /* 0x000e620000002400 */
[----:B--2---:R-:W-:Y:S01]  /*1d40*/  FSEL R25, R25, -INF , P5 ;  /* 0xff80000019197808 */ /* 0x004fe20002800000 */
[----:B------:R-:W-:Y:S01]  /*1d50*/  FMUL.FTZ R60, R60, UR4 ;  /* 0x000000043c3c7c20 */ /* 0x000fe20008410000 */
[----:B------:R-:W-:Y:S01]  /*1d60*/  ISETP.GT.AND P5, PT, R18, 0x19, PT ;  /* 0x000000191200780c */ /* 0x000fe20003fa4270 */
[----:B------:R-:W-:Y:S01]  /*1d70*/  ULDC UR5, c[0x0][0x988] ;  /* 0x0002620000057ab9 */ /* 0x000fe20000000800 */
[----:B------:R-:W-:Y:S01]  /*1d80*/  FMUL.FTZ R61, R61, UR4 ;  /* 0x000000043d3d7c20 */ /* 0x000fe20008410000 */
[----:B------:R-:W-:Y:S01]  /*1d90*/  MOV R10, UR5 ;  /* 0x00000005000a7c02 */ /* 0x000fe20008000f00 */
[----:B------:R-:W-:Y:S01]  /*1da0*/  FMUL.FTZ R64, R64, UR4 ;  /* 0x0000000440407c20 */ /* 0x000fe20008410000 */
[----:B------:R-:W2:Y:S01]  /*1db0*/  MUFU.TANH R39, R39 ;  /* 0x0000002700277308 */ /* 0x000ea20000002400 */
[----:B0-----:R-:W-:Y:S01]  /*1dc0*/  FSEL R23, R38, -INF , P6 ;  /* 0xff80000026177808 */ /* 0x001fe20003000000 */
[----:B------:R-:W-:Y:S01]  /*1dd0*/  FMUL.FTZ R65, R65, UR4 ;  /* 0x0000000441417c20 */ /* 0x000fe20008410000 */
[----:B------:R-:W-:Y:S01]  /*1de0*/  P2R R14, PR, RZ, 0x1 ;  /* 0x00000001ff0e7803 */ /* 0x000fe20000000000 */
[----:B------:R-:W-:Y:S01]  /*1df0*/  FMUL.FTZ R68, R68, UR4 ;  /* 0x0000000444447c20 */ /* 0x000fe20008410000 */
[----:B------:R-:W-:Y:S01]  /*1e00*/  FMNMX.FTZ R6, R23, R6, !PT ;  /* 0x0000000617067209 */ /* 0x000fe20007810000 */
[----:B------:R-:W-:Y:S01]  /*1e10*/  FMUL.FTZ R69, R69, UR4 ;  /* 0x0000000445457c20 */ /* 0x000fe20008410000 */
[----:B------:R-:W-:Y:S01]  /*1e20*/  UIADD3 UR4, UR37, 0x2a840, URZ ;  /* 0x0002a84025047890 */ /* 0x000fe2000fffe03f */
[----:B------:R-:W0:Y:S01]  /*1e30*/  MUFU.TANH R29, R29 ;  /* 0x0000001d001d7308 */ /* 0x000e220000002400 */
[----:B-1----:R-:W-:Y:S01]  /*1e40*/  FSEL R15, R28, -INF , P4 ;  /* 0xff8000001c0f7808 */ /* 0x002fe20002000000 */
[--C-:B------:R-:W-:Y:S01]  /*1e50*/  IMAD.MOV.U32 R86, RZ, RZ, R87.reuse ;  /* 0x000000ffff567224 */ /* 0x100fe200078e0057 */
[----:B------:R-:W-:Y:S01]  /*1e60*/  ISETP.GT.AND P4, PT, R18, 0x20, PT ;  /* 0x000000201200780c */ /* 0x000fe20003f84270 */
[----:B------:R-:W-:Y:S01]  /*1e70*/  UPRMT UR4, UR57, 0x654, UR4 ;  /* 0x0000065439047896 */ /* 0x000fe20008000004 */
[--C-:B------:R-:W-:Y:S01]  /*1e80*/  IMAD.MOV.U32 R84, RZ, RZ, R87.reuse ;  /* 0x000000ffff547224 */ /* 0x100fe200078e0057 */
[-C--:B------:R-:W-:Y:S01]  /*1e90*/  MOV R82, R87.reuse ;  /* 0x0000005700527202 */ /* 0x080fe20000000f00 */
[--C-:B------:R-:W-:Y:S01]  /*1ea0*/  IMAD.MOV.U32 R80, RZ, RZ, R87.reuse ;  /* 0x000000ffff507224 */ /* 0x100fe200078e0057 */
[----:B------:R-:W1:Y:S01]  /*1eb0*/  MUFU.TANH R42, R42 ;  /* 0x0000002a002a7308 */ /* 0x000e620000002400 */
[----:B--2---:R-:W-:Y:S01]  /*1ec0*/  FSEL R39, R39, -INF , P5 ;  /* 0xff80000027277808 */ /* 0x004fe20002800000 */
[--C-:B------:R-:W-:Y:S01]  /*1ed0*/  IMAD.MOV.U32 R78, RZ, RZ, R87.reuse ;  /* 0x000000ffff4e7224 */ /* 0x100fe200078e0057 */
[----:B------:R-:W-:Y:S01]  /*1ee0*/  MOV R76, R87 ;  /* 0x00000057004c7202 */ /* 0x000fe20000000f00 */
[--C-:B------:R-:W-:Y:S01]  /*1ef0*/  IMAD.MOV.U32 R74, RZ, RZ, R87.reuse ;  /* 0x000000ffff4a7224 */ /* 0x100fe200078e0057 */
[----:B------:R-:W-:Y:S01]  /*1f00*/  FMNMX.FTZ R6, R39, R6, !PT ;  /* 0x0000000627067209 */ /* 0x000fe20007810000 */
[----:B------:R-:W-:Y:S01]  /*1f10*/  SYNCS.ARRIVE.TRANS64.RED.A1T0 RZ, [UR4], RZ ;  /* 0x000000ffffff79a7 */ /* 0x000fe20008100404 */
[----:B------:R-:W-:Y:S01]  /*1f20*/  IMAD.MOV.U32 R72, RZ, RZ, R87 ;  /* 0x000000ffff487224 */ /* 0x000fe200078e0057 */
[----:B------:R-:W2:Y:S01]  /*1f30*/  MUFU.TANH R32, R32 ;  /* 0x0000002000207308 */ /* 0x000ea20000002400 */
[----:B0-----:R-:W-:-:S02]  /*1f40*/  FSEL R29, R29, -INF , P3 ;  /* 0xff8000001d1d7808 */ /* 0x001fc40001800000 */
[----:B------:R-:W-:-:S05]  /*1f50*/  ISETP.GT.AND P3, PT, R18, 0x21, PT ;  /* 0x000000211200780c */ /* 0x000fca0003f64270 */
[----:B------:R-:W0:Y:S01]  /*1f60*/  MUFU.TANH R43, R43 ;  /* 0x0000002b002b7308 */ /* 0x000e220000002400 */
[----:B-1----:R-:W-:Y:S01]  /*1f70*/  FSEL R73, R42, -INF , P4 ;  /* 0xff8000002a497808 */ /* 0x002fe20002000000 */
[----:B------:R-:W-:-:S03]  /*1f80*/  IMAD.MOV.U32 R42, RZ, RZ, R87 ;  /* 0x000000ffff2a7224 */ /* 0x000fc600078e0057 */
[----:B------:R-:W-:-:S03]  /*1f90*/  FMNMX.FTZ R6, R73, R6, !PT ;  /* 0x0000000649067209 */ /* 0x000fc60007810000 */
[----:B------:R-:W1:Y:S01]  /*1fa0*/  MUFU.TANH R33, R33 ;  /* 0x0000002100217308 */ /* 0x000e620000002400 */
[----:B--2---:R-:W-:Y:S02]  /*1fb0*/  FSEL R19, R32, -INF , P2 ;  /* 0xff80000020137808 */ /* 0x004fe40001000000 */
[----:B------:R-:W-:-:S05]  /*1fc0*/  ISETP.GT.AND P2, PT, R18, 0x28, PT ;  /* 0x000000281200780c */ /* 0x000fca0003f44270 */
[----:B------:R-:W2:Y:S01]  /*1fd0*/  MUFU.TANH R46, R46 ;  /* 0x0000002e002e7308 */ /* 0x000ea20000002400 */
[----:B0-----:R-:W-:-:S04]  /*1fe0*/  FSEL R75, R43, -INF , P3 ;  /* 0xff8000002b4b7808 */ /* 0x001fc80001800000 */
[----:B------:R-:W-:-:S03]  /*1ff0*/  FMNMX.FTZ R6, R75, R6, !PT ;  /* 0x000000064b067209 */ /* 0x000fc60007810000 */
[----:B------:R-:W0:Y:S01]  /*2000*/  MUFU.TANH R36, R36 ;  /* 0x0000002400247308 */ /* 0x000e220000002400 */
[----:B-1----:R-:W-:Y:S02]  /*2010*/  FSEL R33, R33, -INF , P1 ;  /* 0xff80000021217808 */ /* 0x002fe40000800000 */
[----:B------:R-:W-:-:S05]  /*2020*/  ISETP.GT.AND P1, PT, R18, 0x29, PT ;  /* 0x000000291200780c */ /* 0x000fca0003f24270 */
[----:B------:R-:W1:Y:S01]  /*2030*/  MUFU.TANH R47, R47 ;  /* 0x0000002f002f7308 */ /* 0x000e620000002400 */
[----:B--2---:R-:W-:Y:S02]  /*2040*/  FSEL R77, R46, -INF , P2 ;  /* 0xff8000002e4d7808 */ /* 0x004fe40001000000 */
[----:B------:R-:W-:Y:S02]  /*2050*/  MOV R46, R87 ;  /* 0x00000057002e7202 */ /* 0x000fe40000000f00 */
[----:B------:R-:W-:-:S03]  /*2060*/  FMNMX.FTZ R6, R77, R6, !PT ;  /* 0x000000064d067209 */ /* 0x000fc60007810000 */
[----:B------:R-:W2:Y:S01]  /*2070*/  MUFU.TANH R37, R37 ;  /* 0x0000002500257308 */ /* 0x000ea20000002400 */
[----:B0-----:R-:W-:Y:S02]  /*2080*/  FSEL R21, R36, -INF , P6 ;  /* 0xff80000024157808 */ /* 0x001fe40003000000 */
[----:B------:R-:W-:-:S05]  /*2090*/  ISETP.GT.AND P6, PT, R18, 0x30, PT ;  /* 0x000000301200780c */ /* 0x000fca0003fc4270 */
[----:B------:R-:W0:Y:S01]  /*20a0*/  MUFU.TANH R50, R50 ;  /* 0x0000003200327308 */ /* 0x000e220000002400 */
[----:B-1----:R-:W-:-:S04]  /*20b0*/  FSEL R79, R47, -INF , P1 ;  /* 0xff8000002f4f7808 */ /* 0x002fc80000800000 */
[----:B------:R-:W-:-:S03]  /*20c0*/  FMNMX.FTZ R6, R79, R6, !PT ;  /* 0x000000064f067209 */ /* 0x000fc60007810000 */
[----:B------:R-:W1:Y:S01]  /*20d0*/  MUFU.TANH R40, R40 ;  /* 0x0000002800287308 */ /* 0x000e620000002400 */
[----:B--2---:R-:W-:Y:S02]  /*20e0*/  FSEL R37, R37, -INF , P5 ;  /* 0xff80000025257808 */ /* 0x004fe40002800000 */
[----:B------:R-:W-:-:S05]  /*20f0*/  ISETP.GT.AND P5, PT, R18, 0x31, PT ;  /* 0x000000311200780c */ /* 0x000fca0003fa4270 */
[----:B------:R-:W2:Y:S01]  /*2100*/  MUFU.TANH R51, R51 ;  /* 0x0000003300337308 */ /* 0x000ea20000002400 */
[----:B0-----:R-:W-:Y:S01]  /*2110*/  FSEL R81, R50, -INF , P6 ;  /* 0xff80000032517808 */ /* 0x001fe20003000000 */
[----:B------:R-:W-:-:S03]  /*2120*/  IMAD.MOV.U32 R50, RZ, RZ, R87 ;  /* 0x000000ffff327224 */ /* 0x000fc600078e0057 */
[----:B------:R-:W-:-:S03]  /*2130*/  FMNMX.FTZ R6, R81, R6, !PT ;  /* 0x0000000651067209 */ /* 0x000fc60007810000 */
[----:B------:R-:W0:Y:S01]  /*2140*/  MUFU.TANH R41, R41 ;  /* 0x0000002900297308 */ /* 0x000e220000002400 */
[----:B-1----:R-:W-:Y:S02]  /*2150*/  FSEL R43, R40, -INF , P4 ;  /* 0xff800000282b7808 */ /* 0x002fe40002000000 */
[----:B------:R-:W-:Y:S02]  /*2160*/  ISETP.GT.AND P4, PT, R18, 0x38, PT ;  /* 0x000000381200780c */ /* 0x000fe40003f84270 */
[----:B------:R-:W-:-:S03]  /*2170*/  MOV R40, R87 ;  /* 0x0000005700287202 */ /* 0x000fc60000000f00 */
[----:B------:R-:W1:Y:S01]  /*2180*/  MUFU.TANH R54, R54 ;  /* 0x0000003600367308 */ /* 0x000e620000002400 */
[----:B--2---:R-:W-:-:S04]  /*2190*/  FSEL R83, R51, -INF , P5 ;  /* 0xff80000033537808 */ /* 0x004fc80002800000 */
[----:B------:R-:W-:-:S03]  /*21a0*/  FMNMX.FTZ R6, R83, R6, !PT ;  /* 0x0000000653067209 */ /* 0x000fc60007810000 */
[----:B------:R-:W2:Y:S01]  /*21b0*/  MUFU.TANH R44, R44 ;  /* 0x0000002c002c7308 */ /* 0x000ea20000002400 */
[----:B0-----:R-:W-:Y:S02]  /*21c0*/  FSEL R41, R41, -INF , P3 ;  /* 0xff80000029297808 */ /* 0x001fe40001800000 */
[----:B------:R-:W-:-:S05]  /*21d0*/  ISETP.GT.AND P3, PT, R18, 0x39, PT ;  /* 0x000000391200780c */ /* 0x000fca0003f64270 */
[----:B------:R-:W0:Y:S01]  /*21e0*/  MUFU.TANH R55, R55 ;  /* 0x0000003700377308 */ /* 0x000e220000002400 */
[----:B-1----:R-:W-:Y:S01]  /*21f0*/  FSEL R85, R54, -INF , P4 ;  /* 0xff80000036557808 */ /* 0x002fe20002000000 */
[----:B------:R-:W-:-:S03]  /*2200*/  IMAD.MOV.U32 R54, RZ, RZ, R87 ;  /* 0x000000ffff367224 */ /* 0x000fc600078e0057 */
[----:B------:R-:W-:-:S03]  /*2210*/  FMNMX.FTZ R6, R85, R6, !PT ;  /* 0x0000000655067209 */ /* 0x000fc60007810000 */
[----:B------:R-:W1:Y:S01]  /*2220*/  MUFU.TANH R45, R45 ;  /* 0x0000002d002d7308 */ /* 0x000e620000002400 */
[----:B--2---:R-:W-:Y:S01]  /*2230*/  FSEL R47, R44, -INF , P2 ;  /* 0xff8000002c2f7808 */ /* 0x004fe20001000000 */
[----:B------:R-:W-:Y:S01]  /*2240*/  IMAD.MOV.U32 R44, RZ, RZ, R87 ;  /* 0x000000ffff2c7224 */ /* 0x000fe200078e0057 */
        /* <DEDUP_REMOVED lines=12> */
[----:B0-----:R-:W-:Y:S01]  /*2310*/  FSEL R51, R48, -INF , P6 ;  /* 0xff80000030337808 */ /* 0x001fe20003000000 */
[----:B------:R-:W-:Y:S01]  /*2320*/  IMAD.MOV.U32 R48, RZ, RZ, R87 ;  /* 0x000000ffff307224 */ /* 0x000fe200078e0057 */
        /* <DEDUP_REMOVED lines=35> */
[----:B------:R-:W-:Y:S01]  /*2560*/  MUFU.TANH R60, R60 ;  /* 0x0000003c003c7308 */ /* 0x000fe20000002400 */
[----:B--2---:R-:W-:Y:S02]  /*2570*/  FSEL R99, R70, -INF , P2 ;  /* 0xff80000046637808 */ /* 0x004fe40001000000 */
[----:B------:R-:W-:Y:S02]  /*2580*/  MOV R70, R87 ;  /* 0x0000005700467202 */ /* 0x000fe40000000f00 */
[----:B------:R-:W-:-:S03]  /*2590*/  FMNMX.FTZ R6, R99, R6, !PT ;  /* 0x0000000663067209 */ /* 0x000fc60007810000 */
[----:B------:R-:W1:Y:S01]  /*25a0*/  MUFU.TANH R61, R61 ;  /* 0x0000003d003d7308 */ /* 0x000e620000002400 */
[----:B0-----:R-:W-:-:S04]  /*25b0*/  FSEL R71, R71, -INF , P1 ;  /* 0xff80000047477808 */ /* 0x001fc80000800000 */
[----:B------:R-:W-:-:S03]  /*25c0*/  FMNMX.FTZ R6, R71, R6, !PT ;  /* 0x0000000647067209 */ /* 0x000fc60007810000 */
[----:B------:R-:W-:Y:S02]  /*25d0*/  MUFU.TANH R64, R64 ;  /* 0x0000004000407308 */ /* 0x000fe40000002400 */
[----:B------:R-:W0:Y:S06]  /*25e0*/  SHFL.BFLY PT, R11, R6, 0x2, 0x1f ;  /* 0x0c401f00060b7f89 */ /* 0x000e2c00000e0000 */
[----:B------:R-:W2:Y:S01]  /*25f0*/  MUFU.TANH R65, R65 ;  /* 0x0000004100417308 */ /* 0x000ea20000002400 */
[----:B-1----:R-:W-:-:S07]  /*2600*/  FSEL R61, R61, -INF , P5 ;  /* 0xff8000003d3d7808 */ /* 0x002fce0002800000 */
[----:B------:R-:W-:Y:S08]  /*2610*/  MUFU.TANH R68, R68 ;  /* 0x0000004400447308 */ /* 0x000ff00000002400 */
[----:B------:R-:W1:Y:S01]  /*2620*/  MUFU.TANH R69, R69 ;  /* 0x0000004500457308 */ /* 0x000e620000002400 */
[----:B--2---:R-:W-:Y:S02]  /*2630*/  FSEL R65, R65, -INF , P3 ;  /* 0xff80000041417808 */ /* 0x004fe40001800000 */
[----:B0-----:R-:W-:-:S02]  /*2640*/  FMNMX.FTZ R8, R6, R11, !PT ;  /* 0x0000000b06087209 */ /* 0x001fc40007810000 */
[----:B------:R-:W-:-:S03]  /*2650*/  FMNMX.FTZ R6, R7, R25, !PT ;  /* 0x0000001907067209 */ /* 0x000fc60007810000 */
[----:B------:R-:W0:Y:S01]  /*2660*/  SHFL.BFLY PT, R11, R8, 0x1, 0x1f ;  /* 0x0c201f00080b7f89 */ /* 0x000e2200000e0000 */
[----:B------:R-:W-:-:S04]  /*2670*/  FMNMX.FTZ R6, R15, R6, !PT ;  /* 0x000000060f067209 */ /* 0x000fc80007810000 */
[----:B------:R-:W-:-:S04]  /*2680*/  FMNMX.FTZ R6, R29, R6, !PT ;  /* 0x000000061d067209 */ /* 0x000fc80007810000 */
[----:B------:R-:W-:Y:S02]  /*2690*/  FMNMX.FTZ R6, R19, R6, !PT ;  /* 0x0000000613067209 */ /* 0x000fe40007810000 */
[----:B-1----:R-:W-:Y:S02]  /*26a0*/  FSEL R69, R69, -INF , P1 ;  /* 0xff80000045457808 */ /* 0x002fe40000800000 */
[----:B------:R-:W-:-:S04]  /*26b0*/  FMNMX.FTZ R6, R33, R6, !PT ;  /* 0x0000000621067209 */ /* 0x000fc80007810000 */
[----:B------:R-:W-:-:S04]  /*26c0*/  FMNMX.FTZ R6, R21, R6, !PT ;  /* 0x0000000615067209 */ /* 0x000fc80007810000 */
[----:B------:R-:W-:Y:S02]  /*26d0*/  FMNMX.FTZ R6, R37, R6, !PT ;  /* 0x0000000625067209 */ /* 0x000fe40007810000 */
[----:B0-----:R-:W-:Y:S02]  /*26e0*/  FMNMX.FTZ R11, R8, R11, !PT ;  /* 0x0000000b080b7209 */ /* 0x001fe40007810000 */
[----:B------:R-:W-:Y:S02]  /*26f0*/  FMNMX.FTZ R6, R43, R6, !PT ;  /* 0x000000062b067209 */ /* 0x000fe40007810000 */
[C---:B------:R-:W-:Y:S01]  /*2700*/  FSETP.NEU.FTZ.AND P0, PT, R11.reuse, -INF , PT ;  /* 0xff8000000b00780b */ /* 0x040fe20003f1d000 */
[----:B------:R-:W-:Y:S01]  /*2710*/  FMUL.FTZ R12, R11, R10 ;  /* 0x0000000a0b0c7220 */ /* 0x000fe20000410000 */
[----:B------:R-:W-:-:S04]  /*2720*/  FMNMX.FTZ R6, R41, R6, !PT ;  /* 0x0000000629067209 */ /* 0x000fc80007810000 */
[----:B------:R-:W-:Y:S02]  /*2730*/  FMNMX.FTZ R6, R47, R6, !PT ;  /* 0x000000062f067209 */ /* 0x000fe40007810000 */
[----:B------:R-:W-:Y:S02]  /*2740*/  FSEL R12, R12, RZ, P0 ;  /* 0x000000ff0c0c7208 */ /* 0x000fe40000000000 */
[----:B------:R-:W-:Y:S02]  /*2750*/  FMNMX.FTZ R6, R45, R6, !PT ;  /* 0x000000062d067209 */ /* 0x000fe40007810000 */
[----:B------:R-:W-:Y:S01]  /*2760*/  ISETP.NE.AND P0, PT, R14, RZ, PT ;  /* 0x000000ff0e00720c */ /* 0x000fe20003f05270 */
[--C-:B------:R-:W-:Y:S01]  /*2770*/  FFMA.FTZ R3, R3, R10, -R12.reuse ;  /* 0x0000000a03037223 */ /* 0x100fe2000001080c */
[----:B------:R-:W-:Y:S01]  /*2780*/  FMNMX.FTZ R6, R51, R6, !PT ;  /* 0x0000000633067209 */ /* 0x000fe20007810000 */
[-CC-:B------:R-:W-:Y:S01]  /*2790*/  FFMA.FTZ R9, R9, R10.reuse, -R12.reuse ;  /* 0x0000000a09097223 */ /* 0x180fe2000001080c */
[--C-:B------:R-:W-:Y:S01]  /*27a0*/  FFMA.FTZ R23, R23, R10, -R12.reuse ;  /* 0x0000000a17177223 */ /* 0x100fe2000001080c */
[----:B------:R0:W-:Y:S01]  /*27b0*/  MUFU.EX2 R137, R3 ;  /* 0x0000000300897308 */ /* 0x0001e20000000800 */
[----:B------:R-:W-:Y:S01]  /*27c0*/  FMNMX.FTZ R6, R49, R6, !PT ;  /* 0x0000000631067209 */ /* 0x000fe20007810000 */
[-CC-:B------:R-:W-:Y:S01]  /*27d0*/  FFMA.FTZ R13, R13, R10.reuse, -R12.reuse ;  /* 0x0000000a0d0d7223 */ /* 0x180fe2000001080c */
[-CC-:B------:R-:W-:Y:S01]  /*27e0*/  FFMA.FTZ R27, R27, R10.reuse, -R12.reuse ;  /* 0x0000000a1b1b7223 */ /* 0x180fe2000001080c */
[--C-:B------:R-:W-:Y:S01]  /*27f0*/  FFMA.FTZ R31, R31, R10, -R12.reuse ;  /* 0x0000000a1f1f7223 */ /* 0x100fe2000001080c */
[----:B------:R-:W-:Y:S01]  /*2800*/  FMNMX.FTZ R6, R55, R6, !PT ;  /* 0x0000000637067209 */ /* 0x000fe20007810000 */
[-CC-:B------:R-:W-:Y:S01]  /*2810*/  FFMA.FTZ R35, R35, R10.reuse, -R12.reuse ;  /* 0x0000000a23237223 */ /* 0x180fe2000001080c */
[--C-:B------:R-:W-:Y:S01]  /*2820*/  FFMA.FTZ R39, R39, R10, -R12.reuse ;  /* 0x0000000a27277223 */ /* 0x100fe2000001080c */
[----:B------:R1:W-:Y:S01]  /*2830*/  MUFU.EX2 R139, R9 ;  /* 0x00000009008b7308 */ /* 0x0003e20000000800 */
[----:B------:R-:W-:Y:S01]  /*2840*/  FMNMX.FTZ R6, R53, R6, !PT ;  /* 0x0000000635067209 */ /* 0x000fe20007810000 */
[-CC-:B------:R-:W-:Y:S01]  /*2850*/  FFMA.FTZ R73, R73, R10.reuse, -R12.reuse ;  /* 0x0000000a49497223 */ /* 0x180fe2000001080c */
[----:B0-----:R-:W-:Y:S01]  /*2860*/  FSEL R3, R60, -INF , P6 ;  /* 0xff8000003c037808 */ /* 0x001fe20003000000 */
[--C-:B------:R-:W-:Y:S01]  /*2870*/  FFMA.FTZ R75, R75, R10, -R12.reuse ;  /* 0x0000000a4b4b7223 */ /* 0x100fe2000001080c */
[----:B------:R-:W-:Y:S01]  /*2880*/  FMNMX.FTZ R6, R59, R6, !PT ;  /* 0x000000063b067209 */ /* 0x000fe20007810000 */
[-CC-:B------:R-:W-:Y:S01]  /*2890*/  FFMA.FTZ R77, R77, R10.reuse, -R12.reuse ;  /* 0x0000000a4d4d7223 */ /* 0x180fe2000001080c */
[--C-:B------:R-:W-:Y:S01]  /*28a0*/  FFMA.FTZ R79, R79, R10, -R12.reuse ;  /* 0x0000000a4f4f7223 */ /* 0x100fe2000001080c */
[----:B------:R0:W-:Y:S01]  /*28b0*/  MUFU.EX2 R143, R23 ;  /* 0x00000017008f7308 */ /* 0x0001e20000000800 */
[----:B------:R-:W-:Y:S01]  /*28c0*/  FMNMX.FTZ R6, R57, R6, !PT ;  /* 0x0000000639067209 */ /* 0x000fe20007810000 */
[-CC-:B------:R-:W-:Y:S01]  /*28d0*/  FFMA.FTZ R81, R81, R10.reuse, -R12.reuse ;  /* 0x0000000a51517223 */ /* 0x180fe2000001080c */
[----:B-1----:R-:W-:Y:S01]  /*28e0*/  FSEL R9, R64, -INF , P4 ;  /* 0xff80000040097808 */ /* 0x002fe20002000000 */
        /* <DEDUP_REMOVED lines=12> */
[----:B------:R-:W0:Y:S01]  /*29b0*/  MUFU.EX2 R14, R27 ;  /* 0x0000001b000e7308 */ /* 0x000e220000000800 */
[----:B------:R-:W-:Y:S01]  /*29c0*/  FMNMX.FTZ R6, R65, R6, !PT ;  /* 0x0000000641067209 */ /* 0x000fe20007810000 */
[-CC-:B------:R-:W-:Y:S01]  /*29d0*/  FFMA.FTZ R97, R97, R10.reuse, -R12.reuse ;  /* 0x0000000a61617223 */ /* 0x180fe2000001080c */
[-CC-:B------:R-:W-:Y:S01]  /*29e0*/  FFMA.FTZ R67, R67, R10.reuse, -R12.reuse ;  /* 0x0000000a43437223 */ /* 0x180fe2000001080c */
[--C-:B------:R-:W-:Y:S01]  /*29f0*/  FFMA.FTZ R99, R99, R10, -R12.reuse ;  /* 0x0000000a63637223 */ /* 0x100fe2000001080c */
[----:B------:R-:W-:Y:S01]  /*2a00*/  FMNMX.FTZ R6, R23, R6, !PT ;  /* 0x0000000617067209 */ /* 0x000fe20007810000 */
[----:B------:R-:W-:Y:S01]  /*2a10*/  FFMA.FTZ R12, R71, R10, -R12 ;  /* 0x0000000a470c7223 */ /* 0x000fe2000001080c */
[--C-:B------:R-:W-:Y:S01]  /*2a20*/  IMAD.MOV.U32 R71, RZ, RZ, R87.reuse ;  /* 0x000000ffff477224 */ /* 0x100fe200078e0057 */
[----:B------:R2:W-:Y:S01]  /*2a30*/  MUFU.EX2 R18, R31 ;  /* 0x0000001f00127308 */ /* 0x0005e20000000800 */
[----:B------:R-:W-:Y:S01]  /*2a40*/  FMNMX.FTZ R6, R69, R6, !PT ;  /* 0x0000000645067209 */ /* 0x000fe20007810000 */
[--C-:B------:R-:W-:Y:S01]  /*2a50*/  IMAD.MOV.U32 R68, RZ, RZ, R87.reuse ;  /* 0x000000ffff447224 */ /* 0x100fe200078e0057 */
[----:B------:R-:W-:Y:S01]  /*2a60*/  MOV R64, R87 ;  /* 0x0000005700407202 */ /* 0x000fe20000000f00 */
[----:B------:R-:W-:-:S02]  /*2a70*/  IMAD.MOV.U32 R60, RZ, RZ, R87 ;  /* 0x000000ffff3c7224 */ /* 0x000fc400078e0057 */
[----:B-1----:R-:W1:Y:S02]  /*2a80*/  SHFL.BFLY PT, R13, R6, 0x2, 0x1f ;  /* 0x0c401f00060d7f89 */ /* 0x002e6400000e0000 */
[----:B------:R3:W-:Y:S01]  /*2a90*/  MUFU.EX2 R20, R35 ;  /* 0x0000002300147308 */ /* 0x0007e20000000800 */
[----:B0-----:R-:W-:Y:S01]  /*2aa0*/  FADD.FTZ R36, R137, R14 ;  /* 0x0000000e89247221 */ /* 0x001fe20000010000 */
[----:B------:R-:W-:Y:S02]  /*2ab0*/  F2FP.F16.F32.PACK_AB R137, R14, R137 ;  /* 0x000000890e89723e */ /* 0x000fe400000000ff */
[----:B--2---:R-:W-:-:S04]  /*2ac0*/  MOV R31, R87 ;  /* 0x00000057001f7202 */ /* 0x004fc80000000f00 */
[----:B------:R0:W-:Y:S01]  /*2ad0*/  MUFU.EX2 R22, R39 ;  /* 0x0000002700167308 */ /* 0x0001e20000000800 */
[----:B---3--:R-:W-:-:S07]  /*2ae0*/  IMAD.MOV.U32 R35, RZ, RZ, R87 ;  /* 0x000000ffff237224 */ /* 0x008fce00078e0057 */
[----:B------:R-:W-:Y:S01]  /*2af0*/  MUFU.EX2 R73, R73 ;  /* 0x0000004900497308 */ /* 0x000fe20000000800 */
[----:B0-----:R-:W-:Y:S01]  /*2b00*/  IMAD.MOV.U32 R39, RZ, RZ, R87 ;  /* 0x000000ffff277224 */ /* 0x001fe200078e0057 */
[----:B-1----:R-:W-:-:S06]  /*2b10*/  FMNMX.FTZ R8, R6, R13, !PT ;  /* 0x0000000d06087209 */ /* 0x002fcc0007810000 */
[----:B------:R0:W1:Y:S01]  /*2b20*/  MUFU.EX2 R24, R75 ;  /* 0x0000004b00187308 */ /* 0x0000620000000800 */
[----:B------:R-:W2:Y:S07]  /*2b30*/  SHFL.BFLY PT, R13, R8, 0x1, 0x1f ;  /* 0x0c201f00080d7f89 */ /* 0x000eae00000e0000 */
[----:B------:R-:W-:Y:S01]  /*2b40*/  MUFU.EX2 R77, R77 ;  /* 0x0000004d004d7308 */ /* 0x000fe20000000800 */
[----:B0-----:R-:W-:-:S07]  /*2b50*/  IMAD.MOV.U32 R75, RZ, RZ, R87 ;  /* 0x000000ffff4b7224 */ /* 0x001fce00078e0057 */
[----:B------:R0:W3:Y:S01]  /*2b60*/  MUFU.EX2 R26, R79 ;  /* 0x0000004f001a7308 */ /* 0x0000e20000000800 */
[----:B-1----:R-:W-:-:S07]  /*2b70*/  F2FP.F16.F32.PACK_AB R145, R24, R73 ;  /* 0x000000491891723e */ /* 0x002fce00000000ff */
[----:B------:R-:W-:Y:S01]  /*2b80*/  MUFU.EX2 R81, R81 ;  /* 0x0000005100517308 */ /* 0x000fe20000000800 */
[----:B0-----:R-:W-:Y:S02]  /*2b90*/  MOV R79, R87 ;  /* 0x00000057004f7202 */ /* 0x001fe40000000f00 */
[----:B--2---:R-:W-:-:S04]  /*2ba0*/  FMNMX.FTZ R13, R8, R13, !PT ;  /* 0x0000000d080d7209 */ /* 0x004fc80007810000 */
[C---:B------:R-:W-:Y:S01]  /*2bb0*/  FSETP.NEU.FTZ.AND P1, PT, R13.reuse, -INF , PT ;  /* 0xff8000000d00780b */ /* 0x040fe20003f3d000 */
[----:B------:R-:W-:Y:S01]  /*2bc0*/  FMUL.FTZ R6, R13, R10 ;  /* 0x0000000a0d067220 */ /* 0x000fe20000410000 */
[----:B------:R-:W0:Y:S01]  /*2bd0*/  MUFU.EX2 R28, R83 ;  /* 0x00000053001c7308 */ /* 0x000e220000000800 */
[----:B---3--:R-:W-:-:S03]  /*2be0*/  F2FP.F16.F32.PACK_AB R147, R26, R77 ;  /* 0x0000004d1a93723e */ /* 0x008fc600000000ff */
[----:B------:R-:W-:-:S04]  /*2bf0*/  FSEL R6, R6, RZ, P1 ;  /* 0x000000ff06067208 */ /* 0x000fc80000800000 */
[----:B------:R-:W-:Y:S01]  /*2c00*/  MUFU.EX2 R85, R85 ;  /* 0x0000005500557308 */ /* 0x000fe20000000800 */
[-CC-:B------:R-:W-:Y:S01]  /*2c10*/  FFMA.FTZ R7, R7, R10.reuse, -R6.reuse ;  /* 0x0000000a07077223 */ /* 0x180fe20000010806 */
[-CC-:B------:R-:W-:Y:S01]  /*2c20*/  FFMA.FTZ R25, R25, R10.reuse, -R6.reuse ;  /* 0x0000000a19197223 */ /* 0x180fe20000010806 */
[-CC-:B------:R-:W-:Y:S01]  /*2c30*/  FFMA.FTZ R15, R15, R10.reuse, -R6.reuse ;  /* 0x0000000a0f0f7223 */ /* 0x180fe20000010806 */
[-CC-:B------:R-:W-:Y:S01]  /*2c40*/  FFMA.FTZ R29, R29, R10.reuse, -R6.reuse ;  /* 0x0000000a1d1d7223 */ /* 0x180fe20000010806 */
[-CC-:B------:R-:W-:Y:S01]  /*2c50*/  FFMA.FTZ R19, R19, R10.reuse, -R6.reuse ;  /* 0x0000000a13137223 */ /* 0x180fe20000010806 */
[-CC-:B------:R-:W-:Y:S01]  /*2c60*/  FFMA.FTZ R33, R33, R10.reuse, -R6.reuse ;  /* 0x0000000a21217223 */ /* 0x180fe20000010806 */
[-CC-:B------:R-:W-:Y:S01]  /*2c70*/  FFMA.FTZ R21, R21, R10.reuse, -R6.reuse ;  /* 0x0000000a15157223 */ /* 0x180fe20000010806 */
        /* <DEDUP_REMOVED lines=8> */
[----:B------:R1:W2:Y:S01]  /*2d00*/  MUFU.EX2 R136, R25 ;  /* 0x0000001900887308 */ /* 0x0002a20000000800 */
[-CC-:B------:R-:W-:Y:S01]  /*2d10*/  FFMA.FTZ R55, R55, R10.reuse, -R6.reuse ;  /* 0x0000000a37377223 */ /* 0x180fe20000010806 */
[-CC-:B------:R-:W-:Y:S01]  /*2d20*/  FFMA.FTZ R53, R53, R10.reuse, -R6.reuse ;  /* 0x0000000a35357223 */ /* 0x180fe20000010806 */
[-CC-:B------:R-:W-:Y:S01]  /*2d30*/  FFMA.FTZ R59, R59, R10.reuse, -R6.reuse ;  /* 0x0000000a3b3b7223 */ /* 0x180fe20000010806 */
[-CC-:B------:R-:W-:Y:S01]  /*2d40*/  FFMA.FTZ R57, R57, R10.reuse, -R6.reuse ;  /* 0x0000000a39397223 */ /* 0x180fe20000010806 */
[-CC-:B------:R-:W-:Y:S01]  /*2d50*/  FFMA.FTZ R3, R3, R10.reuse, -R6.reuse ;  /* 0x0000000a03037223 */ /* 0x180fe20000010806 */
[-CC-:B------:R-:W-:Y:S01]  /*2d60*/  FFMA.FTZ R61, R61, R10.reuse, -R6.reuse ;  /* 0x0000000a3d3d7223 */ /* 0x180fe20000010806 */
[-C--:B------:R-:W-:Y:S01]  /*2d70*/  FFMA.FTZ R9, R9, R10.reuse, -R6 ;  /* 0x0000000a09097223 */ /* 0x080fe20000010806 */
[----:B------:R-:W3:Y:S01]  /*2d80*/  MUFU.EX2 R15, R15 ;  /* 0x0000000f000f7308 */ /* 0x000ee20000000800 */
[----:B-1----:R-:W-:Y:S01]  /*2d90*/  FADD.FTZ R25, R139, R36 ;  /* 0x000000248b197221 */ /* 0x002fe20000010000 */
[-CC-:B------:R-:W-:Y:S01]  /*2da0*/  FFMA.FTZ R65, R65, R10.reuse, -R6.reuse ;  /* 0x0000000a41417223 */ /* 0x180fe20000010806 */
[-CC-:B------:R-:W-:Y:S01]  /*2db0*/  FFMA.FTZ R23, R23, R10.reuse, -R6.reuse ;  /* 0x0000000a17177223 */ /* 0x180fe20000010806 */
[----:B------:R-:W-:Y:S01]  /*2dc0*/  FFMA.FTZ R69, R69, R10, -R6 ;  /* 0x0000000a45457223 */ /* 0x000fe20000010806 */
[----:B------:R-:W-:Y:S01]  /*2dd0*/  FADD.FTZ R36, R18, R25 ;  /* 0x0000001912247221 */ /* 0x000fe20000010000 */
[----:B0-----:R-:W-:Y:S01]  /*2de0*/  F2FP.F16.F32.PACK_AB R149, R28, R81 ;  /* 0x000000511c95723e */ /* 0x001fe200000000ff */
[----:B------:R-:W-:Y:S01]  /*2df0*/  IMAD.MOV.U32 R83, RZ, RZ, R87 ;  /* 0x000000ffff537224 */ /* 0x000fe200078e0057 */
[----:B------:R0:W1:Y:S01]  /*2e00*/  MUFU.EX2 R138, R29 ;  /* 0x0000001d008a7308 */ /* 0x0000620000000800 */
[----:B------:R-:W-:Y:S01]  /*2e10*/  FADD.FTZ R25, R141, R36 ;  /* 0x000000248d197221 */ /* 0x000fe20000010000 */
[----:B--2---:R-:W-:Y:S01]  /*2e20*/  FADD.FTZ R36, R7, R136 ;  /* 0x0000008807247221 */ /* 0x004fe20000010000 */
[----:B------:R-:W-:-:S02]  /*2e30*/  F2FP.F16.F32.PACK_AB R136, R136, R7 ;  /* 0x000000078888723e */ /* 0x000fc400000000ff */
[----:B------:R-:W-:Y:S01]  /*2e40*/  FADD.FTZ R38, R20, R25 ;  /* 0x0000001914267221 */ /* 0x000fe20000010000 */
[----:B------:R-:W-:Y:S02]  /*2e50*/  F2FP.F16.F32.PACK_AB R139, R18, R139 ;  /* 0x0000008b128b723e */ /* 0x000fe400000000ff */
[----:B------:R-:W2:Y:S01]  /*2e60*/  MUFU.EX2 R19, R19 ;  /* 0x0000001300137308 */ /* 0x000ea20000000800 */
[----:B---3--:R-:W-:Y:S01]  /*2e70*/  FADD.FTZ R25, R15, R36 ;  /* 0x000000240f197221 */ /* 0x008fe20000010000 */
[----:B------:R-:W-:Y:S01]  /*2e80*/  FADD.FTZ R27, R143, R38 ;  /* 0x000000268f1b7221 */ /* 0x000fe20000010000 */
[----:B------:R-:W-:Y:S01]  /*2e90*/  F2FP.F16.F32.PACK_AB R141, R20, R141 ;  /* 0x0000008d148d723e */ /* 0x000fe200000000ff */
[----:B0-----:R-:W-:Y:S01]  /*2ea0*/  IMAD.MOV.U32 R29, RZ, RZ, R87 ;  /* 0x000000ffff1d7224 */ /* 0x001fe200078e0057 */
[C---:B------:R-:W-:Y:S01]  /*2eb0*/  F2FP.F16.F32.PACK_AB R143, R22.reuse, R143 ;  /* 0x0000008f168f723e */ /* 0x040fe200000000ff */
[----:B------:R-:W-:Y:S02]  /*2ec0*/  FADD.FTZ R38, R22, R27 ;  /* 0x0000001b16267221 */ /* 0x000fe40000010000 */
[----:B------:R0:W3:Y:S01]  /*2ed0*/  MUFU.EX2 R140, R33 ;  /* 0x00000021008c7308 */ /* 0x0000e20000000800 */
[C---:B-1----:R-:W-:Y:S01]  /*2ee0*/  FADD.FTZ R36, R138.reuse, R25 ;  /* 0x000000198a247221 */ /* 0x042fe20000010000 */
[----:B------:R-:W-:Y:S01]  /*2ef0*/  FADD.FTZ R27, R73, R38 ;  /* 0x00000026491b7221 */ /* 0x000fe20000010000 */
[----:B------:R-:W-:Y:S01]  /*2f00*/  F2FP.F16.F32.PACK_AB R138, R138, R15 ;  /* 0x0000000f8a8a723e */ /* 0x000fe200000000ff */
[----:B------:R-:W-:Y:S01]  /*2f10*/  VIADD R15, R17, 0xfffffffe ;  /* 0xfffffffe110f7836 */ /* 0x000fe20000000000 */
[----:B------:R-:W-:Y:S01]  /*2f20*/  MOV R73, R87 ;  /* 0x0000005700497202 */ /* 0x000fe20000000f00 */
[----:B------:R-:W-:Y:S01]  /*2f30*/  FADD.FTZ R38, R24, R27 ;  /* 0x0000001b18267221 */ /* 0x000fe20000010000 */
[--C-:B------:R-:W-:Y:S01]  /*2f40*/  IMAD.MOV.U32 R24, RZ, RZ, R87.reuse ;  /* 0x000000ffff187224 */ /* 0x100fe200078e0057 */
[----:B------:R-:W1:Y:S01]  /*2f50*/  MUFU.EX2 R21, R21 ;  /* 0x0000001500157308 */ /* 0x000e620000000800 */
[----:B--2---:R-:W-:Y:S01]  /*2f60*/  FADD.FTZ R25, R19, R36 ;  /* 0x0000002413197221 */ /* 0x004fe20000010000 */
[----:B------:R-:W-:Y:S01]  /*2f70*/  FADD.FTZ R27, R77, R38 ;  /* 0x000000264d1b7221 */ /* 0x000fe20000010000 */
[----:B------:R-:W-:Y:S01]  /*2f80*/  ISETP.GE.AND P1, PT, R15, R16, PT ;  /* 0x000000100f00720c */ /* 0x000fe20003f26270 */
[----:B------:R-:W-:-:S02]  /*2f90*/  IMAD.MOV.U32 R77, RZ, RZ, R87 ;  /* 0x000000ffff4d7224 */ /* 0x000fc400078e0057 */
[----:B------:R-:W-:Y:S01]  /*2fa0*/  FADD.FTZ R38, R26, R27 ;  /* 0x0000001b1a267221 */ /* 0x000fe20000010000 */
[----:B0-----:R-:W-:Y:S01]  /*2fb0*/  IMAD.MOV.U32 R33, RZ, RZ, R87 ;  /* 0x000000ffff217224 */ /* 0x001fe200078e0057 */
[----:B------:R0:W2:Y:S01]  /*2fc0*/  MUFU.EX2 R142, R37 ;  /* 0x00000025008e7308 */ /* 0x0000a20000000800 */
[C---:B---3--:R-:W-:Y:S01]  /*2fd0*/  FADD.FTZ R36, R140.reuse, R25 ;  /* 0x000000198c247221 */ /* 0x048fe20000010000 */
[----:B------:R-:W-:Y:S01]  /*2fe0*/  FADD.FTZ R27, R81, R38 ;  /* 0x00000026511b7221 */ /* 0x000fe20000010000 */
[----:B------:R-:W-:Y:S01]  /*2ff0*/  F2FP.F16.F32.PACK_AB R140, R140, R19 ;  /* 0x000000138c8c723e */ /* 0x000fe200000000ff */
[----:B------:R-:W-:Y:S02]  /*3000*/  IMAD.MOV.U32 R81, RZ, RZ, R87 ;  /* 0x000000ffff517224 */ /* 0x000fe400078e0057 */
[----:B------:R-:W-:Y:S01]  /*3010*/  FADD.FTZ R38, R28, R27 ;  /* 0x0000001b1c267221 */ /* 0x000fe20000010000 */
[-C--:B------:R-:W-:Y:S01]  /*3020*/  MOV R28, R87.reuse ;  /* 0x00000057001c7202 */ /* 0x080fe20000000f00 */
[----:B------:R-:W3:Y:S01]  /*3030*/  MUFU.EX2 R43, R43 ;  /* 0x0000002b002b7308 */ /* 0x000ee20000000800 */
[----:B-1----:R-:W-:Y:S01]  /*3040*/  FADD.FTZ R25, R21, R36 ;  /* 0x0000002415197221 */ /* 0x002fe20000010000 */
[----:B------:R-:W-:Y:S01]  /*3050*/  FADD.FTZ R27, R85, R38 ;  /* 0x00000026551b7221 */ /* 0x000fe20000010000 */
[----:B0-----:R-:W-:Y:S01]  /*3060*/  MOV R37, R87 ;  /* 0x0000005700257202 */ /* 0x001fe20000000f00 */
[----:B------:R-:W-:-:S04]  /*3070*/  IMAD.MOV.U32 R26, RZ, RZ, R87 ;  /* 0x000000ffff1a7224 */ /* 0x000fc800078e0057 */
[----:B------:R0:W1:Y:S01]  /*3080*/  MUFU.EX2 R144, R41 ;  /* 0x0000002900907308 */ /* 0x0000620000000800 */
[C---:B--2---:R-:W-:Y:S01]  /*3090*/  FADD.FTZ R36, R142.reuse, R25 ;  /* 0x000000198e247221 */ /* 0x044fe20000010000 */
[----:B------:R-:W-:-:S06]  /*30a0*/  F2FP.F16.F32.PACK_AB R142, R142, R21 ;  /* 0x000000158e8e723e */ /* 0x000fcc00000000ff */
[----:B------:R-:W2:Y:S01]  /*30b0*/  MUFU.EX2 R47, R47 ;  /* 0x0000002f002f7308 */ /* 0x000ea20000000800 */
[----:B---3--:R-:W-:Y:S01]  /*30c0*/  FADD.FTZ R25, R43, R36 ;  /* 0x000000242b197221 */ /* 0x008fe20000010000 */
[----:B0-----:R-:W-:-:S06]  /*30d0*/  IMAD.MOV.U32 R41, RZ, RZ, R87 ;  /* 0x000000ffff297224 */ /* 0x001fcc00078e0057 */
[----:B------:R0:W3:Y:S01]  /*30e0*/  MUFU.EX2 R146, R45 ;  /* 0x0000002d00927308 */ /* 0x0000e20000000800 */
[C---:B-1----:R-:W-:Y:S01]  /*30f0*/  FADD.FTZ R36, R144.reuse, R25 ;  /* 0x0000001990247221 */ /* 0x042fe20000010000 */
[----:B------:R-:W-:Y:S02]  /*3100*/  F2FP.F16.F32.PACK_AB R144, R144, R43 ;  /* 0x0000002b9090723e */ /* 0x000fe400000000ff */
[----:B------:R-:W-:-:S04]  /*3110*/  MOV R43, R87 ;  /* 0x00000057002b7202 */ /* 0x000fc80000000f00 */
[----:B------:R-:W1:Y:S01]  /*3120*/  MUFU.EX2 R51, R51 ;  /* 0x0000003300337308 */ /* 0x000e620000000800 */
[----:B--2---:R-:W-:Y:S01]  /*3130*/  FADD.FTZ R25, R47, R36 ;  /* 0x000000242f197221 */ /* 0x004fe20000010000 */
[----:B0-----:R-:W-:-:S06]  /*3140*/  IMAD.MOV.U32 R45, RZ, RZ, R87 ;  /* 0x000000ffff2d7224 */ /* 0x001fcc00078e0057 */
[----:B------:R-:W0:Y:S01]  /*3150*/  MUFU.EX2 R30, R89 ;  /* 0x00000059001e7308 */ /* 0x000e220000000800 */
[C---:B---3--:R-:W-:Y:S01]  /*3160*/  FADD.FTZ R36, R146.reuse, R25 ;  /* 0x0000001992247221 */ /* 0x048fe20000010000 */
[----:B------:R-:W-:Y:S01]  /*3170*/  F2FP.F16.F32.PACK_AB R146, R146, R47 ;  /* 0x0000002f9292723e */ /* 0x000fe200000000ff */
[----:B------:R-:W-:-:S05]  /*3180*/  IMAD.MOV.U32 R47, RZ, RZ, R87 ;  /* 0x000000ffff2f7224 */ /* 0x000fca00078e0057 */
[----:B------:R2:W3:Y:S01]  /*3190*/  MUFU.EX2 R148, R49 ;  /* 0x0000003100947308 */ /* 0x0004e20000000800 */
[----:B-1----:R-:W-:Y:S01]  /*31a0*/  FADD.FTZ R25, R51, R36 ;  /* 0x0000002433197221 */ /* 0x002fe20000010000 */
[----:B------:R-:W-:-:S06]  /*31b0*/  IMAD.MOV.U32 R36, RZ, RZ, R87 ;  /* 0x000000ffff247224 */ /* 0x000fcc00078e0057 */
[----:B------:R-:W1:Y:S01]  /*31c0*/  MUFU.EX2 R91, R91 ;  /* 0x0000005b005b7308 */ /* 0x000e620000000800 */
[C---:B0-----:R-:W-:Y:S01]  /*31d0*/  FADD.FTZ R38, R30.reuse, R27 ;  /* 0x0000001b1e267221 */ /* 0x041fe20000010000 */
[----:B------:R-:W-:Y:S01]  /*31e0*/  F2FP.F16.F32.PACK_AB R151, R30, R85 ;  /* 0x000000551e97723e */ /* 0x000fe200000000ff */
[----:B------:R-:W-:Y:S01]  /*31f0*/  IMAD.MOV.U32 R30, RZ, RZ, R87 ;  /* 0x000000ffff1e7224 */ /* 0x000fe200078e0057 */
[-C--:B------:R-:W-:Y:S02]  /*3200*/  MOV R85, R87.reuse ;  /* 0x0000005700557202 */ /* 0x080fe40000000f00 */
[----:B--2---:R-:W-:Y:S02]  /*3210*/  MOV R49, R87 ;  /* 0x0000005700317202 */ /* 0x004fe40000000f00 */
[----:B------:R-:W0:Y:S01]  /*3220*/  MUFU.EX2 R55, R55 ;  /* 0x0000003700377308 */ /* 0x000e220000000800 */
[C---:B---3--:R-:W-:Y:S01]  /*3230*/  FADD.FTZ R6, R148.reuse, R25 ;  /* 0x0000001994067221 */ /* 0x048fe20000010000 */
[----:B------:R-:W-:Y:S01]  /*3240*/  F2FP.F16.F32.PACK_AB R148, R148, R51 ;  /* 0x000000339494723e */ /* 0x000fe200000000ff */
[----:B------:R-:W-:-:S05]  /*3250*/  IMAD.MOV.U32 R51, RZ, RZ, R87 ;  /* 0x000000ffff337224 */ /* 0x000fca00078e0057 */
[----:B------:R-:W2:Y:S01]  /*3260*/  MUFU.EX2 R32, R93 ;  /* 0x0000005d00207308 */ /* 0x000ea20000000800 */
[----:B-1----:R-:W-:Y:S01]  /*3270*/  FADD.FTZ R27, R91, R38 ;  /* 0x000000265b1b7221 */ /* 0x002fe20000010000 */
[----:B------:R-:W-:-:S06]  /*3280*/  IMAD.MOV.U32 R38, RZ, RZ, R87 ;  /* 0x000000ffff267224 */ /* 0x000fcc00078e0057 */
[----:B------:R1:W3:Y:S01]  /*3290*/  MUFU.EX2 R150, R53 ;  /* 0x0000003500967308 */ /* 0x0002e20000000800 */
[----:B0-----:R-:W-:-:S07]  /*32a0*/  FADD.FTZ R25, R55, R6 ;  /* 0x0000000637197221 */ /* 0x001fce0000010000 */
[----:B------:R-:W0:Y:S01]  /*32b0*/  MUFU.EX2 R95, R95 ;  /* 0x0000005f005f7308 */ /* 0x000e220000000800 */
[C---:B--2---:R-:W-:Y:S01]  /*32c0*/  FADD.FTZ R14, R32.reuse, R27 ;  /* 0x0000001b200e7221 */ /* 0x044fe20000010000 */
[----:B------:R-:W-:Y:S01]  /*32d0*/  F2FP.F16.F32.PACK_AB R153, R32, R91 ;  /* 0x0000005b2099723e */ /* 0x000fe200000000ff */
[--C-:B-1----:R-:W-:Y:S02]  /*32e0*/  IMAD.MOV.U32 R53, RZ, RZ, R87.reuse ;  /* 0x000000ffff357224 */ /* 0x102fe400078e0057 */
[----:B------:R-:W-:-:S03]  /*32f0*/  IMAD.MOV.U32 R32, RZ, RZ, R87 ;  /* 0x000000ffff207224 */ /* 0x000fc600078e0057 */
[----:B------:R-:W1:Y:S01]  /*3300*/  MUFU.EX2 R59, R59 ;  /* 0x0000003b003b7308 */ /* 0x000e620000000800 */
[C---:B---3--:R-:W-:Y:S01]  /*3310*/  FADD.FTZ R6, R150.reuse, R25 ;  /* 0x0000001996067221 */ /* 0x048fe20000010000 */
[----:B------:R-:W-:Y:S02]  /*3320*/  F2FP.F16.F32.PACK_AB R150, R150, R55 ;  /* 0x000000379696723e */ /* 0x000fe400000000ff */
[----:B------:R-:W-:-:S04]  /*3330*/  MOV R55, R87 ;  /* 0x0000005700377202 */ /* 0x000fc80000000f00 */
[----:B------:R2:W3:Y:S01]  /*3340*/  MUFU.EX2 R34, R63 ;  /* 0x0000003f00227308 */ /* 0x0004e20000000800 */
[----:B0-----:R-:W-:-:S07]  /*3350*/  FADD.FTZ R27, R95, R14 ;  /* 0x0000000e5f1b7221 */ /* 0x001fce0000010000 */
[----:B------:R0:W4:Y:S01]  /*3360*/  MUFU.EX2 R152, R57 ;  /* 0x0000003900987308 */ /* 0x0001220000000800 */
[----:B-1----:R-:W-:Y:S01]  /*3370*/  FADD.FTZ R25, R59, R6 ;  /* 0x000000063b197221 */ /* 0x002fe20000010000 */
[----:B--2---:R-:W-:-:S06]  /*3380*/  IMAD.MOV.U32 R63, RZ, RZ, R87 ;  /* 0x000000ffff3f7224 */ /* 0x004fcc00078e0057 */
[----:B------:R-:W1:Y:S01]  /*3390*/  MUFU.EX2 R97, R97 ;  /* 0x0000006100617308 */ /* 0x000e620000000800 */
[C---:B---3--:R-:W-:Y:S01]  /*33a0*/  FADD.FTZ R14, R34.reuse, R27 ;  /* 0x0000001b220e7221 */ /* 0x048fe20000010000 */
[----:B------:R-:W-:Y:S01]  /*33b0*/  F2FP.F16.F32.PACK_AB R155, R34, R95 ;  /* 0x0000005f229b723e */ /* 0x000fe200000000ff */
[----:B0-----:R-:W-:Y:S01]  /*33c0*/  IMAD.MOV.U32 R57, RZ, RZ, R87 ;  /* 0x000000ffff397224 */ /* 0x001fe200078e0057 */
[----:B------:R-:W-:-:S04]  /*33d0*/  MOV R34, R87 ;  /* 0x0000005700227202 */ /* 0x000fc80000000f00 */
[----:B------:R-:W0:Y:S01]  /*33e0*/  MUFU.EX2 R3, R3 ;  /* 0x0000000300037308 */ /* 0x000e220000000800 */
[C---:B----4-:R-:W-:Y:S01]  /*33f0*/  FADD.FTZ R6, R152.reuse, R25 ;  /* 0x0000001998067221 */ /* 0x050fe20000010000 */
[----:B------:R-:W-:Y:S01]  /*3400*/  F2FP.F16.F32.PACK_AB R152, R152, R59 ;  /* 0x0000003b9898723e */ /* 0x000fe200000000ff */
[----:B------:R-:W-:-:S05]  /*3410*/  IMAD.MOV.U32 R59, RZ, RZ, R87 ;  /* 0x000000ffff3b7224 */ /* 0x000fca00078e0057 */
[----:B------:R2:W3:Y:S01]  /*3420*/  MUFU.EX2 R8, R67 ;  /* 0x0000004300087308 */ /* 0x0004e20000000800 */
[----:B-1----:R-:W-:-:S07]  /*3430*/  FADD.FTZ R27, R97, R14 ;  /* 0x0000000e611b7221 */ /* 0x002fce0000010000 */
[----:B------:R1:W4:Y:S01]  /*3440*/  MUFU.EX2 R154, R61 ;  /* 0x0000003d009a7308 */ /* 0x0003220000000800 */
[----:B0-----:R-:W-:Y:S01]  /*3450*/  FADD.FTZ R25, R3, R6 ;  /* 0x0000000603197221 */ /* 0x001fe20000010000 */
[----:B--2---:R-:W-:-:S06]  /*3460*/  MOV R67, R87 ;  /* 0x0000005700437202 */ /* 0x004fcc0000000f00 */
[----:B------:R-:W0:Y:S01]  /*3470*/  MUFU.EX2 R9, R9 ;  /* 0x0000000900097308 */ /* 0x000e220000000800 */
[C---:B---3--:R-:W-:Y:S01]  /*3480*/  FADD.FTZ R14, R8.reuse, R27 ;  /* 0x0000001b080e7221 */ /* 0x048fe20000010000 */
[----:B------:R-:W-:Y:S02]  /*3490*/  F2FP.F16.F32.PACK_AB R157, R8, R97 ;  /* 0x00000061089d723e */ /* 0x000fe400000000ff */
[----:B-1----:R-:W-:-:S04]  /*34a0*/  MOV R61, R87 ;  /* 0x00000057003d7202 */ /* 0x002fc80000000f00 */
[----:B------:R1:W2:Y:S01]  /*34b0*/  MUFU.EX2 R156, R65 ;  /* 0x00000041009c7308 */ /* 0x0002a20000000800 */
[C---:B----4-:R-:W-:Y:S01]  /*34c0*/  FADD.FTZ R8, R154.reuse, R25 ;  /* 0x000000199a087221 */ /* 0x050fe20000010000 */
[----:B------:R-:W-:Y:S02]  /*34d0*/  F2FP.F16.F32.PACK_AB R154, R154, R3 ;  /* 0x000000039a9a723e */ /* 0x000fe400000000ff */
[----:B------:R-:W-:-:S04]  /*34e0*/  MOV R25, R87 ;  /* 0x0000005700197202 */ /* 0x000fc80000000f00 */
[----:B------:R-:W3:Y:S01]  /*34f0*/  MUFU.EX2 R99, R99 ;  /* 0x0000006300637308 */ /* 0x000ee20000000800 */
[----:B0-----:R-:W-:Y:S01]  /*3500*/  FADD.FTZ R7, R9, R8 ;  /* 0x0000000809077221 */ /* 0x001fe20000010000 */
[----:B-1----:R-:W-:-:S06]  /*3510*/  IMAD.MOV.U32 R65, RZ, RZ, R87 ;  /* 0x000000ffff417224 */ /* 0x002fcc00078e0057 */
[----:B------:R-:W0:Y:S01]  /*3520*/  MUFU.EX2 R23, R23 ;  /* 0x0000001700177308 */ /* 0x000e220000000800 */
[C---:B--2---:R-:W-:Y:S01]  /*3530*/  FADD.FTZ R8, R156.reuse, R7 ;  /* 0x000000079c087221 */ /* 0x044fe20000010000 */
[----:B------:R-:W-:Y:S01]  /*3540*/  F2FP.F16.F32.PACK_AB R156, R156, R9 ;  /* 0x000000099c9c723e */ /* 0x000fe200000000ff */
[----:B------:R-:W-:-:S05]  /*3550*/  IMAD.MOV.U32 R9, RZ, RZ, 0x3f800000 ;  /* 0x3f800000ff097424 */ /* 0x000fca00078e00ff */
[----:B------:R-:W1:Y:S01]  /*3560*/  MUFU.EX2 R12, R12 ;  /* 0x0000000c000c7308 */ /* 0x000e620000000800 */
[----:B---3--:R-:W-:-:S07]  /*3570*/  FADD.FTZ R27, R99, R14 ;  /* 0x0000000e631b7221 */ /* 0x008fce0000010000 */
[----:B------:R2:W3:Y:S01]  /*3580*/  MUFU.EX2 R158, R69 ;  /* 0x00000045009e7308 */ /* 0x0004e20000000800 */
[----:B0-----:R-:W-:Y:S01]  /*3590*/  FADD.FTZ R7, R23, R8 ;  /* 0x0000000817077221 */ /* 0x001fe20000010000 */
[----:B------:R-:W-:Y:S01]  /*35a0*/  MOV R8, 0x3f800000 ;  /* 0x3f80000000087802 */ /* 0x000fe20000000f00 */
[C---:B-1----:R-:W-:Y:S01]  /*35b0*/  FADD.FTZ R6, R12.reuse, R27 ;  /* 0x0000001b0c067221 */ /* 0x042fe20000010000 */
[----:B------:R-:W-:Y:S01]  /*35c0*/  F2FP.F16.F32.PACK_AB R159, R12, R99 ;  /* 0x000000630c9f723e */ /* 0x000fe200000000ff */
[--C-:B--2---:R-:W-:Y:S02]  /*35d0*/  IMAD.MOV.U32 R69, RZ, RZ, R87.reuse ;  /* 0x000000ffff457224 */ /* 0x104fe400078e0057 */
[----:B------:R-:W-:Y:S02]  /*35e0*/  IMAD.MOV.U32 R27, RZ, RZ, R87 ;  /* 0x000000ffff1b7224 */ /* 0x000fe400078e0057 */
[C---:B---3--:R-:W-:Y:S01]  /*35f0*/  FADD.FTZ R3, R158.reuse, R7 ;  /* 0x000000079e037221 */ /* 0x048fe20000010000 */
[----:B------:R-:W-:Y:S01]  /*3600*/  F2FP.F16.F32.PACK_AB R158, R158, R23 ;  /* 0x000000179e9e723e */ /* 0x000fe200000000ff */
[----:B------:R-:W-:Y:S01]  /*3610*/  IMAD.MOV.U32 R7, RZ, RZ, RZ ;  /* 0x000000ffff077224 */ /* 0x000fe200078e00ff */
[----:B------:R-:W-:Y:S06]  /*3620*/  @!P1 BRA `(.L_x_18) ;  /* 0x0000002400089947 */ /* 0x000fec0003800000 */
[----:B------:R-:W-:Y:S01]  /*3630*/  IMAD.MOV.U32 R14, RZ, RZ, R11 ;  /* 0x000000ffff0e7224 */ /* 0x000fe200078e000b */
[----:B------:R-:W-:Y:S01]  /*3640*/  MOV R12, R13 ;  /* 0x0000000d000c7202 */ /* 0x000fe20000000f00 */
[----:B------:R-:W-:Y:S01]  /*3650*/  IMAD.MOV.U32 R17, RZ, RZ, RZ ;  /* 0x000000ffff117224 */ /* 0x000fe200078e00ff */
[----:B------:R-:W-:Y:S01]  /*3660*/  CS2R R86, SRZ ;  /* 0x0000000000567805 */ /* 0x000fe2000001ff00 */
[----:B------:R-:W-:Y:S01]  /*3670*/  IMAD.MOV.U32 R9, RZ, RZ, 0x3f800000 ;  /* 0x3f800000ff097424 */ /* 0x000fe200078e00ff */
        /* <DEDUP_REMOVED lines=30> */
[----:B------:R-:W-:Y:S01]  /*3860*/  CS2R R24, SRZ ;  /* 0x0000000000187805 */ /* 0x000fe2000001ff00 */
[----:B------:R-:W-:Y:S01]  /*3870*/  UMOV UR56, URZ ;  /* 0x0000003f00387c82 */ /* 0x000fe20008000000 */
[----:B------:R-:W-:-:S05]  /*3880*/  ULDC UR60, c[0x0][0x9d8] ;  /* 0x00027600003c7ab9 */ /* 0x000fca0000000800 */
.L_x_29:
[----:B------:R-:W-:-:S04]  /*3890*/  UISETP.NE.AND UP0, UPT, UR56, 0x1, UPT ;  /* 0x000000013800788c */ /* 0x000fc8000bf05270 */
[----:B------:R-:W-:-:S06]  /*38a0*/  USEL UR4, URZ, 0x1, UP0 ;  /* 0x000000013f047887 */ /* 0x000fcc0008000000 */
[----:B------:R-:W-:Y:S01]  /*38b0*/  LOP3.LUT R7, R17, UR4, RZ, 0x3c, !PT ;  /* 0x0000000411077c12 */ /* 0x000fe2000f8e3cff */
[----:B------:R-:W-:Y:S06]  /*38c0*/  @!P0 BRA `(.L_x_19) ;  /* 0x0000000000048947 */ /* 0x000fec0003800000 */
[----:B------:R-:W-:Y:S01]  /*38d0*/  BPT.TRAP 0x1 ;  /* 0x000000040000795c */ /* 0x000fe20000300000 */
.L_x_19:
[----:B------:R-:W-:Y:S01]  /*38e0*/  UIADD3 UR4, UR56, 0x1, URZ ;  /* 0x0000000138047890 */ /* 0x000fe2000fffe03f */
[----:B------:R-:W-:-:S03]  /*38f0*/  SHF.L.U32 R10, R7, 0x1f, RZ ;  /* 0x0000001f070a7819 */ /* 0x000fc600000006ff */
[----:B------:R-:W-:-:S04]  /*3900*/  UISETP.NE.AND UP0, UPT, UR4, 0x2, UPT ;  /* 0x000000020400788c */ /* 0x000fc8000bf05270 */
[----:B------:R-:W-:-:S04]  /*3910*/  USEL UR4, UR4, URZ, UP0 ;  /* 0x0000003f04047287 */ /* 0x000fc80008000000 */
[----:B------:R-:W-:Y:S02]  /*3920*/  ULEA UR59, UR4, UR37, 0x3 ;  /* 0x00000025043b7291 */ /* 0x000fe4000f8e183f */
[----:B------:R-:W-:-:S07]  /*3930*/  MOV R0, UR4 ;  /* 0x0000000400007c02 */ /* 0x000fce0008000f00 */
[----:B------:R0:W1:Y:S01]  /*3940*/  SYNCS.PHASECHK.TRANS64.TRYWAIT P1, [UR59+0x2a830], R10 ;  /* 0x02a8300aff0075a7 */ /* 0x000062000802017b */
[----:B------:R-:W-:Y:S05]  /*3950*/  @!P0 BRA `(.L_x_20) ;  /* 0x0000000000048947 */ /* 0x000fea0003800000 */
[----:B------:R-:W-:Y:S01]  /*3960*/  BPT.TRAP 0x1 ;  /* 0x000000040000795c */ /* 0x000fe20000300000 */
.L_x_20:
[----:B-1----:R-:W-:Y:S05]  /*3970*/  @P1 BRA `(.L_x_21) ;  /* 0x0000000000081947 */ /* 0x002fea0003800000 */
[----:B------:R-:W1:Y:S02]  /*3980*/  SYNCS.PHASECHK.TRANS64.TRYWAIT P1, [UR59+0x2a830], R10 ;  /* 0x02a8300aff0075a7 */ /* 0x000e64000802017b */
[----:B-1----:R-:W-:Y:S05]  /*3990*/  @!P1 BRA `(.L_x_22) ;  /* 0x00000080000c9947 */ /* 0x002fea0003800000 */
.L_x_21:
[----:B------:R-:W-:Y:S01]  /*39a0*/  R2UR UR6, R0 ;  /* 0x00000000000672ca */ /* 0x000fe200000e0000 */
[----:B------:R-:W-:Y:S01]  /*39b0*/  WARPGROUP.ARRIVE ;  /* 0x00000000000079c5 */ /* 0x000fe20000000000 */
[----:B------:R-:W-:Y:S01]  /*39c0*/  R2UR UR4, R4 ;  /* 0x00000000040472ca */ /* 0x000fe200000e0000 */
[----:B------:R-:W-:Y:S01]  /*39d0*/  UMOV UR7, 0x40000040 ;  /* 0x4000004000077882 */ /* 0x000fe20000000000 */
[----:B------:R-:W-:Y:S01]  /*39e0*/  R2UR UR5, R5 ;  /* 0x00000000050572ca */ /* 0x000fe200000e0000 */
[----:B------:R-:W-:Y:S01]  /*39f0*/  UMOV UR11, 0x40000040 ;  /* 0x40000040000b7882 */ /* 0x000fe20000000000 */
[----:B------:R-:W-:Y:S01]  /*3a00*/  UMOV UR15, 0x40000040 ;  /* 0x40000040000f7882 */ /* 0x000fe20000000000 */
[----:B------:R-:W-:Y:S01]  /*3a10*/  UMOV UR19, 0x40000040 ;  /* 0x4000004000137882 */ /* 0x000fe20000000000 */
[----:B------:R-:W-:Y:S01]  /*3a20*/  UMOV UR23, 0x40000040 ;  /* 0x4000004000177882 */ /* 0x000fe20000000000 */
[----:B------:R-:W-:Y:S01]  /*3a30*/  UMOV UR27, 0x40000040 ;  /* 0x40000040001b7882 */ /* 0x000fe20000000000 */
[----:B------:R-:W-:Y:S01]  /*3a40*/  UMOV UR31, 0x40000040 ;  /* 0x40000040001f7882 */ /* 0x000fe20000000000 */
[----:B------:R-:W-:Y:S01]  /*3a50*/  UMOV UR35, 0x40000040 ;  /* 0x4000004000237882 */ /* 0x000fe20000000000 */
[----:B------:R-:W-:Y:S01]  /*3a60*/  UMOV UR43, 0x40000040 ;  /* 0x40000040002b7882 */ /* 0x000fe20000000000 */
[----:B------:R-:W-:Y:S01]  /*3a70*/  UIMAD UR6, UR6, 0x900, UR58 ;  /* 0x00000900060678a4 */ /* 0x000fe2000f8e023a */
[-C--:B------:R-:W-:Y:S01]  /*3a80*/  FMUL.FTZ R24, R24, R8.reuse ;  /* 0x0000000818187220 */ /* 0x080fe20000410000 */
[----:B------:R-:W-:Y:S01]  /*3a90*/  UMOV UR47, 0x40000040 ;  /* 0x40000040002f7882 */ /* 0x000fe20000000000 */
[----:B------:R-:W-:Y:S01]  /*3aa0*/  UMOV UR51, 0x40000040 ;  /* 0x4000004000337882 */ /* 0x000fe20000000000 */
[----:B------:R-:W-:Y:S01]  /*3ab0*/  UIADD3 UR10, UR6, 0x2, URZ ;  /* 0x00000002060a7890 */ /* 0x000fe2000fffe03f */
[-C--:B------:R-:W-:Y:S01]  /*3ac0*/  FMUL.FTZ R25, R25, R8.reuse ;  /* 0x0000000819197220 */ /* 0x080fe20000410000 */
[----:B------:R-:W-:Y:S01]  /*3ad0*/  UIADD3 UR14, UR6, 0x4, URZ ;  /* 0x00000004060e7890 */ /* 0x000fe2000fffe03f */
[----:B------:R-:W-:Y:S01]  /*3ae0*/  FMUL.FTZ R28, R28, R8 ;  /* 0x000000081c1c7220 */ /* 0x000fe20000410000 */
[----:B------:R-:W-:-:S02]  /*3af0*/  UIADD3 UR18, UR6, 0x6, URZ ;  /* 0x0000000606127890 */ /* 0x000fc4000fffe03f */
[----:B------:R-:W-:Y:S01]  /*3b00*/  HGMMA.64x96x16.F32 R88, gdesc[UR4], RZ, !UPT, gsb0 ;  /* 0x01600000045879f0 */ /* 0x000fe2000c0008ff */
[----:B------:R-:W-:Y:S01]  /*3b10*/  UIADD3 UR22, UR6, 0x300, URZ ;  /* 0x0000030006167890 */ /* 0x000fe2000fffe03f */
[-C--:B------:R-:W-:Y:S01]  /*3b20*/  FMUL.FTZ R29, R29, R8.reuse ;  /* 0x000000081d1d7220 */ /* 0x080fe20000410000 */
        /* <DEDUP_REMOVED lines=14> */
[----:B------:R-:W-:Y:S01]  /*3c10*/  UMOV UR55, 0x40000040 ;  /* 0x4000004000377882 */ /* 0x000fe20000000000 */
[-C--:B------:R-:W-:Y:S01]  /*3c20*/  FMUL.FTZ R45, R45, R8.reuse ;  /* 0x000000082d2d7220 */ /* 0x080fe20000410000 */
        /* <DEDUP_REMOVED lines=19> */
[----:B------:R-:W-:Y:S01]  /*3d60*/  FMUL.FTZ R85, R85, R8 ;  /* 0x0000000855557220 */ /* 0x000fe20000410000 */
        /* <DEDUP_REMOVED lines=32> */
[----:B------:R-:W-:-:S02]  /*3f70*/  WARPGROUP.DEPBAR.LE gsb0, 0x0 ;  /* 0x00008000000079c5 */ /* 0x000fc40000010000 */
        /* <DEDUP_REMOVED lines=33> */
[----:B------:R-:W-:Y:S05]  /*4190*/  @!P0 BRA `(.L_x_23) ;  /* 0x0000000000048947 */ /* 0x000fea0003800000 */
[----:B------:R-:W-:Y:S01]  /*41a0*/  BPT.TRAP 0x1 ;  /* 0x000000040000795c */ /* 0x000fe20000300000 */
.L_x_23:
[----:B------:R-:W-:Y:S01]  /*41b0*/  ULEA UR5, UR56, UR37, 0x3 ;  /* 0x0000002538057291 */ /* 0x000fe2000f8e183f */
[----:B------:R-:W-:-:S08]  /*41c0*/  SHF.L.U32 R8, R17, 0x1f, RZ ;  /* 0x0000001f11087819 */ /* 0x000fd000000006ff */
[----:B------:R2:W3:Y:S01]  /*41d0*/  SYNCS.PHASECHK.TRANS64.TRYWAIT P1, [UR5+0x2a850], R8 ;  /* 0x02a85008ff0075a7 */ /* 0x0004e20008020145 */
[----:B------:R-:W-:Y:S05]  /*41e0*/  @!P0 BRA `(.L_x_24) ;  /* 0x0000000000048947 */ /* 0x000fea0003800000 */
[----:B------:R-:W-:Y:S01]  /*41f0*/  BPT.TRAP 0x1 ;  /* 0x000000040000795c */ /* 0x000fe20000300000 */
.L_x_24:
[----:B---3--:R-:W-:Y:S05]  /*4200*/  @P1 BRA `(.L_x_25) ;  /* 0x0000000000081947 */ /* 0x008fea0003800000 */
[----:B------:R-:W3:Y:S02]  /*4210*/  SYNCS.PHASECHK.TRANS64.TRYWAIT P1, [UR5+0x2a850], R8 ;  /* 0x02a85008ff0075a7 */ /* 0x000ee40008020145 */
[----:B---3--:R-:W-:Y:S05]  /*4220*/  @!P1 BRA `(.L_x_26) ;  /* 0x0000007800009947 */ /* 0x008fea0003800000 */
.L_x_25:
[----:B------:R-:W-:Y:S01]  /*4230*/  UIADD3 UR4, UR37, 0x400, URZ ;  /* 0x0000040025047890 */ /* 0x000fe2000fffe03f */
[----:B------:R-:W-:Y:S01]  /*4240*/  WARPGROUP.ARRIVE ;  /* 0x00000000000079c5 */ /* 0x000fe20000000000 */
[----:B------:R-:W-:Y:S02]  /*4250*/  UMOV UR7, 0x40000040 ;  /* 0x4000004000077882 */ /* 0x000fe40000000000 */
[----:B------:R-:W-:-:S04]  /*4260*/  USHF.R.U32.HI UR4, URZ, 0x4, UR4 ;  /* 0x000000043f047899 */ /* 0x000fc80008011604 */
[----:B------:R-:W-:-:S04]  /*4270*/  ULOP3.LUT UR4, UR4, 0x3fff, URZ, 0xc0, !UPT ;  /* 0x00003fff04047892 */ /* 0x000fc8000f8ec03f */
[----:B------:R-:W-:-:S04]  /*4280*/  ULOP3.LUT UR4, UR4, 0x3000000, URZ, 0xfc, !UPT ;  /* 0x0300000004047892 */ /* 0x000fc8000f8efc3f */
[----:B------:R-:W-:-:S04]  /*4290*/  UIMAD UR56, UR56, 0x600, UR4 ;  /* 0x00000600383878a4 */ /* 0x000fc8000f8e0204 */
[----:B------:R-:W-:-:S03]  /*42a0*/  UIADD3 UR4, UR56, 0x80, URZ ;  /* 0x0000008038047890 */ /* 0x000fc6000fffe03f */
[----:B------:R-:W-:-:S06]  /*42b0*/  UMOV UR6, UR56 ;  /* 0x0000003800067c82 */ /* 0x000fcc0008000000 */
[----:B------:R-:W-:Y:S01]  /*42c0*/  HGMMA.64x128x16.F32 R24, R136, gdesc[UR4].tnspB, R24, gsb0 ;  /* 0x41e0000488187df0 */ /* 0x000fe20008000818 */
[----:B------:R-:W-:Y:S01]  /*42d0*/  UMOV UR7, 0x40000040 ;  /* 0x4000004000077882 */ /* 0x000fe20000000000 */
[----:B------:R-:W-:Y:S01]  /*42e0*/  UMOV UR6, UR4 ;  /* 0x0000000400067c82 */ /* 0x000fe20008000000 */
[----:B------:R-:W-:Y:S01]  /*42f0*/  UIADD3 UR4, UR56, 0x100, URZ ;  /* 0x0000010038047890 */ /* 0x000fe2000fffe03f */
[----:B------:R-:W-:Y:S02]  /*4300*/  WARPGROUP.DEPBAR.LE gsb0, 0x0 ;  /* 0x00008000000079c5 */ /* 0x000fe40000010000 */
[----:B------:R-:W-:-:S06]  /*4310*/  WARPGROUP.ARRIVE ;  /* 0x00000000000079c5 */ /* 0x000fcc0000000000 */
[----:B------:R-:W-:Y:S01]  /*4320*/  HGMMA.64x128x16.F32 R24, R140, gdesc[UR4].tnspB, R24, gsb0 ;  /* 0x41e000048c187df0 */ /* 0x000fe20008000818 */
[----:B------:R-:W-:Y:S01]  /*4330*/  UMOV UR6, UR4 ;  /* 0x0000000400067c82 */ /* 0x000fe20008000000 */
[----:B------:R-:W-:Y:S01]  /*4340*/  UMOV UR7, 0x40000040 ;  /* 0x4000004000077882 */ /* 0x000fe20000000000 */
[----:B------:R-:W-:Y:S01]  /*4350*/  UIADD3 UR4, UR56, 0x180, URZ ;  /* 0x0000018038047890 */ /* 0x000fe2000fffe03f */
[----:B------:R-:W-:Y:S02]  /*4360*/  WARPGROUP.DEPBAR.LE gsb0, 0x0 ;  /* 0x00008000000079c5 */ /* 0x000fe40000010000 */
[----:B------:R-:W-:-:S06]  /*4370*/  WARPGROUP.ARRIVE ;  /* 0x00000000000079c5 */ /* 0x000fcc0000000000 */
[----:B------:R-:W-:Y:S01]  /*4380*/  HGMMA.64x128x16.F32 R24, R144, gdesc[UR4].tnspB, R24, gsb0 ;  /* 0x41e0000490187df0 */ /* 0x000fe20008000818 */
[----:B------:R-:W-:Y:S01]  /*4390*/  UMOV UR6, UR4 ;  /* 0x0000000400067c82 */ /* 0x000fe20008000000 */
[----:B------:R-:W-:Y:S01]  /*43a0*/  UMOV UR7, 0x40000040 ;  /* 0x4000004000077882 */ /* 0x000fe20000000000 */
[----:B------:R-:W-:Y:S02]  /*43b0*/  UIADD3 UR4, UR56, 0x200, URZ ;  /* 0x0000020038047890 */ /* 0x000fe4000fffe03f */
[----:B------:R-:W-:Y:S01]  /*43c0*/  UIADD3 UR56, UR56, 0x280, URZ ;  /* 0x0000028038387890 */ /* 0x000fe2000fffe03f */
[----:B------:R-:W-:Y:S02]  /*43d0*/  WARPGROUP.DEPBAR.LE gsb0, 0x0 ;  /* 0x00008000000079c5 */ /* 0x000fe40000010000 */
[----:B------:R-:W-:-:S06]  /*43e0*/  WARPGROUP.ARRIVE ;  /* 0x00000000000079c5 */ /* 0x000fcc0000000000 */
[----:B------:R-:W-:Y:S01]  /*43f0*/  HGMMA.64x128x16.F32 R24, R148, gdesc[UR4].tnspB, R24, gsb0 ;  /* 0x41e0000494187df0 */ /* 0x000fe20008000818 */
[----:B------:R-:W-:Y:S01]  /*4400*/  UMOV UR6, UR4 ;  /* 0x0000000400067c82 */ /* 0x000fe20008000000 */
[----:B------:R-:W-:Y:S01]  /*4410*/  UMOV UR7, 0x40000040 ;  /* 0x4000004000077882 */ /* 0x000fe20000000000 */
[----:B------:R-:W-:Y:S02]  /*4420*/  WARPGROUP.DEPBAR.LE gsb0, 0x0 ;  /* 0x00008000000079c5 */ /* 0x000fe40000010000 */
[----:B------:R-:W-:-:S07]  /*4430*/  WARPGROUP.ARRIVE ;  /* 0x00000000000079c5 */ /* 0x000fce0000000000 */
[----:B------:R-:W-:Y:S01]  /*4440*/  HGMMA.64x128x16.F32 R24, R152, gdesc[UR4].tnspB, R24, gsb0 ;  /* 0x41e0000498187df0 */ /* 0x000fe20008000818 */
[----:B------:R-:W-:Y:S01]  /*4450*/  UMOV UR6, UR56 ;  /* 0x0000003800067c82 */ /* 0x000fe20008000000 */
[----:B------:R-:W-:Y:S01]  /*4460*/  UMOV UR7, 0x40000040 ;  /* 0x4000004000077882 */ /* 0x000fe20000000000 */
[----:B------:R-:W-:Y:S02]  /*4470*/  WARPGROUP.DEPBAR.LE gsb0, 0x0 ;  /* 0x00008000000079c5 */ /* 0x000fe40000010000 */
[----:B------:R-:W-:-:S07]  /*4480*/  WARPGROUP.ARRIVE ;  /* 0x00000000000079c5 */ /* 0x000fce0000000000 */
[----:B------:R-:W-:Y:S03]  /*4490*/  HGMMA.64x128x16.F32 R24, R156, gdesc[UR4].tnspB, R24, gsb0 ;  /* 0x41e000049c187df0 */ /* 0x000fe60008000818 */
[----:B------:R-:W-:Y:S02]  /*44a0*/  WARPGROUP.DEPBAR.LE gsb0, 0x0 ;  /* 0x00008000000079c5 */ /* 0x000fe40000010000 */
[----:B------:R-:W-:Y:S05]  /*44b0*/  @!P0 BRA `(.L_x_27) ;  /* 0x0000000000048947 */ /* 0x000fea0003800000 */
[----:B------:R-:W-:Y:S01]  /*44c0*/  BPT.TRAP 0x1 ;  /* 0x000000040000795c */ /* 0x000fe20000300000 */
.L_x_27:
[----:B------:R-:W-:Y:S01]  /*44d0*/  FMUL.FTZ R137, R88, UR60 ;  /* 0x0000003c58897c20 */ /* 0x000fe20008410000 */
[----:B------:R-:W-:Y:S01]  /*44e0*/  FMUL.FTZ R139, R89, UR60 ;  /* 0x0000003c598b7c20 */ /* 0x000fe20008410000 */
[----:B------:R-:W-:Y:S01]  /*44f0*/  FMUL.FTZ R141, R92, UR60 ;  /* 0x0000003c5c8d7c20 */ /* 0x000fe20008410000 */
[----:B------:R-:W-:Y:S01]  /*4500*/  FMUL.FTZ R17, R90, UR60 ;  /* 0x0000003c5a117c20 */ /* 0x000fe20008410000 */
[----:B------:R-:W-:Y:S01]  /*4510*/  FMUL.FTZ R143, R93, UR60 ;  /* 0x0000003c5d8f7c20 */ /* 0x000fe20008410000 */
[----:B------:R-:W-:Y:S01]  /*4520*/  FMUL.FTZ R19, R91, UR60 ;  /* 0x0000003c5b137c20 */ /* 0x000fe20008410000 */
[----:B------:R-:W2:Y:S01]  /*4530*/  MUFU.TANH R137, R137 ;  /* 0x0000008900897308 */ /* 0x000ea20000002400 */
[----:B------:R-:W-:Y:S01]  /*4540*/  FMUL.FTZ R145, R96, UR60 ;  /* 0x0000003c60917c20 */ /* 0x000fe20008410000 */
[----:B------:R-:W-:Y:S01]  /*4550*/  FMUL.FTZ R21, R94, UR60 ;  /* 0x0000003c5e157c20 */ /* 0x000fe20008410000 */
[----:B------:R-:W-:Y:S01]  /*4560*/  FMUL.FTZ R147, R97, UR60 ;  /* 0x0000003c61937c20 */ /* 0x000fe20008410000 */
[----:B------:R-:W-:Y:S01]  /*4570*/  FMUL.FTZ R23, R95, UR60 ;  /* 0x0000003c5f177c20 */ /* 0x000fe20008410000 */
[----:B------:R-:W-:Y:S01]  /*4580*/  FMUL.FTZ R149, R100, UR60 ;  /* 0x0000003c64957c20 */ /* 0x000fe20008410000 */
[----:B------:R-:W-:Y:S01]  /*4590*/  FMUL.FTZ R89, R98, UR60 ;  /* 0x0000003c62597c20 */ /* 0x000fe20008410000 */
[----:B------:R-:W-:Y:S01]  /*45a0*/  FMUL.FTZ R101, R101, UR60 ;  /* 0x0000003c65657c20 */ /* 0x000fe20008410000 */
[----:B------:R-:W4:Y:S01]  /*45b0*/  MUFU.TANH R139, R139 ;  /* 0x0000008b008b7308 */ /* 0x000f220000002400 */
[----:B------:R-:W-:Y:S01]  /*45c0*/  FMUL.FTZ R91, R99, UR60 ;  /* 0x0000003c635b7c20 */ /* 0x000fe20008410000 */
[----:B------:R-:W-:Y:S01]  /*45d0*/  FMUL.FTZ R151, R104, UR60 ;  /* 0x0000003c68977c20 */ /* 0x000fe20008410000 */
[----:B------:R-:W-:Y:S01]  /*45e0*/  FMUL.FTZ R93, R102, UR60 ;  /* 0x0000003c665d7c20 */ /* 0x000fe20008410000 */
[----:B------:R-:W-:Y:S01]  /*45f0*/  FMUL.FTZ R153, R105, UR60 ;  /* 0x0000003c69997c20 */ /* 0x000fe20008410000 */
[----:B------:R-:W-:Y:S01]  /*4600*/  FMUL.FTZ R95, R103, UR60 ;  /* 0x0000003c675f7c20 */ /* 0x000fe20008410000 */
[----:B------:R-:W-:Y:S01]  /*4610*/  FMUL.FTZ R155, R108, UR60 ;  /* 0x0000003c6c9b7c20 */ /* 0x000fe20008410000 */
[----:B------:R-:W-:Y:S01]  /*4620*/  FMUL.FTZ R97, R106, UR60 ;  /* 0x0000003c6a617c20 */ /* 0x000fe20008410000 */
[----:B------:R-:W5:Y:S01]  /*4630*/  MUFU.TANH R141, R141 ;  /* 0x0000008d008d7308 */ /* 0x000f620000002400 */
[----:B--23--:R-:W-:Y:S01]  /*4640*/  FMNMX.FTZ R8, R137, R12, !PT ;  /* 0x0000000c89087209 */ /* 0x00cfe20007810000 */
[----:B------:R-:W-:Y:S01]  /*4650*/  FMUL.FTZ R157, R109, UR60 ;  /* 0x0000003c6d9d7c20 */ /* 0x000fe20008410000 */
[----:B------:R-:W-:Y:S01]  /*4660*/  FMUL.FTZ R99, R107, UR60 ;  /* 0x0000003c6b637c20 */ /* 0x000fe20008410000 */
[----:B------:R-:W-:Y:S01]  /*4670*/  FMUL.FTZ R105, R111, UR60 ;  /* 0x0000003c6f697c20 */ /* 0x000fe20008410000 */
[----:B------:R-:W-:Y:S01]  /*4680*/  FMUL.FTZ R111, R112, UR60 ;  /* 0x0000003c706f7c20 */ /* 0x000fe20008410000 */
[----:B------:R-:W-:Y:S01]  /*4690*/  FMUL.FTZ R103, R110, UR60 ;  /* 0x0000003c6e677c20 */ /* 0x000fe20008410000 */
[----:B------:R-:W-:Y:S01]  /*46a0*/  FMUL.FTZ R159, R113, UR60 ;  /* 0x0000003c719f7c20 */ /* 0x000fe20008410000 */
[----:B------:R-:W0:Y:S01]  /*46b0*/  MUFU.TANH R17, R17 ;  /* 0x0000001100117308 */ /* 0x000e220000002400 */
[----:B----4-:R-:W-:Y:S01]  /*46c0*/  FMNMX.FTZ R8, R139, R8, !PT ;  /* 0x000000088b087209 */ /* 0x010fe20007810000 */
[----:B------:R-:W-:Y:S01]  /*46d0*/  FMUL.FTZ R161, R116, UR60 ;  /* 0x0000003c74a17c20 */ /* 0x000fe20008410000 */
[----:B------:R-:W-:Y:S01]  /*46e0*/  FMUL.FTZ R107, R114, UR60 ;  /* 0x0000003c726b7c20 */ /* 0x000fe20008410000 */
[----:B------:R-:W-:Y:S01]  /*46f0*/  FMUL.FTZ R117, R117, UR60 ;  /* 0x0000003c75757c20 */ /* 0x000fe20008410000 */
[----:B------:R-:W-:Y:S01]  /*4700*/  FMUL.FTZ R109, R115, UR60 ;  /* 0x0000003c736d7c20 */ /* 0x000fe20008410000 */
[----:B------:R-:W-:Y:S01]  /*4710*/  FMUL.FTZ R163, R120, UR60 ;  /* 0x0000003c78a37c20 */ /* 0x000fe20008410000 */
[----:B------:R-:W-:Y:S01]  /*4720*/  FMUL.FTZ R113, R118, UR60 ;  /* 0x0000003c76717c20 */ /* 0x000fe20008410000 */
[----:B------:R-:W2:Y:S01]  /*4730*/  MUFU.TANH R143, R143 ;  /* 0x0000008f008f7308 */ /* 0x000ea20000002400 */
[----:B-----5:R-:W-:Y:S01]  /*4740*/  FMNMX.FTZ R8, R141, R8, !PT ;  /* 0x000000088d087209 */ /* 0x020fe20007810000 */
[----:B------:R-:W-:Y:S01]  /*4750*/  FMUL.FTZ R165, R121, UR60 ;  /* 0x0000003c79a57c20 */ /* 0x000fe20008410000 */
[----:B------:R-:W-:Y:S01]  /*4760*/  FMUL.FTZ R115, R119, UR60 ;  /* 0x0000003c77737c20 */ /* 0x000fe20008410000 */
[----:B------:R-:W-:Y:S01]  /*4770*/  FMUL.FTZ R167, R124, UR60 ;  /* 0x0000003c7ca77c20 */ /* 0x000fe20008410000 */
[----:B------:R-:W-:Y:S01]  /*4780*/  FMUL.FTZ R119, R122, UR60 ;  /* 0x0000003c7a777c20 */ /* 0x000fe20008410000 */
[----:B------:R-:W-:Y:S01]  /*4790*/  FMUL.FTZ R125, R125, UR60 ;  /* 0x0000003c7d7d7c20 */ /* 0x000fe20008410000 */
[----:B------:R-:W-:Y:S01]  /*47a0*/  FMUL.FTZ R121, R123, UR60 ;  /* 0x0000003c7b797c20 */ /* 0x000fe20008410000 */
[----:B------:R-:W3:Y:S01]  /*47b0*/  MUFU.TANH R19, R19 ;  /* 0x0000001300137308 */ /* 0x000ee20000002400 */
[----:B01----:R-:W-:Y:S01]  /*47c0*/  FMNMX.FTZ R10, R17, R14, !PT ;  /* 0x0000000e110a7209 */ /* 0x003fe20007810000 */
[----:B------:R-:W-:Y:S01]  /*47d0*/  FMUL.FTZ R169, R128, UR60 ;  /* 0x0000003c80a97c20 */ /* 0x000fe20008410000 */
[----:B------:R-:W-:Y:S01]  /*47e0*/  FMUL.FTZ R123, R126, UR60 ;  /* 0x0000003c7e7b7c20 */ /* 0x000fe20008410000 */
[----:B------:R-:W-:Y:S01]  /*47f0*/  FMUL.FTZ R127, R127, UR60 ;  /* 0x0000003c7f7f7c20 */ /* 0x000fe20008410000 */
[----:B------:R-:W-:Y:S01]  /*4800*/  FMUL.FTZ R132, R132, UR60 ;  /* 0x0000003c84847c20 */ /* 0x000fe20008410000 */
[----:B------:R-:W-:Y:S01]  /*4810*/  FMUL.FTZ R131, R131, UR60 ;  /* 0x0000003c83837c20 */ /* 0x000fe20008410000 */
[----:B------:R-:W-:Y:S01]  /*4820*/  FMUL.FTZ R135, R135, UR60 ;  /* 0x0000003c87877c20 */ /* 0x000fe20008410000 */
[----:B------:R-:W0:Y:S01]  /*4830*/  MUFU.TANH R145, R145 ;  /* 0x0000009100917308 */ /* 0x000e220000002400 */
[----:B--2---:R-:W-:Y:S01]  /*4840*/  FMNMX.FTZ R8, R143, R8, !PT ;  /* 0x000000088f087209 */ /* 0x004fe20007810000 */
[----:B------:R-:W-:-:S04]  /*4850*/  UIADD3 UR59, UR59, 0x2a840, URZ ;  /* 0x0002a8403b3b7890 */ /* 0x000fc8000fffe03f */
[----:B------:R-:W-:Y:S02]  /*4860*/  UPRMT UR59, UR57, 0x654, UR59 ;  /* 0x00000654393b7896 */ /* 0x000fe4000800003b */
[----:B------:R-:W1:Y:S01]  /*4870*/  MUFU.TANH R21, R21 ;  /* 0x0000001500157308 */ /* 0x000e620000002400 */
[----:B---3--:R-:W-:-:S06]  /*4880*/  FMNMX.FTZ R10, R19, R10, !PT ;  /* 0x0000000a130a7209 */ /* 0x008fcc0007810000 */
[----:B------:R-:W-:Y:S01]  /*4890*/  SYNCS.ARRIVE.TRANS64.RED.A1T0 RZ, [UR59], RZ ;  /* 0x000000ffffff79a7 */ /* 0x000fe2000810043b */
[----:B------:R-:W2:Y:S01]  /*48a0*/  MUFU.TANH R147, R147 ;  /* 0x0000009300937308 */ /* 0x000ea20000002400 */
[----:B0-----:R-:W-:-:S07]  /*48b0*/  FMNMX.FTZ R8, R145, R8, !PT ;  /* 0x0000000891087209 */ /* 0x001fce0007810000 */
[----:B------:R-:W0:Y:S01]  /*48c0*/  MUFU.TANH R23, R23 ;  /* 0x0000001700177308 */ /* 0x000e220000002400 */
[----:B-1----:R-:W-:-:S07]  /*48d0*/  FMNMX.FTZ R10, R21, R10, !PT ;  /* 0x0000000a150a7209 */ /* 0x002fce0007810000 */
[----:B------:R-:W1:Y:S01]  /*48e0*/  MUFU.TANH R149, R149 ;  /* 0x0000009500957308 */ /* 0x000e620000002400 */
[----:B--2---:R-:W-:-:S07]  /*48f0*/  FMNMX.FTZ R8, R147, R8, !PT ;  /* 0x0000000893087209 */ /* 0x004fce0007810000 */
[----:B------:R-:W2:Y:S01]  /*4900*/  MUFU.TANH R89, R89 ;  /* 0x0000005900597308 */ /* 0x000ea20000002400 */
[----:B0-----:R-:W-:-:S07]  /*4910*/  FMNMX.FTZ R10, R23, R10, !PT ;  /* 0x0000000a170a7209 */ /* 0x001fce0007810000 */
[----:B------:R-:W0:Y:S01]  /*4920*/  MUFU.TANH R101, R101 ;  /* 0x0000006500657308 */ /* 0x000e220000002400 */
[----:B-1----:R-:W-:Y:S01]  /*4930*/  FMNMX.FTZ R18, R149, R8, !PT ;  /* 0x0000000895127209 */ /* 0x002fe20007810000 */
[----:B------:R-:W-:Y:S01]  /*4940*/  FMUL.FTZ R8, R129, UR60 ;  /* 0x0000003c81087c20 */ /* 0x000fe20008410000 */
[----:B------:R-:W-:-:S05]  /*4950*/  FMUL.FTZ R129, R130, UR60 ;  /* 0x0000003c82817c20 */ /* 0x000fca0008410000 */
[----:B------:R-:W1:Y:S01]  /*4960*/  MUFU.TANH R91, R91 ;  /* 0x0000005b005b7308 */ /* 0x000e620000002400 */
[----:B--2---:R-:W-:-:S07]  /*4970*/  FMNMX.FTZ R10, R89, R10, !PT ;  /* 0x0000000a590a7209 */ /* 0x004fce0007810000 */
        /* <DEDUP_REMOVED lines=52> */
[----:B------:R1:W3:Y:S01]  /*4cc0*/  MUFU.TANH R171, R8 ;  /* 0x0000000800ab7308 */ /* 0x0002e20000002400 */
[----:B--2---:R-:W-:-:S07]  /*4cd0*/  FMNMX.FTZ R18, R169, R18, !PT ;  /* 0x00000012a9127209 */ /* 0x004fce0007810000 */
[----:B------:R-:W2:Y:S01]  /*4ce0*/  MUFU.TANH R127, R127 ;  /* 0x0000007f007f7308 */ /* 0x000ea20000002400 */
[----:B-1----:R-:W-:Y:S01]  /*4cf0*/  FMUL.FTZ R8, R133, UR60 ;  /* 0x0000003c85087c20 */ /* 0x002fe20008410000 */
[----:B------:R-:W-:Y:S01]  /*4d00*/  FMUL.FTZ R133, R134, UR60 ;  /* 0x0000003c86857c20 */ /* 0x000fe20008410000 */
[----:B0-----:R-:W-:-:S05]  /*4d10*/  FMNMX.FTZ R10, R123, R10, !PT ;  /* 0x0000000a7b0a7209 */ /* 0x001fca0007810000 */
[----:B------:R-:W0:Y:S01]  /*4d20*/  MUFU.TANH R173, R132 ;  /* 0x0000008400ad7308 */ /* 0x000e220000002400 */
[----:B---3--:R-:W-:-:S07]  /*4d30*/  FMNMX.FTZ R18, R171, R18, !PT ;  /* 0x00000012ab127209 */ /* 0x008fce0007810000 */
[----:B------:R-:W1:Y:S01]  /*4d40*/  MUFU.TANH R129, R129 ;  /* 0x0000008100817308 */ /* 0x000e620000002400 */
[----:B--2---:R-:W-:-:S07]  /*4d50*/  FMNMX.FTZ R10, R127, R10, !PT ;  /* 0x0000000a7f0a7209 */ /* 0x004fce0007810000 */
[----:B------:R-:W2:Y:S01]  /*4d60*/  MUFU.TANH R175, R8 ;  /* 0x0000000800af7308 */ /* 0x000ea20000002400 */
[----:B0-----:R-:W-:-:S07]  /*4d70*/  FMNMX.FTZ R18, R173, R18, !PT ;  /* 0x00000012ad127209 */ /* 0x001fce0007810000 */
[----:B------:R-:W0:Y:S01]  /*4d80*/  MUFU.TANH R131, R131 ;  /* 0x0000008300837308 */ /* 0x000e220000002400 */
[----:B-1----:R-:W-:-:S07]  /*4d90*/  FMNMX.FTZ R10, R129, R10, !PT ;  /* 0x0000000a810a7209 */ /* 0x002fce0007810000 */
[----:B------:R-:W1:Y:S01]  /*4da0*/  MUFU.TANH R133, R133 ;  /* 0x0000008500857308 */ /* 0x000e620000002400 */
[----:B--2---:R-:W-:-:S05]  /*4db0*/  FMNMX.FTZ R18, R175, R18, !PT ;  /* 0x00000012af127209 */ /* 0x004fca0007810000 */
[----:B------:R-:W2:Y:S02]  /*4dc0*/  SHFL.BFLY PT, R9, R18, 0x2, 0x1f ;  /* 0x0c401f0012097f89 */ /* 0x000ea400000e0000 */
[----:B------:R-:W3:Y:S01]  /*4dd0*/  MUFU.TANH R135, R135 ;  /* 0x0000008700877308 */ /* 0x000ee20000002400 */
[----:B0-----:R-:W-:-:S04]  /*4de0*/  FMNMX.FTZ R10, R131, R10, !PT ;  /* 0x0000000a830a7209 */ /* 0x001fc80007810000 */
[----:B-1----:R-:W-:-:S04]  /*4df0*/  FMNMX.FTZ R10, R133, R10, !PT ;  /* 0x0000000a850a7209 */ /* 0x002fc80007810000 */
[----:B---3--:R-:W-:Y:S02]  /*4e00*/  FMNMX.FTZ R8, R135, R10, !PT ;  /* 0x0000000a87087209 */ /* 0x008fe40007810000 */
[----:B------:R-:W0:Y:S03]  /*4e10*/  LDC R10, c[0x0][0x988] ;  /* 0x00026200ff0a7b82 */ /* 0x000e260000000800 */
[----:B------:R-:W1:Y:S01]  /*4e20*/  SHFL.BFLY PT, R11, R8, 0x2, 0x1f ;  /* 0x0c401f00080b7f89 */ /* 0x000e6200000e0000 */
[----:B--2---:R-:W-:-:S05]  /*4e30*/  FMNMX.FTZ R9, R18, R9, !PT ;  /* 0x0000000912097209 */ /* 0x004fca0007810000 */
[----:B------:R-:W2:Y:S01]  /*4e40*/  SHFL.BFLY PT, R20, R9, 0x1, 0x1f ;  /* 0x0c201f0009147f89 */ /* 0x000ea200000e0000 */
[----:B-1----:R-:W-:-:S05]  /*4e50*/  FMNMX.FTZ R22, R8, R11, !PT ;  /* 0x0000000b08167209 */ /* 0x002fca0007810000 */
[----:B------:R-:W1:Y:S01]  /*4e60*/  SHFL.BFLY PT, R11, R22, 0x1, 0x1f ;  /* 0x0c201f00160b7f89 */ /* 0x000e6200000e0000 */
[----:B--2---:R-:W-:-:S05]  /*4e70*/  FMNMX.FTZ R13, R9, R20, !PT ;  /* 0x00000014090d7209 */ /* 0x004fca0007810000 */
[C---:B------:R-:W-:Y:S01]  /*4e80*/  FADD.FTZ R177, -R13.reuse, R12 ;  /* 0x0000000c0db17221 */ /* 0x040fe20000010100 */
[----:B0-----:R-:W-:-:S03]  /*4e90*/  FMUL.FTZ R12, R13, R10 ;  /* 0x0000000a0d0c7220 */ /* 0x001fc60000410000 */
[-C--:B------:R-:W-:Y:S01]  /*4ea0*/  FMUL.FTZ R177, R177, R10.reuse ;  /* 0x0000000ab1b17220 */ /* 0x080fe20000410000 */
[-CC-:B------:R-:W-:Y:S01]  /*4eb0*/  FFMA.FTZ R138, R141, R10.reuse, -R12.reuse ;  /* 0x0000000a8d8a7223 */ /* 0x180fe2000001080c */
        /* <DEDUP_REMOVED lines=12> */
[----:B-1----:R-:W-:Y:S01]  /*4f80*/  FMNMX.FTZ R11, R22, R11, !PT ;  /* 0x0000000b160b7209 */ /* 0x002fe20007810000 */
        /* <DEDUP_REMOVED lines=10> */
[-C--:B------:R-:W-:Y:S01]  /*5030*/  FFMA.FTZ R159, R175, R10.reuse, -R12 ;  /* 0x0000000aaf9f7223 */ /* 0x080fe2000001080c */
[C---:B------:R-:W-:Y:S01]  /*5040*/  FADD.FTZ R179, -R11.reuse, R14 ;  /* 0x0000000e0bb37221 */ /* 0x040fe20000010100 */
[-C--:B------:R-:W-:Y:S01]  /*5050*/  FMUL.FTZ R12, R11, R10.reuse ;  /* 0x0000000a0b0c7220 */ /* 0x080fe20000410000 */
[----:B------:R-:W-:Y:S02]  /*5060*/  MUFU.EX2 R8, R177 ;  /* 0x000000b100087308 */ /* 0x000fe40000000800 */
[-C--:B------:R-:W-:Y:S01]  /*5070*/  FMUL.FTZ R179, R179, R10.reuse ;  /* 0x0000000ab3b37220 */ /* 0x080fe20000410000 */
        /* <DEDUP_REMOVED lines=13> */
[----:B------:R-:W0:Y:S01]  /*5150*/  MUFU.EX2 R137, R137 ;  /* 0x0000008900897308 */ /* 0x000e220000000800 */
[-CC-:B------:R-:W-:Y:S01]  /*5160*/  FFMA.FTZ R107, R107, R10.reuse, -R12.reuse ;  /* 0x0000000a6b6b7223 */ /* 0x180fe2000001080c */
[-CC-:B------:R-:W-:Y:S01]  /*5170*/  FFMA.FTZ R109, R109, R10.reuse, -R12.reuse ;  /* 0x0000000a6d6d7223 */ /* 0x180fe2000001080c */
[-CC-:B------:R-:W-:Y:S01]  /*5180*/  FFMA.FTZ R113, R113, R10.reuse, -R12.reuse ;  /* 0x0000000a71717223 */ /* 0x180fe2000001080c */
[-CC-:B------:R-:W-:Y:S01]  /*5190*/  FFMA.FTZ R115, R115, R10.reuse, -R12.reuse ;  /* 0x0000000a73737223 */ /* 0x180fe2000001080c */
[-CC-:B------:R-:W-:Y:S01]  /*51a0*/  FFMA.FTZ R119, R119, R10.reuse, -R12.reuse ;  /* 0x0000000a77777223 */ /* 0x180fe2000001080c */
[-CC-:B------:R-:W-:Y:S01]  /*51b0*/  FFMA.FTZ R121, R121, R10.reuse, -R12.reuse ;  /* 0x0000000a79797223 */ /* 0x180fe2000001080c */
[-CC-:B------:R-:W-:Y:S01]  /*51c0*/  FFMA.FTZ R123, R123, R10.reuse, -R12.reuse ;  /* 0x0000000a7b7b7223 */ /* 0x180fe2000001080c */
[----:B------:R-:W1:Y:S01]  /*51d0*/  MUFU.EX2 R18, R17 ;  /* 0x0000001100127308 */ /* 0x000e620000000800 */
[-CC-:B------:R-:W-:Y:S01]  /*51e0*/  FFMA.FTZ R127, R127, R10.reuse, -R12.reuse ;  /* 0x0000000a7f7f7223 */ /* 0x180fe2000001080c */
[-CC-:B------:R-:W-:Y:S01]  /*51f0*/  FFMA.FTZ R129, R129, R10.reuse, -R12.reuse ;  /* 0x0000000a81817223 */ /* 0x180fe2000001080c */
[-CC-:B------:R-:W-:Y:S01]  /*5200*/  FFMA.FTZ R131, R131, R10.reuse, -R12.reuse ;  /* 0x0000000a83837223 */ /* 0x180fe2000001080c */
[-CC-:B------:R-:W-:Y:S01]  /*5210*/  FFMA.FTZ R133, R133, R10.reuse, -R12.reuse ;  /* 0x0000000a85857223 */ /* 0x180fe2000001080c */
[----:B------:R-:W-:-:S03]  /*5220*/  FFMA.FTZ R12, R135, R10, -R12 ;  /* 0x0000000a870c7223 */ /* 0x000fc6000001080c */
[----:B------:R-:W2:Y:S01]  /*5230*/  MUFU.EX2 R136, R136 ;  /* 0x0000008800887308 */ /* 0x000ea20000000800 */
[----:B0-----:R-:W-:-:S07]  /*5240*/  FFMA.FTZ R3, R8, R3, R137 ;  /* 0x0000000308037223 */ /* 0x001fce0000010089 */
[----:B------:R-:W0:Y:S01]  /*5250*/  MUFU.EX2 R19, R19 ;  /* 0x0000001300137308 */ /* 0x000e220000000800 */
[----:B-1----:R-:W-:-:S07]  /*5260*/  FFMA.FTZ R6, R9, R6, R18 ;  /* 0x0000000609067223 */ /* 0x002fce0000010012 */
[----:B------:R-:W1:Y:S01]  /*5270*/  MUFU.EX2 R138, R138 ;  /* 0x0000008a008a7308 */ /* 0x000e620000000800 */
[----:B--2---:R-:W-:-:S07]  /*5280*/  FADD.FTZ R3, R136, R3 ;  /* 0x0000000388037221 */ /* 0x004fce0000010000 */
[----:B------:R-:W2:Y:S01]  /*5290*/  MUFU.EX2 R21, R21 ;  /* 0x0000001500157308 */ /* 0x000ea20000000800 */
[----:B0-----:R-:W-:-:S07]  /*52a0*/  FADD.FTZ R6, R19, R6 ;  /* 0x0000000613067221 */ /* 0x001fce0000010000 */
[----:B------:R-:W0:Y:S01]  /*52b0*/  MUFU.EX2 R139, R139 ;  /* 0x0000008b008b7308 */ /* 0x000e220000000800 */
[----:B-1----:R-:W-:-:S07]  /*52c0*/  FADD.FTZ R14, R138, R3 ;  /* 0x000000038a0e7221 */ /* 0x002fce0000010000 */
        /* <DEDUP_REMOVED lines=81> */
[----:B0-----:R-:W-:Y:S01]  /*57e0*/  FADD.FTZ R6, R133, R6 ;  /* 0x0000000685067221 */ /* 0x001fe20000010000 */
[----:B-1----:R-:W-:-:S03]  /*57f0*/  FADD.FTZ R3, R159, R14 ;  /* 0x0000000e9f037221 */ /* 0x002fc60000010000 */
[----:B--2---:R-:W-:Y:S01]  /*5800*/  FADD.FTZ R6, R12, R6 ;  /* 0x000000060c067221 */ /* 0x004fe20000010000 */
[----:B------:R-:W-:Y:S06]  /*5810*/  @!P0 BRA `(.L_x_28) ;  /* 0x0000000000048947 */ /* 0x000fec0003800000 */
[----:B------:R-:W-:Y:S01]  /*5820*/  BPT.TRAP 0x1 ;  /* 0x000000040000795c */ /* 0x000fe20000300000 */
.L_x_28:
[----:B------:R-:W-:Y:S01]  /*5830*/  UIADD3 UR4, UR5, 0x2a860, URZ ;  /* 0x0002a86005047890 */ /* 0x000fe2000fffe03f */
[C---:B------:R-:W-:Y:S01]  /*5840*/  ISETP.GT.AND P1, PT, R15.reuse, R16, PT ;  /* 0x000000100f00720c */ /* 0x040fe20003f24270 */
[----:B------:R-:W-:Y:S01]  /*5850*/  VIADD R15, R15, 0xffffffff ;  /* 0xffffffff0f0f7836 */ /* 0x000fe20000000000 */
[----:B------:R-:W-:Y:S01]  /*5860*/  R2UR UR56, R0 ;  /* 0x00000000003872ca */ /* 0x000fe200000e0000 */
[----:B------:R-:W-:Y:S01]  /*5870*/  UPRMT UR4, UR57, 0x654, UR4 ;  /* 0x0000065439047896 */ /* 0x000fe20008000004 */
[----:B------:R-:W-:Y:S01]  /*5880*/  F2FP.F16.F32.PACK_AB R158, R159, R158 ;  /* 0x0000009e9f9e723e */ /* 0x000fe200000000ff */
[----:B------:R-:W-:Y:S01]  /*5890*/  IMAD.MOV.U32 R14, RZ, RZ, R11 ;  /* 0x000000ffff0e7224 */ /* 0x000fe200078e000b */
[----:B------:R-:W-:Y:S01]  /*58a0*/  F2FP.F16.F32.PACK_AB R136, R136, R137 ;  /* 0x000000898888723e */ /* 0x000fe200000000ff */
[----:B------:R-:W-:Y:S01]  /*58b0*/  IMAD.MOV.U32 R17, RZ, RZ, R7 ;  /* 0x000000ffff117224 */ /* 0x000fe200078e0007 */
[----:B------:R-:W-:Y:S02]  /*58c0*/  F2FP.F16.F32.PACK_AB R138, R139, R138 ;  /* 0x0000008a8b8a723e */ /* 0x000fe400000000ff */
[----:B------:R-:W-:-:S02]  /*58d0*/  F2FP.F16.F32.PACK_AB R140, R141, R140 ;  /* 0x0000008c8d8c723e */ /* 0x000fc400000000ff */
[----:B------:R-:W-:Y:S01]  /*58e0*/  SYNCS.ARRIVE.TRANS64.RED.A1T0 RZ, [UR4], RZ ;  /* 0x000000ffffff79a7 */ /* 0x000fe20008100404 */
[----:B------:R-:W-:Y:S02]  /*58f0*/  F2FP.F16.F32.PACK_AB R144, R145, R144 ;  /* 0x000000909190723e */ /* 0x000fe400000000ff */
[----:B------:R-:W-:Y:S02]  /*5900*/  F2FP.F16.F32.PACK_AB R146, R147, R146 ;  /* 0x000000929392723e */ /* 0x000fe400000000ff */
[----:B------:R-:W-:Y:S02]  /*5910*/  F2FP.F16.F32.PACK_AB R152, R153, R152 ;  /* 0x000000989998723e */ /* 0x000fe400000000ff */
[----:B------:R-:W-:Y:S02]  /*5920*/  F2FP.F16.F32.PACK_AB R156, R157, R156 ;  /* 0x0000009c9d9c723e */ /* 0x000fe400000000ff */
[----:B------:R-:W-:Y:S02]  /*5930*/  F2FP.F16.F32.PACK_AB R159, R12, R133 ;  /* 0x000000850c9f723e */ /* 0x000fe400000000ff */
[----:B------:R-:W-:-:S02]  /*5940*/  F2FP.F16.F32.PACK_AB R137, R19, R18 ;  /* 0x000000121389723e */ /* 0x000fc400000000ff */
        /* <DEDUP_REMOVED lines=14> */
[----:B------:R-:W-:Y:S01]  /*5a30*/  MOV R12, R13 ;  /* 0x0000000d000c7202 */ /* 0x000fe20000000f00 */
[----:B------:R-:W-:Y:S06]  /*5a40*/  @P1 BRA `(.L_x_29) ;  /* 0xffffffdc00901947 */ /* 0x000fec000383ffff */
.L_x_18:
[----:B------:R-:W-:Y:S06]  /*5a50*/  BAR.ARV 0x8, 0x180 ;  /* 0x0206000000007b1d */ /* 0x000fec0000002000 */
        /* <DEDUP_REMOVED lines=64> */
[----:B------:R-:W-:Y:S06]  /*5e60*/  @!P0 BRA `(.L_x_30) ;  /* 0x0000000000048947 */ /* 0x000fec0003800000 */
[----:B------:R-:W-:Y:S01]  /*5e70*/  BPT.TRAP 0x1 ;  /* 0x000000040000795c */ /* 0x000fe20000300000 */
.L_x_30:
[----:B------:R-:W-:Y:S02]  /*5e80*/  R2UR UR5, R0 ;  /* 0x00000000000572ca */ /* 0x000fe400000e0000 */
[----:B------:R-:W-:-:S11]  /*5e90*/  SHF.L.U32 R7, R7, 0x1f, RZ ;  /* 0x0000001f07077819 */ /* 0x000fd600000006ff */
[----:B------:R-:W-:-:S09]  /*5ea0*/  ULEA UR5, UR5, UR37, 0x3 ;  /* 0x0000002505057291 */ /* 0x000fd2000f8e183f */
[----:B------:R0:W1:Y:S01]  /*5eb0*/  SYNCS.PHASECHK.TRANS64.TRYWAIT P1, [UR5+0x2a850], R7 ;  /* 0x02a85007ff0075a7 */ /* 0x0000620008020145 */
[----:B------:R-:W-:Y:S05]  /*5ec0*/  @!P0 BRA `(.L_x_31) ;  /* 0x0000000000048947 */ /* 0x000fea0003800000 */
[----:B------:R-:W-:Y:S01]  /*5ed0*/  BPT.TRAP 0x1 ;  /* 0x000000040000795c */ /* 0x000fe20000300000 */
.L_x_31:
[----:B-1----:R-:W-:Y:S05]  /*5ee0*/  @P1 BRA `(.L_x_32) ;  /* 0x0000000000081947 */ /* 0x002fea0003800000 */
[----:B------:R-:W1:Y:S02]  /*5ef0*/  SYNCS.PHASECHK.TRANS64.TRYWAIT P1, [UR5+0x2a850], R7 ;  /* 0x02a85007ff0075a7 */ /* 0x000e640008020145 */
[----:B-1----:R-:W-:Y:S05]  /*5f00*/  @!P1 BRA `(.L_x_33) ;  /* 0x0000005800e09947 */ /* 0x002fea0003800000 */
.L_x_32:
[----:B------:R-:W-:Y:S01]  /*5f10*/  UIADD3 UR37, UR37, 0x400, URZ ;  /* 0x0000040025257890 */ /* 0x000fe2000fffe03f */
[----:B------:R-:W-:Y:S01]  /*5f20*/  R2UR UR6, R0 ;  /* 0x00000000000672ca */ /* 0x000fe200000e0000 */
[----:B------:R-:W-:Y:S01]  /*5f30*/  WARPGROUP.ARRIVE ;  /* 0x00000000000079c5 */ /* 0x000fe20000000000 */
[----:B------:R-:W-:Y:S01]  /*5f40*/  UMOV UR7, 0x40000040 ;  /* 0x4000004000077882 */ /* 0x000fe20000000000 */
[----:B------:R-:W-:Y:S01]  /*5f50*/  USHF.R.U32.HI UR37, URZ, 0x4, UR37 ;  /* 0x000000043f257899 */ /* 0x000fe20008011625 */
[----:B------:R-:W2:Y:S01]  /*5f60*/  SHFL.BFLY PT, R0, R3, 0x2, 0x1f ;  /* 0x0c401f0003007f89 */ /* 0x000ea200000e0000 */
[----:B------:R-:W-:Y:S02]  /*5f70*/  MOV R8, RZ ;  /* 0x000000ff00087202 */ /* 0x000fe40000000f00 */
[----:B------:R-:W-:Y:S01]  /*5f80*/  ULOP3.LUT UR37, UR37, 0x3fff, URZ, 0xc0, !UPT ;  /* 0x00003fff25257892 */ /* 0x000fe2000f8ec03f */
[----:B------:R-:W1:Y:S03]  /*5f90*/  SHFL.BFLY PT, R5, R6, 0x2, 0x1f ;  /* 0x0c401f0006057f89 */ /* 0x000e6600000e0000 */
[----:B------:R-:W-:-:S04]  /*5fa0*/  ULOP3.LUT UR4, UR37, 0x3000000, URZ, 0xfc, !UPT ;  /* 0x0300000025047892 */ /* 0x000fc8000f8efc3f */
[----:B------:R-:W-:-:S07]  /*5fb0*/  UIMAD UR4, UR6, 0x600, UR4 ;  /* 0x00000600060478a4 */ /* 0x000fce000f8e0204 */
[----:B------:R-:W-:Y:S02]  /*5fc0*/  UMOV UR6, UR4 ;  /* 0x0000000400067c82 */ /* 0x000fe40008000000 */
[----:B------:R-:W-:Y:S01]  /*5fd0*/  HGMMA.64x128x16.F32 R24, R136, gdesc[UR4].tnspB, R24, gsb0 ;  /* 0x41e0000488187df0 */ /* 0x000fe20008000818 */
[----:B------:R-:W-:Y:S01]  /*5fe0*/  UIADD3 UR6, UR4, 0x80, URZ ;  /* 0x0000008004067890 */ /* 0x000fe2000fffe03f */
[----:B------:R-:W-:Y:S01]  /*5ff0*/  UMOV UR7, 0x40000040 ;  /* 0x4000004000077882 */ /* 0x000fe20000000000 */
[----:B--2---:R-:W-:Y:S01]  /*6000*/  FADD.FTZ R0, R0, R3 ;  /* 0x0000000300007221 */ /* 0x004fe20000010000 */
[----:B------:R-:W-:Y:S02]  /*6010*/  IMAD.MOV.U32 R3, RZ, RZ, -0x800000 ;  /* 0xff800000ff037424 */ /* 0x000fe400078e00ff */
[----:B-1----:R-:W-:Y:S02]  /*6020*/  FADD.FTZ R4, R5, R6 ;  /* 0x0000000605047221 */ /* 0x002fe40000010000 */
[----:B------:R-:W1:Y:S04]  /*6030*/  SHFL.BFLY PT, R5, R0, 0x1, 0x1f ;  /* 0x0c201f0000057f89 */ /* 0x000e6800000e0000 */
[----:B0-----:R-:W0:Y:S01]  /*6040*/  SHFL.BFLY PT, R7, R4, 0x1, 0x1f ;  /* 0x0c201f0004077f89 */ /* 0x001e2200000e0000 */
[----:B-1----:R-:W-:Y:S01]  /*6050*/  FADD.FTZ R12, R0, R5 ;  /* 0x00000005000c7221 */ /* 0x002fe20000010000 */
[----:B------:R-:W-:-:S02]  /*6060*/  IMAD.MOV.U32 R5, RZ, RZ, RZ ;  /* 0x000000ffff057224 */ /* 0x000fc400078e00ff */
[----:B------:R-:W-:Y:S02]  /*6070*/  IMAD.MOV.U32 R0, RZ, RZ, -0x800000 ;  /* 0xff800000ff007424 */ /* 0x000fe400078e00ff */
[----:B0-----:R-:W-:Y:S01]  /*6080*/  FADD.FTZ R14, R4, R7 ;  /* 0x00000007040e7221 */ /* 0x001fe20000010000 */
[----:B------:R-:W-:-:S04]  /*6090*/  FSETP.NE.FTZ.AND P1, PT, R12, RZ, PT ;  /* 0x000000ff0c00720b */ /* 0x000fc80003f35000 */
[----:B------:R-:W-:-:S09]  /*60a0*/  FSETP.NE.FTZ.AND P2, PT, R14, RZ, PT ;  /* 0x000000ff0e00720b */ /* 0x000fd20003f55000 */
[----:B------:R-:W0:Y:S01]  /*60b0*/  @P1 MUFU.LG2 R6, R12 ;  /* 0x0000000c00061308 */ /* 0x000e220000000c00 */
[----:B------:R-:W-:-:S03]  /*60c0*/  @P1 FMUL.FTZ R4, R10, 0.69314718246459960938 ;  /* 0x3f3172180a041820 */ /* 0x000fc60000410000 */
[----:B------:R-:W-:-:S04]  /*60d0*/  @P2 FMUL.FTZ R15, R10, 0.69314718246459960938 ;  /* 0x3f3172180a0f2820 */ /* 0x000fc80000410000 */
[----:B------:R-:W1:Y:S08]  /*60e0*/  @P2 MUFU.LG2 R9, R14 ;  /* 0x0000000e00092308 */ /* 0x000e700000000c00 */
[----:B------:R2:W3:Y:S01]  /*60f0*/  @P1 MUFU.RCP R5, R12 ;  /* 0x0000000c00051308 */ /* 0x0004e20000001000 */
[----:B0-----:R-:W-:-:S04]  /*6100*/  @P1 FMUL.FTZ R7, R6, 0.69314718246459960938 ;  /* 0x3f31721806071820 */ /* 0x001fc80000410000 */
[----:B------:R-:W-:-:S03]  /*6110*/  @P1 FFMA.FTZ R3, R4, R13, R7 ;  /* 0x0000000d04031223 */ /* 0x000fc60000010007 */
[----:B------:R2:W0:Y:S01]  /*6120*/  @P2 MUFU.RCP R8, R14 ;  /* 0x0000000e00082308 */ /* 0x0004220000001000 */
[----:B-1----:R-:W-:-:S04]  /*6130*/  @P2 FMUL.FTZ R6, R9, 0.69314718246459960938 ;  /* 0x3f31721809062820 */ /* 0x002fc80000410000 */
[----:B------:R-:W-:Y:S01]  /*6140*/  @P2 FFMA.FTZ R0, R15, R11, R6 ;  /* 0x0000000b0f002223 */ /* 0x000fe20000010006 */
[----:B------:R-:W-:Y:S02]  /*6150*/  WARPGROUP.DEPBAR.LE gsb0, 0x0 ;  /* 0x00008000000079c5 */ /* 0x000fe40000010000 */
[----:B------:R-:W-:-:S06]  /*6160*/  WARPGROUP.ARRIVE ;  /* 0x00000000000079c5 */ /* 0x000fcc0000000000 */
[----:B------:R-:W-:Y:S01]  /*6170*/  HGMMA.64x128x16.F32 R24, R140, gdesc[UR4].tnspB, R24, gsb0 ;  /* 0x41e000048c187df0 */ /* 0x000fe20008000818 */
[----:B------:R-:W-:Y:S01]  /*6180*/  UIADD3 UR6, UR4, 0x100, URZ ;  /* 0x0000010004067890 */ /* 0x000fe2000fffe03f */
[----:B------:R-:W-:Y:S01]  /*6190*/  UMOV UR7, 0x40000040 ;  /* 0x4000004000077882 */ /* 0x000fe20000000000 */
[----:B------:R-:W-:Y:S02]  /*61a0*/  WARPGROUP.DEPBAR.LE gsb0, 0x0 ;  /* 0x00008000000079c5 */ /* 0x000fe40000010000 */
[----:B------:R-:W-:-:S07]  /*61b0*/  WARPGROUP.ARRIVE ;  /* 0x00000000000079c5 */ /* 0x000fce0000000000 */
        /* <DEDUP_REMOVED lines=16> */
[----:B------:R-:W-:Y:S03]  /*62c0*/  HGMMA.64x128x16.F32 R24, R156, gdesc[UR4].tnspB, R24, gsb0 ;  /* 0x41e000049c187df0 */ /* 0x000fe60008000818 */
[----:B------:R-:W-:Y:S02]  /*62d0*/  WARPGROUP.DEPBAR.LE gsb0, 0x0 ;  /* 0x00008000000079c5 */ /* 0x000fe40000010000 */
[----:B0-23--:R-:W-:Y:S05]  /*62e0*/  @!P0 BRA `(.L_x_34) ;  /* 0x0000000000048947 */ /* 0x00dfea0003800000 */
[----:B------:R-:W-:Y:S01]  /*62f0*/  BPT.TRAP 0x1 ;  /* 0x000000040000795c */ /* 0x000fe20000300000 */
.L_x_34:
[----:B------:R-:W-:Y:S01]  /*6300*/  UIADD3 UR4, UR5, 0x2a860, URZ ;  /* 0x0002a86005047890 */ /* 0x000fe2000fffe03f */
[-C--:B------:R-:W-:Y:S01]  /*6310*/  FMUL.FTZ R24, R24, R5.reuse ;  /* 0x0000000518187220 */ /* 0x080fe20000410000 */
[-C--:B------:R-:W-:Y:S01]  /*6320*/  FMUL.FTZ R25, R25, R5.reuse ;  /* 0x0000000519197220 */ /* 0x080fe20000410000 */
[-C--:B------:R-:W-:Y:S01]  /*6330*/  FMUL.FTZ R28, R28, R5.reuse ;  /* 0x000000051c1c7220 */ /* 0x080fe20000410000 */
[----:B------:R-:W-:Y:S01]  /*6340*/  UPRMT UR4, UR57, 0x654, UR4 ;  /* 0x0000065439047896 */ /* 0x000fe20008000004 */
        /* <DEDUP_REMOVED lines=8> */
[----:B------:R-:W-:Y:S01]  /*63d0*/  SYNCS.ARRIVE.TRANS64.RED.A1T0 RZ, [UR4], RZ ;  /* 0x000000ffffff79a7 */ /* 0x000fe20008100404 */
        /* <DEDUP_REMOVED lines=21> */
[----:B------:R-:W-:Y:S01]  /*6530*/  PLOP3.LUT P0, PT, PT, PT, PT, 0x8, 0x0 ;  /* 0x000000000000781c */ /* 0x000fe20003f0e170 */
        /* <DEDUP_REMOVED lines=31> */
[----:B------:R-:W-:-:S07]  /*6730*/  FMUL.FTZ R87, R87, R8 ;  /* 0x0000000857577220 */ /* 0x000fce0000410000 */
.L_x_10:
[----:B------:R-:W-:Y:S05]  /*6740*/  @P0 BRA `(.L_x_35) ;  /* 0x0000001400340947 */ /* 0x000fea0003800000 */
[----:B------:R-:W0:Y:S01]  /*6750*/  S2R R4, SR_TID.X ;  /* 0x0000000000047919 */ /* 0x000e220000002100 */
[----:B------:R-:W1:Y:S01]  /*6760*/  LDC R16, c[0x0][0xbe8] ;  /* 0x0002fa00ff107b82 */ /* 0x000e620000000800 */
[----:B------:R-:W-:Y:S01]  /*6770*/  SHF.R.S32.HI R13, RZ, 0x1f, R2 ;  /* 0x0000001fff0d7819 */ /* 0x000fe20000011402 */
[----:B------:R-:W-:Y:S01]  /*6780*/  ULDC.64 UR4, c[0x0][0xbd0] ;  /* 0x0002f40000047ab9 */ /* 0x000fe20000000a00 */
[----:B------:R-:W2:Y:S01]  /*6790*/  S2R R10, SR_CTAID.X ;  /* 0x00000000000a7919 */ /* 0x000ea20000002500 */
[----:B------:R-:W-:Y:S01]  /*67a0*/  ULDC.64 UR6, c[0x0][0xb38] ;  /* 0x0002ce0000067ab9 */ /* 0x000fe20000000a00 */
[----:B------:R-:W-:Y:S01]  /*67b0*/  IADD3 R17, -R2, RZ, RZ ;  /* 0x000000ff02117210 */ /* 0x000fe20007ffe1ff */
[----:B------:R-:W-:Y:S02]  /*67c0*/  BSSY B0, `(.L_x_36) ;  /* 0x00000e1000007945 */ /* 0x000fe40003800000 */
[----:B------:R-:W3:Y:S08]  /*67d0*/  S2UR UR9, SR_CTAID.Z ;  /* 0x00000000000979c3 */ /* 0x000ef00000002700 */
[----:B------:R-:W4:Y:S08]  /*67e0*/  LDC.64 R18, c[0x0][0xbd8] ;  /* 0x0002f600ff127b82 */ /* 0x000f300000000a00 */
[----:B------:R-:W-:Y:S01]  /*67f0*/  BAR.SYNC.DEFER_BLOCKING 0x1, 0x100 ;  /* 0x0044000000007b1d */ /* 0x000fe20000010000 */
[----:B-1----:R-:W-:-:S07]  /*6800*/  ISETP.NE.AND P0, PT, R16, 0x1, PT ;  /* 0x000000011000780c */ /* 0x002fce0003f05270 */
[----:B------:R-:W1:Y:S01]  /*6810*/  S2UR UR8, SR_CTAID.Y ;  /* 0x00000000000879c3 */ /* 0x000e620000002600 */
[----:B0-----:R-:W-:-:S07]  /*6820*/  IADD3 R7, R4, -0x80, RZ ;  /* 0xffffff8004077810 */ /* 0x001fce0007ffe0ff */
[----:B------:R-:W1:Y:S01]  /*6830*/  LDC R22, c[0x0][0xc50] ;  /* 0x00031400ff167b82 */ /* 0x000e620000000800 */
[----:B------:R-:W-:-:S04]  /*6840*/  SHF.R.S32.HI R6, RZ, 0x1f, R7 ;  /* 0x0000001fff067819 */ /* 0x000fc80000011407 */
[CC--:B------:R-:W-:Y:S02]  /*6850*/  LEA.HI R8, R6.reuse, R7.reuse, RZ, 0x7 ;  /* 0x0000000706087211 */ /* 0x0c0fe400078f38ff */
[----:B------:R-:W-:Y:S01]  /*6860*/  LEA.HI R6, R6, R7, RZ, 0x2 ;  /* 0x0000000706067211 */ /* 0x000fe200078f10ff */
[----:B------:R-:W0:Y:S01]  /*6870*/  @P0 LDC R14, c[0x0][0xbec] ;  /* 0x0002fb00ff0e0b82 */ /* 0x000e220000000800 */
[----:B------:R-:W-:Y:S02]  /*6880*/  LOP3.LUT R4, R8, 0xffffff80, RZ, 0xc0, !PT ;  /* 0xffffff8008047812 */ /* 0x000fe400078ec0ff */
[----:B------:R-:W-:Y:S02]  /*6890*/  LOP3.LUT R6, R6, 0xfffffffc, RZ, 0xc0, !PT ;  /* 0xfffffffc06067812 */ /* 0x000fe400078ec0ff */
[----:B------:R-:W-:Y:S01]  /*68a0*/  SHF.R.S32.HI R9, RZ, 0x7, R8 ;  /* 0x00000007ff097819 */ /* 0x000fe20000011408 */
[C---:B------:R-:W-:Y:S02]  /*68b0*/  IMAD.IADD R23, R7.reuse, 0x1, -R4 ;  /* 0x0000000107177824 */ /* 0x040fe400078e0a04 */
[----:B------:R-:W-:Y:S01]  /*68c0*/  IMAD.IADD R7, R7, 0x1, -R6 ;  /* 0x0000000107077824 */ /* 0x000fe200078e0a06 */
[----:B------:R-:W5:Y:S02]  /*68d0*/  LDC.64 R20, c[0x0][0xb40] ;  /* 0x0002d000ff147b82 */ /* 0x000f640000000a00 */
[----:B------:R-:W-:-:S04]  /*68e0*/  SHF.R.S32.HI R12, RZ, 0x1f, R23 ;  /* 0x0000001fff0c7819 */ /* 0x000fc80000011417 */
[----:B------:R-:W-:Y:S02]  /*68f0*/  LEA.HI R88, R12, R23, RZ, 0x2 ;  /* 0x000000170c587211 */ /* 0x000fe400078f10ff */
[----:B------:R-:W5:Y:S02]  /*6900*/  @P0 LDC R90, c[0x0][0xbec] ;  /* 0x0002fb00ff5a0b82 */ /* 0x000f640000000800 */
[--C-:B------:R-:W-:Y:S02]  /*6910*/  SHF.R.S32.HI R4, RZ, 0x2, R88.reuse ;  /* 0x00000002ff047819 */ /* 0x100fe40000011458 */
[----:B------:R-:W-:Y:S02]  /*6920*/  SHF.R.S32.HI R5, RZ, 0x1f, R88 ;  /* 0x0000001fff057819 */ /* 0x000fe40000011458 */
[----:B------:R-:W-:Y:S02]  /*6930*/  LOP3.LUT R88, R88, 0x7ffffffc, RZ, 0xc0, !PT ;  /* 0x7ffffffc58587812 */ /* 0x000fe400078ec0ff */
[----:B------:R-:W-:Y:S01]  /*6940*/  LEA.HI R5, R5, R4, RZ, 0x3 ;  /* 0x0000000405057211 */ /* 0x000fe200078f18ff */
[----:B------:R-:W5:Y:S03]  /*6950*/  @P0 LDC R15, c[0x0][0xbf0] ;  /* 0x0002fc00ff0f0b82 */ /* 0x000f660000000800 */
[----:B------:R-:W-:-:S04]  /*6960*/  LOP3.LUT R5, R5, 0xfffffff8, RZ, 0xc0, !PT ;  /* 0xfffffff805057812 */ /* 0x000fc800078ec0ff */
[----:B------:R-:W-:Y:S01]  /*6970*/  IADD3 R6, R4, -R5, RZ ;  /* 0x8000000504067210 */ /* 0x000fe20007ffe0ff */
[----:B------:R-:W5:Y:S01]  /*6980*/  @P0 LDC R89, c[0x0][0xbf0] ;  /* 0x0002fc00ff590b82 */ /* 0x000f620000000800 */
[----:B------:R-:W-:Y:S02]  /*6990*/  LEA.HI R4, R8, R9, RZ, 0x1 ;  /* 0x0000000908047211 */ /* 0x000fe400078f08ff */
[----:B------:R-:W-:Y:S02]  /*69a0*/  LEA.HI R5, R12, R23, RZ, 0x5 ;  /* 0x000000170c057211 */ /* 0x000fe400078f28ff */
[----:B------:R-:W-:Y:S02]  /*69b0*/  LOP3.LUT R4, R4, 0x3fffffe, RZ, 0xc0, !PT ;  /* 0x03fffffe04047812 */ /* 0x000fe400078ec0ff */
[----:B------:R-:W-:Y:S02]  /*69c0*/  LEA.HI R8, R7, R7, RZ, 0x1 ;  /* 0x0000000707087211 */ /* 0x000fe400078f08ff */
[----:B------:R-:W-:Y:S01]  /*69d0*/  SHF.R.S32.HI R5, RZ, 0x5, R5 ;  /* 0x00000005ff057819 */ /* 0x000fe20000011405 */
[----:B------:R-:W-:Y:S01]  /*69e0*/  IMAD.IADD R4, R9, 0x1, -R4 ;  /* 0x0000000109047824 */ /* 0x000fe200078e0a04 */
[----:B------:R-:W-:-:S03]  /*69f0*/  LOP3.LUT R8, R8, 0x1ffffffe, RZ, 0xc0, !PT ;  /* 0x1ffffffe08087812 */ /* 0x000fc600078ec0ff */
[----:B------:R-:W-:Y:S01]  /*6a00*/  IMAD R5, R5, 0x10, R6 ;  /* 0x0000001005057824 */ /* 0x000fe200078e0206 */
[----:B------:R-:W-:Y:S01]  /*6a10*/  IADD3 R9, R7, -R8, RZ ;  /* 0x8000000807097210 */ /* 0x000fe20007ffe0ff */
[----:B------:R-:W-:Y:S02]  /*6a20*/  IMAD R7, R13, UR4, RZ ;  /* 0x000000040d077c24 */ /* 0x000fe4000f8e02ff */
[----:B------:R-:W-:Y:S02]  /*6a30*/  IMAD R8, R4, 0x40, R5 ;  /* 0x0000004004087824 */ /* 0x000fe400078e0205 */
[C---:B------:R-:W-:Y:S01]  /*6a40*/  IMAD.WIDE.U32 R4, R2.reuse, UR4, RZ ;  /* 0x0000000402047c25 */ /* 0x040fe2000f8e00ff */
[----:B---3--:R-:W-:Y:S02]  /*6a50*/  USHF.R.S32.HI UR4, URZ, 0x1f, UR9 ;  /* 0x0000001f3f047899 */ /* 0x008fe40008011409 */
[----:B------:R-:W-:Y:S01]  /*6a60*/  LEA R9, R9, R8, 0x3 ;  /* 0x0000000809097211 */ /* 0x000fe200078e18ff */
[----:B------:R-:W-:-:S02]  /*6a70*/  IMAD R11, R2, UR5, R7 ;  /* 0x00000005020b7c24 */ /* 0x000fc4000f8e0207 */
[----:B------:R-:W-:Y:S02]  /*6a80*/  IMAD R13, R13, UR6, RZ ;  /* 0x000000060d0d7c24 */ /* 0x000fe4000f8e02ff */
[----:B----4-:R-:W-:Y:S02]  /*6a90*/  IMAD R12, R18, UR4, RZ ;  /* 0x00000004120c7c24 */ /* 0x010fe4000f8e02ff */
[----:B------:R-:W-:Y:S02]  /*6aa0*/  IMAD.IADD R5, R5, 0x1, R11 ;  /* 0x0000000105057824 */ /* 0x000fe400078e020b */
[----:B------:R-:W-:Y:S02]  /*6ab0*/  IMAD R11, R2, UR7, R13 ;  /* 0x00000007020b7c24 */ /* 0x000fe4000f8e020d */
[----:B------:R-:W-:Y:S02]  /*6ac0*/  IMAD R13, R19, UR9, R12 ;  /* 0x00000009130d7c24 */ /* 0x000fe4000f8e020c */
[----:B--2---:R-:W-:-:S02]  /*6ad0*/  IMAD R9, R10, 0x80, R9 ;  /* 0x000000800a097824 */ /* 0x004fc400078e0209 */
[----:B-1----:R-:W-:Y:S02]  /*6ae0*/  IMAD R19, R22, R17, UR8 ;  /* 0x0000000816137e24 */ /* 0x002fe4000f8e0211 */
[----:B------:R-:W-:Y:S01]  /*6af0*/  IMAD.WIDE.U32 R6, R2, UR6, RZ ;  /* 0x0000000602067c25 */ /* 0x000fe2000f8e00ff */
[----:B------:R-:W-:-:S03]  /*6b00*/  ULDC.64 UR6, c[0x0][0xb48] ;  /* 0x0002d20000067ab9 */ /* 0x000fc60000000a00 */
[----:B------:R-:W-:-:S04]  /*6b10*/  IMAD.WIDE.U32 R4, R18, UR9, R4 ;  /* 0x0000000912047c25 */ /* 0x000fc8000f8e0004 */
[----:B0-----:R-:W-:Y:S01]  /*6b20*/  @P0 IMAD.HI.U32 R2, R9, R14, RZ ;  /* 0x0000000e09020227 */ /* 0x001fe200078e00ff */
[----:B------:R-:W-:-:S03]  /*6b30*/  SHF.R.S32.HI R14, RZ, 0x1f, R19 ;  /* 0x0000001fff0e7819 */ /* 0x000fc60000011413 */
[----:B------:R-:W-:Y:S02]  /*6b40*/  IMAD.IADD R7, R7, 0x1, R11 ;  /* 0x0000000107077824 */ /* 0x000fe400078e020b */
[----:B------:R-:W-:Y:S01]  /*6b50*/  IMAD.IADD R5, R5, 0x1, R13 ;  /* 0x0000000105057824 */ /* 0x000fe200078e020d */
[----:B------:R-:W-:Y:S01]  /*6b60*/  MOV R13, R9 ;  /* 0x00000009000d7202 */ /* 0x000fe20000000f00 */
[----:B-----5:R-:W-:Y:S01]  /*6b70*/  IMAD R12, R20, UR4, RZ ;  /* 0x00000004140c7c24 */ /* 0x020fe2000f8e02ff */
[----:B------:R-:W-:Y:S01]  /*6b80*/  ULDC.64 UR4, c[0x0][0xbe0] ;  /* 0x0002f80000047ab9 */ /* 0x000fe20000000a00 */
[----:B------:R-:W-:-:S04]  /*6b90*/  @P0 IMAD.HI.U32 R90, R9, R90, RZ ;  /* 0x0000005a095a0227 */ /* 0x000fc800078e00ff */
[----:B------:R-:W-:Y:S01]  /*6ba0*/  IMAD.MOV.U32 R11, RZ, RZ, R9 ;  /* 0x000000ffff0b7224 */ /* 0x000fe200078e0009 */
[----:B------:R-:W-:Y:S01]  /*6bb0*/  @P0 SHF.R.U32.HI R11, RZ, R15, R2 ;  /* 0x0000000fff0b0219 */ /* 0x000fe20000011602 */
[----:B------:R-:W-:Y:S01]  /*6bc0*/  IMAD R15, R21, UR9, R12 ;  /* 0x00000009150f7c24 */ /* 0x000fe2000f8e020c */
[----:B------:R-:W-:Y:S01]  /*6bd0*/  @P0 SHF.R.U32.HI R13, RZ, R89, R90 ;  /* 0x00000059ff0d0219 */ /* 0x000fe2000001165a */
[----:B------:R-:W-:Y:S01]  /*6be0*/  IMAD.WIDE.U32 R6, R20, UR9, R6 ;  /* 0x0000000914067c25 */ /* 0x000fe2000f8e0006 */
[----:B------:R-:W-:-:S03]  /*6bf0*/  ULDC.64 UR8, c[0x0][0xb28] ;  /* 0x0002ca0000087ab9 */ /* 0x000fc60000000a00 */
[----:B------:R-:W-:Y:S02]  /*6c00*/  IMAD R2, R14, UR4, RZ ;  /* 0x000000040e027c24 */ /* 0x000fe4000f8e02ff */
[----:B------:R-:W-:-:S04]  /*6c10*/  IMAD.WIDE.U32 R4, R19, UR4, R4 ;  /* 0x0000000413047c25 */ /* 0x000fc8000f8e0004 */
[----:B------:R-:W-:Y:S01]  /*6c20*/  IMAD.IADD R7, R7, 0x1, R15 ;  /* 0x0000000107077824 */ /* 0x000fe200078e020f */
[----:B------:R-:W-:Y:S01]  /*6c30*/  SHF.R.S32.HI R15, RZ, 0x1f, R11 ;  /* 0x0000001fff0f7819 */ /* 0x000fe2000001140b */
[----:B------:R-:W-:Y:S01]  /*6c40*/  IMAD R14, R14, UR6, RZ ;  /* 0x000000060e0e7c24 */ /* 0x000fe2000f8e02ff */
[----:B------:R-:W-:Y:S01]  /*6c50*/  IADD3 R4, P0, R11, R4, RZ ;  /* 0x000000040b047210 */ /* 0x000fe20007f1e0ff */
[C---:B------:R-:W-:Y:S01]  /*6c60*/  IMAD R12, R19.reuse, UR5, R2 ;  /* 0x00000005130c7c24 */ /* 0x040fe2000f8e0202 */
[----:B------:R-:W-:Y:S01]  /*6c70*/  SHF.R.S32.HI R2, RZ, 0x1f, R13 ;  /* 0x0000001fff027819 */ /* 0x000fe2000001140d */
[----:B------:R-:W-:Y:S01]  /*6c80*/  IMAD.MOV R11, RZ, RZ, -R11 ;  /* 0x000000ffff0b7224 */ /* 0x000fe200078e0a0b */
[----:B------:R-:W-:Y:S01]  /*6c90*/  ULDC.64 UR4, c[0x0][0xb30] ;  /* 0x0002cc0000047ab9 */ /* 0x000fe20000000a00 */
[----:B------:R-:W-:Y:S01]  /*6ca0*/  IMAD R17, R19, UR7, R14 ;  /* 0x0000000713117c24 */ /* 0x000fe2000f8e020e */
[----:B------:R-:W-:Y:S01]  /*6cb0*/  IADD3 R14, -R13, RZ, RZ ;  /* 0x000000ff0d0e7210 */ /* 0x000fe20007ffe1ff */
[----:B------:R-:W-:Y:S01]  /*6cc0*/  IMAD R2, R2, UR4, RZ ;  /* 0x0000000402027c24 */ /* 0x000fe2000f8e02ff */
[----:B------:R-:W-:Y:S01]  /*6cd0*/  IADD3.X R5, R15, R5, R12, P0, !PT ;  /* 0x000000050f057210 */ /* 0x000fe200007fe40c */
[----:B------:R-:W-:-:S02]  /*6ce0*/  IMAD R11, R16, R11, R9 ;  /* 0x0000000b100b7224 */ /* 0x000fc400078e0209 */
[----:B------:R-:W-:Y:S01]  /*6cf0*/  IMAD.WIDE.U32 R6, R19, UR6, R6 ;  /* 0x0000000613067c25 */ /* 0x000fe2000f8e0006 */
[----:B------:R-:W-:-:S03]  /*6d00*/  ULDC.64 UR6, c[0x0][0xbc8] ;  /* 0x0002f20000067ab9 */ /* 0x000fc60000000a00 */
[----:B------:R-:W-:Y:S02]  /*6d10*/  IMAD R9, R16, R14, R9 ;  /* 0x0000000e10097224 */ /* 0x000fe400078e0209 */
[----:B------:R-:W-:Y:S01]  /*6d20*/  IMAD R15, R13, UR5, R2 ;  /* 0x000000050d0f7c24 */ /* 0x000fe2000f8e0202 */
[----:B------:R-:W-:Y:S01]  /*6d30*/  SHF.R.S32.HI R2, RZ, 0x1f, R11 ;  /* 0x0000001fff027819 */ /* 0x000fe2000001140b */
[----:B------:R-:W-:Y:S01]  /*6d40*/  IMAD.IADD R7, R7, 0x1, R17 ;  /* 0x0000000107077824 */ /* 0x000fe200078e0211 */
[----:B------:R-:W-:Y:S01]  /*6d50*/  SHF.R.S32.HI R12, RZ, 0x1f, R9 ;  /* 0x0000001fff0c7819 */ /* 0x000fe20000011409 */
[----:B------:R-:W0:Y:S01]  /*6d60*/  S2UR UR5, SR_CgaCtaId ;  /* 0x00000000000579c3 */ /* 0x000e220000008800 */
[----:B------:R-:W-:-:S04]  /*6d70*/  IMAD.WIDE.U32 R4, R11, UR6, R4 ;  /* 0x000000060b047c25 */ /* 0x000fc8000f8e0004 */
[----:B------:R-:W-:Y:S01]  /*6d80*/  IMAD.WIDE.U32 R6, R13, UR4, R6 ;  /* 0x000000040d067c25 */ /* 0x000fe2000f8e0006 */
[----:B------:R-:W-:-:S03]  /*6d90*/  UMOV UR4, 0x400 ;  /* 0x0000040000047882 */ /* 0x000fc60000000000 */
[----:B------:R-:W-:Y:S02]  /*6da0*/  IMAD R2, R2, UR6, RZ ;  /* 0x0000000602027c24 */ /* 0x000fe4000f8e02ff */
[----:B------:R-:W-:Y:S02]  /*6db0*/  IMAD.IADD R7, R7, 0x1, R15 ;  /* 0x0000000107077824 */ /* 0x000fe400078e020f */
[----:B------:R-:W-:Y:S02]  /*6dc0*/  IMAD R12, R12, UR8, RZ ;  /* 0x000000080c0c7c24 */ /* 0x000fe4000f8e02ff */
[----:B------:R-:W-:Y:S01]  /*6dd0*/  IMAD R13, R11, UR7, R2 ;  /* 0x000000070b0d7c24 */ /* 0x000fe2000f8e0202 */
[----:B------:R-:W-:Y:S01]  /*6de0*/  ULDC.64 UR6, c[0x0][0xba8] ;  /* 0x0002ea0000067ab9 */ /* 0x000fe20000000a00 */
[C---:B------:R-:W-:Y:S01]  /*6df0*/  IMAD R11, R9.reuse, UR9, R12 ;  /* 0x00000009090b7c24 */ /* 0x040fe2000f8e020c */
[----:B------:R-:W-:Y:S01]  /*6e00*/  LEA R2, P0, R4, UR6, 0x2 ;  /* 0x0000000604027c11 */ /* 0x000fe2000f8010ff */
[----:B------:R-:W-:Y:S01]  /*6e10*/  IMAD.WIDE.U32 R6, R9, UR8, R6 ;  /* 0x0000000809067c25 */ /* 0x000fe2000f8e0006 */
[----:B------:R-:W-:Y:S01]  /*6e20*/  IADD3 R9, R5, R13, RZ ;  /* 0x0000000d05097210 */ /* 0x000fe20007ffe0ff */
[----:B------:R-:W-:Y:S01]  /*6e30*/  ULDC.64 UR8, c[0x0][0xb00] ;  /* 0x0002c00000087ab9 */ /* 0x000fe20000000a00 */
[----:B------:R-:W-:Y:S01]  /*6e40*/  ULDC UR6, c[0x0][0xa88] ;  /* 0x0002a20000067ab9 */ /* 0x000fe20000000800 */
[----:B------:R-:W-:Y:S01]  /*6e50*/  IMAD.IADD R5, R7, 0x1, R11 ;  /* 0x0000000107057824 */ /* 0x000fe200078e020b */
[----:B------:R-:W-:Y:S01]  /*6e60*/  LEA R20, P1, R6, UR8, 0x2 ;  /* 0x0000000806147c11 */ /* 0x000fe2000f8210ff */
[----:B------:R-:W-:Y:S01]  /*6e70*/  IMAD R8, R10, 0x80, R8 ;  /* 0x000000800a087824 */ /* 0x000fe200078e0208 */
[----:B------:R-:W-:Y:S01]  /*6e80*/  LEA.HI.X R9, R4, UR7, R9, 0x2, P0 ;  /* 0x0000000704097c11 */ /* 0x000fe200080f1409 */
[----:B0-----:R-:W-:Y:S01]  /*6e90*/  ULEA UR4, UR5, UR4, 0x18 ;  /* 0x0000000405047291 */ /* 0x001fe2000f8ec03f */
[----:B------:R-:W-:Y:S01]  /*6ea0*/  LEA.HI.X R22, R6, UR9, R5, 0x2, P1 ;  /* 0x0000000906167c11 */ /* 0x000fe200088f1405 */
[----:B------:R-:W-:Y:S01]  /*6eb0*/  SHFL.IDX PT, R4, R2, RZ, 0x1c1f ;  /* 0x001c1fff02047589 */ /* 0x000fe200000e0000 */
[----:B------:R-:W-:Y:S01]  /*6ec0*/  IMAD R17, R16, UR6, RZ ;  /* 0x0000000610117c24 */ /* 0x000fe2000f8e02ff */
[C---:B------:R-:W-:Y:S01]  /*6ed0*/  LOP3.LUT P0, RZ, R23.reuse, 0x3, RZ, 0xc0, !PT ;  /* 0x0000000317ff7812 */ /* 0x040fe2000780c0ff */
[----:B------:R-:W-:Y:S01]  /*6ee0*/  UIADD3 UR4, UR4, 0x2a820, URZ ;  /* 0x0002a82004047890 */ /* 0x000fe2000fffe03f */
[----:B------:R-:W0:Y:S01]  /*6ef0*/  SHFL.IDX PT, R5, R9, RZ, 0x1c1f ;  /* 0x001c1fff09057589 */ /* 0x000e2200000e0000 */
[C---:B------:R-:W-:Y:S01]  /*6f00*/  IADD3 R16, R8.reuse, 0x8, RZ ;  /* 0x0000000808107810 */ /* 0x040fe20007ffe0ff */
[----:B------:R-:W-:Y:S01]  /*6f10*/  IMAD.IADD R19, R23, 0x1, -R88 ;  /* 0x0000000117137824 */ /* 0x000fe200078e0a58 */
[-C--:B------:R-:W-:Y:S01]  /*6f20*/  ISETP.GE.OR P1, PT, R8, R17.reuse, P0 ;  /* 0x000000110800720c */ /* 0x080fe20000726670 */
[----:B------:R-:W-:Y:S01]  /*6f30*/  SHFL.IDX PT, R6, R2, 0x1, 0x1c1f ;  /* 0x003c1f0002067f89 */ /* 0x000fe200000e0000 */
[-C--:B------:R-:W-:Y:S01]  /*6f40*/  ISETP.GE.OR P0, PT, R16, R17.reuse, P0 ;  /* 0x000000111000720c */ /* 0x080fe20000706670 */
[----:B------:R-:W-:Y:S01]  /*6f50*/  UPRMT UR4, URZ, 0x654, UR4 ;  /* 0x000006543f047896 */ /* 0x000fe20008000004 */
[----:B------:R-:W-:Y:S01]  /*6f60*/  ISETP.GE.AND P2, PT, R8, R17, PT ;  /* 0x000000110800720c */ /* 0x000fe20003f46270 */
[----:B------:R-:W1:Y:S01]  /*6f70*/  SHFL.IDX PT, R7, R9, 0x1, 0x1c1f ;  /* 0x003c1f0009077f89 */ /* 0x000e6200000e0000 */
[----:B------:R-:W-:-:S03]  /*6f80*/  IMAD.SHL.U32 R19, R19, 0x2, RZ ;  /* 0x0000000213137824 */ /* 0x000fc600078e00ff */
[----:B------:R2:W3:Y:S03]  /*6f90*/  SHFL.IDX PT, R14, R20, RZ, 0x1c1f ;  /* 0x001c1fff140e7589 */ /* 0x0004e600000e0000 */
[----:B------:R-:W-:Y:S01]  /*6fa0*/  SYNCS.ARRIVE.TRANS64.RED.A1T0 RZ, [UR4], RZ ;  /* 0x000000ffffff79a7 */ /* 0x000fe20008100404 */
[----:B------:R2:W4:Y:S04]  /*6fb0*/  SHFL.IDX PT, R15, R22, RZ, 0x1c1f ;  /* 0x001c1fff160f7589 */ /* 0x00052800000e0000 */
[----:B0-----:R2:W-:Y:S04]  /*6fc0*/  @!P1 ST.E desc[UR38][R4.64], R3 ;  /* 0x0000000304009985 */ /* 0x0015e8000c101926 */
[----:B-1----:R2:W-:Y:S01]  /*6fd0*/  @!P0 ST.E desc[UR38][R6.64], R0 ;  /* 0x0000000006008985 */ /* 0x0025e2000c101926 */
[----:B------:R-:W-:Y:S05]  /*6fe0*/  @P2 BRA `(.L_x_37) ;  /* 0x0000000400782947 */ /* 0x000fea0003800000 */
[C---:B--2---:R-:W-:Y:S01]  /*6ff0*/  IADD3 R0, R19.reuse, 0x8, RZ ;  /* 0x0000000813007810 */ /* 0x044fe20007ffe0ff */
[----:B------:R-:W-:Y:S01]  /*7000*/  ULDC UR4, c[0x0][0xac8] ;  /* 0x0002b20000047ab9 */ /* 0x000fe20000000800 */
[C---:B------:R-:W-:Y:S01]  /*7010*/  VIADD R6, R19.reuse, 0x10 ;  /* 0x0000001013067836 */ /* 0x040fe20000000000 */
[C---:B------:R-:W-:Y:S01]  /*7020*/  ISETP.GE.AND P2, PT, R19.reuse, UR4, PT ;  /* 0x0000000413007c0c */ /* 0x040fe2000bf46270 */
[C---:B------:R-:W-:Y:S01]  /*7030*/  VIADD R7, R19.reuse, 0x18 ;  /* 0x0000001813077836 */ /* 0x040fe20000000000 */
[----:B------:R-:W-:Y:S01]  /*7040*/  ISETP.GE.AND P3, PT, R0, UR4, PT ;  /* 0x0000000400007c0c */ /* 0x000fe2000bf66270 */
[C---:B------:R-:W-:Y:S01]  /*7050*/  VIADD R8, R19.reuse, 0x28 ;  /* 0x0000002813087836 */ /* 0x040fe20000000000 */
[----:B------:R-:W-:Y:S01]  /*7060*/  ISETP.GE.AND P0, PT, R6, UR4, PT ;  /* 0x0000000406007c0c */ /* 0x000fe2000bf06270 */
[----:B------:R-:W-:Y:S01]  /*7070*/  VIADD R9, R19, 0x30 ;  /* 0x0000003013097836 */ /* 0x000fe20000000000 */
[----:B------:R-:W-:Y:S01]  /*7080*/  ISETP.GE.AND P1, PT, R7, UR4, PT ;  /* 0x0000000407007c0c */ /* 0x000fe2000bf26270 */
[C---:B------:R-:W-:Y:S01]  /*7090*/  VIADD R11, R19.reuse, 0x40 ;  /* 0x00000040130b7836 */ /* 0x040fe20000000000 */
[C---:B------:R-:W-:Y:S01]  /*70a0*/  IADD3 R10, R19.reuse, 0x38, RZ ;  /* 0x00000038130a7810 */ /* 0x040fe20007ffe0ff */
[----:B------:R-:W-:Y:S01]  /*70b0*/  VIADD R18, R19, 0x60 ;  /* 0x0000006013127836 */ /* 0x000fe20000000000 */
[----:B------:R-:W-:-:S02]  /*70c0*/  ISETP.GE.AND P4, PT, R9, UR4, PT ;  /* 0x0000000409007c0c */ /* 0x000fc4000bf86270 */
[----:B------:R-:W-:Y:S01]  /*70d0*/  ISETP.GE.AND P5, PT, R10, UR4, PT ;  /* 0x000000040a007c0c */ /* 0x000fe2000bfa6270 */
[----:B---34-:R-:W-:Y:S01]  /*70e0*/  @!P2 IMAD.WIDE R2, R19, 0x4, R14 ;  /* 0x000000041302a825 */ /* 0x018fe200078e020e */
[----:B------:R-:W-:Y:S02]  /*70f0*/  ISETP.GE.AND P6, PT, R11, UR4, PT ;  /* 0x000000040b007c0c */ /* 0x000fe4000bfc6270 */
[----:B------:R-:W-:Y:S02]  /*7100*/  @!P3 LEA.HI R0, R0, R0, RZ, 0x1 ;  /* 0x000000000000b211 */ /* 0x000fe400078f08ff */
[----:B------:R0:W-:Y:S01]  /*7110*/  @!P2 ST.E.64 desc[UR38][R2.64], R24 ;  /* 0x000000180200a985 */ /* 0x0001e2000c101b26 */
[----:B------:R-:W-:Y:S02]  /*7120*/  @!P0 LEA.HI R6, R6, R6, RZ, 0x1 ;  /* 0x0000000606068211 */ /* 0x000fe400078f08ff */
[----:B------:R-:W-:Y:S02]  /*7130*/  @!P3 LOP3.LUT R5, R0, 0xfffffffe, RZ, 0xc0, !PT ;  /* 0xfffffffe0005b812 */ /* 0x000fe400078ec0ff */
[----:B------:R-:W-:-:S02]  /*7140*/  IADD3 R0, R19, 0x20, RZ ;  /* 0x0000002013007810 */ /* 0x000fc40007ffe0ff */
[----:B------:R-:W-:Y:S01]  /*7150*/  @!P1 LEA.HI R7, R7, R7, RZ, 0x1 ;  /* 0x0000000707079211 */ /* 0x000fe200078f08ff */
[----:B------:R-:W-:Y:S01]  /*7160*/  @!P3 IMAD.WIDE R4, R5, 0x4, R14 ;  /* 0x000000040504b825 */ /* 0x000fe200078e020e */
[----:B------:R-:W-:Y:S02]  /*7170*/  ISETP.GE.AND P2, PT, R0, UR4, PT ;  /* 0x0000000400007c0c */ /* 0x000fe4000bf46270 */
[----:B------:R-:W-:Y:S02]  /*7180*/  @!P5 LEA.HI R10, R10, R10, RZ, 0x1 ;  /* 0x0000000a0a0ad211 */ /* 0x000fe400078f08ff */
[----:B------:R1:W-:Y:S01]  /*7190*/  @!P3 ST.E.64 desc[UR38][R4.64], R28 ;  /* 0x0000001c0400b985 */ /* 0x0003e2000c101b26 */
[----:B------:R-:W-:Y:S02]  /*71a0*/  ISETP.GE.AND P3, PT, R8, UR4, PT ;  /* 0x0000000408007c0c */ /* 0x000fe4000bf66270 */
[----:B0-----:R-:W-:Y:S02]  /*71b0*/  @!P0 LOP3.LUT R3, R6, 0xfffffffe, RZ, 0xc0, !PT ;  /* 0xfffffffe06038812 */ /* 0x001fe400078ec0ff */
[----:B------:R-:W-:-:S02]  /*71c0*/  @!P4 LEA.HI R6, R9, R9, RZ, 0x1 ;  /* 0x000000090906c211 */ /* 0x000fc400078f08ff */
[----:B------:R-:W-:Y:S01]  /*71d0*/  @!P5 LOP3.LUT R13, R10, 0xfffffffe, RZ, 0xc0, !PT ;  /* 0xfffffffe0a0dd812 */ /* 0x000fe200078ec0ff */
[----:B------:R-:W-:Y:S01]  /*71e0*/  @!P0 IMAD.WIDE R2, R3, 0x4, R14 ;  /* 0x0000000403028825 */ /* 0x000fe200078e020e */
[----:B------:R-:W-:Y:S02]  /*71f0*/  @!P2 LEA.HI R0, R0, R0, RZ, 0x1 ;  /* 0x000000000000a211 */ /* 0x000fe400078f08ff */
[----:B------:R-:W-:Y:S02]  /*7200*/  IADD3 R12, R19, 0x50, RZ ;  /* 0x00000050130c7810 */ /* 0x000fe40007ffe0ff */
[----:B------:R0:W-:Y:S01]  /*7210*/  @!P0 ST.E.64 desc[UR38][R2.64], R32 ;  /* 0x0000002002008985 */ /* 0x0001e2000c101b26 */
[----:B------:R-:W-:Y:S02]  /*7220*/  @!P3 LEA.HI R8, R8, R8, RZ, 0x1 ;  /* 0x000000080808b211 */ /* 0x000fe400078f08ff */
[----:B-1----:R-:W-:Y:S02]  /*7230*/  @!P1 LOP3.LUT R5, R7, 0xfffffffe, RZ, 0xc0, !PT ;  /* 0xfffffffe07059812 */ /* 0x002fe400078ec0ff */
[----:B------:R-:W-:-:S02]  /*7240*/  @!P2 LOP3.LUT R7, R0, 0xfffffffe, RZ, 0xc0, !PT ;  /* 0xfffffffe0007a812 */ /* 0x000fc400078ec0ff */
[----:B------:R-:W-:Y:S01]  /*7250*/  @!P3 LOP3.LUT R9, R8, 0xfffffffe, RZ, 0xc0, !PT ;  /* 0xfffffffe0809b812 */ /* 0x000fe200078ec0ff */
[--C-:B------:R-:W-:Y:S01]  /*7260*/  @!P1 IMAD.WIDE R4, R5, 0x4, R14.reuse ;  /* 0x0000000405049825 */ /* 0x100fe200078e020e */
[----:B------:R-:W-:Y:S02]  /*7270*/  @!P6 LEA.HI R0, R11, R11, RZ, 0x1 ;  /* 0x0000000b0b00e211 */ /* 0x000fe400078f08ff */
[----:B------:R-:W-:Y:S01]  /*7280*/  @!P4 LOP3.LUT R11, R6, 0xfffffffe, RZ, 0xc0, !PT ;  /* 0xfffffffe060bc812 */ /* 0x000fe200078ec0ff */
[--C-:B------:R-:W-:Y:S01]  /*7290*/  @!P2 IMAD.WIDE R6, R7, 0x4, R14.reuse ;  /* 0x000000040706a825 */ /* 0x100fe200078e020e */
[----:B------:R-:W-:Y:S01]  /*72a0*/  @!P6 LOP3.LUT R21, R0, 0xfffffffe, RZ, 0xc0, !PT ;  /* 0xfffffffe0015e812 */ /* 0x000fe200078ec0ff */
[----:B------:R1:W-:Y:S01]  /*72b0*/  @!P1 ST.E.64 desc[UR38][R4.64], R36 ;  /* 0x0000002404009985 */ /* 0x0003e2000c101b26 */
[----:B------:R-:W-:Y:S01]  /*72c0*/  ISETP.GE.AND P1, PT, R12, UR4, PT ;  /* 0x000000040c007c0c */ /* 0x000fe2000bf26270 */
[----:B0-----:R-:W-:Y:S02]  /*72d0*/  @!P3 IMAD.WIDE R2, R9, 0x4, R14 ;  /* 0x000000040902b825 */ /* 0x001fe400078e020e */
[----:B------:R0:W-:Y:S02]  /*72e0*/  @!P2 ST.E.64 desc[UR38][R6.64], R40 ;  /* 0x000000280600a985 */ /* 0x0001e4000c101b26 */
[----:B------:R-:W-:-:S02]  /*72f0*/  VIADD R0, R19, 0x48 ;  /* 0x0000004813007836 */ /* 0x000fc40000000000 */
[--C-:B------:R-:W-:Y:S01]  /*7300*/  @!P5 IMAD.WIDE R8, R13, 0x4, R14.reuse ;  /* 0x000000040d08d825 */ /* 0x100fe200078e020e */
[----:B------:R2:W-:Y:S01]  /*7310*/  @!P3 ST.E.64 desc[UR38][R2.64], R44 ;  /* 0x0000002c0200b985 */ /* 0x0005e2000c101b26 */
[----:B------:R-:W-:Y:S02]  /*7320*/  ISETP.GE.AND P3, PT, R18, UR4, PT ;  /* 0x0000000412007c0c */ /* 0x000fe4000bf66270 */
[----:B------:R-:W-:Y:S01]  /*7330*/  VIADD R13, R19, 0x58 ;  /* 0x00000058130d7836 */ /* 0x000fe20000000000 */
[----:B------:R-:W-:Y:S01]  /*7340*/  ISETP.GE.AND P0, PT, R0, UR4, PT ;  /* 0x0000000400007c0c */ /* 0x000fe2000bf06270 */
[--C-:B-1----:R-:W-:Y:S01]  /*7350*/  @!P4 IMAD.WIDE R4, R11, 0x4, R14.reuse ;  /* 0x000000040b04c825 */ /* 0x102fe200078e020e */
[----:B------:R-:W-:Y:S02]  /*7360*/  @!P1 LEA.HI R12, R12, R12, RZ, 0x1 ;  /* 0x0000000c0c0c9211 */ /* 0x000fe400078f08ff */
[----:B------:R-:W-:Y:S01]  /*7370*/  ISETP.GE.AND P2, PT, R13, UR4, PT ;  /* 0x000000040d007c0c */ /* 0x000fe2000bf46270 */
[----:B------:R-:W-:Y:S01]  /*7380*/  @!P6 IMAD.WIDE R10, R21, 0x4, R14 ;  /* 0x00000004150ae825 */ /* 0x000fe200078e020e */
[----:B------:R1:W-:Y:S01]  /*7390*/  @!P4 ST.E.64 desc[UR38][R4.64], R48 ;  /* 0x000000300400c985 */ /* 0x0003e2000c101b26 */
[----:B0-----:R-:W-:-:S02]  /*73a0*/  IADD3 R6, R19, 0x68, RZ ;  /* 0x0000006813067810 */ /* 0x001fc40007ffe0ff */
[C---:B------:R-:W-:Y:S01]  /*73b0*/  VIADD R7, R19.reuse, 0x70 ;  /* 0x0000007013077836 */ /* 0x040fe20000000000 */
[----:B------:R0:W-:Y:S01]  /*73c0*/  @!P5 ST.E.64 desc[UR38][R8.64], R52 ;  /* 0x000000340800d985 */ /* 0x0001e2000c101b26 */
[----:B--2---:R-:W-:Y:S01]  /*73d0*/  VIADD R3, R19, 0x78 ;  /* 0x0000007813037836 */ /* 0x004fe20000000000 */
[----:B------:R-:W-:Y:S02]  /*73e0*/  ISETP.GE.AND P4, PT, R6, UR4, PT ;  /* 0x0000000406007c0c */ /* 0x000fe4000bf86270 */
[----:B------:R2:W-:Y:S01]  /*73f0*/  @!P6 ST.E.64 desc[UR38][R10.64], R56 ;  /* 0x000000380a00e985 */ /* 0x0005e2000c101b26 */
[----:B------:R-:W-:Y:S02]  /*7400*/  ISETP.GE.AND P5, PT, R7, UR4, PT ;  /* 0x0000000407007c0c */ /* 0x000fe4000bfa6270 */
[----:B------:R-:W-:Y:S02]  /*7410*/  ISETP.GE.AND P6, PT, R3, UR4, PT ;  /* 0x0000000403007c0c */ /* 0x000fe4000bfc6270 */
[----:B------:R-:W-:-:S02]  /*7420*/  @!P0 LEA.HI R0, R0, R0, RZ, 0x1 ;  /* 0x0000000000008211 */ /* 0x000fc400078f08ff */
[----:B------:R-:W-:Y:S02]  /*7430*/  @!P2 LEA.HI R13, R13, R13, RZ, 0x1 ;  /* 0x0000000d0d0da211 */ /* 0x000fe400078f08ff */
[----:B------:R-:W-:Y:S02]  /*7440*/  @!P3 LEA.HI R18, R18, R18, RZ, 0x1 ;  /* 0x000000121212b211 */ /* 0x000fe400078f08ff */
[----:B------:R-:W-:Y:S02]  /*7450*/  @!P4 LEA.HI R6, R6, R6, RZ, 0x1 ;  /* 0x000000060606c211 */ /* 0x000fe400078f08ff */
[----:B-1----:R-:W-:Y:S02]  /*7460*/  @!P1 LOP3.LUT R5, R12, 0xfffffffe, RZ, 0xc0, !PT ;  /* 0xfffffffe0c059812 */ /* 0x002fe400078ec0ff */
[----:B------:R-:W-:Y:S02]  /*7470*/  @!P5 LEA.HI R2, R7, R7, RZ, 0x1 ;  /* 0x000000070702d211 */ /* 0x000fe400078f08ff */
[----:B------:R-:W-:-:S02]  /*7480*/  @!P6 LEA.HI R4, R3, R3, RZ, 0x1 ;  /* 0x000000030304e211 */ /* 0x000fc400078f08ff */
[----:B------:R-:W-:Y:S02]  /*7490*/  @!P0 LOP3.LUT R3, R0, 0xfffffffe, RZ, 0xc0, !PT ;  /* 0xfffffffe00038812 */ /* 0x000fe400078ec0ff */
[----:B------:R-:W-:Y:S02]  /*74a0*/  @!P2 LOP3.LUT R7, R13, 0xfffffffe, RZ, 0xc0, !PT ;  /* 0xfffffffe0d07a812 */ /* 0x000fe400078ec0ff */
[----:B0-----:R-:W-:Y:S02]  /*74b0*/  @!P3 LOP3.LUT R9, R18, 0xfffffffe, RZ, 0xc0, !PT ;  /* 0xfffffffe1209b812 */ /* 0x001fe400078ec0ff */
[----:B--2---:R-:W-:Y:S01]  /*74c0*/  @!P4 LOP3.LUT R11, R6, 0xfffffffe, RZ, 0xc0, !PT ;  /* 0xfffffffe060bc812 */ /* 0x004fe200078ec0ff */
[--C-:B------:R-:W-:Y:S01]  /*74d0*/  @!P2 IMAD.WIDE R6, R7, 0x4, R14.reuse ;  /* 0x000000040706a825 */ /* 0x100fe200078e020e */
[----:B------:R-:W-:Y:S02]  /*74e0*/  @!P5 LOP3.LUT R13, R2, 0xfffffffe, RZ, 0xc0, !PT ;  /* 0xfffffffe020dd812 */ /* 0x000fe400078ec0ff */
[----:B------:R-:W-:Y:S01]  /*74f0*/  @!P6 LOP3.LUT R21, R4, 0xfffffffe, RZ, 0xc0, !PT ;  /* 0xfffffffe0415e812 */ /* 0x000fe200078ec0ff */
[----:B------:R-:W-:-:S04]  /*7500*/  @!P0 IMAD.WIDE R2, R3, 0x4, R14 ;  /* 0x0000000403028825 */ /* 0x000fc800078e020e */
[--C-:B------:R-:W-:Y:S01]  /*7510*/  @!P1 IMAD.WIDE R4, R5, 0x4, R14.reuse ;  /* 0x0000000405049825 */ /* 0x100fe200078e020e */
[----:B------:R0:W-:Y:S03]  /*7520*/  @!P0 ST.E.64 desc[UR38][R2.64], R60 ;  /* 0x0000003c02008985 */ /* 0x0001e6000c101b26 */
[--C-:B------:R-:W-:Y:S01]  /*7530*/  @!P3 IMAD.WIDE R8, R9, 0x4, R14.reuse ;  /* 0x000000040908b825 */ /* 0x100fe200078e020e */
[----:B------:R0:W-:Y:S03]  /*7540*/  @!P1 ST.E.64 desc[UR38][R4.64], R64 ;  /* 0x0000004004009985 */ /* 0x0001e6000c101b26 */
[--C-:B------:R-:W-:Y:S01]  /*7550*/  @!P4 IMAD.WIDE R10, R11, 0x4, R14.reuse ;  /* 0x000000040b0ac825 */ /* 0x100fe200078e020e */
[----:B------:R0:W-:Y:S03]  /*7560*/  @!P2 ST.E.64 desc[UR38][R6.64], R68 ;  /* 0x000000440600a985 */ /* 0x0001e6000c101b26 */
[--C-:B------:R-:W-:Y:S01]  /*7570*/  @!P5 IMAD.WIDE R12, R13, 0x4, R14.reuse ;  /* 0x000000040d0cd825 */ /* 0x100fe200078e020e */
[----:B------:R0:W-:Y:S03]  /*7580*/  @!P3 ST.E.64 desc[UR38][R8.64], R72 ;  /* 0x000000480800b985 */ /* 0x0001e6000c101b26 */
[----:B------:R-:W-:Y:S01]  /*7590*/  @!P6 IMAD.WIDE R14, R21, 0x4, R14 ;  /* 0x00000004150ee825 */ /* 0x000fe200078e020e */
[----:B------:R0:W-:Y:S04]  /*75a0*/  @!P4 ST.E.64 desc[UR38][R10.64], R76 ;  /* 0x0000004c0a00c985 */ /* 0x0001e8000c101b26 */
[----:B------:R0:W-:Y:S04]  /*75b0*/  @!P5 ST.E.64 desc[UR38][R12.64], R80 ;  /* 0x000000500c00d985 */ /* 0x0001e8000c101b26 */
[----:B------:R0:W-:Y:S02]  /*75c0*/  @!P6 ST.E.64 desc[UR38][R14.64], R84 ;  /* 0x000000540e00e985 */ /* 0x0001e4000c101b26 */
.L_x_37:
[----:B------:R-:W-:Y:S05]  /*75d0*/  BSYNC B0 ;  /* 0x0000000000007941 */ /* 0x000fea0003800000 */
.L_x_36:
[----:B------:R-:W-:Y:S01]  /*75e0*/  ISETP.GE.AND P0, PT, R16, R17, PT ;  /* 0x000000111000720c */ /* 0x000fe20003f06270 */
[----:B0-----:R0:W1:Y:S04]  /*75f0*/  SHFL.IDX PT, R13, R22, 0x1, 0x1c1f ;  /* 0x003c1f00160d7f89 */ /* 0x00106800000e0000 */
[----:B------:R0:W0:Y:S08]  /*7600*/  SHFL.IDX PT, R12, R20, 0x1, 0x1c1f ;  /* 0x003c1f00140c7f89 */ /* 0x00003000000e0000 */
[----:B------:R-:W-:Y:S05]  /*7610*/  @P0 BRA `(.L_x_8) ;  /* 0x0000004000b40947 */ /* 0x000fea0003800000 */
[----:B------:R-:W-:Y:S01]  /*7620*/  ULDC UR4, c[0x0][0xac8] ;  /* 0x0002b20000047ab9 */ /* 0x000fe20000000800 */
[C---:B--2---:R-:W-:Y:S01]  /*7630*/  IADD3 R0, R19.reuse, 0x8, RZ ;  /* 0x0000000813007810 */ /* 0x044fe20007ffe0ff */
[C---:B------:R-:W-:Y:S01]  /*7640*/  VIADD R4, R19.reuse, 0x10 ;  /* 0x0000001013047836 */ /* 0x040fe20000000000 */
[C---:B------:R-:W-:Y:S01]  /*7650*/  ISETP.GE.AND P0, PT, R19.reuse, UR4, PT ;  /* 0x0000000413007c0c */ /* 0x040fe2000bf06270 */
[C---:B------:R-:W-:Y:S01]  /*7660*/  VIADD R6, R19.reuse, 0x18 ;  /* 0x0000001813067836 */ /* 0x040fe20000000000 */
[----:B------:R-:W-:Y:S01]  /*7670*/  ISETP.GE.AND P5, PT, R0, UR4, PT ;  /* 0x0000000400007c0c */ /* 0x000fe2000bfa6270 */
[C---:B------:R-:W-:Y:S01]  /*7680*/  VIADD R9, R19.reuse, 0x28 ;  /* 0x0000002813097836 */ /* 0x040fe20000000000 */
[----:B------:R-:W-:Y:S01]  /*7690*/  ISETP.GE.AND P6, PT, R4, UR4, PT ;  /* 0x0000000404007c0c */ /* 0x000fe2000bfc6270 */
[C---:B------:R-:W-:Y:S01]  /*76a0*/  VIADD R10, R19.reuse, 0x30 ;  /* 0x00000030130a7836 */ /* 0x040fe20000000000 */
[C---:B------:R-:W-:Y:S01]  /*76b0*/  IADD3 R8, R19.reuse, 0x20, RZ ;  /* 0x0000002013087810 */ /* 0x040fe20007ffe0ff */
[C---:B------:R-:W-:Y:S01]  /*76c0*/  VIADD R16, R19.reuse, 0x40 ;  /* 0x0000004013107836 */ /* 0x040fe20000000000 */
[C---:B------:R-:W-:Y:S01]  /*76d0*/  IADD3 R11, R19.reuse, 0x38, RZ ;  /* 0x00000038130b7810 */ /* 0x040fe20007ffe0ff */
[C---:B------:R-:W-:Y:S01]  /*76e0*/  VIADD R18, R19.reuse, 0x48 ;  /* 0x0000004813127836 */ /* 0x040fe20000000000 */
[----:B------:R-:W-:Y:S01]  /*76f0*/  ISETP.GE.AND P4, PT, R8, UR4, PT ;  /* 0x0000000408007c0c */ /* 0x000fe2000bf86270 */
[----:B0-----:R-:W-:Y:S01]  /*7700*/  VIADD R20, R19, 0x70 ;  /* 0x0000007013147836 */ /* 0x001fe20000000000 */
[----:B------:R-:W-:Y:S01]  /*7710*/  ISETP.GE.AND P3, PT, R9, UR4, PT ;  /* 0x0000000409007c0c */ /* 0x000fe2000bf66270 */
[----:B-1----:R-:W-:Y:S01]  /*7720*/  @!P0 IMAD.WIDE R2, R19, 0x4, R12 ;  /* 0x0000000413028825 */ /* 0x002fe200078e020c */
[----:B------:R-:W-:-:S02]  /*7730*/  ISETP.GE.AND P2, PT, R10, UR4, PT ;  /* 0x000000040a007c0c */ /* 0x000fc4000bf46270 */
[----:B------:R-:W-:Y:S02]  /*7740*/  ISETP.GE.AND P1, PT, R11, UR4, PT ;  /* 0x000000040b007c0c */ /* 0x000fe4000bf26270 */
[----:B------:R0:W-:Y:S01]  /*7750*/  @!P0 ST.E.64 desc[UR38][R2.64], R26 ;  /* 0x0000001a02008985 */ /* 0x0001e2000c101b26 */
[----:B------:R-:W-:Y:S02]  /*7760*/  ISETP.GE.AND P0, PT, R6, UR4, PT ;  /* 0x0000000406007c0c */ /* 0x000fe4000bf06270 */
[----:B------:R-:W-:Y:S02]  /*7770*/  @!P5 LEA.HI R0, R0, R0, RZ, 0x1 ;  /* 0x000000000000d211 */ /* 0x000fe400078f08ff */
[----:B------:R-:W-:Y:S02]  /*7780*/  @!P6 LEA.HI R4, R4, R4, RZ, 0x1 ;  /* 0x000000040404e211 */ /* 0x000fe400078f08ff */
[----:B------:R-:W-:Y:S02]  /*7790*/  @!P5 LOP3.LUT R5, R0, 0xfffffffe, RZ, 0xc0, !PT ;  /* 0xfffffffe0005d812 */ /* 0x000fe400078ec0ff */
[----:B------:R-:W-:-:S02]  /*77a0*/  @!P6 LOP3.LUT R7, R4, 0xfffffffe, RZ, 0xc0, !PT ;  /* 0xfffffffe0407e812 */ /* 0x000fc400078ec0ff */
[----:B------:R-:W-:Y:S02]  /*77b0*/  @!P4 LEA.HI R8, R8, R8, RZ, 0x1 ;  /* 0x000000080808c211 */ /* 0x000fe400078f08ff */
[----:B------:R-:W-:Y:S01]  /*77c0*/  @!P3 LEA.HI R0, R9, R9, RZ, 0x1 ;  /* 0x000000090900b211 */ /* 0x000fe200078f08ff */
[--C-:B0-----:R-:W-:Y:S01]  /*77d0*/  @!P5 IMAD.WIDE R2, R5, 0x4, R12.reuse ;  /* 0x000000040502d825 */ /* 0x101fe200078e020c */
[----:B------:R-:W-:Y:S02]  /*77e0*/  @!P0 LEA.HI R6, R6, R6, RZ, 0x1 ;  /* 0x0000000606068211 */ /* 0x000fe400078f08ff */
[----:B------:R-:W-:Y:S01]  /*77f0*/  @!P2 LEA.HI R10, R10, R10, RZ, 0x1 ;  /* 0x0000000a0a0aa211 */ /* 0x000fe200078f08ff */
[----:B------:R-:W-:Y:S01]  /*7800*/  @!P6 IMAD.WIDE R4, R7, 0x4, R12 ;  /* 0x000000040704e825 */ /* 0x000fe200078e020c */
[----:B---3--:R-:W-:Y:S01]  /*7810*/  @!P1 LEA.HI R14, R11, R11, RZ, 0x1 ;  /* 0x0000000b0b0e9211 */ /* 0x008fe200078f08ff */
[----:B------:R0:W-:Y:S01]  /*7820*/  @!P5 ST.E.64 desc[UR38][R2.64], R30 ;  /* 0x0000001e0200d985 */ /* 0x0001e2000c101b26 */
[----:B------:R-:W-:-:S02]  /*7830*/  @!P0 LOP3.LUT R7, R6, 0xfffffffe, RZ, 0xc0, !PT ;  /* 0xfffffffe06078812 */ /* 0x000fc400078ec0ff */
[----:B------:R-:W-:Y:S01]  /*7840*/  @!P4 LOP3.LUT R9, R8, 0xfffffffe, RZ, 0xc0, !PT ;  /* 0xfffffffe0809c812 */ /* 0x000fe200078ec0ff */
[----:B------:R1:W-:Y:S01]  /*7850*/  @!P6 ST.E.64 desc[UR38][R4.64], R34 ;  /* 0x000000220400e985 */ /* 0x0003e2000c101b26 */
[----:B------:R-:W-:Y:S02]  /*7860*/  @!P3 LOP3.LUT R11, R0, 0xfffffffe, RZ, 0xc0, !PT ;  /* 0xfffffffe000bb812 */ /* 0x000fe400078ec0ff */
[----:B----4-:R-:W-:Y:S02]  /*7870*/  @!P2 LOP3.LUT R15, R10, 0xfffffffe, RZ, 0xc0, !PT ;  /* 0xfffffffe0a0fa812 */ /* 0x010fe400078ec0ff */
[----:B------:R-:W-:Y:S01]  /*7880*/  @!P1 LOP3.LUT R17, R14, 0xfffffffe, RZ, 0xc0, !PT ;  /* 0xfffffffe0e119812 */ /* 0x000fe200078ec0ff */
[----:B------:R-:W-:Y:S01]  /*7890*/  VIADD R14, R19, 0x58 ;  /* 0x00000058130e7836 */ /* 0x000fe20000000000 */
[----:B------:R-:W-:Y:S02]  /*78a0*/  ISETP.GE.AND P5, PT, R16, UR4, PT ;  /* 0x0000000410007c0c */ /* 0x000fe4000bfa6270 */
[----:B------:R-:W-:Y:S01]  /*78b0*/  ISETP.GE.AND P6, PT, R18, UR4, PT ;  /* 0x0000000412007c0c */ /* 0x000fe2000bfc6270 */
[----:B0-----:R-:W-:Y:S01]  /*78c0*/  @!P0 IMAD.WIDE R2, R7, 0x4, R12 ;  /* 0x0000000407028825 */ /* 0x001fe200078e020c */
[----:B------:R-:W-:-:S03]  /*78d0*/  IADD3 R0, R19, 0x50, RZ ;  /* 0x0000005013007810 */ /* 0x000fc60007ffe0ff */
[--C-:B-1----:R-:W-:Y:S01]  /*78e0*/  @!P4 IMAD.WIDE R4, R9, 0x4, R12.reuse ;  /* 0x000000040904c825 */ /* 0x102fe200078e020c */
[----:B------:R0:W-:Y:S01]  /*78f0*/  @!P0 ST.E.64 desc[UR38][R2.64], R38 ;  /* 0x0000002602008985 */ /* 0x0001e2000c101b26 */
[----:B------:R-:W-:Y:S02]  /*7900*/  ISETP.GE.AND P0, PT, R0, UR4, PT ;  /* 0x0000000400007c0c */ /* 0x000fe4000bf06270 */
[--C-:B------:R-:W-:Y:S01]  /*7910*/  @!P3 IMAD.WIDE R6, R11, 0x4, R12.reuse ;  /* 0x000000040b06b825 */ /* 0x100fe200078e020c */
[----:B------:R1:W-:Y:S01]  /*7920*/  @!P4 ST.E.64 desc[UR38][R4.64], R42 ;  /* 0x0000002a0400c985 */ /* 0x0003e2000c101b26 */
[----:B------:R-:W-:Y:S02]  /*7930*/  ISETP.GE.AND P4, PT, R20, UR4, PT ;  /* 0x0000000414007c0c */ /* 0x000fe4000bf86270 */
[----:B------:R-:W-:Y:S01]  /*7940*/  @!P2 IMAD.WIDE R8, R15, 0x4, R12 ;  /* 0x000000040f08a825 */ /* 0x000fe200078e020c */
[----:B------:R2:W-:Y:S01]  /*7950*/  @!P3 ST.E.64 desc[UR38][R6.64], R46 ;  /* 0x0000002e0600b985 */ /* 0x0005e2000c101b26 */
[----:B------:R-:W-:-:S02]  /*7960*/  @!P5 LEA.HI R16, R16, R16, RZ, 0x1 ;  /* 0x000000101010d211 */ /* 0x000fc400078f08ff */
[----:B------:R-:W-:Y:S01]  /*7970*/  @!P1 IMAD.WIDE R10, R17, 0x4, R12 ;  /* 0x00000004110a9825 */ /* 0x000fe200078e020c */
[----:B------:R3:W-:Y:S01]  /*7980*/  @!P2 ST.E.64 desc[UR38][R8.64], R50 ;  /* 0x000000320800a985 */ /* 0x0007e2000c101b26 */
[C---:B------:R-:W-:Y:S02]  /*7990*/  IADD3 R17, R19.reuse, 0x68, RZ ;  /* 0x0000006813117810 */ /* 0x040fe40007ffe0ff */
[C---:B------:R-:W-:Y:S01]  /*79a0*/  VIADD R15, R19.reuse, 0x60 ;  /* 0x00000060130f7836 */ /* 0x040fe20000000000 */
[----:B------:R4:W-:Y:S01]  /*79b0*/  @!P1 ST.E.64 desc[UR38][R10.64], R54 ;  /* 0x000000360a009985 */ /* 0x0009e2000c101b26 */
[----:B------:R-:W-:Y:S01]  /*79c0*/  ISETP.GE.AND P1, PT, R14, UR4, PT ;  /* 0x000000040e007c0c */ /* 0x000fe2000bf26270 */
[----:B------:R-:W-:Y:S01]  /*79d0*/  VIADD R19, R19, 0x78 ;  /* 0x0000007813137836 */ /* 0x000fe20000000000 */
[----:B------:R-:W-:Y:S02]  /*79e0*/  ISETP.GE.AND P3, PT, R17, UR4, PT ;  /* 0x0000000411007c0c */ /* 0x000fe4000bf66270 */
[----:B------:R-:W-:-:S02]  /*79f0*/  ISETP.GE.AND P2, PT, R15, UR4, PT ;  /* 0x000000040f007c0c */ /* 0x000fc4000bf46270 */
[----:B------:R-:W-:Y:S02]  /*7a00*/  @!P6 LEA.HI R18, R18, R18, RZ, 0x1 ;  /* 0x000000121212e211 */ /* 0x000fe400078f08ff */
[----:B0-----:R-:W-:Y:S02]  /*7a10*/  @!P5 LOP3.LUT R3, R16, 0xfffffffe, RZ, 0xc0, !PT ;  /* 0xfffffffe1003d812 */ /* 0x001fe400078ec0ff */
[----:B-1----:R-:W-:Y:S02]  /*7a20*/  @!P6 LOP3.LUT R5, R18, 0xfffffffe, RZ, 0xc0, !PT ;  /* 0xfffffffe1205e812 */ /* 0x002fe400078ec0ff */
[----:B------:R-:W-:Y:S01]  /*7a30*/  @!P0 LEA.HI R0, R0, R0, RZ, 0x1 ;  /* 0x0000000000008211 */ /* 0x000fe200078f08ff */
[--C-:B------:R-:W-:Y:S01]  /*7a40*/  @!P5 IMAD.WIDE R2, R3, 0x4, R12.reuse ;  /* 0x000000040302d825 */ /* 0x100fe200078e020c */
[----:B------:R-:W-:Y:S02]  /*7a50*/  @!P1 LEA.HI R14, R14, R14, RZ, 0x1 ;  /* 0x0000000e0e0e9211 */ /* 0x000fe400078f08ff */
[----:B------:R-:W-:Y:S01]  /*7a60*/  @!P3 LEA.HI R17, R17, R17, RZ, 0x1 ;  /* 0x000000111111b211 */ /* 0x000fe200078f08ff */
[----:B------:R-:W-:Y:S01]  /*7a70*/  @!P6 IMAD.WIDE R4, R5, 0x4, R12 ;  /* 0x000000040504e825 */ /* 0x000fe200078e020c */
[----:B------:R-:W-:Y:S01]  /*7a80*/  @!P2 LEA.HI R15, R15, R15, RZ, 0x1 ;  /* 0x0000000f0f0fa211 */ /* 0x000fe200078f08ff */
[----:B------:R0:W-:Y:S01]  /*7a90*/  @!P5 ST.E.64 desc[UR38][R2.64], R58 ;  /* 0x0000003a0200d985 */ /* 0x0001e2000c101b26 */
[----:B------:R-:W-:-:S02]  /*7aa0*/  @!P4 LEA.HI R20, R20, R20, RZ, 0x1 ;  /* 0x000000141414c211 */ /* 0x000fc400078f08ff */
[----:B--2---:R-:W-:Y:S01]  /*7ab0*/  @!P0 LOP3.LUT R7, R0, 0xfffffffe, RZ, 0xc0, !PT ;  /* 0xfffffffe00078812 */ /* 0x004fe200078ec0ff */
[----:B------:R1:W-:Y:S01]  /*7ac0*/  @!P6 ST.E.64 desc[UR38][R4.64], R62 ;  /* 0x0000003e0400e985 */ /* 0x0003e2000c101b26 */
[----:B---3--:R-:W-:Y:S02]  /*7ad0*/  @!P1 LOP3.LUT R9, R14, 0xfffffffe, RZ, 0xc0, !PT ;  /* 0xfffffffe0e099812 */ /* 0x008fe400078ec0ff */
[----:B------:R-:W-:Y:S02]  /*7ae0*/  @!P2 LOP3.LUT R15, R15, 0xfffffffe, RZ, 0xc0, !PT ;  /* 0xfffffffe0f0fa812 */ /* 0x000fe400078ec0ff */
[----:B------:R-:W-:Y:S02]  /*7af0*/  @!P3 LOP3.LUT R17, R17, 0xfffffffe, RZ, 0xc0, !PT ;  /* 0xfffffffe1111b812 */ /* 0x000fe400078ec0ff */
[----:B----4-:R-:W-:Y:S01]  /*7b00*/  @!P4 LOP3.LUT R11, R20, 0xfffffffe, RZ, 0xc0, !PT ;  /* 0xfffffffe140bc812 */ /* 0x010fe200078ec0ff */
[----:B0-----:R-:W-:-:S04]  /*7b10*/  @!P0 IMAD.WIDE R2, R7, 0x4, R12 ;  /* 0x0000000407028825 */ /* 0x001fc800078e020c */
[--C-:B-1----:R-:W-:Y:S01]  /*7b20*/  @!P1 IMAD.WIDE R4, R9, 0x4, R12.reuse ;  /* 0x0000000409049825 */ /* 0x102fe200078e020c */
[----:B------:R0:W-:Y:S01]  /*7b30*/  @!P0 ST.E.64 desc[UR38][R2.64], R66 ;  /* 0x0000004202008985 */ /* 0x0001e2000c101b26 */
[----:B------:R-:W-:Y:S02]  /*7b40*/  ISETP.GE.AND P0, PT, R19, UR4, PT ;  /* 0x0000000413007c0c */ /* 0x000fe4000bf06270 */
[--C-:B------:R-:W-:Y:S01]  /*7b50*/  @!P2 IMAD.WIDE R6, R15, 0x4, R12.reuse ;  /* 0x000000040f06a825 */ /* 0x100fe200078e020c */
[----:B------:R0:W-:Y:S03]  /*7b60*/  @!P1 ST.E.64 desc[UR38][R4.64], R70 ;  /* 0x0000004604009985 */ /* 0x0001e6000c101b26 */
[--C-:B------:R-:W-:Y:S01]  /*7b70*/  @!P3 IMAD.WIDE R8, R17, 0x4, R12.reuse ;  /* 0x000000041108b825 */ /* 0x100fe200078e020c */
[----:B------:R0:W-:Y:S03]  /*7b80*/  @!P2 ST.E.64 desc[UR38][R6.64], R74 ;  /* 0x0000004a0600a985 */ /* 0x0001e6000c101b26 */
[----:B------:R-:W-:Y:S01]  /*7b90*/  @!P4 IMAD.WIDE R10, R11, 0x4, R12 ;  /* 0x000000040b0ac825 */ /* 0x000fe200078e020c */
[----:B------:R0:W-:Y:S04]  /*7ba0*/  @!P3 ST.E.64 desc[UR38][R8.64], R78 ;  /* 0x0000004e0800b985 */ /* 0x0001e8000c101b26 */
[----:B------:R0:W-:Y:S01]  /*7bb0*/  @!P4 ST.E.64 desc[UR38][R10.64], R82 ;  /* 0x000000520a00c985 */ /* 0x0001e2000c101b26 */
[----:B------:R-:W-:Y:S05]  /*7bc0*/  @P0 BRA `(.L_x_8) ;  /* 0x0000003c00480947 */ /* 0x000fea0003800000 */
[----:B------:R-:W-:-:S04]  /*7bd0*/  LEA.HI R19, R19, R19, RZ, 0x1 ;  /* 0x0000001313137211 */ /* 0x000fc800078f08ff */
[----:B0-----:R-:W-:-:S05]  /*7be0*/  LOP3.LUT R3, R19, 0xfffffffe, RZ, 0xc0, !PT ;  /* 0xfffffffe13037812 */ /* 0x001fca00078ec0ff */
[----:B------:R-:W-:-:S05]  /*7bf0*/  IMAD.WIDE R2, R3, 0x4, R12 ;  /* 0x0000000403027825 */ /* 0x000fca00078e020c */
[----:B------:R0:W-:Y:S01]  /*7c00*/  ST.E.64 desc[UR38][R2.64], R86 ;  /* 0x0000005602007985 */ /* 0x0001e2000c101b26 */
[----:B------:R-:W-:Y:S05]  /*7c10*/  BRA `(.L_x_8) ;  /* 0x0000003c00347947 */ /* 0x000fea0003800000 */
.L_x_35:
[----:B------:R-:W0:Y:S02]  /*7c20*/  S2R R0, SR_TID.X ;  /* 0x0000000000007919 */ /* 0x000e240000002100 */
[----:B0-----:R-:W-:-:S04]  /*7c30*/  IADD3 R3, R0, -0x80, RZ ;  /* 0xffffff8000037810 */ /* 0x001fc80007ffe0ff */
[----:B------:R-:W-:-:S13]  /*7c40*/  ISETP.GT.AND P0, PT, R3, 0x7f, PT ;  /* 0x0000007f0300780c */ /* 0x000fda0003f04270 */
[----:B------:R-:W-:Y:S05]  /*7c50*/  @P0 BRA `(.L_x_8) ;  /* 0x0000003c00240947 */ /* 0x000fea0003800000 */
[----:B------:R-:W0:Y:S01]  /*7c60*/  S2R R3, SR_CTAID.X ;  /* 0x0000000000037919 */ /* 0x000e220000002500 */
[----:B------:R-:W1:Y:S01]  /*7c70*/  LDC R8, c[0x0][0xbe8] ;  /* 0x0002fa00ff087b82 */ /* 0x000e620000000800 */
[----:B------:R-:W-:Y:S01]  /*7c80*/  ULDC UR4, c[0x0][0xa88] ;  /* 0x0002a20000047ab9 */ /* 0x000fe20000000800 */
[----:B0-----:R-:W-:Y:S02]  /*7c90*/  IMAD R0, R3, 0x80, R0 ;  /* 0x0000008003007824 */ /* 0x001fe400078e0200 */
[----:B-1----:R-:W-:Y:S02]  /*7ca0*/  IMAD R3, R8, UR4, RZ ;  /* 0x0000000408037c24 */ /* 0x002fe4000f8e02ff */
[----:B------:R-:W-:-:S05]  /*7cb0*/  VIADD R0, R0, 0xffffff80 ;  /* 0xffffff8000007836 */ /* 0x000fca0000000000 */
[----:B------:R-:W-:-:S13]  /*7cc0*/  ISETP.GE.AND P0, PT, R0, R3, PT ;  /* 0x000000030000720c */ /* 0x000fda0003f06270 */
[----:B------:R-:W-:Y:S05]  /*7cd0*/  @P0 BRA `(.L_x_8) ;  /* 0x0000003c00040947 */ /* 0x000fea0003800000 */
[----:B------:R-:W-:Y:S01]  /*7ce0*/  ISETP.NE.AND P0, PT, R8, 0x1, PT ;  /* 0x000000010800780c */ /* 0x000fe20003f05270 */
[----:B------:R-:W0:Y:S01]  /*7cf0*/  S2UR UR4, SR_CTAID.Z ;  /* 0x00000000000479c3 */ /* 0x000e220000002700 */
[----:B------:R-:W-:Y:S01]  /*7d00*/  SHF.R.S32.HI R3, RZ, 0x1f, R2 ;  /* 0x0000001fff037819 */ /* 0x000fe20000011402 */
[----:B------:R-:W-:Y:S01]  /*7d10*/  ULDC.64 UR6, c[0x0][0xbd0] ;  /* 0x0002f40000067ab9 */ /* 0x000fe20000000a00 */
[C---:B------:R-:W-:Y:S01]  /*7d20*/  IADD3 R7, -R2.reuse, RZ, RZ ;  /* 0x000000ff02077210 */ /* 0x040fe20007ffe1ff */
[----:B------:R-:W-:-:S04]  /*7d30*/  IMAD.WIDE.U32 R4, R2, UR6, RZ ;  /* 0x0000000602047c25 */ /* 0x000fc8000f8e00ff */
[----:B------:R-:W1:Y:S01]  /*7d40*/  LDC.64 R12, c[0x0][0xbd8] ;  /* 0x0002f600ff0c7b82 */ /* 0x000e620000000a00 */
[----:B------:R-:W-:-:S04]  /*7d50*/  IMAD R3, R3, UR6, RZ ;  /* 0x0000000603037c24 */ /* 0x000fc8000f8e02ff */
[----:B------:R-:W-:Y:S01]  /*7d60*/  IMAD R3, R2, UR7, R3 ;  /* 0x0000000702037c24 */ /* 0x000fe2000f8e0203 */
[----:B------:R-:W-:Y:S02]  /*7d70*/  MOV R2, R4 ;  /* 0x0000000400027202 */ /* 0x000fe40000000f00 */
[----:B------:R-:W2:Y:S01]  /*7d80*/  @P0 LDC R9, c[0x0][0xbec] ;  /* 0x0002fb00ff090b82 */ /* 0x000ea20000000800 */
[----:B------:R-:W-:Y:S02]  /*7d90*/  IMAD.IADD R3, R5, 0x1, R3 ;  /* 0x0000000105037824 */ /* 0x000fe400078e0203 */
[----:B------:R-:W-:-:S05]  /*7da0*/  IMAD.MOV.U32 R5, RZ, RZ, R0 ;  /* 0x000000ffff057224 */ /* 0x000fca00078e0000 */
[----:B------:R-:W3:Y:S01]  /*7db0*/  S2UR UR8, SR_CTAID.Y ;  /* 0x00000000000879c3 */ /* 0x000ee20000002600 */
[----:B0-----:R-:W-:-:S07]  /*7dc0*/  USHF.R.S32.HI UR5, URZ, 0x1f, UR4 ;  /* 0x0000001f3f057899 */ /* 0x001fce0008011404 */
[----:B------:R-:W3:Y:S01]  /*7dd0*/  LDC R10, c[0x0][0xc50] ;  /* 0x00031400ff0a7b82 */ /* 0x000ee20000000800 */
[C---:B-1----:R-:W-:Y:S02]  /*7de0*/  IMAD R14, R12.reuse, UR5, RZ ;  /* 0x000000050c0e7c24 */ /* 0x042fe4000f8e02ff */
[----:B------:R-:W-:-:S04]  /*7df0*/  IMAD.WIDE.U32 R2, R12, UR4, R2 ;  /* 0x000000040c027c25 */ /* 0x000fc8000f8e0002 */
[----:B------:R-:W-:Y:S01]  /*7e00*/  IMAD R13, R13, UR4, R14 ;  /* 0x000000040d0d7c24 */ /* 0x000fe2000f8e020e */
[----:B------:R-:W0:Y:S01]  /*7e10*/  @P0 LDC R11, c[0x0][0xbf0] ;  /* 0x0002fc00ff0b0b82 */ /* 0x000e220000000800 */
[----:B--2---:R-:W-:Y:S01]  /*7e20*/  @P0 IMAD.HI.U32 R6, R0, R9, RZ ;  /* 0x0000000900060227 */ /* 0x004fe200078e00ff */
[----:B------:R-:W-:-:S03]  /*7e30*/  ULDC.64 UR4, c[0x0][0xbe0] ;  /* 0x0002f80000047ab9 */ /* 0x000fc60000000a00 */
[----:B------:R-:W-:Y:S02]  /*7e40*/  IMAD.IADD R3, R13, 0x1, R3 ;  /* 0x000000010d037824 */ /* 0x000fe400078e0203 */
[----:B---3--:R-:W-:-:S04]  /*7e50*/  IMAD R9, R10, R7, UR8 ;  /* 0x000000080a097e24 */ /* 0x008fc8000f8e0207 */
[----:B------:R-:W-:Y:S01]  /*7e60*/  IMAD.WIDE.U32 R2, R9, UR4, R2 ;  /* 0x0000000409027c25 */ /* 0x000fe2000f8e0002 */
[----:B------:R-:W-:Y:S02]  /*7e70*/  SHF.R.S32.HI R4, RZ, 0x1f, R9 ;  /* 0x0000001fff047819 */ /* 0x000fe40000011409 */
[----:B0-----:R-:W-:-:S03]  /*7e80*/  @P0 SHF.R.U32.HI R5, RZ, R11, R6 ;  /* 0x0000000bff050219 */ /* 0x001fc60000011606 */
[----:B------:R-:W-:Y:S01]  /*7e90*/  IMAD R4, R4, UR4, RZ ;  /* 0x0000000404047c24 */ /* 0x000fe2000f8e02ff */
[----:B------:R-:W-:Y:S01]  /*7ea0*/  IADD3 R2, P0, R5, R2, RZ ;  /* 0x0000000205027210 */ /* 0x000fe20007f1e0ff */
[--C-:B------:R-:W-:Y:S02]  /*7eb0*/  IMAD.MOV R7, RZ, RZ, -R5.reuse ;  /* 0x000000ffff077224 */ /* 0x100fe400078e0a05 */
[----:B------:R-:W-:Y:S01]  /*7ec0*/  IMAD R4, R9, UR5, R4 ;  /* 0x0000000509047c24 */ /* 0x000fe2000f8e0204 */
[----:B------:R-:W-:Y:S01]  /*7ed0*/  SHF.R.S32.HI R9, RZ, 0x1f, R5 ;  /* 0x0000001fff097819 */ /* 0x000fe20000011405 */
[----:B------:R-:W-:Y:S01]  /*7ee0*/  IMAD R7, R8, R7, R0 ;  /* 0x0000000708077224 */ /* 0x000fe200078e0200 */
[----:B------:R-:W-:Y:S02]  /*7ef0*/  ULDC.64 UR4, c[0x0][0xbc8] ;  /* 0x0002f20000047ab9 */ /* 0x000fe40000000a00 */
[----:B------:R-:W-:Y:S02]  /*7f00*/  IADD3.X R3, R9, R3, R4, P0, !PT ;  /* 0x0000000309037210 */ /* 0x000fe400007fe404 */
[----:B------:R-:W-:Y:S01]  /*7f10*/  SHF.R.S32.HI R0, RZ, 0x1f, R7 ;  /* 0x0000001fff007819 */ /* 0x000fe20000011407 */
[----:B------:R-:W-:-:S04]  /*7f20*/  IMAD.WIDE.U32 R2, R7, UR4, R2 ;  /* 0x0000000407027c25 */ /* 0x000fc8000f8e0002 */
[----:B------:R-:W-:-:S04]  /*7f30*/  IMAD R0, R0, UR4, RZ ;  /* 0x0000000400007c24 */ /* 0x000fc8000f8e02ff */
[----:B------:R-:W-:Y:S01]  /*7f40*/  IMAD R5, R7, UR5, R0 ;  /* 0x0000000507057c24 */ /* 0x000fe2000f8e0200 */
[----:B------:R-:W-:Y:S02]  /*7f50*/  ULDC.64 UR4, c[0x0][0xba8] ;  /* 0x0002ea0000047ab9 */ /* 0x000fe40000000a00 */
[----:B------:R-:W-:Y:S02]  /*7f60*/  LEA R4, P0, R2, UR4, 0x2 ;  /* 0x0000000402047c11 */ /* 0x000fe4000f8010ff */
[----:B------:R-:W-:-:S04]  /*7f70*/  IADD3 R3, R3, R5, RZ ;  /* 0x0000000503037210 */ /* 0x000fc80007ffe0ff */
[----:B------:R-:W-:Y:S01]  /*7f80*/  LEA.HI.X R5, R2, UR5, R3, 0x2, P0 ;  /* 0x0000000502057c11 */ /* 0x000fe200080f1403 */
[----:B------:R-:W-:-:S05]  /*7f90*/  IMAD.MOV.U32 R3, RZ, RZ, -0x800000 ;  /* 0xff800000ff037424 */ /* 0x000fca00078e00ff */
[----:B------:R0:W-:Y:S01]  /*7fa0*/  STG.E desc[UR38][R4.64], R3 ;  /* 0x0000000304007986 */ /* 0x0001e2000c101926 */
[----:B------:R-:W-:Y:S05]  /*7fb0*/  BRA `(.L_x_8) ;  /* 0x00000038004c7947 */ /* 0x000fea0003800000 */
.L_x_6:
[----:B------:R-:W-:-:S08]  /*7fc0*/  NOP ;  /* 0x0000000000007918 */ /* 0x000fd00000000000 */
[----:B------:R-:W0:-:S00]  /*7fd0*/  USETMAXREG.DEALLOC.CTAPOOL 0x28 ;  /* 0x00000028000079c8 */ /* 0x000e0000080e0500 */
[----:B0-----:R-:W-:Y:S01]  /*7fe0*/  LOP3.LUT R17, R0, 0x3, RZ, 0xc0, !PT ;  /* 0x0000000300117812 */ /* 0x001fe200078ec0ff */
[----:B------:R-:W0:Y:S05]  /*7ff0*/  S2R R27, SR_CTAID.Z ;  /* 0x00000000001b7919 */ /* 0x000e2a0000002700 */
[----:B------:R-:W1:Y:S01]  /*8000*/  S2UR UR6, SR_CTAID.Y ;  /* 0x00000000000679c3 */ /* 0x000e620000002600 */
[----:B------:R-:W2:Y:S02]  /*8010*/  SHFL.IDX PT, R0, R17, RZ, 0x1f ;  /* 0x00001fff11007589 */ /* 0x000ea400000e0000 */
[----:B--2---:R-:W-:-:S13]  /*8020*/  ISETP.NE.AND P0, PT, R0, RZ, PT ;  /* 0x000000ff0000720c */ /* 0x004fda0003f05270 */
[----:B01----:R-:W-:Y:S05]  /*8030*/  @!P0 BRA `(.L_x_38) ;  /* 0x0000000000288947 */ /* 0x003fea0003800000 */
[----:B------:R-:W-:Y:S01]  /*8040*/  ULDC UR7, c[0x0][0xc50] ;  /* 0x0003140000077ab9 */ /* 0x000fe20000000800 */
[----:B------:R-:W-:Y:S01]  /*8050*/  UMOV UR42, UR6 ;  /* 0x00000006002a7c82 */ /* 0x000fe20008000000 */
[----:B------:R-:W-:-:S06]  /*8060*/  UISETP.NE.AND UP0, UPT, UR7, 0x1, UPT ;  /* 0x000000010700788c */ /* 0x000fcc000bf05270 */
[----:B------:R-:W-:-:S13]  /*8070*/  PLOP3.LUT P0, PT, PT, PT, UP0, 0x80, 0x0 ;  /* 0x000000000000781c */ /* 0x000fda0003f0f008 */
[----:B------:R-:W-:Y:S05]  /*8080*/  @!P0 BRA `(.L_x_39) ;  /* 0x0000000000308947 */ /* 0x000fea0003800000 */
[----:B------:R-:W-:Y:S01]  /*8090*/  ULDC UR4, c[0x0][0xc54] ;  /* 0x0003150000047ab9 */ /* 0x000fe20000000800 */
[----:B------:R-:W-:Y:S01]  /*80a0*/  ULDC UR42, c[0x0][0xc58] ;  /* 0x00031600002a7ab9 */ /* 0x000fe20000000800 */
[----:B------:R-:W-:-:S04]  /*80b0*/  UIMAD.WIDE.U32 UR4, UR6, UR4, URZ ;  /* 0x00000004060472a5 */ /* 0x000fc8000f8e003f */
[----:B------:R-:W-:Y:S01]  /*80c0*/  USHF.R.U32.HI UR42, URZ, UR42, UR5 ;  /* 0x0000002a3f2a7299 */ /* 0x000fe20008011605 */
[----:B------:R-:W-:Y:S11]  /*80d0*/  BRA `(.L_x_39) ;  /* 0x00000000001c7947 */ /* 0x000ff60003800000 */
.L_x_38:
[----:B------:R-:W-:Y:S01]  /*80e0*/  ULDC UR7, c[0x0][0xc50] ;  /* 0x0003140000077ab9 */ /* 0x000fe20000000800 */
[----:B------:R-:W-:Y:S01]  /*80f0*/  UMOV UR42, UR6 ;  /* 0x00000006002a7c82 */ /* 0x000fe20008000000 */
[----:B------:R-:W-:-:S11]  /*8100*/  UISETP.NE.AND UP0, UPT, UR7, 0x1, UPT ;  /* 0x000000010700788c */ /* 0x000fd6000bf05270 */
[----:B------:R-:W-:Y:S01]  /*8110*/  @UP0 ULDC UR4, c[0x0][0xc54] ;  /* 0x0003150000040ab9 */ /* 0x000fe20000000800 */
[----:B------:R-:W-:Y:S01]  /*8120*/  @UP0 ULDC UR8, c[0x0][0xc58] ;  /* 0x0003160000080ab9 */ /* 0x000fe20000000800 */
[----:B------:R-:W-:-:S04]  /*8130*/  UIMAD.WIDE.U32 UR4, UR6, UR4, URZ ;  /* 0x00000004060472a5 */ /* 0x000fc8000f8e003f */
[----:B------:R-:W-:-:S12]  /*8140*/  @UP0 USHF.R.U32.HI UR42, URZ, UR8, UR5 ;  /* 0x000000083f2a0299 */ /* 0x000fd80008011605 */
.L_x_39:
[----:B------:R-:W-:Y:S01]  /*8150*/  ISETP.GE.AND P0, PT, R27, RZ, PT ;  /* 0x000000ff1b00720c */ /* 0x000fe20003f06270 */
[----:B------:R-:W-:Y:S01]  /*8160*/  UIADD3 UR4, -UR42, URZ, URZ ;  /* 0x0000003f2a047290 */ /* 0x000fe2000fffe13f */
[----:B------:R-:W-:Y:S01]  /*8170*/  IMAD.MOV.U32 R0, RZ, RZ, 0x1 ;  /* 0x00000001ff007424 */ /* 0x000fe200078e00ff */
[----:B------:R-:W-:Y:S01]  /*8180*/  MOV R2, RZ ;  /* 0x000000ff00027202 */ /* 0x000fe20000000f00 */
[----:B------:R-:W-:Y:S01]  /*8190*/  IMAD.MOV.U32 R8, RZ, RZ, 0x1 ;  /* 0x00000001ff087424 */ /* 0x000fe200078e00ff */
[----:B------:R-:W-:-:S08]  /*81a0*/  UIMAD UR6, UR7, UR4, UR6 ;  /* 0x00000004070672a4 */ /* 0x000fd0000f8e0206 */
[----:B------:R-:W-:Y:S05]  /*81b0*/  @!P0 BRA `(.L_x_40) ;  /* 0x00000034000c8947 */ /* 0x000fea0003800000 */
[----:B------:R-:W0:Y:S01]  /*81c0*/  LDC.64 R2, c[0x0][0xa28] ;  /* 0x00028a00ff027b82 */ /* 0x000e220000000a00 */
[----:B------:R-:W-:Y:S01]  /*81d0*/  ULDC.64 UR4, c[0x0][0x418] ;  /* 0x0001060000047ab9 */ /* 0x000fe20000000a00 */
[----:B------:R-:W-:Y:S01]  /*81e0*/  ULDC UR43, c[0x0][0x2f0] ;  /* 0x0000bc00002b7ab9 */ /* 0x000fe20000000800 */
[----:B------:R-:W-:Y:S01]  /*81f0*/  IMAD.MOV.U32 R18, RZ, RZ, RZ ;  /* 0x000000ffff127224 */ /* 0x000fe200078e00ff */
[----:B0-----:R-:W-:-:S04]  /*8200*/  ISETP.NE.U32.AND P0, PT, R2, RZ, PT ;  /* 0x000000ff0200720c */ /* 0x001fc80003f05070 */
[----:B------:R-:W-:Y:S01]  /*8210*/  ISETP.NE.AND.EX P0, PT, R3, RZ, PT, P0 ;  /* 0x000000ff0300720c */ /* 0x000fe20003f05300 */
[----:B------:R-:W-:-:S03]  /*8220*/  UISETP.NE.U32.AND UP0, UPT, UR4, URZ, UPT ;  /* 0x0000003f0400728c */ /* 0x000fc6000bf05070 */
[----:B------:R-:W-:-:S09]  /*8230*/  ULDC UR4, c[0x0][0x424] ;  /* 0x0001090000047ab9 */ /* 0x000fd20000000800 */
[----:B------:R-:W0:Y:S01]  /*8240*/  @P0 LDC.64 R2, c[0x0][0xa28] ;  /* 0x00028a00ff020b82 */ /* 0x000e220000000a00 */
[----:B------:R-:W-:-:S04]  /*8250*/  UISETP.NE.AND.EX UP0, UPT, UR5, URZ, UPT, UP0 ;  /* 0x0000003f0500728c */ /* 0x000fc8000bf05300 */
[----:B------:R-:W-:-:S04]  /*8260*/  USEL UR4, UR4, 0x1, UP0 ;  /* 0x0000000104047887 */ /* 0x000fc80008000000 */
[----:B------:R-:W-:Y:S01]  /*8270*/  UIMAD UR43, UR4, UR43, URZ ;  /* 0x0000002b042b72a4 */ /* 0x000fe2000f8e023f */
[----:B------:R-:W1:Y:S03]  /*8280*/  S2R R24, SR_CTAID.X ;  /* 0x0000000000187919 */ /* 0x000e660000002500 */
[----:B------:R-:W-:Y:S02]  /*8290*/  UISETP.GE.AND UP0, UPT, UR43, 0x1, UPT ;  /* 0x000000012b00788c */ /* 0x000fe4000bf06270 */
[----:B------:R-:W-:Y:S01]  /*82a0*/  UIADD3 UR4, UR43, 0x5f, URZ ;  /* 0x0000005f2b047890 */ /* 0x000fe2000fffe03f */
[----:B0-----:R-:W-:-:S05]  /*82b0*/  @P0 IMAD.WIDE R2, R27, 0x4, R2 ;  /* 0x000000041b020825 */ /* 0x001fca00078e0202 */
[----:B------:R0:W5:Y:S01]  /*82c0*/  @P0 LDG.E R18, desc[UR38][R2.64] ;  /* 0x0000002602120981 */ /* 0x000162000c1e1900 */
[----:B------:R-:W-:Y:S01]  /*82d0*/  PLOP3.LUT P0, PT, PT, PT, UP0, 0x80, 0x0 ;  /* 0x000000000000781c */ /* 0x000fe20003f0f008 */
[----:B------:R-:W-:Y:S02]  /*82e0*/  UIMAD.WIDE UR4, UR4, 0x2aaaaaab, URZ ;  /* 0x2aaaaaab040478a5 */ /* 0x000fe4000f8e023f */
[----:B------:R-:W-:Y:S02]  /*82f0*/  ULOP3.LUT UR47, UR6, 0xffff, URZ, 0xc0, !UPT ;  /* 0x0000ffff062f7892 */ /* 0x000fe4000f8ec03f */
[----:B------:R-:W-:Y:S01]  /*8300*/  USHF.R.U32.HI UR44, URZ, 0x1f, UR5 ;  /* 0x0000001f3f2c7899 */ /* 0x000fe20008011605 */
[----:B------:R-:W-:-:S03]  /*8310*/  UMOV UR37, URZ ;  /* 0x0000003f00257c82 */ /* 0x000fc60008000000 */
[----:B------:R-:W-:-:S04]  /*8320*/  ULEA.HI.SX32 UR44, UR5, UR44, 0x1c ;  /* 0x0000002c052c7291 */ /* 0x000fc8000f8fe23f */
[----:B01----:R-:W-:Y:S08]  /*8330*/  @!P0 BRA `(.L_x_41) ;  /* 0x0000000000848947 */ /* 0x003ff00003800000 */
[----:B------:R-:W-:Y:S01]  /*8340*/  USHF.R.U32.HI UR6, URZ, 0x10, UR6 ;  /* 0x000000103f067899 */ /* 0x000fe20008011606 */
[----:B------:R-:W-:-:S03]  /*8350*/  UMOV UR4, URZ ;  /* 0x0000003f00047c82 */ /* 0x000fc60008000000 */
[----:B------:R-:W-:-:S11]  /*8360*/  UISETP.NE.AND UP0, UPT, UR6, URZ, UPT ;  /* 0x0000003f0600728c */ /* 0x000fd6000bf05270 */
[----:B------:R-:W-:Y:S02]  /*8370*/  @!UP0 ULDC UR6, c[0x0][0x9f0] ;  /* 0x00027c0000068ab9 */ /* 0x000fe40000000800 */
[----:B------:R-:W-:Y:S01]  /*8380*/  IABS R2, UR6 ;  /* 0x0000000600027c13 */ /* 0x000fe20008000000 */
[----:B------:R-:W-:Y:S02]  /*8390*/  UIADD3 UR7, UR44, -0x1, UR6 ;  /* 0xffffffff2c077890 */ /* 0x000fe4000fffe006 */
[----:B------:R-:W-:Y:S02]  /*83a0*/  IABS R5, UR6 ;  /* 0x0000000600057c13 */ /* 0x000fe40008000000 */
[----:B------:R-:W-:Y:S02]  /*83b0*/  R2UR UR10, R2 ;  /* 0x00000000020a72ca */ /* 0x000fe400000e0000 */
[----:B------:R-:W-:Y:S01]  /*83c0*/  IABS R4, UR7 ;  /* 0x0000000700047c13 */ /* 0x000fe20008000000 */
[----:B------:R-:W-:-:S03]  /*83d0*/  ULOP3.LUT UR7, UR7, UR6, URZ, 0x3c, !UPT ;  /* 0x0000000607077292 */ /* 0x000fc6000f8e3c3f */
[----:B------:R-:W-:-:S07]  /*83e0*/  R2UR UR9, R4 ;  /* 0x00000000040972ca */ /* 0x000fce00000e0000 */
[----:B------:R-:W0:Y:S08]  /*83f0*/  I2F.RP R2, UR10 ;  /* 0x0000000a00027d06 */ /* 0x000e300008209400 */
[----:B0-----:R-:W0:Y:S02]  /*8400*/  MUFU.RCP R2, R2 ;  /* 0x0000000200027308 */ /* 0x001e240000001000 */
[----:B0-----:R-:W-:Y:S01]  /*8410*/  IADD3 R3, R2, 0xffffffe, RZ ;  /* 0x0ffffffe02037810 */ /* 0x001fe20007ffe0ff */
[----:B------:R-:W-:-:S05]  /*8420*/  IMAD.MOV R2, RZ, RZ, -R5 ;  /* 0x000000ffff027224 */ /* 0x000fca00078e0a05 */
[----:B------:R-:W0:Y:S02]  /*8430*/  F2I.FTZ.U32.TRUNC.NTZ R3, R3 ;  /* 0x0000000300037305 */ /* 0x000e24000021f000 */
[----:B0-----:R-:W-:-:S13]  /*8440*/  R2UR UR5, R3 ;  /* 0x00000000030572ca */ /* 0x001fda00000e0000 */
[----:B------:R-:W-:-:S04]  /*8450*/  UIADD3 UR8, URZ, -UR5, URZ ;  /* 0x800000053f087290 */ /* 0x000fc8000fffe03f */
[----:B------:R-:W-:-:S04]  /*8460*/  UIMAD UR8, UR8, UR10, URZ ;  /* 0x0000000a080872a4 */ /* 0x000fc8000f8e023f */
[----:B------:R-:W-:-:S03]  /*8470*/  UIMAD.WIDE.U32 UR4, UR5, UR8, UR4 ;  /* 0x00000008050472a5 */ /* 0x000fc6000f8e0004 */
[----:B------:R-:W-:Y:S01]  /*8480*/  R2UR UR8, R2 ;  /* 0x00000000020872ca */ /* 0x000fe200000e0000 */
[----:B------:R-:W-:-:S12]  /*8490*/  UIMAD.WIDE.U32 UR4, UR5, UR9, URZ ;  /* 0x00000009050472a5 */ /* 0x000fd8000f8e003f */
[----:B------:R-:W-:-:S04]  /*84a0*/  UIMAD UR4, UR5, UR8, UR9 ;  /* 0x00000008050472a4 */ /* 0x000fc8000f8e0209 */
[----:B------:R-:W-:-:S11]  /*84b0*/  UISETP.GT.U32.AND UP0, UPT, UR10, UR4, UPT ;  /* 0x000000040a00728c */ /* 0x000fd6000bf04070 */
[----:B------:R-:W-:Y:S02]  /*84c0*/  @!UP0 UIADD3 UR4, UR4, -UR10, URZ ;  /* 0x8000000a04048290 */ /* 0x000fe4000fffe03f */
[----:B------:R-:W-:Y:S02]  /*84d0*/  @!UP0 UIADD3 UR5, UR5, 0x1, URZ ;  /* 0x0000000105058890 */ /* 0x000fe4000fffe03f */
[----:B------:R-:W-:Y:S02]  /*84e0*/  UISETP.GE.U32.AND UP1, UPT, UR4, UR10, UPT ;  /* 0x0000000a0400728c */ /* 0x000fe4000bf26070 */
[----:B------:R-:W-:-:S09]  /*84f0*/  UISETP.GE.AND UP0, UPT, UR7, URZ, UPT ;  /* 0x0000003f0700728c */ /* 0x000fd2000bf06270 */
[----:B------:R-:W-:Y:S02]  /*8500*/  @UP1 UIADD3 UR5, UR5, 0x1, URZ ;  /* 0x0000000105051890 */ /* 0x000fe4000fffe03f */
[----:B------:R-:W-:Y:S02]  /*8510*/  UISETP.NE.AND UP1, UPT, UR6, URZ, UPT ;  /* 0x0000003f0600728c */ /* 0x000fe4000bf25270 */
[----:B------:R-:W-:-:S09]  /*8520*/  @!UP0 UIADD3 UR5, -UR5, URZ, URZ ;  /* 0x0000003f05058290 */ /* 0x000fd2000fffe13f */
[----:B------:R-:W-:-:S07]  /*8530*/  @!UP1 ULOP3.LUT UR5, URZ, UR6, URZ, 0x33, !UPT ;  /* 0x000000063f059292 */ /* 0x000fce000f8e333f */
[----:B------:R-:W-:-:S05]  /*8540*/  UMOV UR37, UR5 ;  /* 0x0000000500257c82 */ /* 0x000fca0008000000 */
.L_x_41:
[----:B------:R-:W-:Y:S02]  /*8550*/  UIMAD UR48, UR47, UR37, URZ ;  /* 0x000000252f3072a4 */ /* 0x000fe4000f8e023f */
[----:B------:R-:W-:Y:S02]  /*8560*/  IMAD.U32 R3, RZ, RZ, UR37 ;  /* 0x00000025ff037e24 */ /* 0x000fe4000f8e00ff */
[----:B------:R-:W-:Y:S02]  /*8570*/  IMAD.MOV.U32 R8, RZ, RZ, 0x1 ;  /* 0x00000001ff087424 */ /* 0x000fe400078e00ff */
[----:B------:R-:W-:-:S04]  /*8580*/  MOV R2, UR48 ;  /* 0x0000003000027c02 */ /* 0x000fc80008000f00 */
[----:B------:R-:W-:-:S04]  /*8590*/  VIADDMNMX R2, R2, R3, UR44, PT ;  /* 0x0000002c02027e46 */ /* 0x000fc8000b800103 */
[----:B------:R-:W-:Y:S01]  /*85a0*/  R2UR UR49, R2 ;  /* 0x00000000023172ca */ /* 0x000fe200000e0000 */
[----:B------:R-:W-:-:S12]  /*85b0*/  IMAD.MOV.U32 R2, RZ, RZ, RZ ;  /* 0x000000ffff027224 */ /* 0x000fd800078e00ff */
[----:B------:R-:W-:-:S06]  /*85c0*/  UISETP.GT.AND UP0, UPT, UR49, UR48, UPT ;  /* 0x000000303100728c */ /* 0x000fcc000bf04270 */
[----:B------:R-:W-:-:S13]  /*85d0*/  PLOP3.LUT P0, PT, PT, PT, UP0, 0x80, 0x0 ;  /* 0x000000000000781c */ /* 0x000fda0003f0f008 */
[----:B------:R-:W-:Y:S05]  /*85e0*/  @!P0 BRA `(.L_x_40) ;  /* 0x0000003000008947 */ /* 0x000fea0003800000 */
[----:B------:R-:W0:Y:S01]  /*85f0*/  S2UR UR4, SR_CgaCtaId ;  /* 0x00000000000479c3 */ /* 0x000e220000008800 */
[----:B------:R-:W-:Y:S02]  /*8600*/  UMOV UR45, 0x400 ;  /* 0x00000400002d7882 */ /* 0x000fe40000000000 */
[----:B0-----:R-:W-:-:S04]  /*8610*/  ULEA UR45, UR4, UR45, 0x18 ;  /* 0x0000002d042d7291 */ /* 0x001fc8000f8ec03f */
[----:B------:R-:W-:-:S04]  /*8620*/  UIADD3 UR4, UR45, 0x18400, URZ ;  /* 0x000184002d047890 */ /* 0x000fc8000fffe03f */
[----:B------:R-:W-:-:S06]  /*8630*/  ULOP3.LUT UP0, URZ, UR4, 0x3ff, URZ, 0xc0, !UPT ;  /* 0x000003ff043f7892 */ /* 0x000fcc000f80c03f */
[----:B------:R-:W-:-:S13]  /*8640*/  PLOP3.LUT P0, PT, PT, PT, UP0, 0x80, 0x0 ;  /* 0x000000000000781c */ /* 0x000fda0003f0f008 */
[----:B------:R-:W-:Y:S05]  /*8650*/  @!P0 BRA `(.L_x_42) ;  /* 0x0000000000408947 */ /* 0x000fea0003800000 */
[----:B------:R-:W-:Y:S01]  /*8660*/  MOV R2, 0x0 ;  /* 0x0000000000027802 */ /* 0x000fe20000000f00 */
[----:B------:R-:W-:Y:S01]  /*8670*/  ULDC.64 UR4, c[0x4][0x90] ;  /* 0x0100240000047ab9 */ /* 0x000fe20000000a00 */
[----:B------:R-:W-:Y:S01]  /*8680*/  ULDC.64 UR6, c[0x4][0x98] ;  /* 0x0100260000067ab9 */ /* 0x000fe20000000a00 */
[----:B------:R-:W-:Y:S01]  /*8690*/  MOV R4, UR4 ;  /* 0x0000000400047c02 */ /* 0x000fe20008000f00 */
[----:B------:R-:W-:Y:S01]  /*86a0*/  IMAD.U32 R5, RZ, RZ, UR5 ;  /* 0x00000005ff057e24 */ /* 0x000fe2000f8e00ff */
[----:B------:R-:W-:Y:S01]  /*86b0*/  ULDC.64 UR4, c[0x4][0x8] ;  /* 0x0100020000047ab9 */ /* 0x000fe20000000a00 */
[----:B------:R-:W0:Y:S01]  /*86c0*/  LDC.64 R2, c[0x4][R2] ;  /* 0x0100000002027b82 */ /* 0x000e220000000a00 */
[----:B------:R-:W-:Y:S01]  /*86d0*/  IMAD.U32 R6, RZ, RZ, UR6 ;  /* 0x00000006ff067e24 */ /* 0x000fe2000f8e00ff */
[----:B------:R-:W-:Y:S01]  /*86e0*/  MOV R7, UR7 ;  /* 0x0000000700077c02 */ /* 0x000fe20008000f00 */
[----:B------:R-:W-:Y:S01]  /*86f0*/  IMAD.U32 R10, RZ, RZ, UR4 ;  /* 0x00000004ff0a7e24 */ /* 0x000fe2000f8e00ff */
[----:B------:R-:W-:Y:S01]  /*8700*/  MOV R8, 0x70 ;  /* 0x0000007000087802 */ /* 0x000fe20000000f00 */
[----:B------:R-:W-:-:S02]  /*8710*/  IMAD.U32 R11, RZ, RZ, UR5 ;  /* 0x00000005ff0b7e24 */ /* 0x000fc4000f8e00ff */
[----:B------:R-:W-:Y:S02]  /*8720*/  IMAD.MOV.U32 R12, RZ, RZ, 0x1 ;  /* 0x00000001ff0c7424 */ /* 0x000fe400078e00ff */
[----:B------:R-:W-:-:S07]  /*8730*/  IMAD.MOV.U32 R13, RZ, RZ, RZ ;  /* 0x000000ffff0d7224 */ /* 0x000fce00078e00ff */
[----:B------:R-:W-:-:S07]  /*8740*/  LEPC R20, `(.L_x_42) ;  /* 0x000000001014794e */ /* 0x000fce0000000000 */
[----:B0----5:R-:W-:Y:S05]  /*8750*/  CALL.ABS.NOINC R2 ;  /* 0x0000000002007343 */ /* 0x021fea0003c00000 */
.L_x_42:
        /* <DEDUP_REMOVED lines=19> */
[----:B-1---5:R-:W-:Y:S05]  /*8890*/  CALL.ABS.NOINC R2 ;  /* 0x0000000002007343 */ /* 0x022fea0003c00000 */
.L_x_44:
[----:B------:R0:W1:Y:S01]  /*88a0*/  LDC.64 R2, c[0x4][R16] ;  /* 0x0100000010027b82 */ /* 0x0000620000000a00 */
[----:B------:R-:W-:Y:S01]  /*88b0*/  ULDC.64 UR4, c[0x4][0x90] ;  /* 0x0100240000047ab9 */ /* 0x000fe20000000a00 */
[----:B------:R-:W-:Y:S01]  /*88c0*/  ULDC.64 UR6, c[0x4][0x98] ;  /* 0x0100260000067ab9 */ /* 0x000fe20000000a00 */
[----:B------:R-:W-:Y:S01]  /*88d0*/  MOV R4, UR4 ;  /* 0x0000000400047c02 */ /* 0x000fe20008000f00 */
        /* <DEDUP_REMOVED lines=11> */
.L_x_43:
[----:B------:R-:W0:Y:S01]  /*8990*/  LDC.64 R2, c[0x0][0x9f8] ;  /* 0x00027e00ff027b82 */ /* 0x000e220000000a00 */
[----:B------:R-:W-:Y:S01]  /*89a0*/  IMAD.SHL.U32 R6, R25, 0x8, RZ ;  /* 0x0000000819067824 */ /* 0x000fe200078e00ff */
[----:B------:R-:W-:Y:S01]  /*89b0*/  MOV R32, R27 ;  /* 0x0000001b00207202 */ /* 0x000fe20000000f00 */
[----:B------:R-:W-:Y:S01]  /*89c0*/  ULDC UR4, c[0x0][0x2f4] ;  /* 0x0000bd0000047ab9 */ /* 0x000fe20000000800 */
[----:B------:R-:W-:-:S04]  /*89d0*/  ULDC UR5, c[0x0][0x320] ;  /* 0x0000c80000057ab9 */ /* 0x000fc80000000800 */
[----:B------:R-:W1:Y:S01]  /*89e0*/  LDC R16, c[0x0][0x430] ;  /* 0x00010c00ff107b82 */ /* 0x000e620000000800 */
[----:B0-----:R-:W-:-:S04]  /*89f0*/  ISETP.NE.U32.AND P0, PT, R2, RZ, PT ;  /* 0x000000ff0200720c */ /* 0x001fc80003f05070 */
[----:B------:R-:W-:-:S13]  /*8a00*/  ISETP.NE.AND.EX P0, PT, R3, RZ, PT, P0 ;  /* 0x000000ff0300720c */ /* 0x000fda0003f05300 */
[----:B------:R-:W0:Y:S01]  /*8a10*/  @P0 LDC.64 R2, c[0x0][0x9f8] ;  /* 0x00027e00ff020b82 */ /* 0x000e220000000a00 */
[----:B------:R-:W-:-:S04]  /*8a20*/  LOP3.LUT R30, R6, 0x38, RZ, 0xc0, !PT ;  /* 0x00000038061e7812 */ /* 0x000fc800078ec0ff */
[----:B------:R-:W-:Y:S02]  /*8a30*/  LOP3.LUT R19, R30, 0x40, RZ, 0xfc, !PT ;  /* 0x000000401e137812 */ /* 0x000fe400078efcff */
[----:B------:R-:W-:Y:S02]  /*8a40*/  LOP3.LUT R22, R22, 0xfffffffb, RZ, 0xc0, !PT ;  /* 0xfffffffb16167812 */ /* 0x000fe400078ec0ff */
[----:B------:R-:W-:Y:S01]  /*8a50*/  ISETP.GE.AND P2, PT, R19, UR4, PT ;  /* 0x0000000413007c0c */ /* 0x000fe2000bf46270 */
[----:B0-----:R-:W-:-:S05]  /*8a60*/  @P0 IMAD.WIDE R2, R27, 0x4, R2 ;  /* 0x000000041b020825 */ /* 0x001fca00078e0202 */
[----:B------:R0:W5:Y:S01]  /*8a70*/  @P0 LDG.E R32, desc[UR38][R2.64] ;  /* 0x0000002602200981 */ /* 0x000162000c1e1900 */
[C---:B------:R-:W-:Y:S01]  /*8a80*/  ISETP.GE.AND P0, PT, R30.reuse, UR4, PT ;  /* 0x000000041e007c0c */ /* 0x040fe2000bf06270 */
[----:B------:R-:W-:Y:S01]  /*8a90*/  IMAD.SHL.U32 R26, R25, 0x10, RZ ;  /* 0x00000010191a7824 */ /* 0x000fe200078e00ff */
[C---:B------:R-:W-:Y:S01]  /*8aa0*/  LOP3.LUT R23, R30.reuse, 0x80, RZ, 0xfc, !PT ;  /* 0x000000801e177812 */ /* 0x040fe200078efcff */
[----:B------:R-:W-:Y:S01]  /*8ab0*/  UMOV UR6, 0xffffffff ;  /* 0xffffffff00067882 */ /* 0x000fe20000000000 */
[----:B------:R-:W-:Y:S02]  /*8ac0*/  ISETP.GE.AND P3, PT, R30, UR5, PT ;  /* 0x000000051e007c0c */ /* 0x000fe4000bf66270 */
[----:B------:R-:W-:Y:S02]  /*8ad0*/  ISETP.GE.AND P1, PT, R23, UR4, PT ;  /* 0x0000000417007c0c */ /* 0x000fe4000bf26270 */
[----:B------:R-:W-:Y:S02]  /*8ae0*/  LOP3.LUT R10, R25, 0x7f, RZ, 0xc0, !PT ;  /* 0x0000007f190a7812 */ /* 0x000fe400078ec0ff */
[----:B------:R-:W-:-:S03]  /*8af0*/  LOP3.LUT R26, R26, 0x70, RZ, 0xc0, !PT ;  /* 0x000000701a1a7812 */ /* 0x000fc600078ec0ff */
[----:B------:R-:W-:Y:S02]  /*8b00*/  @P0 LOP3.LUT R22, R22, 0x4, RZ, 0xfc, !PT ;  /* 0x0000000416160812 */ /* 0x000fe400078efcff */
[----:B------:R-:W-:Y:S02]  /*8b10*/  ISETP.GE.AND P0, PT, R19, UR5, PT ;  /* 0x0000000513007c0c */ /* 0x000fe4000bf06270 */
[----:B------:R-:W-:-:S04]  /*8b20*/  LOP3.LUT R22, R22, 0xfffffffd, RZ, 0xc0, !PT ;  /* 0xfffffffd16167812 */ /* 0x000fc800078ec0ff */
[----:B------:R-:W-:-:S04]  /*8b30*/  @P2 LOP3.LUT R22, R22, 0x2, RZ, 0xfc, !PT ;  /* 0x0000000216162812 */ /* 0x000fc800078efcff */
[----:B------:R-:W-:-:S04]  /*8b40*/  LOP3.LUT R22, R22, 0xfffffffe, RZ, 0xc0, !PT ;  /* 0xfffffffe16167812 */ /* 0x000fc800078ec0ff */
[----:B------:R-:W-:Y:S01]  /*8b50*/  @P1 LOP3.LUT R22, R22, 0x1, RZ, 0xfc, !PT ;  /* 0x0000000116161812 */ /* 0x000fe200078efcff */
[----:B01----:R-:W-:Y:S06]  /*8b60*/  BRA.DIV UR6, `(.L_x_45) ;  /* 0x0000002e06e07947 */ /* 0x003fec000b800000 */
.L_x_87:
[----:B------:R-:W-:Y:S01]  /*8b70*/  UIADD3 UR4, UR49, -0x1, URZ ;  /* 0xffffffff31047890 */ /* 0x000fe2000fffe03f */
[----:B------:R-:W-:Y:S02]  /*8b80*/  SHF.R.U32.HI R37, RZ, 0x3, R10 ;  /* 0x00000003ff257819 */ /* 0x000fe4000001160a */
[----:B------:R-:W-:Y:S02]  /*8b90*/  ISETP.NE.AND P2, PT, R16, 0x1, PT ;  /* 0x000000011000780c */ /* 0x000fe40003f45270 */
[----:B------:R-:W-:Y:S02]  /*8ba0*/  LOP3.LUT R33, R26, R37, RZ, 0xfc, !PT ;  /* 0x000000251a217212 */ /* 0x000fe400078efcff */
[----:B------:R-:W-:Y:S02]  /*8bb0*/  MOV R0, UR4 ;  /* 0x0000000400007c02 */ /* 0x000fe40008000f00 */
[----:B-----5:R-:W-:Y:S02]  /*8bc0*/  SHF.R.S32.HI R34, RZ, 0x1f, R32 ;  /* 0x0000001fff227819 */ /* 0x020fe40000011420 */
[----:B------:R-:W-:Y:S01]  /*8bd0*/  LOP3.LUT R22, R22, 0xffffffdf, RZ, 0xc0, !PT ;  /* 0xffffffdf16167812 */ /* 0x000fe200078ec0ff */
[----:B------:R-:W-:-:S04]  /*8be0*/  IMAD R7, R0, 0x60, R33 ;  /* 0x0000006000077824 */ /* 0x000fc800078e0221 */
[----:B------:R-:W0:Y:S01]  /*8bf0*/  @P2 LDC R0, c[0x0][0x434] ;  /* 0x00010d00ff002b82 */ /* 0x000e220000000800 */
[C---:B------:R-:W-:Y:S01]  /*8c00*/  ISETP.GE.AND P1, PT, R7.reuse, UR43, PT ;  /* 0x0000002b07007c0c */ /* 0x040fe2000bf26270 */
[----:B------:R-:W-:Y:S01]  /*8c10*/  IMAD.IADD R7, R7, 0x1, R18 ;  /* 0x0000000107077824 */ /* 0x000fe200078e0212 */
[----:B------:R-:W-:Y:S02]  /*8c20*/  @P2 LOP3.LUT R22, R22, 0x20, RZ, 0xfc, !PT ;  /* 0x0000002016162812 */ /* 0x000fe400078efcff */
[----:B------:R-:W-:Y:S01]  /*8c30*/  ISETP.GT.U32.OR P1, PT, R33, 0x5f, P1 ;  /* 0x0000005f2100780c */ /* 0x000fe20000f24470 */
[----:B------:R-:W-:Y:S02]  /*8c40*/  IMAD.MOV.U32 R11, RZ, RZ, R7 ;  /* 0x000000ffff0b7224 */ /* 0x000fe400078e0007 */
[----:B------:R-:W1:Y:S10]  /*8c50*/  @P2 LDC R3, c[0x0][0x438] ;  /* 0x00010e00ff032b82 */ /* 0x000e740000000800 */
[----:B------:R-:W2:Y:S01]  /*8c60*/  @!P1 LDC.64 R8, c[0x0][0x428] ;  /* 0x00010a00ff089b82 */ /* 0x000ea20000000a00 */
[----:B0-----:R-:W-:-:S07]  /*8c70*/  @P2 IMAD.HI.U32 R0, R7, R0, RZ ;  /* 0x0000000007002227 */ /* 0x001fce00078e00ff */
[----:B------:R-:W0:Y:S01]  /*8c80*/  @!P1 LDC.64 R4, c[0x0][0x418] ;  /* 0x00010600ff049b82 */ /* 0x000e220000000a00 */
[----:B-1----:R-:W-:-:S04]  /*8c90*/  @P2 SHF.R.U32.HI R11, RZ, R3, R0 ;  /* 0x00000003ff0b2219 */ /* 0x002fc80000011600 */
[----:B------:R-:W-:Y:S02]  /*8ca0*/  @!P1 SHF.R.S32.HI R3, RZ, 0x1f, R11 ;  /* 0x0000001fff039819 */ /* 0x000fe4000001140b */
[----:B------:R-:W-:Y:S01]  /*8cb0*/  @!P1 MOV R2, R11 ;  /* 0x0000000b00029202 */ /* 0x000fe20000000f00 */
[----:B--2---:R-:W-:-:S04]  /*8cc0*/  @!P1 IMAD R0, R34, R8, RZ ;  /* 0x0000000822009224 */ /* 0x004fc800078e02ff */
[----:B------:R-:W-:-:S04]  /*8cd0*/  @!P1 IMAD.WIDE.U32 R2, R32, R8, R2 ;  /* 0x0000000820029225 */ /* 0x000fc800078e0002 */
[----:B------:R-:W-:Y:S01]  /*8ce0*/  @!P1 IMAD R9, R32, R9, R0 ;  /* 0x0000000920099224 */ /* 0x000fe200078e0200 */
[----:B0-----:R-:W-:-:S03]  /*8cf0*/  @!P1 LEA R4, P2, R2, R4, 0x2 ;  /* 0x0000000402049211 */ /* 0x001fc600078410ff */
[----:B------:R-:W-:-:S05]  /*8d00*/  @!P1 IMAD.IADD R0, R3, 0x1, R9 ;  /* 0x0000000103009824 */ /* 0x000fca00078e0209 */
[----:B------:R-:W-:Y:S01]  /*8d10*/  @!P1 LEA.HI.X R5, R2, R5, R0, 0x2, P2 ;  /* 0x0000000502059211 */ /* 0x000fe200010f1400 */
[----:B------:R-:W-:-:S06]  /*8d20*/  IMAD.MOV.U32 R0, RZ, RZ, RZ ;  /* 0x000000ffff007224 */ /* 0x000fcc00078e00ff */
[----:B------:R0:W5:Y:S01]  /*8d30*/  @!P1 LDG.E R0, desc[UR38][R4.64] ;  /* 0x0000002604009981 */ /* 0x000162000c1e1900 */
[----:B------:R-:W-:Y:S01]  /*8d40*/  ULOP3.LUT UR5, UR36, 0x2, URZ, 0xfc, !UPT ;  /* 0x0000000224057892 */ /* 0x000fe2000f8efc3f */
[----:B------:R-:W-:Y:S01]  /*8d50*/  IADD3 R2, -R11, RZ, RZ ;  /* 0x000000ff0b027210 */ /* 0x000fe20007ffe1ff */
[----:B------:R-:W-:Y:S01]  /*8d60*/  IMAD.U32 R28, RZ, RZ, UR4 ;  /* 0x00000004ff1c7e24 */ /* 0x000fe2000f8e00ff */
[----:B------:R-:W-:Y:S02]  /*8d70*/  LOP3.LUT R22, R22, 0xffffffef, RZ, 0xc0, !PT ;  /* 0xffffffef16167812 */ /* 0x000fe400078ec0ff */
[----:B------:R-:W-:Y:S01]  /*8d80*/  SEL R29, RZ, 0x1, P3 ;  /* 0x00000001ff1d7807 */ /* 0x000fe20001800000 */
[----:B------:R-:W-:Y:S01]  /*8d90*/  IMAD.U32 R36, RZ, RZ, UR5 ;  /* 0x00000005ff247e24 */ /* 0x000fe2000f8e00ff */
[----:B------:R-:W-:Y:S01]  /*8da0*/  LOP3.LUT R22, R22, 0xfffffff7, RZ, 0xc0, !PT ;  /* 0xfffffff716167812 */ /* 0x000fe200078ec0ff */
[----:B------:R-:W-:Y:S01]  /*8db0*/  IMAD R7, R16, R2, R7 ;  /* 0x0000000210077224 */ /* 0x000fe200078e0207 */
[----:B------:R-:W-:-:S02]  /*8dc0*/  SEL R2, RZ, 0xffffffff, P0 ;  /* 0xffffffffff027807 */ /* 0x000fc40000000000 */
[----:B------:R-:W-:Y:S02]  /*8dd0*/  ISETP.GT.U32.AND P0, PT, R33, 0x5f, PT ;  /* 0x0000005f2100780c */ /* 0x000fe40003f04070 */
[----:B------:R-:W-:Y:S01]  /*8de0*/  ISETP.NE.AND P4, PT, R36, 0x3, PT ;  /* 0x000000032400780c */ /* 0x000fe20003f85270 */
[----:B------:R-:W-:Y:S01]  /*8df0*/  IMAD.SHL.U32 R2, R2, 0x2, RZ ;  /* 0x0000000202027824 */ /* 0x000fe200078e00ff */
[----:B------:R-:W-:-:S04]  /*8e00*/  MOV R31, UR42 ;  /* 0x0000002a001f7c02 */ /* 0x000fc80008000f00 */
[----:B------:R-:W-:Y:S02]  /*8e10*/  LOP3.LUT R29, R2, 0x2, R29, 0xe2, !PT ;  /* 0x00000002021d7812 */ /* 0x000fe400078ee21d */
[----:B------:R-:W-:-:S03]  /*8e20*/  SHF.R.S32.HI R31, RZ, 0x1f, R31 ;  /* 0x0000001fff1f7819 */ /* 0x000fc6000001141f */
[----:B------:R-:W-:-:S04]  /*8e30*/  @P0 LOP3.LUT R22, R22, 0x8, RZ, 0xfc, !PT ;  /* 0x0000000816160812 */ /* 0x000fc800078efcff */
[----:B------:R-:W-:Y:S01]  /*8e40*/  @P4 LOP3.LUT R22, R22, 0x10, RZ, 0xfc, !PT ;  /* 0x0000001016164812 */ /* 0x000fe200078efcff */
[----:B0-----:R-:W-:Y:S06]  /*8e50*/  @!P4 BRA `(.L_x_46) ;  /* 0x000000000004c947 */ /* 0x001fec0003800000 */
[----:B------:R-:W-:Y:S01]  /*8e60*/  BPT.TRAP 0x1 ;  /* 0x000000040000795c */ /* 0x000fe20000300000 */
.L_x_46:
[----:B------:R-:W-:Y:S01]  /*8e70*/  SHF.R.S32.HI R5, RZ, 0x1f, R7 ;  /* 0x0000001fff057819 */ /* 0x000fe20000011407 */
[----:B------:R-:W-:Y:S01]  /*8e80*/  ULDC.64 UR4, c[0x0][0x328] ;  /* 0x0000ca0000047ab9 */ /* 0x000fe20000000a00 */
[----:B-----5:R-:W-:Y:S02]  /*8e90*/  SHF.R.S32.HI R4, RZ, 0x1f, R0 ;  /* 0x0000001fff047819 */ /* 0x020fe40000011400 */
[----:B------:R-:W-:Y:S01]  /*8ea0*/  R2UR UR6, R31 ;  /* 0x000000001f0672ca */ /* 0x000fe200000e0000 */
[----:B------:R-:W-:-:S04]  /*8eb0*/  IMAD R2, R5, UR4, RZ ;  /* 0x0000000405027c24 */ /* 0x000fc8000f8e02ff */
[C---:B------:R-:W-:Y:S02]  /*8ec0*/  IMAD R9, R7.reuse, UR5, R2 ;  /* 0x0000000507097c24 */ /* 0x040fe4000f8e0202 */
[----:B------:R-:W-:Y:S01]  /*8ed0*/  IMAD.WIDE.U32 R2, R7, UR4, RZ ;  /* 0x0000000407027c25 */ /* 0x000fe2000f8e00ff */
[----:B------:R-:W-:-:S03]  /*8ee0*/  ULDC.64 UR4, c[0x0][0x338] ;  /* 0x0000ce0000047ab9 */ /* 0x000fc60000000a00 */
[----:B------:R-:W-:Y:S02]  /*8ef0*/  IMAD.IADD R3, R3, 0x1, R9 ;  /* 0x0000000103037824 */ /* 0x000fe400078e0209 */
[----:B------:R-:W-:Y:S02]  /*8f00*/  IMAD R9, R4, UR4, RZ ;  /* 0x0000000404097c24 */ /* 0x000fe4000f8e02ff */
[----:B------:R-:W-:-:S04]  /*8f10*/  IMAD.WIDE.U32 R2, R0, UR4, R2 ;  /* 0x0000000400027c25 */ /* 0x000fc8000f8e0002 */
[----:B------:R-:W-:Y:S01]  /*8f20*/  IMAD R9, R0, UR5, R9 ;  /* 0x0000000500097c24 */ /* 0x000fe2000f8e0209 */
[----:B------:R-:W-:-:S04]  /*8f30*/  ULDC.64 UR4, c[0x0][0x330] ;  /* 0x0000cc0000047ab9 */ /* 0x000fc80000000a00 */
[----:B------:R-:W-:Y:S01]  /*8f40*/  IADD3 R3, R3, R9, RZ ;  /* 0x0000000903037210 */ /* 0x000fe20007ffe0ff */
[----:B------:R-:W-:Y:S01]  /*8f50*/  IMAD.U32 R9, RZ, RZ, UR4 ;  /* 0x00000004ff097e24 */ /* 0x000fe2000f8e00ff */
[----:B------:R-:W-:-:S03]  /*8f60*/  UIMAD UR4, UR6, UR4, URZ ;  /* 0x00000004060472a4 */ /* 0x000fc6000f8e023f */
[----:B------:R-:W-:Y:S01]  /*8f70*/  IMAD.WIDE.U32 R2, R9, UR42, R2 ;  /* 0x0000002a09027c25 */ /* 0x000fe2000f8e0002 */
[----:B------:R-:W-:Y:S01]  /*8f80*/  UIMAD UR4, UR42, UR5, UR4 ;  /* 0x000000052a0472a4 */ /* 0x000fe2000f8e0204 */
[----:B------:R-:W-:Y:S02]  /*8f90*/  ULDC.64 UR6, c[0x0][0x318] ;  /* 0x0000c60000067ab9 */ /* 0x000fe40000000a00 */
[----:B------:R-:W-:-:S03]  /*8fa0*/  LEA R16, P0, R2, UR6, 0x1 ;  /* 0x0000000602107c11 */ /* 0x000fc6000f8008ff */
[----:B------:R-:W-:-:S05]  /*8fb0*/  VIADD R17, R3, UR4 ;  /* 0x0000000403117c36 */ /* 0x000fca0008000000 */
[----:B------:R-:W-:Y:S02]  /*8fc0*/  LEA.HI.X R17, R2, UR7, R17, 0x1, P0 ;  /* 0x0000000702117c11 */ /* 0x000fe400080f0c11 */
[----:B------:R-:W-:-:S04]  /*8fd0*/  MOV R2, 0x1 ;  /* 0x0000000100027802 */ /* 0x000fc80000000f00 */
[----:B------:R-:W-:-:S04]  /*8fe0*/  SHF.L.U32 R2, R2, 0x1f, RZ ;  /* 0x0000001f02027819 */ /* 0x000fc800000006ff */
[----:B------:R-:W0:Y:S02]  /*8ff0*/  SYNCS.PHASECHK.TRANS64.TRYWAIT P0, [UR45+0x2a840], R2 ;  /* 0x02a84002ff0075a7 */ /* 0x000e24000800016d */
[----:B0-----:R-:W-:Y:S05]  /*9000*/  @!P0 BRA `(.L_x_47) ;  /* 0x0000002800d88947 */ /* 0x001fea0003800000 */
.L_x_88:
[----:B------:R-:W-:Y:S01]  /*9010*/  ULDC.64 UR4, c[0x0][0x300] ;  /* 0x0000c00000047ab9 */ /* 0x000fe20000000a00 */
[----:B------:R-:W-:Y:S01]  /*9020*/  R2UR UR6, R31 ;  /* 0x000000001f0672ca */ /* 0x000fe200000e0000 */
[----:B0-----:R-:W-:Y:S01]  /*9030*/  IMAD R2, R5, UR4, RZ ;  /* 0x0000000405027c24 */ /* 0x001fe2000f8e02ff */
[C---:B------:R-:W-:Y:S02]  /*9040*/  LOP3.LUT P3, RZ, R22.reuse, 0x4, RZ, 0xc0, !PT ;  /* 0x0000000416ff7812 */ /* 0x040fe4000786c0ff */
[C---:B------:R-:W-:Y:S01]  /*9050*/  LOP3.LUT P2, RZ, R22.reuse, 0x2, RZ, 0xc0, !PT ;  /* 0x0000000216ff7812 */ /* 0x040fe2000784c0ff */
[C---:B------:R-:W-:Y:S01]  /*9060*/  IMAD R5, R7.reuse, UR5, R2 ;  /* 0x0000000507057c24 */ /* 0x040fe2000f8e0202 */
[----:B------:R-:W-:Y:S01]  /*9070*/  LOP3.LUT P1, RZ, R22, 0x1, RZ, 0xc0, !PT ;  /* 0x0000000116ff7812 */ /* 0x000fe2000782c0ff */
[----:B------:R-:W-:Y:S01]  /*9080*/  IMAD.WIDE.U32 R2, R7, UR4, RZ ;  /* 0x0000000407027c25 */ /* 0x000fe2000f8e00ff */
[----:B------:R-:W-:-:S03]  /*9090*/  ULDC.64 UR4, c[0x0][0x310] ;  /* 0x0000c40000047ab9 */ /* 0x000fc60000000a00 */
[----:B------:R-:W-:Y:S02]  /*90a0*/  IMAD.IADD R3, R3, 0x1, R5 ;  /* 0x0000000103037824 */ /* 0x000fe400078e0205 */
[----:B------:R-:W-:Y:S02]  /*90b0*/  IMAD R5, R4, UR4, RZ ;  /* 0x0000000404057c24 */ /* 0x000fe4000f8e02ff */
[----:B------:R-:W-:-:S04]  /*90c0*/  IMAD.WIDE.U32 R2, R0, UR4, R2 ;  /* 0x0000000400027c25 */ /* 0x000fc8000f8e0002 */
[----:B------:R-:W-:Y:S01]  /*90d0*/  IMAD R5, R0, UR5, R5 ;  /* 0x0000000500057c24 */ /* 0x000fe2000f8e0205 */
[----:B------:R-:W-:-:S03]  /*90e0*/  ULDC.64 UR4, c[0x0][0x308] ;  /* 0x0000c20000047ab9 */ /* 0x000fc60000000a00 */
[----:B------:R-:W-:Y:S01]  /*90f0*/  IMAD.IADD R3, R3, 0x1, R5 ;  /* 0x0000000103037824 */ /* 0x000fe200078e0205 */
[----:B------:R-:W-:Y:S01]  /*9100*/  MOV R5, UR4 ;  /* 0x0000000400057c02 */ /* 0x000fe20008000f00 */
[----:B------:R-:W-:-:S03]  /*9110*/  UIMAD UR4, UR6, UR4, URZ ;  /* 0x00000004060472a4 */ /* 0x000fc6000f8e023f */
[----:B------:R-:W-:Y:S01]  /*9120*/  ULDC.64 UR6, c[0x0][0x2e8] ;  /* 0x0000ba0000067ab9 */ /* 0x000fe20000000a00 */
[----:B------:R-:W-:Y:S02]  /*9130*/  UIMAD UR4, UR42, UR5, UR4 ;  /* 0x000000052a0472a4 */ /* 0x000fe4000f8e0204 */
[----:B------:R-:W-:-:S04]  /*9140*/  IMAD.WIDE.U32 R2, R5, UR42, R2 ;  /* 0x0000002a05027c25 */ /* 0x000fc8000f8e0002 */
[----:B------:R-:W-:Y:S01]  /*9150*/  VIADD R7, R3, UR4 ;  /* 0x0000000403077c36 */ /* 0x000fe20008000000 */
[C---:B------:R-:W-:Y:S01]  /*9160*/  LEA R0, P0, R2.reuse, UR6, 0x1 ;  /* 0x0000000602007c11 */ /* 0x040fe2000f8008ff */
[----:B------:R-:W-:Y:S01]  /*9170*/  IMAD.MOV.U32 R3, RZ, RZ, -0x60 ;  /* 0xffffffa0ff037424 */ /* 0x000fe200078e00ff */
[----:B------:R-:W-:Y:S02]  /*9180*/  UMOV UR4, 0xffffffff ;  /* 0xffffffff00047882 */ /* 0x000fe40000000000 */
[----:B------:R-:W-:Y:S01]  /*9190*/  LEA.HI.X R7, R2, UR7, R7, 0x1, P0 ;  /* 0x0000000702077c11 */ /* 0x000fe200080f0c07 */
[----:B------:R-:W-:Y:S01]  /*91a0*/  IMAD R4, R28, R3, UR43 ;  /* 0x0000002b1c047e24 */ /* 0x000fe2000f8e0203 */
[----:B------:R-:W-:-:S04]  /*91b0*/  LOP3.LUT R3, R6, 0x1c0, RZ, 0xc0, !PT ;  /* 0x000001c006037812 */ /* 0x000fc800078ec0ff */
[----:B------:R-:W-:Y:S02]  /*91c0*/  LOP3.LUT R2, R3, 0x38, R6, 0xf8, !PT ;  /* 0x0000003803027812 */ /* 0x000fe400078ef806 */
[----:B------:R-:W-:Y:S02]  /*91d0*/  IADD3 R6, -R37, R4, RZ ;  /* 0x0000000425067210 */ /* 0x000fe40007ffe1ff */
[----:B------:R-:W-:Y:S01]  /*91e0*/  LOP3.LUT R2, R2, 0x38, R25, 0x78, !PT ;  /* 0x0000003802027812 */ /* 0x000fe200078e7819 */
[----:B------:R-:W-:Y:S01]  /*91f0*/  IMAD.SHL.U32 R25, R10, 0x8, RZ ;  /* 0x000000080a197824 */ /* 0x000fe200078e00ff */
[----:B------:R-:W-:-:S04]  /*9200*/  ISETP.GE.AND P0, PT, R6, 0x1, PT ;  /* 0x000000010600780c */ /* 0x000fc80003f06270 */
[----:B------:R-:W-:Y:S01]  /*9210*/  LOP3.LUT R25, R2, 0x200, R25, 0xf8, !PT ;  /* 0x0000020002197812 */ /* 0x000fe200078ef819 */
[----:B------:R-:W-:Y:S08]  /*9220*/  BRA.DIV UR4, `(.L_x_48) ;  /* 0x0000002a04687947 */ /* 0x000ff0000b800000 */
[----:B------:R-:W-:Y:S01]  /*9230*/  SHFL.IDX PT, R3, R7, RZ, 0x181f ;  /* 0x00181fff07037589 */ /* 0x000fe200000e0000 */
[----:B------:R-:W-:-:S03]  /*9240*/  @P0 LEA R9, R25, UR45, 0x1 ;  /* 0x0000002d19090c11 */ /* 0x000fc6000f8e08ff */
[----:B------:R-:W0:Y:S04]  /*9250*/  SHFL.IDX PT, R2, R0, RZ, 0x181f ;  /* 0x00181fff00027589 */ /* 0x000e2800000e0000 */
[----:B------:R-:W-:Y:S04]  /*9260*/  SHFL.IDX PT, R5, R7, 0x1, 0x181f ;  /* 0x00381f0007057f89 */ /* 0x000fe800000e0000 */
[----:B------:R-:W-:Y:S04]  /*9270*/  SHFL.IDX PT, R4, R0, 0x1, 0x181f ;  /* 0x00381f0000047f89 */ /* 0x000fe800000e0000 */
[----:B------:R-:W1:Y:S04]  /*9280*/  SHFL.IDX PT, R8, R7, 0x2, 0x181f ;  /* 0x00581f0007087f89 */ /* 0x000e6800000e0000 */
[----:B------:R-:W2:Y:S04]  /*9290*/  SHFL.IDX PT, R14, R0, 0x2, 0x181f ;  /* 0x00581f00000e7f89 */ /* 0x000ea800000e0000 */
[----:B------:R-:W3:Y:S01]  /*92a0*/  SHFL.IDX PT, R10, R0, 0x3, 0x181f ;  /* 0x00781f00000a7f89 */ /* 0x000ee200000e0000 */
[----:B0-----:R-:W-:-:S05]  /*92b0*/  @P0 IMAD.WIDE.U32 R2, R30, 0x2, R2 ;  /* 0x000000021e020825 */ /* 0x001fca00078e0002 */
[----:B------:R-:W-:Y:S04]  /*92c0*/  @P0 LDGSTS.E.BYPASS.LTC128B.128 [R9+0x18400], desc[UR38][R2.64], !P3 ;  /* 0x1840000002090fae */ /* 0x000fe8000d901d66 */
[----:B------:R-:W-:Y:S04]  /*92d0*/  @P0 LDGSTS.E.BYPASS.LTC128B.128 [R9+0x1b400], desc[UR38][R2.64+0x80], !P2 ;  /* 0x1b40008002090fae */ /* 0x000fe8000d101d66 */
[----:B------:R0:W-:Y:S01]  /*92e0*/  @P0 LDGSTS.E.BYPASS.LTC128B.128 [R9+0x1e400], desc[UR38][R2.64+0x100], !P1 ;  /* 0x1e40010002090fae */ /* 0x0001e2000c901d66 */
[----:B------:R-:W-:-:S03]  /*92f0*/  ISETP.GE.AND P0, PT, R6, 0x11, PT ;  /* 0x000000110600780c */ /* 0x000fc60003f06270 */
[----:B0-----:R-:W0:Y:S01]  /*9300*/  SHFL.IDX PT, R9, R7, 0x3, 0x181f ;  /* 0x00781f0007097f89 */ /* 0x001e2200000e0000 */
[----:B-1----:R-:W-:-:S09]  /*9310*/  MOV R3, R8 ;  /* 0x0000000800037202 */ /* 0x002fd20000000f00 */
[----:B------:R-:W-:Y:S01]  /*9320*/  @P0 IMAD.WIDE.U32 R4, R30, 0x2, R4 ;  /* 0x000000021e040825 */ /* 0x000fe200078e0004 */
[----:B------:R-:W-:Y:S01]  /*9330*/  @P0 LEA R21, R25, UR45, 0x1 ;  /* 0x0000002d19150c11 */ /* 0x000fe2000f8e08ff */
[----:B------:R-:W-:Y:S02]  /*9340*/  SHFL.IDX PT, R8, R7, 0x4, 0x181f ;  /* 0x00981f0007087f89 */ /* 0x000fe400000e0000 */
[----:B--2---:R-:W-:Y:S02]  /*9350*/  IMAD.MOV.U32 R2, RZ, RZ, R14 ;  /* 0x000000ffff027224 */ /* 0x004fe400078e000e */
[----:B------:R-:W-:Y:S04]  /*9360*/  @P0 LDGSTS.E.BYPASS.LTC128B.128 [R21+0x18c00], desc[UR38][R4.64], !P3 ;  /* 0x18c0000004150fae */ /* 0x000fe8000d901d66 */
[----:B------:R-:W-:Y:S04]  /*9370*/  @P0 LDGSTS.E.BYPASS.LTC128B.128 [R21+0x1bc00], desc[UR38][R4.64+0x80], !P2 ;  /* 0x1bc0008004150fae */ /* 0x000fe8000d101d66 */
[----:B------:R3:W-:Y:S01]  /*9380*/  @P0 LDGSTS.E.BYPASS.LTC128B.128 [R21+0x1ec00], desc[UR38][R4.64+0x100], !P1 ;  /* 0x1ec0010004150fae */ /* 0x0007e2000c901d66 */
[----:B------:R-:W-:-:S03]  /*9390*/  ISETP.GE.AND P0, PT, R6, 0x21, PT ;  /* 0x000000210600780c */ /* 0x000fc60003f06270 */
[----:B------:R-:W1:Y:S04]  /*93a0*/  SHFL.IDX PT, R14, R0, 0x4, 0x181f ;  /* 0x00981f00000e7f89 */ /* 0x000e6800000e0000 */
[----:B------:R-:W2:Y:S01]  /*93b0*/  SHFL.IDX PT, R7, R7, 0x5, 0x181f ;  /* 0x00b81f0007077f89 */ /* 0x000ea200000e0000 */
[----:B---3--:R-:W-:-:S05]  /*93c0*/  IMAD.MOV.U32 R4, RZ, RZ, R10 ;  /* 0x000000ffff047224 */ /* 0x008fca00078e000a */
[----:B------:R-:W-:Y:S01]  /*93d0*/  @P0 IMAD.WIDE.U32 R2, R30, 0x2, R2 ;  /* 0x000000021e020825 */ /* 0x000fe200078e0002 */
[----:B------:R-:W-:-:S03]  /*93e0*/  @P0 LEA R35, R25, UR45, 0x1 ;  /* 0x0000002d19230c11 */ /* 0x000fc6000f8e08ff */
[----:B0-----:R-:W-:Y:S02]  /*93f0*/  IMAD.MOV.U32 R5, RZ, RZ, R9 ;  /* 0x000000ffff057224 */ /* 0x001fe400078e0009 */
[----:B------:R-:W-:Y:S04]  /*9400*/  @P0 LDGSTS.E.BYPASS.LTC128B.128 [R35+0x19400], desc[UR38][R2.64], !P3 ;  /* 0x1940000002230fae */ /* 0x000fe8000d901d66 */
[----:B------:R-:W-:Y:S04]  /*9410*/  @P0 LDGSTS.E.BYPASS.LTC128B.128 [R35+0x1c400], desc[UR38][R2.64+0x80], !P2 ;  /* 0x1c40008002230fae */ /* 0x000fe8000d101d66 */
[----:B------:R1:W-:Y:S01]  /*9420*/  @P0 LDGSTS.E.BYPASS.LTC128B.128 [R35+0x1f400], desc[UR38][R2.64+0x100], !P1 ;  /* 0x1f40010002230fae */ /* 0x0003e2000c901d66 */
[----:B------:R-:W-:-:S02]  /*9430*/  ISETP.GE.AND P0, PT, R6, 0x31, PT ;  /* 0x000000310600780c */ /* 0x000fc40003f06270 */
[----:B-1----:R-:W-:Y:S01]  /*9440*/  MOV R2, R14 ;  /* 0x0000000e00027202 */ /* 0x002fe20000000f00 */
[----:B------:R-:W-:-:S10]  /*9450*/  IMAD.MOV.U32 R3, RZ, RZ, R8 ;  /* 0x000000ffff037224 */ /* 0x000fd400078e0008 */
[----:B------:R-:W-:Y:S01]  /*9460*/  @P0 LEA R9, R25, UR45, 0x1 ;  /* 0x0000002d19090c11 */ /* 0x000fe2000f8e08ff */
[----:B------:R-:W-:Y:S01]  /*9470*/  @P0 IMAD.WIDE.U32 R4, R30, 0x2, R4 ;  /* 0x000000021e040825 */ /* 0x000fe200078e0004 */
[----:B------:R0:W1:Y:S04]  /*9480*/  SHFL.IDX PT, R14, R0, 0x5, 0x181f ;  /* 0x00b81f00000e7f89 */ /* 0x00006800000e0000 */
[----:B------:R0:W-:Y:S04]  /*9490*/  @P0 LDGSTS.E.BYPASS.LTC128B.128 [R9+0x19c00], desc[UR38][R4.64], !P3 ;  /* 0x19c0000004090fae */ /* 0x0001e8000d901d66 */
[----:B------:R0:W-:Y:S04]  /*94a0*/  @P0 LDGSTS.E.BYPASS.LTC128B.128 [R9+0x1cc00], desc[UR38][R4.64+0x80], !P2 ;  /* 0x1cc0008004090fae */ /* 0x0001e8000d101d66 */
[----:B------:R0:W-:Y:S01]  /*94b0*/  @P0 LDGSTS.E.BYPASS.LTC128B.128 [R9+0x1fc00], desc[UR38][R4.64+0x100], !P1 ;  /* 0x1fc0010004090fae */ /* 0x0001e2000c901d66 */
[----:B------:R-:W-:-:S13]  /*94c0*/  ISETP.GE.AND P0, PT, R6, 0x41, PT ;  /* 0x000000410600780c */ /* 0x000fda0003f06270 */
[----:B------:R-:W-:Y:S01]  /*94d0*/  @P0 IMAD.WIDE.U32 R2, R30, 0x2, R2 ;  /* 0x000000021e020825 */ /* 0x000fe200078e0002 */
[----:B------:R-:W-:-:S05]  /*94e0*/  @P0 LEA R21, R25, UR45, 0x1 ;  /* 0x0000002d19150c11 */ /* 0x000fca000f8e08ff */
[----:B------:R0:W-:Y:S04]  /*94f0*/  @P0 LDGSTS.E.BYPASS.LTC128B.128 [R21+0x1a400], desc[UR38][R2.64], !P3 ;  /* 0x1a40000002150fae */ /* 0x0001e8000d901d66 */
[----:B------:R0:W-:Y:S04]  /*9500*/  @P0 LDGSTS.E.BYPASS.LTC128B.128 [R21+0x1d400], desc[UR38][R2.64+0x80], !P2 ;  /* 0x1d40008002150fae */ /* 0x0001e8000d101d66 */
[----:B-12---:R0:W-:Y:S02]  /*9510*/  @P0 LDGSTS.E.BYPASS.LTC128B.128 [R21+0x20400], desc[UR38][R2.64+0x100], !P1 ;  /* 0x2040010002150fae */ /* 0x0061e4000c901d66 */
.L_x_102:
[----:B------:R-:W-:Y:S01]  /*9520*/  ISETP.GE.AND P0, PT, R6, 0x51, PT ;  /* 0x000000510600780c */ /* 0x000fe20003f06270 */
[----:B0-----:R-:W-:Y:S01]  /*9530*/  IMAD.MOV.U32 R2, RZ, RZ, R14 ;  /* 0x000000ffff027224 */ /* 0x001fe200078e000e */
[----:B------:R-:W-:-:S11]  /*9540*/  MOV R3, R7 ;  /* 0x0000000700037202 */ /* 0x000fd60000000f00 */
[----:B------:R-:W-:Y:S01]  /*9550*/  @P0 IMAD.WIDE.U32 R2, R30, 0x2, R2 ;  /* 0x000000021e020825 */ /* 0x000fe200078e0002 */
[----:B------:R-:W-:-:S05]  /*9560*/  @P0 LEA R5, R25, UR45, 0x1 ;  /* 0x0000002d19050c11 */ /* 0x000fca000f8e08ff */
[----:B------:R-:W-:Y:S01]  /*9570*/  @!PT LDS RZ, [RZ] ;  /* 0x00000000fffff984 */ /* 0x000fe20000000800 */
[----:B------:R-:W-:Y:S01]  /*9580*/  @!PT LDS RZ, [RZ] ;  /* 0x00000000fffff984 */ /* 0x000fe20000000800 */
[----:B------:R-:W-:Y:S01]  /*9590*/  @!PT LDS RZ, [RZ] ;  /* 0x00000000fffff984 */ /* 0x000fe20000000800 */
[----:B------:R0:W-:Y:S04]  /*95a0*/  @P0 LDGSTS.E.BYPASS.LTC128B.128 [R5+0x1ac00], desc[UR38][R2.64], !P3 ;  /* 0x1ac0000002050fae */ /* 0x0001e8000d901d66 */
[----:B------:R0:W-:Y:S04]  /*95b0*/  @P0 LDGSTS.E.BYPASS.LTC128B.128 [R5+0x1dc00], desc[UR38][R2.64+0x80], !P2 ;  /* 0x1dc0008002050fae */ /* 0x0001e8000d101d66 */
[----:B------:R0:W-:Y:S01]  /*95c0*/  @P0 LDGSTS.E.BYPASS.LTC128B.128 [R5+0x20c00], desc[UR38][R2.64+0x100], !P1 ;  /* 0x20c0010002050fae */ /* 0x0001e2000c901d66 */
[----:B------:R-:W-:Y:S01]  /*95d0*/  NOP ;  /* 0x0000000000007918 */ /* 0x000fe20000000000 */
[----:B------:R-:W-:Y:S02]  /*95e0*/  SYNCS.ARRIVE.TRANS64.RED.A0T1 RZ, [UR45+0x2a830], RZ ;  /* 0x02a830ffffff79a7 */ /* 0x000fe4000820042d */
[----:B------:R-:W-:Y:S01]  /*95f0*/  ARRIVES.LDGSTSBAR.64.TRANSCNT [UR45+0x2a830] ;  /* 0x02a83000ff0079b0 */ /* 0x000fe20008000aad */
[----:B------:R-:W-:Y:S01]  /*9600*/  NOP ;  /* 0x0000000000007918 */ /* 0x000fe20000000000 */
[----:B------:R-:W-:-:S13]  /*9610*/  ISETP.NE.AND P1, PT, R36, 0x3, PT ;  /* 0x000000032400780c */ /* 0x000fda0003f25270 */
[----:B0-----:R-:W-:Y:S05]  /*9620*/  @!P1 BRA `(.L_x_49) ;  /* 0x0000000000049947 */ /* 0x001fea0003800000 */
[----:B------:R-:W-:Y:S01]  /*9630*/  BPT.TRAP 0x1 ;  /* 0x000000040000795c */ /* 0x000fe20000300000 */
.L_x_49:
[----:B------:R-:W-:Y:S01]  /*9640*/  SYNCS.ARRIVE.TRANS64.A1T0 RZ, [UR45+0x2a830], RZ ;  /* 0x02a830ffffff79a7 */ /* 0x000fe2000810002d */
[----:B------:R-:W-:Y:S05]  /*9650*/  WARPSYNC.ALL ;  /* 0x0000000000007948 */ /* 0x000fea0003800000 */
[----:B------:R-:W-:Y:S01]  /*9660*/  UIADD3 UR5, UR45, 0xc400, URZ ;  /* 0x0000c4002d057890 */ /* 0x000fe2000fffe03f */
[----:B------:R-:W-:Y:S01]  /*9670*/  R2UR UR4, R31 ;  /* 0x000000001f0472ca */ /* 0x000fe200000e0000 */
[----:B------:R-:W-:Y:S01]  /*9680*/  ULDC.64 UR6, c[0x0][0x2d8] ;  /* 0x0000b60000067ab9 */ /* 0x000fe20000000a00 */
[----:B------:R-:W-:Y:S01]  /*9690*/  SHF.R.S32.HI R35, RZ, 0x1f, R27 ;  /* 0x0000001fff237819 */ /* 0x000fe2000001141b */
[----:B------:R-:W-:Y:S02]  /*96a0*/  ULOP3.LUT UP0, URZ, UR5, 0x3ff, URZ, 0xc0, !UPT ;  /* 0x000003ff053f7892 */ /* 0x000fe4000f80c03f */
[----:B------:R-:W-:Y:S01]  /*96b0*/  UIMAD.WIDE.U32 UR40, UR42, UR6, URZ ;  /* 0x000000062a2872a5 */ /* 0x000fe2000f8e003f */
[----:B------:R-:W-:Y:S03]  /*96c0*/  BAR.SYNC.DEFER_BLOCKING 0x8, 0x180 ;  /* 0x0206000000007b1d */ /* 0x000fe60000010000 */
[----:B------:R-:W-:-:S04]  /*96d0*/  PLOP3.LUT P0, PT, PT, PT, UP0, 0x80, 0x0 ;  /* 0x000000000000781c */ /* 0x000fc80003f0f008 */
[----:B------:R-:W-:-:S04]  /*96e0*/  UIMAD UR4, UR4, UR6, URZ ;  /* 0x00000006040472a4 */ /* 0x000fc8000f8e023f */
[----:B------:R-:W-:-:S04]  /*96f0*/  UIMAD UR4, UR42, UR7, UR4 ;  /* 0x000000072a0472a4 */ /* 0x000fc8000f8e0204 */
[----:B------:R-:W-:Y:S01]  /*9700*/  UIADD3 UR46, UR41, UR4, URZ ;  /* 0x00000004292e7290 */ /* 0x000fe2000fffe03f */
[----:B------:R-:W-:Y:S11]  /*9710*/  @!P0 BRA `(.L_x_50) ;  /* 0x0000000000408947 */ /* 0x000ff60003800000 */
[----:B------:R-:W-:Y:S01]  /*9720*/  MOV R2, 0x0 ;  /* 0x0000000000027802 */ /* 0x000fe20000000f00 */
[----:B------:R-:W-:Y:S01]  /*9730*/  ULDC.64 UR6, c[0x4][0x90] ;  /* 0x0100240000067ab9 */ /* 0x000fe20000000a00 */
[----:B------:R-:W-:Y:S01]  /*9740*/  ULDC.64 UR8, c[0x4][0x98] ;  /* 0x0100260000087ab9 */ /* 0x000fe20000000a00 */
[----:B------:R-:W-:Y:S01]  /*9750*/  ULDC.64 UR4, c[0x4][0x20] ;  /* 0x0100080000047ab9 */ /* 0x000fe20000000a00 */
[----:B------:R-:W-:Y:S01]  /*9760*/  IMAD.U32 R4, RZ, RZ, UR6 ;  /* 0x00000006ff047e24 */ /* 0x000fe2000f8e00ff */
[----:B------:R-:W-:Y:S01]  /*9770*/  MOV R6, UR8 ;  /* 0x0000000800067c02 */ /* 0x000fe20008000f00 */
[----:B------:R-:W0:Y:S01]  /*9780*/  LDC.64 R2, c[0x4][R2] ;  /* 0x0100000002027b82 */ /* 0x000e220000000a00 */
[----:B------:R-:W-:Y:S01]  /*9790*/  IMAD.U32 R5, RZ, RZ, UR7 ;  /* 0x00000007ff057e24 */ /* 0x000fe2000f8e00ff */
[----:B------:R-:W-:Y:S01]  /*97a0*/  MOV R11, UR5 ;  /* 0x00000005000b7c02 */ /* 0x000fe20008000f00 */
[----:B------:R-:W-:Y:S01]  /*97b0*/  IMAD.U32 R7, RZ, RZ, UR9 ;  /* 0x00000009ff077e24 */ /* 0x000fe2000f8e00ff */
[----:B------:R-:W-:Y:S01]  /*97c0*/  MOV R13, RZ ;  /* 0x000000ff000d7202 */ /* 0x000fe20000000f00 */
[----:B------:R-:W-:-:S02]  /*97d0*/  IMAD.U32 R10, RZ, RZ, UR4 ;  /* 0x00000004ff0a7e24 */ /* 0x000fc4000f8e00ff */
[----:B------:R-:W-:Y:S02]  /*97e0*/  IMAD.MOV.U32 R8, RZ, RZ, 0x70 ;  /* 0x00000070ff087424 */ /* 0x000fe400078e00ff */
[----:B------:R-:W-:-:S07]  /*97f0*/  IMAD.MOV.U32 R12, RZ, RZ, 0x1 ;  /* 0x00000001ff0c7424 */ /* 0x000fce00078e00ff */
[----:B------:R-:W-:-:S07]  /*9800*/  LEPC R20, `(.L_x_50) ;  /* 0x000000001014794e */ /* 0x000fce0000000000 */
[----:B0-----:R-:W-:Y:S05]  /*9810*/  CALL.ABS.NOINC R2 ;  /* 0x0000000002007343 */ /* 0x001fea0003c00000 */
.L_x_50:
[----:B------:R-:W0:Y:S01]  /*9820*/  LDC R6, c[0x0][0x448] ;  /* 0x00011200ff067b82 */ /* 0x000e220000000800 */
[----:B------:R-:W-:Y:S01]  /*9830*/  ULDC.64 UR4, c[0x0][0x2e0] ;  /* 0x0000b80000047ab9 */ /* 0x000fe20000000a00 */
[----:B------:R-:W-:Y:S01]  /*9840*/  IMAD R7, R24, 0x80, R33 ;  /* 0x0000008018077824 */ /* 0x000fe200078e0221 */
[----:B------:R-:W-:Y:S01]  /*9850*/  MOV R4, UR40 ;  /* 0x0000002800047c02 */ /* 0x000fe20008000f00 */
[----:B------:R-:W-:Y:S02]  /*9860*/  IMAD R0, R35, UR4, RZ ;  /* 0x0000000423007c24 */ /* 0x000fe4000f8e02ff */
[----:B------:R-:W-:Y:S01]  /*9870*/  IMAD.U32 R5, RZ, RZ, UR41 ;  /* 0x00000029ff057e24 */ /* 0x000fe2000f8e00ff */
[----:B------:R-:W-:Y:S01]  /*9880*/  MOV R5, R7 ;  /* 0x0000000700057202 */ /* 0x000fe20000000f00 */
[----:B------:R-:W-:Y:S02]  /*9890*/  IMAD R9, R27, UR5, R0 ;  /* 0x000000051b097c24 */ /* 0x000fe4000f8e0200 */
[----:B------:R-:W-:-:S02]  /*98a0*/  IMAD.U32 R3, RZ, RZ, UR46 ;  /* 0x0000002eff037e24 */ /* 0x000fc4000f8e00ff */
[----:B------:R-:W-:-:S04]  /*98b0*/  IMAD.MOV.U32 R2, RZ, RZ, R4 ;  /* 0x000000ffff027224 */ /* 0x000fc800078e0004 */
[----:B------:R-:W-:Y:S01]  /*98c0*/  IMAD.WIDE.U32 R2, R27, UR4, R2 ;  /* 0x000000041b027c25 */ /* 0x000fe2000f8e0002 */
[----:B------:R-:W-:-:S03]  /*98d0*/  ULDC.64 UR4, c[0x0][0x2d0] ;  /* 0x0000b40000047ab9 */ /* 0x000fc60000000a00 */
[----:B------:R-:W-:Y:S01]  /*98e0*/  IMAD.IADD R3, R3, 0x1, R9 ;  /* 0x0000000103037824 */ /* 0x000fe200078e0209 */
[----:B0-----:R-:W-:-:S13]  /*98f0*/  ISETP.NE.AND P0, PT, R6, 0x1, PT ;  /* 0x000000010600780c */ /* 0x001fda0003f05270 */
[----:B------:R-:W0:Y:S08]  /*9900*/  @P0 LDC R8, c[0x0][0x44c] ;  /* 0x00011300ff080b82 */ /* 0x000e300000000800 */
[----:B------:R-:W1:Y:S01]  /*9910*/  @P0 LDC R11, c[0x0][0x450] ;  /* 0x00011400ff0b0b82 */ /* 0x000e620000000800 */
[----:B0-----:R-:W-:-:S05]  /*9920*/  @P0 IMAD.HI.U32 R0, R7, R8, RZ ;  /* 0x0000000807000227 */ /* 0x001fca00078e00ff */
[----:B-1----:R-:W-:-:S05]  /*9930*/  @P0 SHF.R.U32.HI R5, RZ, R11, R0 ;  /* 0x0000000bff050219 */ /* 0x002fca0000011600 */
[----:B------:R-:W-:Y:S02]  /*9940*/  IMAD.MOV R0, RZ, RZ, -R5 ;  /* 0x000000ffff007224 */ /* 0x000fe400078e0a05 */
[----:B------:R-:W-:-:S04]  /*9950*/  IMAD.WIDE.U32 R2, R5, UR4, R2 ;  /* 0x0000000405027c25 */ /* 0x000fc8000f8e0002 */
[----:B------:R-:W-:Y:S01]  /*9960*/  IMAD R7, R6, R0, R7 ;  /* 0x0000000006077224 */ /* 0x000fe200078e0207 */
[----:B------:R-:W-:-:S05]  /*9970*/  SHF.R.S32.HI R0, RZ, 0x1f, R5 ;  /* 0x0000001fff007819 */ /* 0x000fca0000011405 */
[----:B------:R-:W-:-:S04]  /*9980*/  IMAD R0, R0, UR4, RZ ;  /* 0x0000000400007c24 */ /* 0x000fc8000f8e02ff */
[----:B------:R-:W-:Y:S01]  /*9990*/  IMAD R5, R5, UR5, R0 ;  /* 0x0000000505057c24 */ /* 0x000fe2000f8e0200 */
[----:B------:R-:W-:Y:S01]  /*99a0*/  SHF.R.S32.HI R0, RZ, 0x1f, R7 ;  /* 0x0000001fff007819 */ /* 0x000fe20000011407 */
[----:B------:R-:W-:-:S03]  /*99b0*/  ULDC.64 UR4, c[0x0][0x2c8] ;  /* 0x0000b20000047ab9 */ /* 0x000fc60000000a00 */
[----:B------:R-:W-:Y:S01]  /*99c0*/  IADD3 R3, R3, R5, RZ ;  /* 0x0000000503037210 */ /* 0x000fe20007ffe0ff */
[----:B------:R-:W-:-:S04]  /*99d0*/  IMAD R0, R0, UR4, RZ ;  /* 0x0000000400007c24 */ /* 0x000fc8000f8e02ff */
[C---:B------:R-:W-:Y:S02]  /*99e0*/  IMAD R5, R7.reuse, UR5, R0 ;  /* 0x0000000507057c24 */ /* 0x040fe4000f8e0200 */
[----:B------:R-:W-:Y:S01]  /*99f0*/  IMAD.WIDE.U32 R2, R7, UR4, R2 ;  /* 0x0000000407027c25 */ /* 0x000fe2000f8e0002 */
[----:B------:R-:W-:-:S03]  /*9a00*/  ULDC.64 UR4, c[0x0][0x280] ;  /* 0x0000a00000047ab9 */ /* 0x000fc60000000a00 */
[----:B------:R-:W-:Y:S01]  /*9a10*/  IMAD.IADD R3, R3, 0x1, R5 ;  /* 0x0000000103037824 */ /* 0x000fe200078e0205 */
[C---:B------:R-:W-:Y:S01]  /*9a20*/  LEA R0, P0, R2.reuse, UR4, 0x1 ;  /* 0x0000000402007c11 */ /* 0x040fe2000f8008ff */
[----:B------:R-:W-:Y:S02]  /*9a30*/  ULDC UR4, c[0x0][0x2b8] ;  /* 0x0000ae0000047ab9 */ /* 0x000fe40000000800 */
[----:B------:R-:W-:Y:S02]  /*9a40*/  ISETP.GE.AND P2, PT, R19, UR4, PT ;  /* 0x0000000413007c0c */ /* 0x000fe4000bf46270 */
[----:B------:R-:W-:Y:S01]  /*9a50*/  LEA.HI.X R8, R2, UR5, R3, 0x1, P0 ;  /* 0x0000000502087c11 */ /* 0x000fe200080f0c03 */
[----:B------:R-:W-:Y:S01]  /*9a60*/  UMOV UR5, 0xffffffff ;  /* 0xffffffff00057882 */ /* 0x000fe20000000000 */
[----:B------:R-:W-:Y:S02]  /*9a70*/  ISETP.GE.AND P0, PT, R23, UR4, PT ;  /* 0x0000000417007c0c */ /* 0x000fe4000bf06270 */
[----:B------:R-:W-:Y:S01]  /*9a80*/  ISETP.GE.AND P3, PT, R30, UR4, PT ;  /* 0x000000041e007c0c */ /* 0x000fe2000bf66270 */
[----:B------:R-:W-:-:S12]  /*9a90*/  BRA.DIV UR5, `(.L_x_51) ;  /* 0x0000002a05307947 */ /* 0x000fd8000b800000 */
[----:B------:R-:W-:Y:S01]  /*9aa0*/  SHFL.IDX PT, R3, R8, RZ, 0x181f ;  /* 0x00181fff08037589 */ /* 0x000fe200000e0000 */
[----:B------:R-:W-:Y:S01]  /*9ab0*/  ULDC UR4, c[0x0][0x288] ;  /* 0x0000a20000047ab9 */ /* 0x000fe20000000800 */
[----:B------:R-:W-:Y:S02]  /*9ac0*/  IMAD R7, R24, 0x80, R37 ;  /* 0x0000008018077824 */ /* 0x000fe400078e0225 */
[----:B------:R-:W0:Y:S01]  /*9ad0*/  SHFL.IDX PT, R2, R0, RZ, 0x181f ;  /* 0x00181fff00027589 */ /* 0x000e2200000e0000 */
[----:B------:R-:W-:Y:S02]  /*9ae0*/  IMAD R6, R6, UR4, RZ ;  /* 0x0000000406067c24 */ /* 0x000fe4000f8e02ff */
[C---:B------:R-:W-:Y:S01]  /*9af0*/  IADD3 R11, R7.reuse, 0x10, RZ ;  /* 0x00000010070b7810 */ /* 0x040fe20007ffe0ff */
[----:B------:R-:W-:Y:S02]  /*9b00*/  SHFL.IDX PT, R5, R8, 0x1, 0x181f ;  /* 0x00381f0008057f89 */ /* 0x000fe400000e0000 */
[----:B------:R-:W-:-:S02]  /*9b10*/  ISETP.GE.AND P1, PT, R7, R6, PT ;  /* 0x000000060700720c */ /* 0x000fc40003f26270 */
[----:B------:R-:W1:Y:S04]  /*9b20*/  SHFL.IDX PT, R4, R0, 0x1, 0x181f ;  /* 0x00381f0000047f89 */ /* 0x000e6800000e0000 */
[----:B------:R-:W-:Y:S07]  /*9b30*/  SHFL.IDX PT, R14, R0, 0x7, 0x181f ;  /* 0x00f81f00000e7f89 */ /* 0x000fee00000e0000 */
[----:B------:R-:W-:Y:S01]  /*9b40*/  @!P1 LEA R9, R25, UR45, 0x1 ;  /* 0x0000002d19099c11 */ /* 0x000fe2000f8e08ff */
[----:B0-----:R-:W-:-:S05]  /*9b50*/  @!P1 IMAD.WIDE.U32 R2, R30, 0x2, R2 ;  /* 0x000000021e029825 */ /* 0x001fca00078e0002 */
[----:B------:R-:W-:Y:S04]  /*9b60*/  @!P1 LDGSTS.E.BYPASS.LTC128B.128 [R9+0xc400], desc[UR38][R2.64], !P3 ;  /* 0x0c40000002099fae */ /* 0x000fe8000d901d66 */
[----:B------:R-:W-:Y:S04]  /*9b70*/  @!P1 LDGSTS.E.BYPASS.LTC128B.128 [R9+0x10400], desc[UR38][R2.64+0x80], !P2 ;  /* 0x1040008002099fae */ /* 0x000fe8000d101d66 */
[----:B------:R0:W-:Y:S01]  /*9b80*/  @!P1 LDGSTS.E.BYPASS.LTC128B.128 [R9+0x14400], desc[UR38][R2.64+0x100], !P0 ;  /* 0x1440010002099fae */ /* 0x0001e2000c101d66 */
[----:B------:R-:W-:Y:S01]  /*9b90*/  ISETP.GE.AND P1, PT, R11, R6, PT ;  /* 0x000000060b00720c */ /* 0x000fe20003f26270 */
[----:B------:R-:W-:-:S02]  /*9ba0*/  VIADD R11, R7, 0x30 ;  /* 0x00000030070b7836 */ /* 0x000fc40000000000 */
[----:B0-----:R-:W-:Y:S01]  /*9bb0*/  SHFL.IDX PT, R3, R8, 0x2, 0x181f ;  /* 0x00581f0008037f89 */ /* 0x001fe200000e0000 */
[----:B------:R-:W-:-:S09]  /*9bc0*/  VIADD R9, R7, 0x20 ;  /* 0x0000002007097836 */ /* 0x000fd20000000000 */
[----:B------:R-:W-:Y:S01]  /*9bd0*/  @!P1 LEA R19, R25, UR45, 0x1 ;  /* 0x0000002d19139c11 */ /* 0x000fe2000f8e08ff */
[----:B-1----:R-:W-:Y:S01]  /*9be0*/  @!P1 IMAD.WIDE.U32 R4, R30, 0x2, R4 ;  /* 0x000000021e049825 */ /* 0x002fe200078e0004 */
[----:B------:R-:W0:Y:S04]  /*9bf0*/  SHFL.IDX PT, R2, R0, 0x2, 0x181f ;  /* 0x00581f0000027f89 */ /* 0x000e2800000e0000 */
[----:B------:R-:W-:Y:S04]  /*9c00*/  @!P1 LDGSTS.E.BYPASS.LTC128B.128 [R19+0xcc00], desc[UR38][R4.64], !P3 ;  /* 0x0cc0000004139fae */ /* 0x000fe8000d901d66 */
[----:B------:R-:W-:Y:S04]  /*9c10*/  @!P1 LDGSTS.E.BYPASS.LTC128B.128 [R19+0x10c00], desc[UR38][R4.64+0x80], !P2 ;  /* 0x10c0008004139fae */ /* 0x000fe8000d101d66 */
[----:B------:R1:W-:Y:S01]  /*9c20*/  @!P1 LDGSTS.E.BYPASS.LTC128B.128 [R19+0x14c00], desc[UR38][R4.64+0x100], !P0 ;  /* 0x14c0010004139fae */ /* 0x0003e2000c101d66 */
[----:B------:R-:W-:-:S03]  /*9c30*/  ISETP.GE.AND P1, PT, R9, R6, PT ;  /* 0x000000060900720c */ /* 0x000fc60003f26270 */
[----:B-1----:R-:W-:Y:S10]  /*9c40*/  SHFL.IDX PT, R5, R8, 0x3, 0x181f ;  /* 0x00781f0008057f89 */ /* 0x002ff400000e0000 */
[----:B0-----:R-:W-:Y:S01]  /*9c50*/  @!P1 IMAD.WIDE.U32 R2, R30, 0x2, R2 ;  /* 0x000000021e029825 */ /* 0x001fe200078e0002 */
[----:B------:R-:W-:Y:S01]  /*9c60*/  @!P1 LEA R9, R25, UR45, 0x1 ;  /* 0x0000002d19099c11 */ /* 0x000fe2000f8e08ff */
[----:B------:R-:W0:Y:S04]  /*9c70*/  SHFL.IDX PT, R4, R0, 0x3, 0x181f ;  /* 0x00781f0000047f89 */ /* 0x000e2800000e0000 */
[----:B------:R-:W-:Y:S04]  /*9c80*/  @!P1 LDGSTS.E.BYPASS.LTC128B.128 [R9+0xd400], desc[UR38][R2.64], !P3 ;  /* 0x0d40000002099fae */ /* 0x000fe8000d901d66 */
[----:B------:R-:W-:Y:S04]  /*9c90*/  @!P1 LDGSTS.E.BYPASS.LTC128B.128 [R9+0x11400], desc[UR38][R2.64+0x80], !P2 ;  /* 0x1140008002099fae */ /* 0x000fe8000d101d66 */
[----:B------:R1:W-:Y:S01]  /*9ca0*/  @!P1 LDGSTS.E.BYPASS.LTC128B.128 [R9+0x15400], desc[UR38][R2.64+0x100], !P0 ;  /* 0x1540010002099fae */ /* 0x0003e2000c101d66 */
[----:B------:R-:W-:Y:S01]  /*9cb0*/  ISETP.GE.AND P1, PT, R11, R6, PT ;  /* 0x000000060b00720c */ /* 0x000fe20003f26270 */
[----:B------:R-:W-:-:S02]  /*9cc0*/  VIADD R11, R7, 0x50 ;  /* 0x00000050070b7836 */ /* 0x000fc40000000000 */
[----:B-1----:R-:W-:Y:S01]  /*9cd0*/  SHFL.IDX PT, R3, R8, 0x4, 0x181f ;  /* 0x00981f0008037f89 */ /* 0x002fe200000e0000 */
[----:B------:R-:W-:-:S09]  /*9ce0*/  IADD3 R9, R7, 0x40, RZ ;  /* 0x0000004007097810 */ /* 0x000fd20007ffe0ff */
[----:B0-----:R-:W-:Y:S01]  /*9cf0*/  @!P1 IMAD.WIDE.U32 R4, R30, 0x2, R4 ;  /* 0x000000021e049825 */ /* 0x001fe200078e0004 */
[----:B------:R-:W-:Y:S01]  /*9d00*/  @!P1 LEA R19, R25, UR45, 0x1 ;  /* 0x0000002d19139c11 */ /* 0x000fe2000f8e08ff */
        /* <DEDUP_REMOVED lines=12> */
[----:B------:R-:W-:-:S03]  /*9dd0*/  ISETP.GE.AND P1, PT, R11, R6, PT ;  /* 0x000000060b00720c */ /* 0x000fc60003f26270 */
[----:B-1----:R-:W-:Y:S01]  /*9de0*/  SHFL.IDX PT, R3, R8, 0x6, 0x181f ;  /* 0x00d81f0008037f89 */ /* 0x002fe200000e0000 */
[----:B------:R-:W-:-:S09]  /*9df0*/  VIADD R9, R7, 0x60 ;  /* 0x0000006007097836 */ /* 0x000fd20000000000 */
[----:B------:R-:W-:Y:S01]  /*9e00*/  @!P1 LEA R19, R25, UR45, 0x1 ;  /* 0x0000002d19139c11 */ /* 0x000fe2000f8e08ff */
[----:B0-----:R-:W-:Y:S01]  /*9e10*/  @!P1 IMAD.WIDE.U32 R4, R30, 0x2, R4 ;  /* 0x000000021e049825 */ /* 0x001fe200078e0004 */
[----:B------:R-:W0:Y:S04]  /*9e20*/  SHFL.IDX PT, R2, R0, 0x6, 0x181f ;  /* 0x00d81f0000027f89 */ /* 0x000e2800000e0000 */
[----:B------:R-:W-:Y:S04]  /*9e30*/  @!P1 LDGSTS.E.BYPASS.LTC128B.128 [R19+0xec00], desc[UR38][R4.64], !P3 ;  /* 0x0ec0000004139fae */ /* 0x000fe8000d901d66 */
[----:B------:R-:W-:Y:S04]  /*9e40*/  @!P1 LDGSTS.E.BYPASS.LTC128B.128 [R19+0x12c00], desc[UR38][R4.64+0x80], !P2 ;  /* 0x12c0008004139fae */ /* 0x000fe8000d101d66 */
[----:B------:R1:W-:Y:S01]  /*9e50*/  @!P1 LDGSTS.E.BYPASS.LTC128B.128 [R19+0x16c00], desc[UR38][R4.64+0x100], !P0 ;  /* 0x16c0010004139fae */ /* 0x0003e2000c101d66 */
[----:B------:R-:W-:-:S03]  /*9e60*/  ISETP.GE.AND P1, PT, R9, R6, PT ;  /* 0x000000060900720c */ /* 0x000fc60003f26270 */
[----:B-1----:R1:W2:Y:S10]  /*9e70*/  SHFL.IDX PT, R4, R8, 0x7, 0x181f ;  /* 0x00f81f0008047f89 */ /* 0x0022b400000e0000 */
[----:B0-----:R-:W-:Y:S01]  /*9e80*/  @!P1 IMAD.WIDE.U32 R2, R30, 0x2, R2 ;  /* 0x000000021e029825 */ /* 0x001fe200078e0002 */
[----:B------:R-:W-:-:S05]  /*9e90*/  @!P1 LEA R9, R25, UR45, 0x1 ;  /* 0x0000002d19099c11 */ /* 0x000fca000f8e08ff */
[----:B------:R1:W-:Y:S04]  /*9ea0*/  @!P1 LDGSTS.E.BYPASS.LTC128B.128 [R9+0xf400], desc[UR38][R2.64], !P3 ;  /* 0x0f40000002099fae */ /* 0x0003e8000d901d66 */
[----:B------:R1:W-:Y:S04]  /*9eb0*/  @!P1 LDGSTS.E.BYPASS.LTC128B.128 [R9+0x13400], desc[UR38][R2.64+0x80], !P2 ;  /* 0x1340008002099fae */ /* 0x0003e8000d101d66 */
[----:B------:R1:W-:Y:S02]  /*9ec0*/  @!P1 LDGSTS.E.BYPASS.LTC128B.128 [R9+0x17400], desc[UR38][R2.64+0x100], !P0 ;  /* 0x1740010002099fae */ /* 0x0003e4000c101d66 */
.L_x_119:
[----:B------:R-:W-:Y:S01]  /*9ed0*/  IADD3 R7, R7, 0x70, RZ ;  /* 0x0000007007077810 */ /* 0x000fe20007ffe0ff */
[----:B------:R-:W-:Y:S01]  /*9ee0*/  BSSY B0, `(.L_x_52) ;  /* 0x000000d000007945 */ /* 0x000fe20003800000 */
[----:B-1----:R-:W-:Y:S02]  /*9ef0*/  IMAD.MOV.U32 R2, RZ, RZ, R14 ;  /* 0x000000ffff027224 */ /* 0x002fe400078e000e */
[----:B------:R-:W-:Y:S01]  /*9f00*/  ISETP.GE.AND P1, PT, R7, R6, PT ;  /* 0x000000060700720c */ /* 0x000fe20003f26270 */
[----:B--2---:R-:W-:-:S12]  /*9f10*/  IMAD.MOV.U32 R3, RZ, RZ, R4 ;  /* 0x000000ffff037224 */ /* 0x004fd800078e0004 */
[----:B------:R-:W-:Y:S05]  /*9f20*/  @P1 BRA `(.L_x_53) ;  /* 0x0000000000201947 */ /* 0x000fea0003800000 */
[----:B------:R-:W-:Y:S01]  /*9f30*/  IMAD.WIDE.U32 R2, R30, 0x2, R2 ;  /* 0x000000021e027825 */ /* 0x000fe200078e0002 */
[----:B------:R-:W-:-:S05]  /*9f40*/  LEA R5, R25, UR45, 0x1 ;  /* 0x0000002d19057c11 */ /* 0x000fca000f8e08ff */
[----:B------:R-:W-:Y:S01]  /*9f50*/  @!PT LDS RZ, [RZ] ;  /* 0x00000000fffff984 */ /* 0x000fe20000000800 */
[----:B------:R-:W-:Y:S01]  /*9f60*/  @!PT LDS RZ, [RZ] ;  /* 0x00000000fffff984 */ /* 0x000fe20000000800 */
[----:B------:R-:W-:Y:S01]  /*9f70*/  @!PT LDS RZ, [RZ] ;  /* 0x00000000fffff984 */ /* 0x000fe20000000800 */
[----:B------:R0:W-:Y:S04]  /*9f80*/  LDGSTS.E.BYPASS.LTC128B.128 [R5+0xfc00], desc[UR38][R2.64], !P3 ;  /* 0x0fc0000002057fae */ /* 0x0001e8000d901d66 */
[----:B------:R0:W-:Y:S04]  /*9f90*/  LDGSTS.E.BYPASS.LTC128B.128 [R5+0x13c00], desc[UR38][R2.64+0x80], !P2 ;  /* 0x13c0008002057fae */ /* 0x0001e8000d101d66 */
[----:B------:R0:W-:Y:S02]  /*9fa0*/  LDGSTS.E.BYPASS.LTC128B.128 [R5+0x17c00], desc[UR38][R2.64+0x100], !P0 ;  /* 0x17c0010002057fae */ /* 0x0001e4000c101d66 */
.L_x_53:
[----:B------:R-:W-:Y:S05]  /*9fb0*/  BSYNC B0 ;  /* 0x0000000000007941 */ /* 0x000fea0003800000 */
.L_x_52:
[----:B------:R-:W-:Y:S01]  /*9fc0*/  NOP ;  /* 0x0000000000007918 */ /* 0x000fe20000000000 */
[----:B------:R-:W-:Y:S01]  /*9fd0*/  SYNCS.ARRIVE.TRANS64.RED.A0T1 RZ, [UR45+0x2a800], RZ ;  /* 0x02a800ffffff79a7 */ /* 0x000fe2000820042d */
[----:B------:R-:W-:Y:S01]  /*9fe0*/  MOV R0, 0x1 ;  /* 0x0000000100007802 */ /* 0x000fe20000000f00 */
[----:B------:R-:W-:Y:S03]  /*9ff0*/  ARRIVES.LDGSTSBAR.64.TRANSCNT [UR45+0x2a800] ;  /* 0x02a80000ff0079b0 */ /* 0x000fe60008000aad */
[----:B------:R-:W-:Y:S01]  /*a000*/  SHF.L.U32 R0, R0, 0x1f, RZ ;  /* 0x0000001f00007819 */ /* 0x000fe200000006ff */
[----:B------:R-:W-:Y:S01]  /*a010*/  NOP ;  /* 0x0000000000007918 */ /* 0x000fe20000000000 */
[----:B------:R-:W-:Y:S02]  /*a020*/  SYNCS.ARRIVE.TRANS64.A1T0 RZ, [UR45+0x2a800], RZ ;  /* 0x02a800ffffff79a7 */ /* 0x000fe4000810002d */
[----:B------:R-:W1:Y:S02]  /*a030*/  SYNCS.PHASECHK.TRANS64.TRYWAIT P0, [UR45+0x2a820], R0 ;  /* 0x02a82000ff0075a7 */ /* 0x000e64000800016d */
[----:B-1----:R-:W-:Y:S05]  /*a040*/  @!P0 BRA `(.L_x_54) ;  /* 0x0000002c004c8947 */ /* 0x002fea0003800000 */
.L_x_120:
[----:B------:R-:W-:Y:S01]  /*a050*/  UIADD3 UR4, UR49, -0x2, URZ ;  /* 0xfffffffe31047890 */ /* 0x000fe2000fffe03f */
[----:B------:R-:W-:Y:S02]  /*a060*/  IMAD.MOV.U32 R24, RZ, RZ, 0x1 ;  /* 0x00000001ff187424 */ /* 0x000fe400078e00ff */
[----:B------:R-:W-:Y:S01]  /*a070*/  IMAD.MOV.U32 R21, RZ, RZ, RZ ;  /* 0x000000ffff157224 */ /* 0x000fe200078e00ff */
[----:B------:R-:W-:-:S06]  /*a080*/  UISETP.GE.AND UP0, UPT, UR4, UR48, UPT ;  /* 0x000000300400728c */ /* 0x000fcc000bf06270 */
[----:B------:R-:W-:-:S13]  /*a090*/  PLOP3.LUT P0, PT, PT, PT, UP0, 0x80, 0x0 ;  /* 0x000000000000781c */ /* 0x000fda0003f0f008 */
[----:B------:R-:W-:Y:S05]  /*a0a0*/  @!P0 BRA `(.L_x_55) ;  /* 0x0000000c00dc8947 */ /* 0x000fea0003800000 */
[----:B------:R-:W-:Y:S01]  /*a0b0*/  UIADD3 UR4, UR47, 0x1, URZ ;  /* 0x000000012f047890 */ /* 0x000fe2000fffe03f */
[----:B0-----:R-:W-:Y:S01]  /*a0c0*/  LOP3.LUT R3, RZ, UR44, RZ, 0x33, !PT ;  /* 0x0000002cff037c12 */ /* 0x001fe2000f8e33ff */
[----:B------:R-:W-:Y:S01]  /*a0d0*/  BSSY B0, `(.L_x_55) ;  /* 0x00000f4000007945 */ /* 0x000fe20003800000 */
[----:B------:R-:W-:Y:S01]  /*a0e0*/  IADD3 R18, R26, R18, R37 ;  /* 0x000000121a127210 */ /* 0x000fe20007ffe025 */
[----:B------:R-:W-:Y:S01]  /*a0f0*/  UIMAD UR4, UR4, UR37, URZ ;  /* 0x00000025040472a4 */ /* 0x000fe2000f8e023f */
[----:B------:R-:W-:Y:S01]  /*a100*/  IADD3 R5, -R37, UR43, RZ ;  /* 0x0000002b25057c10 */ /* 0x000fe2000fffe1ff */
[----:B------:R-:W-:Y:S01]  /*a110*/  IMAD.SHL.U32 R35, R30, 0x2, RZ ;  /* 0x000000021e237824 */ /* 0x000fe200078e00ff */
[----:B------:R-:W-:Y:S01]  /*a120*/  IADD3 R9, R18, -0x120, RZ ;  /* 0xfffffee012097810 */ /* 0x000fe20007ffe0ff */
[----:B------:R-:W-:Y:S01]  /*a130*/  IMAD.MOV.U32 R23, RZ, RZ, 0x1 ;  /* 0x00000001ff177424 */ /* 0x000fe200078e00ff */
[----:B------:R-:W-:Y:S02]  /*a140*/  MOV R10, RZ ;  /* 0x000000ff000a7202 */ /* 0x000fe40000000f00 */
[----:B------:R-:W-:-:S04]  /*a150*/  LOP3.LUT R0, RZ, UR4, RZ, 0x33, !PT ;  /* 0x00000004ff007c12 */ /* 0x000fc8000f8e33ff */
[----:B------:R-:W-:-:S04]  /*a160*/  VIMNMX R0, R0, R3, !PT ;  /* 0x0000000300007248 */ /* 0x000fc80007fe0100 */
[C---:B------:R-:W-:Y:S01]  /*a170*/  IADD3 R28, -R0.reuse, -0x2, RZ ;  /* 0xfffffffe001c7810 */ /* 0x040fe20007ffe1ff */
[C---:B------:R-:W-:Y:S02]  /*a180*/  IMAD R5, R0.reuse, 0x60, R5 ;  /* 0x0000006000057824 */ /* 0x040fe400078e0205 */
[----:B------:R-:W-:Y:S02]  /*a190*/  IMAD R9, R0, -0x60, R9 ;  /* 0xffffffa000097824 */ /* 0x000fe400078e0209 */
[----:B------:R-:W-:-:S07]  /*a1a0*/  VIADD R0, R5, 0xc0 ;  /* 0x000000c005007836 */ /* 0x000fce0000000000 */
.L_x_68:
[----:B------:R-:W0:Y:S01]  /*a1b0*/  LDC R2, c[0x0][0x430] ;  /* 0x00010c00ff027b82 */ /* 0x000e220000000800 */
[----:B------:R-:W-:Y:S01]  /*a1c0*/  ISETP.GT.U32.AND P1, PT, R33, 0x5f, PT ;  /* 0x0000005f2100780c */ /* 0x000fe20003f24070 */
[----:B------:R-:W-:-:S12]  /*a1d0*/  IMAD.MOV.U32 R11, RZ, RZ, R9 ;  /* 0x000000ffff0b7224 */ /* 0x000fd800078e0009 */
[----:B------:R-:W1:Y:S08]  /*a1e0*/  @!P1 LDC.64 R6, c[0x0][0x428] ;  /* 0x00010a00ff069b82 */ /* 0x000e700000000a00 */
[----:B------:R-:W2:Y:S01]  /*a1f0*/  @!P1 LDC.64 R4, c[0x0][0x418] ;  /* 0x00010600ff049b82 */ /* 0x000ea20000000a00 */
[----:B0-----:R-:W-:-:S13]  /*a200*/  ISETP.NE.AND P0, PT, R2, 0x1, PT ;  /* 0x000000010200780c */ /* 0x001fda0003f05270 */
[----:B------:R-:W0:Y:S08]  /*a210*/  @P0 LDC R2, c[0x0][0x434] ;  /* 0x00010d00ff020b82 */ /* 0x000e300000000800 */
[----:B------:R-:W3:Y:S01]  /*a220*/  @P0 LDC R3, c[0x0][0x438] ;  /* 0x00010e00ff030b82 */ /* 0x000ee20000000800 */
[----:B0-----:R-:W-:-:S05]  /*a230*/  @P0 IMAD.HI.U32 R2, R9, R2, RZ ;  /* 0x0000000209020227 */ /* 0x001fca00078e00ff */
[----:B---3--:R-:W-:Y:S01]  /*a240*/  @P0 SHF.R.U32.HI R11, RZ, R3, R2 ;  /* 0x00000003ff0b0219 */ /* 0x008fe20000011602 */
[----:B-1----:R-:W-:-:S03]  /*a250*/  @!P1 IMAD R2, R34, R6, RZ ;  /* 0x0000000622029224 */ /* 0x002fc600078e02ff */
[----:B------:R-:W-:Y:S01]  /*a260*/  @!P1 SHF.R.S32.HI R3, RZ, 0x1f, R11 ;  /* 0x0000001fff039819 */ /* 0x000fe2000001140b */
[----:B------:R-:W-:Y:S01]  /*a270*/  @!P1 IMAD R7, R32, R7, R2 ;  /* 0x0000000720079224 */ /* 0x000fe200078e0202 */
[----:B------:R-:W-:-:S05]  /*a280*/  @!P1 MOV R2, R11 ;  /* 0x0000000b00029202 */ /* 0x000fca0000000f00 */
[----:B------:R-:W-:-:S04]  /*a290*/  @!P1 IMAD.WIDE.U32 R2, R32, R6, R2 ;  /* 0x0000000620029225 */ /* 0x000fc800078e0002 */
[----:B------:R-:W-:Y:S01]  /*a2a0*/  @!P1 IMAD.IADD R3, R7, 0x1, R3 ;  /* 0x0000000107039824 */ /* 0x000fe200078e0203 */
[----:B--2---:R-:W-:Y:S01]  /*a2b0*/  @!P1 LEA R4, P0, R2, R4, 0x2 ;  /* 0x0000000402049211 */ /* 0x004fe200078010ff */
[----:B------:R-:W-:-:S03]  /*a2c0*/  IMAD.MOV.U32 R6, RZ, RZ, RZ ;  /* 0x000000ffff067224 */ /* 0x000fc600078e00ff */
[----:B------:R-:W-:-:S05]  /*a2d0*/  @!P1 LEA.HI.X R5, R2, R5, R3, 0x2, P0 ;  /* 0x0000000502059211 */ /* 0x000fca00000f1403 */
[----:B------:R0:W5:Y:S01]  /*a2e0*/  @!P1 LDG.E R6, desc[UR38][R4.64] ;  /* 0x0000002604069981 */ /* 0x000162000c1e1900 */
[----:B------:R-:W-:Y:S02]  /*a2f0*/  ISETP.NE.AND P1, PT, R36, 0x3, PT ;  /* 0x000000032400780c */ /* 0x000fe40003f25270 */
[----:B------:R-:W-:-:S04]  /*a300*/  IADD3 R21, R10, 0x1, RZ ;  /* 0x000000010a157810 */ /* 0x000fc80007ffe0ff */
[----:B------:R-:W-:-:S04]  /*a310*/  ISETP.NE.AND P0, PT, R21, 0x2, PT ;  /* 0x000000021500780c */ /* 0x000fc80003f05270 */
[----:B------:R-:W-:Y:S02]  /*a320*/  SEL R24, RZ, 0x1, P0 ;  /* 0x00000001ff187807 */ /* 0x000fe40000000000 */
[----:B------:R-:W-:Y:S02]  /*a330*/  SEL R21, R21, RZ, P0 ;  /* 0x000000ff15157207 */ /* 0x000fe40000000000 */
[----:B------:R-:W-:Y:S01]  /*a340*/  LOP3.LUT R24, R23, R24, RZ, 0x3c, !PT ;  /* 0x0000001817187212 */ /* 0x000fe200078e3cff */
[----:B0-----:R-:W-:Y:S06]  /*a350*/  @!P1 BRA `(.L_x_56) ;  /* 0x0000000000049947 */ /* 0x001fec0003800000 */
[----:B------:R-:W-:Y:S01]  /*a360*/  BPT.TRAP 0x1 ;  /* 0x000000040000795c */ /* 0x000fe20000300000 */
.L_x_56:
[----:B------:R-:W-:Y:S01]  /*a370*/  LEA R8, R21, UR45, 0x3 ;  /* 0x0000002d15087c11 */ /* 0x000fe2000f8e18ff */
[----:B------:R-:W-:Y:S01]  /*a380*/  BSSY B1, `(.L_x_57) ;  /* 0x0000004000017945 */ /* 0x000fe20003800000 */
[----:B------:R-:W-:-:S04]  /*a390*/  SHF.L.U32 R3, R24, 0x1f, RZ ;  /* 0x0000001f18037819 */ /* 0x000fc800000006ff */
[----:B------:R-:W0:Y:S02]  /*a3a0*/  SYNCS.PHASECHK.TRANS64.TRYWAIT P0, [R8+URZ+0x2a840], R3 ;  /* 0x02a84003080075a7 */ /* 0x000e24000800017f */
[----:B0-----:R-:W-:Y:S05]  /*a3b0*/  @!P0 BRA `(.L_x_58) ;  /* 0x0000002800888947 */ /* 0x001fea0003800000 */
.L_x_121:
[----:B------:R-:W-:Y:S05]  /*a3c0*/  BSYNC B1 ;  /* 0x0000000000017941 */ /* 0x000fea0003800000 */
.L_x_57:
[----:B------:R-:W-:Y:S01]  /*a3d0*/  ULDC UR4, c[0x0][0x430] ;  /* 0x00010c0000047ab9 */ /* 0x000fe20000000800 */
[----:B-----5:R-:W-:Y:S01]  /*a3e0*/  SHF.R.S32.HI R27, RZ, 0x1f, R6 ;  /* 0x0000001fff1b7819 */ /* 0x020fe20000011406 */
[----:B------:R-:W-:Y:S01]  /*a3f0*/  UIADD3 UR4, -UR4, URZ, URZ ;  /* 0x0000003f04047290 */ /* 0x000fe2000fffe13f */
[----:B------:R-:W-:Y:S01]  /*a400*/  R2UR UR6, R31 ;  /* 0x000000001f0672ca */ /* 0x000fe200000e0000 */
[----:B------:R-:W-:Y:S01]  /*a410*/  IMAD R19, R21, 0x4800, R25 ;  /* 0x0000480015137824 */ /* 0x000fe200078e0219 */
[C---:B------:R-:W-:Y:S02]  /*a420*/  LOP3.LUT P3, RZ, R22.reuse, 0x4, RZ, 0xc0, !PT ;  /* 0x0000000416ff7812 */ /* 0x040fe4000786c0ff */
[C---:B------:R-:W-:Y:S01]  /*a430*/  LOP3.LUT P2, RZ, R22.reuse, 0x2, RZ, 0xc0, !PT ;  /* 0x0000000216ff7812 */ /* 0x040fe2000784c0ff */
[----:B------:R-:W-:Y:S01]  /*a440*/  IMAD R7, R11, UR4, R9 ;  /* 0x000000040b077c24 */ /* 0x000fe2000f8e0209 */
[----:B------:R-:W-:Y:S01]  /*a450*/  ULDC.64 UR4, c[0x0][0x300] ;  /* 0x0000c00000047ab9 */ /* 0x000fe20000000a00 */
[----:B------:R-:W-:-:S03]  /*a460*/  LOP3.LUT P1, RZ, R22, 0x1, RZ, 0xc0, !PT ;  /* 0x0000000116ff7812 */ /* 0x000fc6000782c0ff */
[----:B------:R-:W-:-:S05]  /*a470*/  SHF.R.S32.HI R26, RZ, 0x1f, R7 ;  /* 0x0000001fff1a7819 */ /* 0x000fca0000011407 */
[----:B------:R-:W-:-:S04]  /*a480*/  IMAD R2, R26, UR4, RZ ;  /* 0x000000041a027c24 */ /* 0x000fc8000f8e02ff */
[C---:B------:R-:W-:Y:S02]  /*a490*/  IMAD R5, R7.reuse, UR5, R2 ;  /* 0x0000000507057c24 */ /* 0x040fe4000f8e0202 */
[----:B0-----:R-:W-:Y:S01]  /*a4a0*/  IMAD.WIDE.U32 R2, R7, UR4, RZ ;  /* 0x0000000407027c25 */ /* 0x001fe2000f8e00ff */
        /* <DEDUP_REMOVED lines=13> */
[----:B------:R-:W-:Y:S01]  /*a580*/  LEA R18, P0, R2, UR6, 0x1 ;  /* 0x0000000602127c11 */ /* 0x000fe2000f8008ff */
[----:B------:R-:W-:-:S03]  /*a590*/  UMOV UR4, 0xffffffff ;  /* 0xffffffff00047882 */ /* 0x000fc60000000000 */
[----:B------:R-:W-:Y:S01]  /*a5a0*/  LEA.HI.X R20, R2, UR7, R3, 0x1, P0 ;  /* 0x0000000702147c11 */ /* 0x000fe200080f0c03 */
[----:B------:R-:W-:Y:S08]  /*a5b0*/  BRA.DIV UR4, `(.L_x_59) ;  /* 0x0000002a041c7947 */ /* 0x000ff0000b800000 */
[----:B------:R-:W0:Y:S01]  /*a5c0*/  SHFL.IDX PT, R14, R18, RZ, 0x181f ;  /* 0x00181fff120e7589 */ /* 0x000e2200000e0000 */
[----:B------:R-:W-:-:S03]  /*a5d0*/  LEA R19, R19, UR45, 0x1 ;  /* 0x0000002d13137c11 */ /* 0x000fc6000f8e08ff */
[----:B------:R-:W1:Y:S04]  /*a5e0*/  SHFL.IDX PT, R3, R20, RZ, 0x181f ;  /* 0x00181fff14037589 */ /* 0x000e6800000e0000 */
[----:B------:R-:W-:Y:S04]  /*a5f0*/  SHFL.IDX PT, R4, R20, 0x1, 0x181f ;  /* 0x00381f0014047f89 */ /* 0x000fe800000e0000 */
[----:B------:R-:W-:Y:S04]  /*a600*/  SHFL.IDX PT, R12, R18, 0x2, 0x181f ;  /* 0x00581f00120c7f89 */ /* 0x000fe800000e0000 */
[----:B------:R-:W-:Y:S01]  /*a610*/  SHFL.IDX PT, R5, R20, 0x2, 0x181f ;  /* 0x00581f0014057f89 */ /* 0x000fe200000e0000 */
[----:B0-----:R-:W-:-:S03]  /*a620*/  IADD3 R2, P0, R14, R35, RZ ;  /* 0x000000230e027210 */ /* 0x001fc60007f1e0ff */
[----:B------:R-:W0:Y:S02]  /*a630*/  SHFL.IDX PT, R14, R18, 0x1, 0x181f ;  /* 0x00381f00120e7f89 */ /* 0x000e2400000e0000 */
[----:B-1----:R-:W-:-:S05]  /*a640*/  IMAD.X R3, RZ, RZ, R3, P0 ;  /* 0x000000ffff037224 */ /* 0x002fca00000e0603 */
[----:B------:R-:W-:Y:S04]  /*a650*/  LDGSTS.E.BYPASS.LTC128B.128 [R19+0x18400], desc[UR38][R2.64], !P3 ;  /* 0x1840000002137fae */ /* 0x000fe8000d901d66 */
[----:B------:R-:W-:Y:S04]  /*a660*/  LDGSTS.E.BYPASS.LTC128B.128 [R19+0x1b400], desc[UR38][R2.64+0x80], !P2 ;  /* 0x1b40008002137fae */ /* 0x000fe8000d101d66 */
[----:B------:R0:W-:Y:S02]  /*a670*/  LDGSTS.E.BYPASS.LTC128B.128 [R19+0x1e400], desc[UR38][R2.64+0x100], !P1 ;  /* 0x1e40010002137fae */ /* 0x0001e4000c901d66 */
[----:B0-----:R-:W-:-:S02]  /*a680*/  IADD3 R2, P0, R14, R35, RZ ;  /* 0x000000230e027210 */ /* 0x001fc40007f1e0ff */
[----:B------:R-:W0:Y:S02]  /*a690*/  SHFL.IDX PT, R14, R18, 0x3, 0x181f ;  /* 0x00781f00120e7f89 */ /* 0x000e2400000e0000 */
[----:B------:R-:W-:Y:S02]  /*a6a0*/  IADD3.X R3, RZ, R4, RZ, P0, !PT ;  /* 0x00000004ff037210 */ /* 0x000fe400007fe4ff */
[-C--:B------:R-:W-:Y:S02]  /*a6b0*/  IADD3 R4, P0, R12, R35.reuse, RZ ;  /* 0x000000230c047210 */ /* 0x080fe40007f1e0ff */
[----:B------:R-:W-:Y:S03]  /*a6c0*/  SHFL.IDX PT, R12, R18, 0x4, 0x181f ;  /* 0x00981f00120c7f89 */ /* 0x000fe600000e0000 */
[----:B------:R-:W-:Y:S01]  /*a6d0*/  IMAD.X R5, RZ, RZ, R5, P0 ;  /* 0x000000ffff057224 */ /* 0x000fe200000e0605 */
[----:B------:R-:W-:Y:S04]  /*a6e0*/  LDGSTS.E.BYPASS.LTC128B.128 [R19+0x18c00], desc[UR38][R2.64], !P3 ;  /* 0x18c0000002137fae */ /* 0x000fe8000d901d66 */
[----:B------:R-:W-:Y:S04]  /*a6f0*/  LDGSTS.E.BYPASS.LTC128B.128 [R19+0x1bc00], desc[UR38][R2.64+0x80], !P2 ;  /* 0x1bc0008002137fae */ /* 0x000fe8000d101d66 */
[----:B------:R1:W-:Y:S04]  /*a700*/  LDGSTS.E.BYPASS.LTC128B.128 [R19+0x1ec00], desc[UR38][R2.64+0x100], !P1 ;  /* 0x1ec0010002137fae */ /* 0x0003e8000c901d66 */
[----:B------:R-:W-:Y:S04]  /*a710*/  LDGSTS.E.BYPASS.LTC128B.128 [R19+0x19400], desc[UR38][R4.64], !P3 ;  /* 0x1940000004137fae */ /* 0x000fe8000d901d66 */
[----:B------:R-:W-:Y:S04]  /*a720*/  LDGSTS.E.BYPASS.LTC128B.128 [R19+0x1c400], desc[UR38][R4.64+0x80], !P2 ;  /* 0x1c40008004137fae */ /* 0x000fe8000d101d66 */
[----:B-1----:R-:W1:Y:S01]  /*a730*/  SHFL.IDX PT, R3, R20, 0x3, 0x181f ;  /* 0x00781f0014037f89 */ /* 0x002e6200000e0000 */
[----:B0-----:R-:W-:-:S03]  /*a740*/  IADD3 R2, P0, R14, R35, RZ ;  /* 0x000000230e027210 */ /* 0x001fc60007f1e0ff */
[----:B------:R0:W-:Y:S04]  /*a750*/  LDGSTS.E.BYPASS.LTC128B.128 [R19+0x1f400], desc[UR38][R4.64+0x100], !P1 ;  /* 0x1f40010004137fae */ /* 0x0001e8000c901d66 */
[----:B------:R-:W-:Y:S04]  /*a760*/  SHFL.IDX PT, R14, R18, 0x5, 0x181f ;  /* 0x00b81f00120e7f89 */ /* 0x000fe800000e0000 */
[----:B0-----:R-:W0:Y:S04]  /*a770*/  SHFL.IDX PT, R4, R20, 0x4, 0x181f ;  /* 0x00981f0014047f89 */ /* 0x001e2800000e0000 */
[----:B------:R-:W2:Y:S01]  /*a780*/  SHFL.IDX PT, R20, R20, 0x5, 0x181f ;  /* 0x00b81f0014147f89 */ /* 0x000ea200000e0000 */
[----:B-1----:R-:W-:-:S05]  /*a790*/  IMAD.X R3, RZ, RZ, R3, P0 ;  /* 0x000000ffff037224 */ /* 0x002fca00000e0603 */
[----:B------:R-:W-:Y:S04]  /*a7a0*/  LDGSTS.E.BYPASS.LTC128B.128 [R19+0x19c00], desc[UR38][R2.64], !P3 ;  /* 0x19c0000002137fae */ /* 0x000fe8000d901d66 */
[----:B------:R-:W-:Y:S04]  /*a7b0*/  LDGSTS.E.BYPASS.LTC128B.128 [R19+0x1cc00], desc[UR38][R2.64+0x80], !P2 ;  /* 0x1cc0008002137fae */ /* 0x000fe8000d101d66 */
[----:B------:R1:W-:Y:S02]  /*a7c0*/  LDGSTS.E.BYPASS.LTC128B.128 [R19+0x1fc00], desc[UR38][R2.64+0x100], !P1 ;  /* 0x1fc0010002137fae */ /* 0x0003e4000c901d66 */
[----:B-1----:R-:W-:-:S04]  /*a7d0*/  IADD3 R2, P0, R12, R35, RZ ;  /* 0x000000230c027210 */ /* 0x002fc80007f1e0ff */
[----:B0-----:R-:W-:-:S05]  /*a7e0*/  IADD3.X R3, RZ, R4, RZ, P0, !PT ;  /* 0x00000004ff037210 */ /* 0x001fca00007fe4ff */
[----:B------:R0:W-:Y:S04]  /*a7f0*/  LDGSTS.E.BYPASS.LTC128B.128 [R19+0x1a400], desc[UR38][R2.64], !P3 ;  /* 0x1a40000002137fae */ /* 0x0001e8000d901d66 */
[----:B------:R0:W-:Y:S04]  /*a800*/  LDGSTS.E.BYPASS.LTC128B.128 [R19+0x1d400], desc[UR38][R2.64+0x80], !P2 ;  /* 0x1d40008002137fae */ /* 0x0001e8000d101d66 */
[----:B--2---:R0:W-:Y:S02]  /*a810*/  LDGSTS.E.BYPASS.LTC128B.128 [R19+0x20400], desc[UR38][R2.64+0x100], !P1 ;  /* 0x2040010002137fae */ /* 0x0041e4000c901d66 */
.L_x_135:
[----:B0-----:R-:W-:-:S05]  /*a820*/  IADD3 R2, P0, R14, R35, RZ ;  /* 0x000000230e027210 */ /* 0x001fca0007f1e0ff */
[----:B------:R-:W-:Y:S01]  /*a830*/  IMAD.X R3, RZ, RZ, R20, P0 ;  /* 0x000000ffff037224 */ /* 0x000fe200000e0614 */
[----:B------:R-:W-:-:S04]  /*a840*/  PLOP3.LUT P0, PT, PT, PT, PT, 0x80, 0x0 ;  /* 0x000000000000781c */ /* 0x000fc80003f0f070 */
[----:B------:R-:W-:Y:S01]  /*a850*/  @!PT LDS RZ, [RZ] ;  /* 0x00000000fffff984 */ /* 0x000fe20000000800 */
[----:B------:R-:W-:Y:S01]  /*a860*/  @!PT LDS RZ, [RZ] ;  /* 0x00000000fffff984 */ /* 0x000fe20000000800 */
[----:B------:R-:W-:Y:S01]  /*a870*/  @!PT LDS RZ, [RZ] ;  /* 0x00000000fffff984 */ /* 0x000fe20000000800 */
[----:B------:R0:W-:Y:S04]  /*a880*/  LDGSTS.E.BYPASS.LTC128B.128 [R19+0x1ac00], desc[UR38][R2.64], !P3 ;  /* 0x1ac0000002137fae */ /* 0x0001e8000d901d66 */
[----:B------:R0:W-:Y:S04]  /*a890*/  LDGSTS.E.BYPASS.LTC128B.128 [R19+0x1dc00], desc[UR38][R2.64+0x80], !P2 ;  /* 0x1dc0008002137fae */ /* 0x0001e8000d101d66 */
[----:B------:R0:W-:Y:S01]  /*a8a0*/  LDGSTS.E.BYPASS.LTC128B.128 [R19+0x20c00], desc[UR38][R2.64+0x100], !P1 ;  /* 0x20c0010002137fae */ /* 0x0001e2000c901d66 */
[----:B------:R-:W-:Y:S01]  /*a8b0*/  NOP ;  /* 0x0000000000007918 */ /* 0x000fe20000000000 */
.L_x_60:
[----:B------:R-:W-:Y:S02]  /*a8c0*/  PLOP3.LUT P1, PT, P1, P0, PT, 0xa2, 0x0 ;  /* 0x000000000000781c */ /* 0x000fe40000f21472 */
[----:B------:R-:W-:-:S08]  /*a8d0*/  @P0 R2UR P1, UR4, R8 ;  /* 0x00000000080402ca */ /* 0x000fd00000020000 */
[----:B------:R-:W-:-:S05]  /*a8e0*/  @P0 PLOP3.LUT P0, PT, P1, PT, PT, 0x80, 0x0 ;  /* 0x000000000000081c */ /* 0x000fca0000f0f070 */
[----:B------:R-:W-:Y:S01]  /*a8f0*/  @!P1 SYNCS.ARRIVE.TRANS64.RED.A0T1 RZ, [UR4+0x2a830], RZ ;  /* 0x02a830ffffff99a7 */ /* 0x000fe20008200404 */
[----:B------:R-:W-:Y:S07]  /*a900*/  @!P1 ARRIVES.LDGSTSBAR.64.TRANSCNT [UR4+0x2a830] ;  /* 0x02a83000ff0099b0 */ /* 0x000fee0008000a84 */
[----:B------:R-:W-:Y:S05]  /*a910*/  @P0 BRA.U.ANY `(.L_x_60) ;  /* 0xfffffffd00e80947 */ /* 0x000fea000393ffff */
[----:B------:R-:W-:Y:S01]  /*a920*/  NOP ;  /* 0x0000000000007918 */ /* 0x000fe20000000000 */
[----:B------:R-:W-:-:S13]  /*a930*/  ISETP.NE.AND P2, PT, R36, 0x3, PT ;  /* 0x000000032400780c */ /* 0x000fda0003f45270 */
[----:B------:R-:W-:Y:S05]  /*a940*/  @!P2 BRA `(.L_x_61) ;  /* 0x000000000004a947 */ /* 0x000fea0003800000 */
[----:B------:R-:W-:Y:S01]  /*a950*/  BPT.TRAP 0x1 ;  /* 0x000000040000795c */ /* 0x000fe20000300000 */
.L_x_61:
[----:B------:R1:W-:Y:S01]  /*a960*/  SYNCS.ARRIVE.TRANS64.A1T0 RZ, [R8+URZ+0x2a830], RZ ;  /* 0x02a830ff08ff79a7 */ /* 0x0003e2000810003f */
[----:B------:R-:W-:Y:S05]  /*a970*/  @!P2 BRA `(.L_x_62) ;  /* 0x000000000004a947 */ /* 0x000fea0003800000 */
[----:B------:R-:W-:Y:S01]  /*a980*/  BPT.TRAP 0x1 ;  /* 0x000000040000795c */ /* 0x000fe20000300000 */
.L_x_62:
[----:B0-----:R-:W-:Y:S01]  /*a990*/  SHF.L.U32 R3, R23, 0x1f, RZ ;  /* 0x0000001f17037819 */ /* 0x001fe200000006ff */
[----:B------:R-:W-:Y:S01]  /*a9a0*/  BSSY B1, `(.L_x_63) ;  /* 0x0000004000017945 */ /* 0x000fe20003800000 */
[----:B------:R-:W-:-:S04]  /*a9b0*/  LEA R4, R10, UR45, 0x3 ;  /* 0x0000002d0a047c11 */ /* 0x000fc8000f8e18ff */
[----:B------:R-:W0:Y:S02]  /*a9c0*/  SYNCS.PHASECHK.TRANS64.TRYWAIT P0, [R4+URZ+0x2a860], R3 ;  /* 0x02a86003040075a7 */ /* 0x000e24000800017f */
[----:B0-----:R-:W-:Y:S05]  /*a9d0*/  @!P0 BRA `(.L_x_64) ;  /* 0x0000002800d08947 */ /* 0x001fea0003800000 */
.L_x_136:
[----:B------:R-:W-:Y:S05]  /*a9e0*/  BSYNC B1 ;  /* 0x0000000000017941 */ /* 0x000fea0003800000 */
.L_x_63:
[----:B------:R-:W-:Y:S01]  /*a9f0*/  UMOV UR4, 0xffffffff ;  /* 0xffffffff00047882 */ /* 0x000fe20000000000 */
[----:B------:R-:W-:Y:S01]  /*aa00*/  LOP3.LUT P0, RZ, R29, 0x2, RZ, 0xc0, !PT ;  /* 0x000000021dff7812 */ /* 0x000fe2000780c0ff */
[----:B------:R-:W-:Y:S01]  /*aa10*/  IMAD R5, R10, 0x3000, R25 ;  /* 0x000030000a057824 */ /* 0x000fe200078e0219 */
[----:B------:R-:W-:Y:S11]  /*aa20*/  BRA.DIV UR4, `(.L_x_65) ;  /* 0x0000002a04d07947 */ /* 0x000ff6000b800000 */
[----:B------:R-:W2:Y:S01]  /*aa30*/  SHFL.IDX PT, R14, R16, RZ, 0x181f ;  /* 0x00181fff100e7589 */ /* 0x000ea200000e0000 */
[----:B------:R-:W-:-:S03]  /*aa40*/  LEA R5, R5, UR45, 0x1 ;  /* 0x0000002d05057c11 */ /* 0x000fc6000f8e08ff */
[----:B0-----:R-:W0:Y:S04]  /*aa50*/  SHFL.IDX PT, R3, R17, RZ, 0x181f ;  /* 0x00181fff11037589 */ /* 0x001e2800000e0000 */
[----:B-1----:R-:W-:Y:S01]  /*aa60*/  SHFL.IDX PT, R8, R17, 0x1, 0x181f ;  /* 0x00381f0011087f89 */ /* 0x002fe200000e0000 */
[----:B--2---:R-:W-:-:S03]  /*aa70*/  IADD3 R2, P1, R14, R35, RZ ;  /* 0x000000230e027210 */ /* 0x004fc60007f3e0ff */
[----:B------:R-:W1:Y:S02]  /*aa80*/  SHFL.IDX PT, R14, R16, 0x1, 0x181f ;  /* 0x00381f00100e7f89 */ /* 0x000e6400000e0000 */
[----:B0-----:R-:W-:Y:S01]  /*aa90*/  IMAD.X R3, RZ, RZ, R3, P1 ;  /* 0x000000ffff037224 */ /* 0x001fe200008e0603 */
[----:B------:R-:W-:-:S04]  /*aaa0*/  LOP3.LUT P1, RZ, R29, 0x1, RZ, 0xc0, !PT ;  /* 0x000000011dff7812 */ /* 0x000fc8000782c0ff */
[----:B------:R-:W-:-:S13]  /*aab0*/  ISETP.LT.OR P2, PT, R0, 0x1, !P1 ;  /* 0x000000010000780c */ /* 0x000fda0004f41670 */
[----:B------:R-:W-:Y:S01]  /*aac0*/  LDGSTS.E.BYPASS.LTC128B.128 [R5+0x400], desc[UR38][R2.64], !P2 ;  /* 0x0040000002057fae */ /* 0x000fe2000d101d66 */
[----:B------:R-:W-:-:S13]  /*aad0*/  ISETP.LT.OR P2, PT, R0, 0x1, !P0 ;  /* 0x000000010000780c */ /* 0x000fda0004741670 */
[----:B------:R1:W-:Y:S02]  /*aae0*/  LDGSTS.E.BYPASS.LTC128B.128 [R5+0x3400], desc[UR38][R2.64+0x80], !P2 ;  /* 0x0340008002057fae */ /* 0x0003e4000d101d66 */
[----:B-1----:R-:W-:Y:S02]  /*aaf0*/  IADD3 R2, P2, R14, R35, RZ ;  /* 0x000000230e027210 */ /* 0x002fe40007f5e0ff */
[----:B------:R-:W0:Y:S02]  /*ab00*/  SHFL.IDX PT, R14, R16, 0x2, 0x181f ;  /* 0x00581f00100e7f89 */ /* 0x000e2400000e0000 */
[----:B------:R-:W-:Y:S02]  /*ab10*/  IADD3.X R3, RZ, R8, RZ, P2, !PT ;  /* 0x00000008ff037210 */ /* 0x000fe400017fe4ff */
[----:B------:R-:W-:Y:S01]  /*ab20*/  ISETP.LT.OR P2, PT, R0, 0x11, !P1 ;  /* 0x000000110000780c */ /* 0x000fe20004f41670 */
[----:B------:R-:W1:-:S12]  /*ab30*/  SHFL.IDX PT, R8, R17, 0x2, 0x181f ;  /* 0x00581f0011087f89 */ /* 0x000e5800000e0000 */
[----:B------:R-:W-:Y:S01]  /*ab40*/  LDGSTS.E.BYPASS.LTC128B.128 [R5+0xc00], desc[UR38][R2.64], !P2 ;  /* 0x00c0000002057fae */ /* 0x000fe2000d101d66 */
[----:B------:R-:W-:-:S13]  /*ab50*/  ISETP.LT.OR P2, PT, R0, 0x11, !P0 ;  /* 0x000000110000780c */ /* 0x000fda0004741670 */
[----:B------:R0:W-:Y:S02]  /*ab60*/  LDGSTS.E.BYPASS.LTC128B.128 [R5+0x3c00], desc[UR38][R2.64+0x80], !P2 ;  /* 0x03c0008002057fae */ /* 0x0001e4000d101d66 */
[----:B0-----:R-:W-:Y:S02]  /*ab70*/  IADD3 R2, P2, R14, R35, RZ ;  /* 0x000000230e027210 */ /* 0x001fe40007f5e0ff */
[----:B------:R-:W0:Y:S03]  /*ab80*/  SHFL.IDX PT, R14, R16, 0x3, 0x181f ;  /* 0x00781f00100e7f89 */ /* 0x000e2600000e0000 */
[----:B-1----:R-:W-:Y:S01]  /*ab90*/  IMAD.X R3, RZ, RZ, R8, P2 ;  /* 0x000000ffff037224 */ /* 0x002fe200010e0608 */
        /* <DEDUP_REMOVED lines=14> */
[----:B------:R0:W2:Y:S02]  /*ac80*/  SHFL.IDX PT, R14, R16, 0x5, 0x181f ;  /* 0x00b81f00100e7f89 */ /* 0x0000a400000e0000 */
[----:B-1----:R-:W-:Y:S02]  /*ac90*/  IADD3.X R3, RZ, R8, RZ, P2, !PT ;  /* 0x00000008ff037210 */ /* 0x002fe400017fe4ff */
[----:B------:R-:W-:Y:S01]  /*aca0*/  ISETP.LT.OR P2, PT, R0, 0x41, !P1 ;  /* 0x000000410000780c */ /* 0x000fe20004f41670 */
[----:B------:R0:W1:-:S12]  /*acb0*/  SHFL.IDX PT, R8, R17, 0x5, 0x181f ;  /* 0x00b81f0011087f89 */ /* 0x00005800000e0000 */
[----:B------:R0:W-:Y:S01]  /*acc0*/  LDGSTS.E.BYPASS.LTC128B.128 [R5+0x2400], desc[UR38][R2.64], !P2 ;  /* 0x0240000002057fae */ /* 0x0001e2000d101d66 */
[----:B------:R-:W-:-:S13]  /*acd0*/  ISETP.LT.OR P2, PT, R0, 0x41, !P0 ;  /* 0x000000410000780c */ /* 0x000fda0004741670 */
[----:B-12---:R0:W-:Y:S02]  /*ace0*/  LDGSTS.E.BYPASS.LTC128B.128 [R5+0x5400], desc[UR38][R2.64+0x80], !P2 ;  /* 0x0540008002057fae */ /* 0x0061e4000d101d66 */
.L_x_150:
[C---:B------:R-:W-:Y:S01]  /*acf0*/  ISETP.LT.OR P1, PT, R0.reuse, 0x51, !P1 ;  /* 0x000000510000780c */ /* 0x040fe20004f21670 */
[----:B------:R-:W-:Y:S01]  /*ad00*/  ULDC.64 UR4, c[0x0][0x328] ;  /* 0x0000ca0000047ab9 */ /* 0x000fe20000000a00 */
[----:B------:R-:W-:Y:S01]  /*ad10*/  ISETP.LT.OR P0, PT, R0, 0x51, !P0 ;  /* 0x000000510000780c */ /* 0x000fe20004701670 */
[----:B------:R-:W-:Y:S01]  /*ad20*/  IMAD R26, R26, UR4, RZ ;  /* 0x000000041a1a7c24 */ /* 0x000fe2000f8e02ff */
[----:B01----:R-:W-:-:S03]  /*ad30*/  IADD3 R2, P2, R14, R35, RZ ;  /* 0x000000230e027210 */ /* 0x003fc60007f5e0ff */
[----:B------:R-:W-:Y:S02]  /*ad40*/  IMAD R11, R7, UR5, R26 ;  /* 0x00000005070b7c24 */ /* 0x000fe4000f8e021a */
[----:B------:R-:W-:-:S05]  /*ad50*/  IMAD.X R3, RZ, RZ, R8, P2 ;  /* 0x000000ffff037224 */ /* 0x000fca00010e0608 */
[----:B------:R-:W-:Y:S01]  /*ad60*/  @!PT LDS RZ, [RZ] ;  /* 0x00000000fffff984 */ /* 0x000fe20000000800 */
[----:B------:R-:W-:Y:S01]  /*ad70*/  @!PT LDS RZ, [RZ] ;  /* 0x00000000fffff984 */ /* 0x000fe20000000800 */
[----:B------:R-:W-:Y:S01]  /*ad80*/  @!PT LDS RZ, [RZ] ;  /* 0x00000000fffff984 */ /* 0x000fe20000000800 */
[----:B------:R-:W-:Y:S04]  /*ad90*/  LDGSTS.E.BYPASS.LTC128B.128 [R5+0x2c00], desc[UR38][R2.64], !P1 ;  /* 0x02c0000002057fae */ /* 0x000fe8000c901d66 */
[----:B------:R0:W-:Y:S01]  /*ada0*/  LDGSTS.E.BYPASS.LTC128B.128 [R5+0x5c00], desc[UR38][R2.64+0x80], !P0 ;  /* 0x05c0008002057fae */ /* 0x0001e2000c101d66 */
[----:B------:R-:W-:Y:S01]  /*adb0*/  PLOP3.LUT P0, PT, PT, PT, PT, 0x80, 0x0 ;  /* 0x000000000000781c */ /* 0x000fe20003f0f070 */
[----:B------:R-:W-:Y:S01]  /*adc0*/  NOP ;  /* 0x0000000000007918 */ /* 0x000fe20000000000 */
[----:B0-----:R-:W-:Y:S01]  /*add0*/  IMAD.WIDE.U32 R2, R7, UR4, RZ ;  /* 0x0000000407027c25 */ /* 0x001fe2000f8e00ff */
[----:B------:R-:W-:-:S03]  /*ade0*/  ULDC.64 UR4, c[0x0][0x338] ;  /* 0x0000ce0000047ab9 */ /* 0x000fc60000000a00 */
[----:B------:R-:W-:Y:S02]  /*adf0*/  IMAD.IADD R3, R3, 0x1, R11 ;  /* 0x0000000103037824 */ /* 0x000fe400078e020b */
[----:B------:R-:W-:Y:S02]  /*ae00*/  IMAD R27, R27, UR4, RZ ;  /* 0x000000041b1b7c24 */ /* 0x000fe4000f8e02ff */
[----:B------:R-:W-:-:S04]  /*ae10*/  IMAD.WIDE.U32 R2, R6, UR4, R2 ;  /* 0x0000000406027c25 */ /* 0x000fc8000f8e0002 */
[----:B------:R-:W-:-:S05]  /*ae20*/  IMAD R27, R6, UR5, R27 ;  /* 0x00000005061b7c24 */ /* 0x000fca000f8e021b */
[----:B------:R-:W-:-:S07]  /*ae30*/  IADD3 R27, R3, R27, RZ ;  /* 0x0000001b031b7210 */ /* 0x000fce0007ffe0ff */
.L_x_66:
        /* <DEDUP_REMOVED lines=10> */
.L_x_67:
[----:B------:R-:W-:Y:S01]  /*aee0*/  R2UR UR4, R31 ;  /* 0x000000001f0472ca */ /* 0x000fe200000e0000 */
[----:B------:R-:W-:Y:S01]  /*aef0*/  ULDC.64 UR6, c[0x0][0x330] ;  /* 0x0000cc0000067ab9 */ /* 0x000fe20000000a00 */
[----:B------:R-:W-:Y:S01]  /*af00*/  IMAD.MOV.U32 R3, RZ, RZ, R27 ;  /* 0x000000ffff037224 */ /* 0x000fe200078e001b */
[----:B------:R0:W-:Y:S01]  /*af10*/  SYNCS.ARRIVE.TRANS64.A1T0 RZ, [R4+URZ+0x2a850], RZ ;  /* 0x02a850ff04ff79a7 */ /* 0x0001e2000810003f */
[----:B------:R-:W-:Y:S01]  /*af20*/  IMAD.U32 R5, RZ, RZ, UR6 ;  /* 0x00000006ff057e24 */ /* 0x000fe2000f8e00ff */
[----:B------:R-:W-:Y:S01]  /*af30*/  IADD3 R9, R9, -0x60, RZ ;  /* 0xffffffa009097810 */ /* 0x000fe20007ffe0ff */
[----:B------:R-:W-:Y:S02]  /*af40*/  VIADD R28, R28, 0xffffffff ;  /* 0xffffffff1c1c7836 */ /* 0x000fe40000000000 */
[----:B------:R-:W-:-:S04]  /*af50*/  IMAD.WIDE.U32 R2, R5, UR42, R2 ;  /* 0x0000002a05027c25 */ /* 0x000fc8000f8e0002 */
[----:B------:R-:W-:Y:S01]  /*af60*/  VIADD R0, R0, 0x60 ;  /* 0x0000006000007836 */ /* 0x000fe20000000000 */
[----:B------:R-:W-:Y:S01]  /*af70*/  UIMAD UR4, UR4, UR6, URZ ;  /* 0x00000006040472a4 */ /* 0x000fe2000f8e023f */
[----:B------:R-:W-:Y:S02]  /*af80*/  IMAD.MOV.U32 R10, RZ, RZ, R21 ;  /* 0x000000ffff0a7224 */ /* 0x000fe400078e0015 */
[----:B------:R-:W-:Y:S01]  /*af90*/  IMAD.MOV.U32 R23, RZ, RZ, R24 ;  /* 0x000000ffff177224 */ /* 0x000fe200078e0018 */
[----:B------:R-:W-:-:S03]  /*afa0*/  UIMAD UR4, UR42, UR7, UR4 ;  /* 0x000000072a0472a4 */ /* 0x000fc6000f8e0204 */
[----:B------:R-:W-:Y:S02]  /*afb0*/  ULDC.64 UR6, c[0x0][0x318] ;  /* 0x0000c60000067ab9 */ /* 0x000fe40000000a00 */
[----:B------:R-:W-:Y:S02]  /*afc0*/  LEA R16, P0, R2, UR6, 0x1 ;  /* 0x0000000602107c11 */ /* 0x000fe4000f8008ff */
[----:B------:R-:W-:-:S04]  /*afd0*/  IADD3 R17, R3, UR4, RZ ;  /* 0x0000000403117c10 */ /* 0x000fc8000fffe0ff */
[----:B------:R-:W-:Y:S02]  /*afe0*/  LEA.HI.X R17, R2, UR7, R17, 0x1, P0 ;  /* 0x0000000702117c11 */ /* 0x000fe400080f0c11 */
[----:B------:R-:W-:-:S13]  /*aff0*/  ISETP.GT.AND P0, PT, R28, UR48, PT ;  /* 0x000000301c007c0c */ /* 0x000fda000bf04270 */
[----:B0-----:R-:W-:Y:S05]  /*b000*/  @P0 BRA `(.L_x_68) ;  /* 0xfffffff000680947 */ /* 0x001fea000383ffff */
[----:B------:R-:W-:Y:S05]  /*b010*/  BSYNC B0 ;  /* 0x0000000000007941 */ /* 0x000fea0003800000 */
.L_x_55:
[----:B------:R-:W-:-:S13]  /*b020*/  ISETP.NE.AND P0, PT, R36, 0x3, PT ;  /* 0x000000032400780c */ /* 0x000fda0003f05270 */
[----:B------:R-:W-:Y:S05]  /*b030*/  @!P0 BRA `(.L_x_69) ;  /* 0x0000000000048947 */ /* 0x000fea0003800000 */
[----:B------:R-:W-:Y:S01]  /*b040*/  BPT.TRAP 0x1 ;  /* 0x000000040000795c */ /* 0x000fe20000300000 */
.L_x_69:
[C---:B0-----:R-:W-:Y:S01]  /*b050*/  LEA R0, R21.reuse, UR45, 0x3 ;  /* 0x0000002d15007c11 */ /* 0x041fe2000f8e18ff */
[----:B------:R-:W-:Y:S01]  /*b060*/  BSSY B0, `(.L_x_70) ;  /* 0x0000008000007945 */ /* 0x000fe20003800000 */
[----:B------:R-:W-:Y:S01]  /*b070*/  SHF.L.U32 R3, R24, 0x1f, RZ ;  /* 0x0000001f18037819 */ /* 0x000fe200000006ff */
[----:B------:R-:W-:Y:S01]  /*b080*/  IMAD R25, R21, 0x3000, R25 ;  /* 0x0000300015197824 */ /* 0x000fe200078e0219 */
[----:B------:R-:W-:Y:S02]  /*b090*/  MOV R5, 0xffffffa0 ;  /* 0xffffffa000057802 */ /* 0x000fe40000000f00 */
[----:B------:R-:W0:Y:S03]  /*b0a0*/  SYNCS.PHASECHK.TRANS64.TRYWAIT P0, [R0+URZ+0x2a860], R3 ;  /* 0x02a86003000075a7 */ /* 0x000e26000800017f */
[----:B------:R-:W-:-:S04]  /*b0b0*/  IMAD R28, R28, R5, UR43 ;  /* 0x0000002b1c1c7e24 */ /* 0x000fc8000f8e0205 */
[----:B------:R-:W-:Y:S01]  /*b0c0*/  IMAD.IADD R5, R28, 0x1, -R37 ;  /* 0x000000011c057824 */ /* 0x000fe200078e0a25 */
[----:B0-----:R-:W-:Y:S06]  /*b0d0*/  @!P0 BRA `(.L_x_71) ;  /* 0x0000002c002c8947 */ /* 0x001fec0003800000 */
.L_x_151:
[----:B------:R-:W-:Y:S05]  /*b0e0*/  BSYNC B0 ;  /* 0x0000000000007941 */ /* 0x000fea0003800000 */
.L_x_70:
[----:B------:R-:W-:-:S03]  /*b0f0*/  UMOV UR4, 0xffffffff ;  /* 0xffffffff00047882 */ /* 0x000fc60000000000 */
[----:B------:R-:W-:Y:S05]  /*b100*/  BRA.DIV UR4, `(.L_x_72) ;  /* 0x0000002e04347947 */ /* 0x000fea000b800000 */
[----:B0-----:R-:W-:Y:S01]  /*b110*/  SHFL.IDX PT, R3, R17, RZ, 0x181f ;  /* 0x00181fff11037589 */ /* 0x001fe200000e0000 */
[C---:B------:R-:W-:Y:S02]  /*b120*/  LOP3.LUT R4, R29.reuse, 0x1, RZ, 0xc0, !PT ;  /* 0x000000011d047812 */ /* 0x040fe400078ec0ff */
[----:B------:R-:W-:Y:S01]  /*b130*/  LOP3.LUT P0, RZ, R29, 0x2, RZ, 0xc0, !PT ;  /* 0x000000021dff7812 */ /* 0x000fe2000780c0ff */
[----:B------:R-:W0:Y:S01]  /*b140*/  SHFL.IDX PT, R2, R16, RZ, 0x181f ;  /* 0x00181fff10027589 */ /* 0x000e2200000e0000 */
[----:B------:R-:W-:Y:S02]  /*b150*/  ISETP.NE.U32.AND P1, PT, R4, 0x1, PT ;  /* 0x000000010400780c */ /* 0x000fe40003f25070 */
[C---:B------:R-:W-:Y:S01]  /*b160*/  ISETP.LT.OR P3, PT, R5.reuse, 0x1, !P0 ;  /* 0x000000010500780c */ /* 0x040fe20004761670 */
[----:B------:R-:W1:Y:S01]  /*b170*/  SHFL.IDX PT, R6, R17, 0x1, 0x181f ;  /* 0x00381f0011067f89 */ /* 0x000e6200000e0000 */
[----:B------:R-:W-:Y:S02]  /*b180*/  ISETP.LT.OR P2, PT, R5, 0x1, P1 ;  /* 0x000000010500780c */ /* 0x000fe40000f41670 */
[----:B------:R-:W-:Y:S01]  /*b190*/  LEA R4, R25, UR45, 0x1 ;  /* 0x0000002d19047c11 */ /* 0x000fe2000f8e08ff */
[----:B------:R-:W2:Y:S01]  /*b1a0*/  SHFL.IDX PT, R14, R16, 0x1, 0x181f ;  /* 0x00381f00100e7f89 */ /* 0x000ea200000e0000 */
[----:B------:R-:W-:-:S02]  /*b1b0*/  ISETP.LT.OR P4, PT, R5, 0x11, P1 ;  /* 0x000000110500780c */ /* 0x000fc40000f81670 */
[----:B------:R-:W-:Y:S01]  /*b1c0*/  ISETP.LT.OR P5, PT, R5, 0x11, !P0 ;  /* 0x000000110500780c */ /* 0x000fe200047a1670 */
[----:B------:R-:W-:Y:S04]  /*b1d0*/  SHFL.IDX PT, R8, R17, 0x2, 0x181f ;  /* 0x00581f0011087f89 */ /* 0x000fe800000e0000 */
[----:B------:R-:W3:Y:S04]  /*b1e0*/  SHFL.IDX PT, R9, R16, 0x2, 0x181f ;  /* 0x00581f0010097f89 */ /* 0x000ee800000e0000 */
[----:B------:R-:W4:Y:S01]  /*b1f0*/  SHFL.IDX PT, R19, R16, 0x3, 0x181f ;  /* 0x00781f0010137f89 */ /* 0x000f2200000e0000 */
[----:B0-----:R-:W-:-:S03]  /*b200*/  IMAD.WIDE.U32 R2, R30, 0x2, R2 ;  /* 0x000000021e027825 */ /* 0x001fc600078e0002 */
[----:B------:R-:W0:Y:S04]  /*b210*/  SHFL.IDX PT, R10, R17, 0x3, 0x181f ;  /* 0x00781f00110a7f89 */ /* 0x000e2800000e0000 */
[----:B------:R-:W-:Y:S01]  /*b220*/  LDGSTS.E.BYPASS.LTC128B.128 [R4+0x400], desc[UR38][R2.64], !P2 ;  /* 0x0040000002047fae */ /* 0x000fe2000d101d66 */
[----:B------:R-:W-:-:S03]  /*b230*/  ISETP.LT.OR P2, PT, R5, 0x21, P1 ;  /* 0x000000210500780c */ /* 0x000fc60000f41670 */
[----:B------:R-:W5:Y:S04]  /*b240*/  SHFL.IDX PT, R18, R17, 0x4, 0x181f ;  /* 0x00981f0011127f89 */ /* 0x000f6800000e0000 */
[----:B------:R1:W-:Y:S01]  /*b250*/  LDGSTS.E.BYPASS.LTC128B.128 [R4+0x3400], desc[UR38][R2.64+0x80], !P3 ;  /* 0x0340008002047fae */ /* 0x0003e2000d901d66 */
[----:B------:R-:W-:-:S03]  /*b260*/  ISETP.LT.OR P3, PT, R5, 0x21, !P0 ;  /* 0x000000210500780c */ /* 0x000fc60004761670 */
[----:B------:R-:W5:Y:S04]  /*b270*/  SHFL.IDX PT, R23, R16, 0x4, 0x181f ;  /* 0x00981f0010177f89 */ /* 0x000f6800000e0000 */
[----:B------:R-:W0:Y:S01]  /*b280*/  SHFL.IDX PT, R17, R17, 0x5, 0x181f ;  /* 0x00b81f0011117f89 */ /* 0x000e2200000e0000 */
[----:B-1----:R-:W-:Y:S01]  /*b290*/  MOV R3, R6 ;  /* 0x0000000600037202 */ /* 0x002fe20000000f00 */
[----:B--2---:R-:W-:Y:S02]  /*b2a0*/  IMAD.MOV.U32 R2, RZ, RZ, R14 ;  /* 0x000000ffff027224 */ /* 0x004fe400078e000e */
[----:B------:R1:W2:Y:S02]  /*b2b0*/  SHFL.IDX PT, R14, R16, 0x5, 0x181f ;  /* 0x00b81f00100e7f89 */ /* 0x0002a400000e0000 */
[----:B------:R-:W-:-:S04]  /*b2c0*/  IMAD.WIDE.U32 R6, R30, 0x2, R2 ;  /* 0x000000021e067825 */ /* 0x000fc800078e0002 */
[----:B---3--:R-:W-:Y:S01]  /*b2d0*/  IMAD.MOV.U32 R2, RZ, RZ, R9 ;  /* 0x000000ffff027224 */ /* 0x008fe200078e0009 */
[----:B------:R-:W-:Y:S01]  /*b2e0*/  LDGSTS.E.BYPASS.LTC128B.128 [R4+0xc00], desc[UR38][R6.64], !P4 ;  /* 0x00c0000006047fae */ /* 0x000fe2000e101d66 */
[----:B------:R-:W-:Y:S01]  /*b2f0*/  IMAD.MOV.U32 R3, RZ, RZ, R8 ;  /* 0x000000ffff037224 */ /* 0x000fe200078e0008 */
[C---:B------:R-:W-:Y:S01]  /*b300*/  ISETP.LT.OR P4, PT, R5.reuse, 0x31, P1 ;  /* 0x000000310500780c */ /* 0x040fe20000f81670 */
[----:B------:R-:W-:Y:S01]  /*b310*/  IMAD.MOV.U32 R8, RZ, RZ, RZ ;  /* 0x000000ffff087224 */ /* 0x000fe200078e00ff */
[----:B------:R-:W-:Y:S01]  /*b320*/  LDGSTS.E.BYPASS.LTC128B.128 [R4+0x3c00], desc[UR38][R6.64+0x80], !P5 ;  /* 0x03c0008006047fae */ /* 0x000fe2000e901d66 */
[----:B------:R-:W-:Y:S01]  /*b330*/  IMAD.WIDE.U32 R2, R30, 0x2, R2 ;  /* 0x000000021e027825 */ /* 0x000fe200078e0002 */
[----:B------:R-:W-:-:S04]  /*b340*/  ISETP.LT.OR P5, PT, R5, 0x31, !P0 ;  /* 0x000000310500780c */ /* 0x000fc800047a1670 */
[----:B------:R-:W-:Y:S01]  /*b350*/  LDGSTS.E.BYPASS.LTC128B.128 [R4+0x1400], desc[UR38][R2.64], !P2 ;  /* 0x0140000002047fae */ /* 0x000fe2000d101d66 */
[----:B------:R-:W-:-:S03]  /*b360*/  ISETP.LT.OR P2, PT, R5, 0x41, P1 ;  /* 0x000000410500780c */ /* 0x000fc60000f41670 */
[----:B------:R4:W-:Y:S01]  /*b370*/  LDGSTS.E.BYPASS.LTC128B.128 [R4+0x4400], desc[UR38][R2.64+0x80], !P3 ;  /* 0x0440008002047fae */ /* 0x0009e2000d901d66 */
[----:B------:R-:W-:Y:S02]  /*b380*/  ISETP.LT.OR P3, PT, R5, 0x41, !P0 ;  /* 0x000000410500780c */ /* 0x000fe40004761670 */
[----:B----4-:R-:W-:Y:S01]  /*b390*/  MOV R2, R19 ;  /* 0x0000001300027202 */ /* 0x010fe20000000f00 */
[----:B0-----:R-:W-:-:S04]  /*b3a0*/  IMAD.MOV.U32 R3, RZ, RZ, R10 ;  /* 0x000000ffff037224 */ /* 0x001fc800078e000a */
[----:B------:R-:W-:Y:S01]  /*b3b0*/  IMAD.WIDE.U32 R6, R30, 0x2, R2 ;  /* 0x000000021e067825 */ /* 0x000fe200078e0002 */
[----:B-----5:R-:W-:-:S03]  /*b3c0*/  MOV R3, R18 ;  /* 0x0000001200037202 */ /* 0x020fc60000000f00 */
[----:B------:R-:W-:Y:S01]  /*b3d0*/  IMAD.MOV.U32 R2, RZ, RZ, R23 ;  /* 0x000000ffff027224 */ /* 0x000fe200078e0017 */
[----:B------:R1:W-:Y:S03]  /*b3e0*/  LDGSTS.E.BYPASS.LTC128B.128 [R4+0x1c00], desc[UR38][R6.64], !P4 ;  /* 0x01c0000006047fae */ /* 0x0003e6000e101d66 */
[----:B------:R-:W-:Y:S01]  /*b3f0*/  IMAD.WIDE.U32 R2, R30, 0x2, R2 ;  /* 0x000000021e027825 */ /* 0x000fe200078e0002 */
[----:B------:R1:W-:Y:S04]  /*b400*/  LDGSTS.E.BYPASS.LTC128B.128 [R4+0x4c00], desc[UR38][R6.64+0x80], !P5 ;  /* 0x04c0008006047fae */ /* 0x0003e8000e901d66 */
[----:B------:R1:W-:Y:S04]  /*b410*/  LDGSTS.E.BYPASS.LTC128B.128 [R4+0x2400], desc[UR38][R2.64], !P2 ;  /* 0x0240000002047fae */ /* 0x0003e8000d101d66 */
[----:B--2---:R1:W-:Y:S02]  /*b420*/  LDGSTS.E.BYPASS.LTC128B.128 [R4+0x5400], desc[UR38][R2.64+0x80], !P3 ;  /* 0x0540008002047fae */ /* 0x0043e4000d901d66 */
.L_x_165:
[C---:B------:R-:W-:Y:S01]  /*b430*/  ISETP.LT.OR P1, PT, R5.reuse, 0x51, P1 ;  /* 0x000000510500780c */ /* 0x040fe20000f21670 */
[----:B-1----:R-:W-:Y:S01]  /*b440*/  IMAD.MOV.U32 R2, RZ, RZ, R14 ;  /* 0x000000ffff027224 */ /* 0x002fe200078e000e */
[----:B------:R-:W-:Y:S02]  /*b450*/  ISETP.LT.OR P0, PT, R5, 0x51, !P0 ;  /* 0x000000510500780c */ /* 0x000fe40004701670 */
[----:B------:R-:W-:-:S03]  /*b460*/  MOV R3, R17 ;  /* 0x0000001100037202 */ /* 0x000fc60000000f00 */
[----:B------:R-:W-:-:S06]  /*b470*/  IMAD.WIDE.U32 R2, R30, 0x2, R2 ;  /* 0x000000021e027825 */ /* 0x000fcc00078e0002 */
[----:B------:R-:W-:Y:S01]  /*b480*/  @!PT LDS RZ, [RZ] ;  /* 0x00000000fffff984 */ /* 0x000fe20000000800 */
[----:B------:R-:W-:Y:S01]  /*b490*/  @!PT LDS RZ, [RZ] ;  /* 0x00000000fffff984 */ /* 0x000fe20000000800 */
[----:B------:R-:W-:Y:S01]  /*b4a0*/  @!PT LDS RZ, [RZ] ;  /* 0x00000000fffff984 */ /* 0x000fe20000000800 */
[----:B------:R0:W-:Y:S04]  /*b4b0*/  LDGSTS.E.BYPASS.LTC128B.128 [R4+0x2c00], desc[UR38][R2.64], !P1 ;  /* 0x02c0000002047fae */ /* 0x0001e8000c901d66 */
[----:B------:R0:W-:Y:S01]  /*b4c0*/  LDGSTS.E.BYPASS.LTC128B.128 [R4+0x5c00], desc[UR38][R2.64+0x80], !P0 ;  /* 0x05c0008002047fae */ /* 0x0001e2000c101d66 */
[----:B------:R-:W-:Y:S01]  /*b4d0*/  PLOP3.LUT P0, PT, PT, PT, PT, 0x80, 0x0 ;  /* 0x000000000000781c */ /* 0x000fe20003f0f070 */
[----:B------:R-:W-:-:S12]  /*b4e0*/  NOP ;  /* 0x0000000000007918 */ /* 0x000fd80000000000 */
.L_x_73:
        /* <DEDUP_REMOVED lines=10> */
.L_x_74:
[----:B0-----:R-:W-:Y:S01]  /*b590*/  VIADD R2, R21, 0x1 ;  /* 0x0000000115027836 */ /* 0x001fe20000000000 */
[----:B------:R0:W-:Y:S04]  /*b5a0*/  SYNCS.ARRIVE.TRANS64.A1T0 RZ, [R0+URZ+0x2a850], RZ ;  /* 0x02a850ff00ff79a7 */ /* 0x0001e8000810003f */
[----:B------:R-:W-:-:S04]  /*b5b0*/  ISETP.NE.AND P0, PT, R2, 0x2, PT ;  /* 0x000000020200780c */ /* 0x000fc80003f05270 */
[----:B------:R-:W-:Y:S02]  /*b5c0*/  SEL R3, RZ, 0x1, P0 ;  /* 0x00000001ff037807 */ /* 0x000fe40000000000 */
[----:B------:R-:W-:Y:S02]  /*b5d0*/  SEL R2, R2, RZ, P0 ;  /* 0x000000ff02027207 */ /* 0x000fe40000000000 */
[----:B0-----:R-:W-:-:S07]  /*b5e0*/  LOP3.LUT R0, R24, R3, RZ, 0x3c, !PT ;  /* 0x0000000318007212 */ /* 0x001fce00078e3cff */
.L_x_40:
[----:B------:R-:W0:Y:S01]  /*b5f0*/  S2R R4, SR_CgaCtaId ;  /* 0x0000000000047919 */ /* 0x000e220000008800 */
[----:B------:R-:W-:Y:S02]  /*b600*/  MOV R3, 0x400 ;  /* 0x0000040000037802 */ /* 0x000fe40000000f00 */
[----:B------:R-:W-:Y:S02]  /*b610*/  SHF.L.U32 R8, R8, 0x1f, RZ ;  /* 0x0000001f08087819 */ /* 0x000fe400000006ff */
[----:B0-----:R-:W-:-:S04]  /*b620*/  LEA R7, R4, R3, 0x18 ;  /* 0x0000000304077211 */ /* 0x001fc800078ec0ff */
[----:B------:R-:W0:Y:S02]  /*b630*/  SYNCS.PHASECHK.TRANS64.TRYWAIT P0, [R7+URZ+0x2a820], R8 ;  /* 0x02a82008070075a7 */ /* 0x000e24000800017f */
[----:B0-----:R-:W-:Y:S05]  /*b640*/  @!P0 BRA `(.L_x_75) ;  /* 0x0000002c00d88947 */ /* 0x001fea0003800000 */
.L_x_166:
[----:B------:R-:W-:-:S03]  /*b650*/  UMOV UR4, 0xffffffff ;  /* 0xffffffff00047882 */ /* 0x000fc60000000000 */
[----:B------:R-:W-:Y:S05]  /*b660*/  BRA.DIV UR4, `(.L_x_76) ;  /* 0x0000002e04e47947 */ /* 0x000fea000b800000 */
[----:B------:R-:W1:Y:S02]  /*b670*/  S2R R3, SR_TID.X ;  /* 0x0000000000037919 */ /* 0x000e640000002100 */
[----:B-1----:R-:W-:-:S04]  /*b680*/  SHF.R.U32.HI R3, RZ, 0x5, R3 ;  /* 0x00000005ff037819 */ /* 0x002fc80000011603 */
[----:B------:R-:W-:-:S05]  /*b690*/  LOP3.LUT R3, R3, 0x3, RZ, 0xc0, !PT ;  /* 0x0000000303037812 */ /* 0x000fca00078ec0ff */
[----:B------:R1:W2:Y:S02]  /*b6a0*/  SHFL.IDX PT, R14, R3, RZ, 0x1f ;  /* 0x00001fff030e7589 */ /* 0x0002a400000e0000 */
.L_x_169:
[----:B--2---:R-:W-:-:S13]  /*b6b0*/  ISETP.NE.AND P0, PT, R14, RZ, PT ;  /* 0x000000ff0e00720c */ /* 0x004fda0003f05270 */
[----:B------:R-:W-:Y:S05]  /*b6c0*/  @P0 BRA `(.L_x_8) ;  /* 0x0000000000880947 */ /* 0x000fea0003800000 */
[----:B------:R-:W-:-:S03]  /*b6d0*/  UMOV UR4, 0xffffffff ;  /* 0xffffffff00047882 */ /* 0x000fc60000000000 */
[----:B------:R-:W-:Y:S05]  /*b6e0*/  BRA.DIV UR4, `(.L_x_77) ;  /* 0x0000002e04f87947 */ /* 0x000fea000b800000 */
[----:B------:R-:W-:-:S13]  /*b6f0*/  ELECT P6, URZ, PT ;  /* 0x00000000003f782f */ /* 0x000fda00038c0000 */
.L_x_172:
[----:B------:R-:W-:Y:S05]  /*b700*/  @!P6 BRA `(.L_x_8) ;  /* 0x000000000078e947 */ /* 0x000fea0003800000 */
[----:B------:R-:W-:-:S06]  /*b710*/  ULOP3.LUT UR4, UR36, 0x2, URZ, 0xfc, !UPT ;  /* 0x0000000224047892 */ /* 0x000fcc000f8efc3f */
[----:B-1----:R-:W-:-:S05]  /*b720*/  IMAD.U32 R3, RZ, RZ, UR4 ;  /* 0x00000004ff037e24 */ /* 0x002fca000f8e00ff */
[----:B------:R-:W-:-:S13]  /*b730*/  ISETP.NE.AND P0, PT, R3, 0x3, PT ;  /* 0x000000030300780c */ /* 0x000fda0003f05270 */
[----:B------:R-:W-:Y:S05]  /*b740*/  @!P0 BRA `(.L_x_78) ;  /* 0x0000000000048947 */ /* 0x000fea0003800000 */
[----:B------:R-:W-:Y:S01]  /*b750*/  BPT.TRAP 0x1 ;  /* 0x000000040000795c */ /* 0x000fe20000300000 */
.L_x_78:
[C---:B------:R-:W-:Y:S01]  /*b760*/  LEA R5, R2.reuse, R7, 0x3 ;  /* 0x0000000702057211 */ /* 0x040fe200078e18ff */
[----:B------:R-:W-:Y:S01]  /*b770*/  VIADD R2, R2, 0x1 ;  /* 0x0000000102027836 */ /* 0x000fe20000000000 */
[----:B------:R-:W-:-:S04]  /*b780*/  SHF.L.U32 R4, R0, 0x1f, RZ ;  /* 0x0000001f00047819 */ /* 0x000fc800000006ff */
[----:B------:R-:W1:Y:S01]  /*b790*/  SYNCS.PHASECHK.TRANS64.TRYWAIT P1, [R5+URZ+0x2a840], R4 ;  /* 0x02a84004050075a7 */ /* 0x000e62000802017f */
[----:B------:R-:W-:-:S04]  /*b7a0*/  ISETP.NE.AND P2, PT, R2, 0x2, PT ;  /* 0x000000020200780c */ /* 0x000fc80003f45270 */
[----:B------:R-:W-:Y:S01]  /*b7b0*/  SEL R3, RZ, 0x1, P2 ;  /* 0x00000001ff037807 */ /* 0x000fe20001000000 */
[----:B-1----:R-:W-:Y:S08]  /*b7c0*/  @!P1 BRA `(.L_x_79) ;  /* 0x0000002c00e09947 */ /* 0x002ff00003800000 */
.L_x_173:
[----:B------:R-:W-:Y:S02]  /*b7d0*/  SEL R2, R2, RZ, P2 ;  /* 0x000000ff02027207 */ /* 0x000fe40001000000 */
[----:B------:R-:W-:Y:S01]  /*b7e0*/  LOP3.LUT R0, R0, R3, RZ, 0x3c, !PT ;  /* 0x0000000300007212 */ /* 0x000fe200078e3cff */
[----:B------:R-:W-:Y:S06]  /*b7f0*/  @!P0 BRA `(.L_x_80) ;  /* 0x0000000000048947 */ /* 0x000fec0003800000 */
[----:B------:R-:W-:Y:S01]  /*b800*/  BPT.TRAP 0x1 ;  /* 0x000000040000795c */ /* 0x000fe20000300000 */
.L_x_80:
[----:B------:R-:W-:Y:S01]  /*b810*/  IMAD R3, R2, 0x8, R7 ;  /* 0x0000000802037824 */ /* 0x000fe200078e0207 */
[----:B------:R-:W-:-:S04]  /*b820*/  SHF.L.U32 R0, R0, 0x1f, RZ ;  /* 0x0000001f00007819 */ /* 0x000fc800000006ff */
[----:B------:R-:W2:Y:S02]  /*b830*/  SYNCS.PHASECHK.TRANS64.TRYWAIT P1, [R3+URZ+0x2a840], R0 ;  /* 0x02a84000030075a7 */ /* 0x000ea4000802017f */
[----:B--2---:R-:W-:Y:S05]  /*b840*/  @!P1 BRA `(.L_x_81) ;  /* 0x0000002c00d49947 */ /* 0x004fea0003800000 */
.L_x_174:
[----:B------:R-:W-:Y:S05]  /*b850*/  @!P0 BRA `(.L_x_82) ;  /* 0x0000000000048947 */ /* 0x000fea0003800000 */
[----:B------:R-:W-:Y:S01]  /*b860*/  BPT.TRAP 0x1 ;  /* 0x000000040000795c */ /* 0x000fe20000300000 */
.L_x_82:
[----:B------:R-:W3:Y:S02]  /*b870*/  SYNCS.PHASECHK.TRANS64.TRYWAIT P1, [R5+URZ+0x2a860], R4 ;  /* 0x02a86004050075a7 */ /* 0x000ee4000802017f */
[----:B---3--:R-:W-:Y:S05]  /*b880*/  @!P1 BRA `(.L_x_83) ;  /* 0x0000002c00d89947 */ /* 0x008fea0003800000 */
.L_x_175:
[----:B------:R-:W-:Y:S05]  /*b890*/  @!P0 BRA `(.L_x_84) ;  /* 0x0000000000048947 */ /* 0x000fea0003800000 */
[----:B------:R-:W-:Y:S01]  /*b8a0*/  BPT.TRAP 0x1 ;  /* 0x000000040000795c */ /* 0x000fe20000300000 */
.L_x_84:
[----:B----4-:R4:W0:Y:S02]  /*b8b0*/  SYNCS.PHASECHK.TRANS64.TRYWAIT P0, [R3+URZ+0x2a860], R0 ;  /* 0x02a86000030075a7 */ /* 0x010824000800017f */
[----:B0-----:R-:W-:Y:S05]  /*b8c0*/  @!P0 NANOSLEEP.SYNCS 0x989680 ;  /* 0x009896800000895d */ /* 0x001fea0003900000 */
[----:B------:R-:W0:Y:S02]  /*b8d0*/  @!P0 SYNCS.PHASECHK.TRANS64 P0, [R3+URZ+0x2a860], R0 ;  /* 0x02a86000030085a7 */ /* 0x000e24000800007f */
[----:B0-----:R-:W-:Y:S05]  /*b8e0*/  @!P0 BRA `(.L_x_84) ;  /* 0xfffffffc00f08947 */ /* 0x001fea000383ffff */
.L_x_8:
[----:B------:R-:W-:Y:S05]  /*b8f0*/  BSYNC B6 ;  /* 0x0000000000067941 */ /* 0x000fea0003800000 */
.L_x_5:
[----:B------:R-:W-:Y:S05]  /*b900*/  EXIT ;  /* 0x000000000000794d */ /* 0x000fea0003800000 */
.L_x_12:
[----:B0-----:R-:W-:-:S04]  /*b910*/  MOV R0, UR37 ;  /* 0x0000002500007c02 */ /* 0x001fc80008000f00 */
[----:B------:R0:W1:Y:S03]  /*b920*/  SYNCS.PHASECHK.TRANS64.TRYWAIT P0, [R0+URZ+0x2a800], R3 ;  /* 0x02a80003000075a7 */ /* 0x000066000800017f */
[----:B-1----:R-:W-:Y:S05]  /*b930*/  @!P0 NANOSLEEP.SYNCS 0x989680 ;  /* 0x009896800000895d */ /* 0x002fea0003900000 */
[----:B------:R-:W1:Y:S02]  /*b940*/  @!P0 SYNCS.PHASECHK.TRANS64 P0, [R0+URZ+0x2a800], R3 ;  /* 0x02a80003000085a7 */ /* 0x000e64000800007f */
[----:B-1----:R-:W-:Y:S05]  /*b950*/  @!P0 BRA `(.L_x_12) ;  /* 0xfffffffc00ec8947 */ /* 0x002fea000383ffff */
[----:B------:R-:W-:Y:S05]  /*b960*/  BRA `(.L_x_85) ;  /* 0xffffff5400fc7947 */ /* 0x000fea000383ffff */
.L_x_16:
[----:B-1----:R-:W-:-:S04]  /*b970*/  IMAD.U32 R4, RZ, RZ, UR37 ;  /* 0x00000025ff047e24 */ /* 0x002fc8000f8e00ff */
[----:B------:R1:W2:Y:S03]  /*b980*/  SYNCS.PHASECHK.TRANS64.TRYWAIT P1, [R4+URZ+0x2a830], R3 ;  /* 0x02a83003040075a7 */ /* 0x0002a6000802017f */
[----:B--2---:R-:W-:Y:S05]  /*b990*/  @!P1 NANOSLEEP.SYNCS 0x989680 ;  /* 0x009896800000995d */ /* 0x004fea0003900000 */
[----:B------:R-:W2:Y:S02]  /*b9a0*/  @!P1 SYNCS.PHASECHK.TRANS64 P1, [R4+URZ+0x2a830], R3 ;  /* 0x02a83003040095a7 */ /* 0x000ea4000802007f */
[----:B--2---:R-:W-:Y:S05]  /*b9b0*/  @!P1 BRA `(.L_x_16) ;  /* 0xfffffffc00ec9947 */ /* 0x004fea000383ffff */
[----:B------:R-:W-:Y:S05]  /*b9c0*/  BRA `(.L_x_15) ;  /* 0xffffff5800187947 */ /* 0x000fea000383ffff */
.L_x_22:
[----:B-1----:R-:W-:-:S04]  /*b9d0*/  IMAD.U32 R11, RZ, RZ, UR59 ;  /* 0x0000003bff0b7e24 */ /* 0x002fc8000f8e00ff */
[----:B------:R1:W2:Y:S03]  /*b9e0*/  SYNCS.PHASECHK.TRANS64.TRYWAIT P1, [R11+URZ+0x2a830], R10 ;  /* 0x02a8300a0b0075a7 */ /* 0x0002a6000802017f */
[----:B--2---:R-:W-:Y:S05]  /*b9f0*/  @!P1 NANOSLEEP.SYNCS 0x989680 ;  /* 0x009896800000995d */ /* 0x004fea0003900000 */
[----:B------:R-:W2:Y:S02]  /*ba00*/  @!P1 SYNCS.PHASECHK.TRANS64 P1, [R11+URZ+0x2a830], R10 ;  /* 0x02a8300a0b0095a7 */ /* 0x000ea4000802007f */
[----:B--2---:R-:W-:Y:S05]  /*ba10*/  @!P1 BRA `(.L_x_22) ;  /* 0xfffffffc00ec9947 */ /* 0x004fea000383ffff */
[----:B------:R-:W-:Y:S05]  /*ba20*/  BRA `(.L_x_21) ;  /* 0xffffff7c00dc7947 */ /* 0x000fea000383ffff */
.L_x_26:
[----:B---3--:R-:W-:-:S04]  /*ba30*/  MOV R9, UR5 ;  /* 0x0000000500097c02 */ /* 0x008fc80008000f00 */
[----:B------:R3:W4:Y:S03]  /*ba40*/  SYNCS.PHASECHK.TRANS64.TRYWAIT P1, [R9+URZ+0x2a850], R8 ;  /* 0x02a85008090075a7 */ /* 0x000726000802017f */
[----:B----4-:R-:W-:Y:S05]  /*ba50*/  @!P1 NANOSLEEP.SYNCS 0x989680 ;  /* 0x009896800000995d */ /* 0x010fea0003900000 */
[----:B------:R-:W4:Y:S02]  /*ba60*/  @!P1 SYNCS.PHASECHK.TRANS64 P1, [R9+URZ+0x2a850], R8 ;  /* 0x02a85008090095a7 */ /* 0x000f24000802007f */
[----:B----4-:R-:W-:Y:S05]  /*ba70*/  @!P1 BRA `(.L_x_26) ;  /* 0xfffffffc00ec9947 */ /* 0x010fea000383ffff */
[----:B------:R-:W-:Y:S05]  /*ba80*/  BRA `(.L_x_25) ;  /* 0xffffff8400e87947 */ /* 0x000fea000383ffff */
.L_x_33:
[----:B-1----:R-:W-:-:S04]  /*ba90*/  IMAD.U32 R4, RZ, RZ, UR5 ;  /* 0x00000005ff047e24 */ /* 0x002fc8000f8e00ff */
[----:B------:R1:W2:Y:S03]  /*baa0*/  SYNCS.PHASECHK.TRANS64.TRYWAIT P1, [R4+URZ+0x2a850], R7 ;  /* 0x02a85007040075a7 */ /* 0x0002a6000802017f */
[----:B--2---:R-:W-:Y:S05]  /*bab0*/  @!P1 NANOSLEEP.SYNCS 0x989680 ;  /* 0x009896800000995d */ /* 0x004fea0003900000 */
[----:B------:R-:W2:Y:S02]  /*bac0*/  @!P1 SYNCS.PHASECHK.TRANS64 P1, [R4+URZ+0x2a850], R7 ;  /* 0x02a85007040095a7 */ /* 0x000ea4000802007f */
[----:B--2---:R-:W-:Y:S05]  /*bad0*/  @!P1 BRA `(.L_x_33) ;  /* 0xfffffffc00ec9947 */ /* 0x004fea000383ffff */
[----:B------:R-:W-:Y:S05]  /*bae0*/  BRA `(.L_x_32) ;  /* 0xffffffa400087947 */ /* 0x000fea000383ffff */
.L_x_45:
[----:B------:R-:W-:Y:S01]  /*baf0*/  IMAD.MOV.U32 R13, RZ, RZ, R17 ;  /* 0x000000ffff0d7224 */ /* 0x000fe200078e0011 */
[----:B------:R-:W-:Y:S01]  /*bb00*/  MOV R12, RZ ;  /* 0x000000ff000c7202 */ /* 0x000fe20000000f00 */
[----:B------:R-:W-:Y:S02]  /*bb10*/  IMAD.MOV.U32 R11, RZ, RZ, 0x1f ;  /* 0x0000001fff0b7424 */ /* 0x000fe400078e00ff */
[----:B------:R-:W-:-:S07]  /*bb20*/  IMAD.MOV.U32 R15, RZ, RZ, -0x1 ;  /* 0xffffffffff0f7424 */ /* 0x000fce00078e00ff */
[----:B-----5:R-:W-:Y:S05]  /*bb30*/  WARPSYNC.COLLECTIVE R15, `(.L_x_86) ;  /* 0x000000000f087348 */ /* 0x020fea0003c00000 */
[----:B------:R0:W1:Y:S02]  /*bb40*/  SHFL.IDX P6, R14, R13, R12, R11 ;  /* 0x0000000c0d0e7389 */ /* 0x00006400000c000b */
[----:B01---5:R-:W-:Y:S01]  /*bb50*/  ENDCOLLECTIVE ;  /* 0x000000000000791b */ /* 0x023fe20003800000 */
.L_x_86:
[----:B------:R-:W-:Y:S05]  /*bb60*/  BRA `(.L_x_87) ;  /* 0xffffffd000007947 */ /* 0x000fea000383ffff */
.L_x_47:
[----:B0-----:R-:W-:-:S04]  /*bb70*/  MOV R3, UR45 ;  /* 0x0000002d00037c02 */ /* 0x001fc80008000f00 */
[----:B------:R0:W1:Y:S03]  /*bb80*/  SYNCS.PHASECHK.TRANS64.TRYWAIT P0, [R3+URZ+0x2a840], R2 ;  /* 0x02a84002030075a7 */ /* 0x000066000800017f */
[----:B-1----:R-:W-:Y:S05]  /*bb90*/  @!P0 NANOSLEEP.SYNCS 0x989680 ;  /* 0x009896800000895d */ /* 0x002fea0003900000 */
[----:B------:R-:W1:Y:S02]  /*bba0*/  @!P0 SYNCS.PHASECHK.TRANS64 P0, [R3+URZ+0x2a840], R2 ;  /* 0x02a84002030085a7 */ /* 0x000e64000800007f */
[----:B-1----:R-:W-:Y:S05]  /*bbb0*/  @!P0 BRA `(.L_x_47) ;  /* 0xfffffffc00ec8947 */ /* 0x002fea000383ffff */
[----:B------:R-:W-:Y:S05]  /*bbc0*/  BRA `(.L_x_88) ;  /* 0xffffffd400107947 */ /* 0x000fea000383ffff */
.L_x_48:
[----:B------:R-:W-:Y:S01]  /*bbd0*/  BSSY B0, `(.L_x_89) ;  /* 0x0000008000007945 */ /* 0x000fe20003800000 */
[----:B------:R-:W-:Y:S01]  /*bbe0*/  IMAD.MOV.U32 R13, RZ, RZ, R7 ;  /* 0x000000ffff0d7224 */ /* 0x000fe200078e0007 */
[----:B------:R-:W-:Y:S01]  /*bbf0*/  MOV R11, 0x181f ;  /* 0x0000181f000b7802 */ /* 0x000fe20000000f00 */
[----:B------:R-:W-:Y:S02]  /*bc00*/  IMAD.MOV.U32 R12, RZ, RZ, RZ ;  /* 0x000000ffff0c7224 */ /* 0x000fe400078e00ff */
[----:B------:R-:W-:-:S07]  /*bc10*/  IMAD.MOV.U32 R15, RZ, RZ, -0x1 ;  /* 0xffffffffff0f7424 */ /* 0x000fce00078e00ff */
[----:B------:R-:W-:Y:S05]  /*bc20*/  WARPSYNC.COLLECTIVE R15, `(.L_x_90) ;  /* 0x000000000f087348 */ /* 0x000fea0003c00000 */
[----:B------:R0:W1:Y:S02]  /*bc30*/  SHFL.IDX P6, R14, R13, R12, R11 ;  /* 0x0000000c0d0e7389 */ /* 0x00006400000c000b */
[----:B01----:R-:W-:Y:S01]  /*bc40*/  ENDCOLLECTIVE ;  /* 0x000000000000791b */ /* 0x003fe20003800000 */
.L_x_90:
[----:B------:R-:W-:Y:S05]  /*bc50*/  BSYNC B0 ;  /* 0x0000000000007941 */ /* 0x000fea0003800000 */
.L_x_89:
[----:B------:R-:W-:Y:S01]  /*bc60*/  MOV R13, R0 ;  /* 0x00000000000d7202 */ /* 0x000fe20000000f00 */
[----:B------:R-:W-:Y:S01]  /*bc70*/  IMAD.MOV.U32 R12, RZ, RZ, RZ ;  /* 0x000000ffff0c7224 */ /* 0x000fe200078e00ff */
[----:B------:R-:W-:Y:S01]  /*bc80*/  MOV R11, 0x181f ;  /* 0x0000181f000b7802 */ /* 0x000fe20000000f00 */
[----:B------:R-:W-:Y:S01]  /*bc90*/  IMAD.MOV.U32 R15, RZ, RZ, -0x1 ;  /* 0xffffffffff0f7424 */ /* 0x000fe200078e00ff */
[----:B------:R-:W-:Y:S01]  /*bca0*/  @P0 LEA R9, R25, UR45, 0x1 ;  /* 0x0000002d19090c11 */ /* 0x000fe2000f8e08ff */
[----:B------:R-:W-:-:S07]  /*bcb0*/  IMAD.MOV.U32 R3, RZ, RZ, R14 ;  /* 0x000000ffff037224 */ /* 0x000fce00078e000e */
[----:B------:R-:W-:Y:S05]  /*bcc0*/  WARPSYNC.COLLECTIVE R15, `(.L_x_91) ;  /* 0x000000000f087348 */ /* 0x000fea0003c00000 */
[----:B------:R0:W1:Y:S02]  /*bcd0*/  SHFL.IDX P6, R14, R13, R12, R11 ;  /* 0x0000000c0d0e7389 */ /* 0x00006400000c000b */
[----:B01----:R-:W-:Y:S01]  /*bce0*/  ENDCOLLECTIVE ;  /* 0x000000000000791b */ /* 0x003fe20003800000 */
.L_x_91:
[----:B------:R-:W-:Y:S01]  /*bcf0*/  IMAD.MOV.U32 R13, RZ, RZ, R7 ;  /* 0x000000ffff0d7224 */ /* 0x000fe200078e0007 */
[----:B------:R-:W-:Y:S02]  /*bd00*/  MOV R12, 0x1 ;  /* 0x00000001000c7802 */ /* 0x000fe40000000f00 */
[----:B------:R-:W-:-:S07]  /*bd10*/  MOV R2, R14 ;  /* 0x0000000e00027202 */ /* 0x000fce0000000f00 */
[----:B------:R-:W-:Y:S05]  /*bd20*/  WARPSYNC.COLLECTIVE R15, `(.L_x_92) ;  /* 0x000000000f087348 */ /* 0x000fea0003c00000 */
[----:B------:R0:W1:Y:S02]  /*bd30*/  SHFL.IDX P6, R14, R13, R12, R11 ;  /* 0x0000000c0d0e7389 */ /* 0x00006400000c000b */
[----:B01----:R-:W-:Y:S01]  /*bd40*/  ENDCOLLECTIVE ;  /* 0x000000000000791b */ /* 0x003fe20003800000 */
.L_x_92:
[----:B------:R-:W-:-:S05]  /*bd50*/  @P0 IMAD.WIDE.U32 R2, R30, 0x2, R2 ;  /* 0x000000021e020825 */ /* 0x000fca00078e0002 */
[----:B------:R-:W-:Y:S01]  /*bd60*/  @!PT LDS RZ, [RZ] ;  /* 0x00000000fffff984 */ /* 0x000fe20000000800 */
[----:B------:R-:W-:Y:S01]  /*bd70*/  @!PT LDS RZ, [RZ] ;  /* 0x00000000fffff984 */ /* 0x000fe20000000800 */
[----:B------:R-:W-:Y:S01]  /*bd80*/  @!PT LDS RZ, [RZ] ;  /* 0x00000000fffff984 */ /* 0x000fe20000000800 */
[----:B------:R0:W-:Y:S04]  /*bd90*/  @P0 LDGSTS.E.BYPASS.LTC128B.128 [R9+0x18400], desc[UR38][R2.64], !P3 ;  /* 0x1840000002090fae */ /* 0x0001e8000d901d66 */
[----:B------:R0:W-:Y:S01]  /*bda0*/  @P0 LDGSTS.E.BYPASS.LTC128B.128 [R9+0x1b400], desc[UR38][R2.64+0x80], !P2 ;  /* 0x1b40008002090fae */ /* 0x0001e2000d101d66 */
[----:B------:R-:W-:-:S03]  /*bdb0*/  MOV R13, R0 ;  /* 0x00000000000d7202 */ /* 0x000fc60000000f00 */
[----:B------:R0:W-:Y:S01]  /*bdc0*/  @P0 LDGSTS.E.BYPASS.LTC128B.128 [R9+0x1e400], desc[UR38][R2.64+0x100], !P1 ;  /* 0x1e40010002090fae */ /* 0x0001e2000c901d66 */
[----:B------:R-:W-:Y:S01]  /*bdd0*/  ISETP.GE.AND P0, PT, R6, 0x11, PT ;  /* 0x000000110600780c */ /* 0x000fe20003f06270 */
[----:B------:R-:W-:-:S12]  /*bde0*/  IMAD.MOV.U32 R5, RZ, RZ, R14 ;  /* 0x000000ffff057224 */ /* 0x000fd800078e000e */
[----:B0-----:R-:W-:Y:S05]  /*bdf0*/  WARPSYNC.COLLECTIVE R15, `(.L_x_93) ;  /* 0x000000000f087348 */ /* 0x001fea0003c00000 */
[----:B------:R1:W2:Y:S02]  /*be00*/  SHFL.IDX P6, R14, R13, R12, R11 ;  /* 0x0000000c0d0e7389 */ /* 0x0002a400000c000b */
[----:B012---:R-:W-:Y:S01]  /*be10*/  ENDCOLLECTIVE ;  /* 0x000000000000791b */ /* 0x007fe20003800000 */
.L_x_93:
[----:B------:R-:W-:Y:S02]  /*be20*/  @P0 LEA R21, R25, UR45, 0x1 ;  /* 0x0000002d19150c11 */ /* 0x000fe4000f8e08ff */
[----:B------:R-:W-:Y:S01]  /*be30*/  MOV R13, R7 ;  /* 0x00000007000d7202 */ /* 0x000fe20000000f00 */
[----:B------:R-:W-:Y:S02]  /*be40*/  IMAD.MOV.U32 R12, RZ, RZ, 0x2 ;  /* 0x00000002ff0c7424 */ /* 0x000fe400078e00ff */
[----:B------:R-:W-:-:S07]  /*be50*/  IMAD.MOV.U32 R4, RZ, RZ, R14 ;  /* 0x000000ffff047224 */ /* 0x000fce00078e000e */
[----:B------:R-:W-:Y:S05]  /*be60*/  WARPSYNC.COLLECTIVE R15, `(.L_x_94) ;  /* 0x000000000f087348 */ /* 0x000fea0003c00000 */
[----:B------:R0:W1:Y:S02]  /*be70*/  SHFL.IDX P6, R14, R13, R12, R11 ;  /* 0x0000000c0d0e7389 */ /* 0x00006400000c000b */
[----:B01----:R-:W-:Y:S01]  /*be80*/  ENDCOLLECTIVE ;  /* 0x000000000000791b */ /* 0x003fe20003800000 */
.L_x_94:
[----:B------:R-:W-:-:S05]  /*be90*/  @P0 IMAD.WIDE.U32 R4, R30, 0x2, R4 ;  /* 0x000000021e040825 */ /* 0x000fca00078e0004 */
[----:B------:R-:W-:Y:S01]  /*bea0*/  @!PT LDS RZ, [RZ] ;  /* 0x00000000fffff984 */ /* 0x000fe20000000800 */
[----:B------:R-:W-:Y:S01]  /*beb0*/  @!PT LDS RZ, [RZ] ;  /* 0x00000000fffff984 */ /* 0x000fe20000000800 */
[----:B------:R-:W-:Y:S01]  /*bec0*/  @!PT LDS RZ, [RZ] ;  /* 0x00000000fffff984 */ /* 0x000fe20000000800 */
[----:B------:R0:W-:Y:S04]  /*bed0*/  @P0 LDGSTS.E.BYPASS.LTC128B.128 [R21+0x18c00], desc[UR38][R4.64], !P3 ;  /* 0x18c0000004150fae */ /* 0x0001e8000d901d66 */
[----:B------:R0:W-:Y:S01]  /*bee0*/  @P0 LDGSTS.E.BYPASS.LTC128B.128 [R21+0x1bc00], desc[UR38][R4.64+0x80], !P2 ;  /* 0x1bc0008004150fae */ /* 0x0001e2000d101d66 */
[----:B------:R-:W-:-:S03]  /*bef0*/  IMAD.MOV.U32 R13, RZ, RZ, R0 ;  /* 0x000000ffff0d7224 */ /* 0x000fc600078e0000 */
[----:B------:R0:W-:Y:S01]  /*bf00*/  @P0 LDGSTS.E.BYPASS.LTC128B.128 [R21+0x1ec00], desc[UR38][R4.64+0x100], !P1 ;  /* 0x1ec0010004150fae */ /* 0x0001e2000c901d66 */
[----:B------:R-:W-:Y:S02]  /*bf10*/  ISETP.GE.AND P0, PT, R6, 0x21, PT ;  /* 0x000000210600780c */ /* 0x000fe40003f06270 */
[----:B------:R-:W-:-:S11]  /*bf20*/  MOV R8, R14 ;  /* 0x0000000e00087202 */ /* 0x000fd60000000f00 */
[----:B0-----:R-:W-:Y:S05]  /*bf30*/  WARPSYNC.COLLECTIVE R15, `(.L_x_95) ;  /* 0x000000000f087348 */ /* 0x001fea0003c00000 */
[----:B------:R1:W2:Y:S02]  /*bf40*/  SHFL.IDX P6, R14, R13, R12, R11 ;  /* 0x0000000c0d0e7389 */ /* 0x0002a400000c000b */
[----:B012---:R-:W-:Y:S01]  /*bf50*/  ENDCOLLECTIVE ;  /* 0x000000000000791b */ /* 0x007fe20003800000 */
.L_x_95:
[----:B------:R-:W-:Y:S01]  /*bf60*/  IMAD.MOV.U32 R3, RZ, RZ, R8 ;  /* 0x000000ffff037224 */ /* 0x000fe200078e0008 */
[----:B------:R-:W-:Y:S02]  /*bf70*/  @P0 LEA R35, R25, UR45, 0x1 ;  /* 0x0000002d19230c11 */ /* 0x000fe4000f8e08ff */
[----:B------:R-:W-:Y:S01]  /*bf80*/  MOV R13, R7 ;  /* 0x00000007000d7202 */ /* 0x000fe20000000f00 */
[----:B------:R-:W-:Y:S01]  /*bf90*/  IMAD.MOV.U32 R12, RZ, RZ, 0x3 ;  /* 0x00000003ff0c7424 */ /* 0x000fe200078e00ff */
[----:B------:R-:W-:-:S07]  /*bfa0*/  MOV R2, R14 ;  /* 0x0000000e00027202 */ /* 0x000fce0000000f00 */
[----:B------:R-:W-:Y:S05]  /*bfb0*/  WARPSYNC.COLLECTIVE R15, `(.L_x_96) ;  /* 0x000000000f087348 */ /* 0x000fea0003c00000 */
[----:B------:R0:W1:Y:S02]  /*bfc0*/  SHFL.IDX P6, R14, R13, R12, R11 ;  /* 0x0000000c0d0e7389 */ /* 0x00006400000c000b */
[----:B01----:R-:W-:Y:S01]  /*bfd0*/  ENDCOLLECTIVE ;  /* 0x000000000000791b */ /* 0x003fe20003800000 */
.L_x_96:
        /* <DEDUP_REMOVED lines=13> */
.L_x_97:
[----:B------:R-:W-:Y:S02]  /*c0b0*/  MOV R5, R9 ;  /* 0x0000000900057202 */ /* 0x000fe40000000f00 */
[----:B------:R-:W-:Y:S01]  /*c0c0*/  @P0 LEA R9, R25, UR45, 0x1 ;  /* 0x0000002d19090c11 */ /* 0x000fe2000f8e08ff */
[----:B------:R-:W-:Y:S01]  /*c0d0*/  IMAD.MOV.U32 R13, RZ, RZ, R7 ;  /* 0x000000ffff0d7224 */ /* 0x000fe200078e0007 */
[----:B------:R-:W-:Y:S02]  /*c0e0*/  MOV R12, 0x4 ;  /* 0x00000004000c7802 */ /* 0x000fe40000000f00 */
[----:B------:R-:W-:-:S07]  /*c0f0*/  MOV R10, R14 ;  /* 0x0000000e000a7202 */ /* 0x000fce0000000f00 */
[----:B------:R-:W-:Y:S05]  /*c100*/  WARPSYNC.COLLECTIVE R15, `(.L_x_98) ;  /* 0x000000000f087348 */ /* 0x000fea0003c00000 */
[----:B------:R0:W1:Y:S02]  /*c110*/  SHFL.IDX P6, R14, R13, R12, R11 ;  /* 0x0000000c0d0e7389 */ /* 0x00006400000c000b */
[----:B01----:R-:W-:Y:S01]  /*c120*/  ENDCOLLECTIVE ;  /* 0x000000000000791b */ /* 0x003fe20003800000 */
.L_x_98:
[----:B------:R-:W-:-:S04]  /*c130*/  IMAD.MOV.U32 R4, RZ, RZ, R10 ;  /* 0x000000ffff047224 */ /* 0x000fc800078e000a */
[----:B------:R-:W-:-:S05]  /*c140*/  @P0 IMAD.WIDE.U32 R4, R30, 0x2, R4 ;  /* 0x000000021e040825 */ /* 0x000fca00078e0004 */
[----:B------:R-:W-:Y:S01]  /*c150*/  @!PT LDS RZ, [RZ] ;  /* 0x00000000fffff984 */ /* 0x000fe20000000800 */
[----:B------:R-:W-:Y:S01]  /*c160*/  @!PT LDS RZ, [RZ] ;  /* 0x00000000fffff984 */ /* 0x000fe20000000800 */
[----:B------:R-:W-:Y:S01]  /*c170*/  @!PT LDS RZ, [RZ] ;  /* 0x00000000fffff984 */ /* 0x000fe20000000800 */
[----:B------:R0:W-:Y:S01]  /*c180*/  @P0 LDGSTS.E.BYPASS.LTC128B.128 [R9+0x19c00], desc[UR38][R4.64], !P3 ;  /* 0x19c0000004090fae */ /* 0x0001e2000d901d66 */
[----:B------:R-:W-:-:S03]  /*c190*/  MOV R13, R0 ;  /* 0x00000000000d7202 */ /* 0x000fc60000000f00 */
[----:B------:R0:W-:Y:S04]  /*c1a0*/  @P0 LDGSTS.E.BYPASS.LTC128B.128 [R9+0x1cc00], desc[UR38][R4.64+0x80], !P2 ;  /* 0x1cc0008004090fae */ /* 0x0001e8000d101d66 */
[----:B------:R0:W-:Y:S01]  /*c1b0*/  @P0 LDGSTS.E.BYPASS.LTC128B.128 [R9+0x1fc00], desc[UR38][R4.64+0x100], !P1 ;  /* 0x1fc0010004090fae */ /* 0x0001e2000c901d66 */
[----:B------:R-:W-:Y:S01]  /*c1c0*/  ISETP.GE.AND P0, PT, R6, 0x41, PT ;  /* 0x000000410600780c */ /* 0x000fe20003f06270 */
[----:B------:R-:W-:-:S12]  /*c1d0*/  IMAD.MOV.U32 R8, RZ, RZ, R14 ;  /* 0x000000ffff087224 */ /* 0x000fd800078e000e */
[----:B0-----:R-:W-:Y:S05]  /*c1e0*/  WARPSYNC.COLLECTIVE R15, `(.L_x_99) ;  /* 0x000000000f087348 */ /* 0x001fea0003c00000 */
[----:B------:R1:W2:Y:S02]  /*c1f0*/  SHFL.IDX P6, R14, R13, R12, R11 ;  /* 0x0000000c0d0e7389 */ /* 0x0002a400000c000b */
[----:B012---:R-:W-:Y:S01]  /*c200*/  ENDCOLLECTIVE ;  /* 0x000000000000791b */ /* 0x007fe20003800000 */
.L_x_99:
[----:B------:R-:W-:Y:S02]  /*c210*/  MOV R3, R8 ;  /* 0x0000000800037202 */ /* 0x000fe40000000f00 */
[----:B------:R-:W-:Y:S01]  /*c220*/  @P0 LEA R21, R25, UR45, 0x1 ;  /* 0x0000002d19150c11 */ /* 0x000fe2000f8e08ff */
[----:B------:R-:W-:Y:S01]  /*c230*/  IMAD.MOV.U32 R13, RZ, RZ, R7 ;  /* 0x000000ffff0d7224 */ /* 0x000fe200078e0007 */
[----:B------:R-:W-:Y:S01]  /*c240*/  MOV R12, 0x5 ;  /* 0x00000005000c7802 */ /* 0x000fe20000000f00 */
[----:B------:R-:W-:-:S07]  /*c250*/  IMAD.MOV.U32 R2, RZ, RZ, R14 ;  /* 0x000000ffff027224 */ /* 0x000fce00078e000e */
[----:B------:R-:W-:Y:S05]  /*c260*/  WARPSYNC.COLLECTIVE R15, `(.L_x_100) ;  /* 0x000000000f087348 */ /* 0x000fea0003c00000 */
[----:B------:R0:W1:Y:S02]  /*c270*/  SHFL.IDX P6, R14, R13, R12, R11 ;  /* 0x0000000c0d0e7389 */ /* 0x00006400000c000b */
[----:B01----:R-:W-:Y:S01]  /*c280*/  ENDCOLLECTIVE ;  /* 0x000000000000791b */ /* 0x003fe20003800000 */
.L_x_100:
        /* <DEDUP_REMOVED lines=8> */
[----:B------:R-:W-:-:S07]  /*c310*/  IMAD.MOV.U32 R7, RZ, RZ, R14 ;  /* 0x000000ffff077224 */ /* 0x000fce00078e000e */
[----:B0-----:R-:W-:Y:S05]  /*c320*/  WARPSYNC.COLLECTIVE R15, `(.L_x_101) ;  /* 0x000000000f087348 */ /* 0x001fea0003c00000 */
[----:B------:R1:W2:Y:S02]  /*c330*/  SHFL.IDX P6, R14, R13, R12, R11 ;  /* 0x0000000c0d0e7389 */ /* 0x0002a400000c000b */
[----:B012---:R-:W-:Y:S01]  /*c340*/  ENDCOLLECTIVE ;  /* 0x000000000000791b */ /* 0x007fe20003800000 */
.L_x_101:
[----:B------:R-:W-:Y:S05]  /*c350*/  BRA `(.L_x_102) ;  /* 0xffffffd000707947 */ /* 0x000fea000383ffff */
.L_x_51:
[----:B------:R-:W-:Y:S01]  /*c360*/  IMAD.MOV.U32 R13, RZ, RZ, R8 ;  /* 0x000000ffff0d7224 */ /* 0x000fe200078e0008 */
[----:B------:R-:W-:Y:S01]  /*c370*/  MOV R12, RZ ;  /* 0x000000ff000c7202 */ /* 0x000fe20000000f00 */
[----:B------:R-:W-:Y:S01]  /*c380*/  IMAD.MOV.U32 R11, RZ, RZ, 0x181f ;  /* 0x0000181fff0b7424 */ /* 0x000fe200078e00ff */
[----:B------:R-:W-:Y:S02]  /*c390*/  MOV R15, 0xffffffff ;  /* 0xffffffff000f7802 */ /* 0x000fe40000000f00 */
[----:B------:R-:W-:-:S07]  /*c3a0*/  LEA R7, R24, R37, 0x7 ;  /* 0x0000002518077211 */ /* 0x000fce00078e38ff */
[----:B------:R-:W-:Y:S05]  /*c3b0*/  WARPSYNC.COLLECTIVE R15, `(.L_x_103) ;  /* 0x000000000f087348 */ /* 0x000fea0003c00000 */
[----:B------:R0:W1:Y:S02]  /*c3c0*/  SHFL.IDX P6, R14, R13, R12, R11 ;  /* 0x0000000c0d0e7389 */ /* 0x00006400000c000b */
[----:B01----:R-:W-:Y:S01]  /*c3d0*/  ENDCOLLECTIVE ;  /* 0x000000000000791b */ /* 0x003fe20003800000 */
.L_x_103:
[----:B------:R-:W-:Y:S01]  /*c3e0*/  VIADD R5, R7, 0x10 ;  /* 0x0000001007057836 */ /* 0x000fe20000000000 */
[----:B------:R-:W-:Y:S01]  /*c3f0*/  MOV R13, R0 ;  /* 0x00000000000d7202 */ /* 0x000fe20000000f00 */
[----:B------:R-:W-:-:S07]  /*c400*/  IMAD.MOV.U32 R3, RZ, RZ, R14 ;  /* 0x000000ffff037224 */ /* 0x000fce00078e000e */
[----:B------:R-:W-:Y:S05]  /*c410*/  WARPSYNC.COLLECTIVE R15, `(.L_x_104) ;  /* 0x000000000f087348 */ /* 0x000fea0003c00000 */
[----:B------:R0:W1:Y:S02]  /*c420*/  SHFL.IDX P6, R14, R13, R12, R11 ;  /* 0x0000000c0d0e7389 */ /* 0x00006400000c000b */
[----:B01----:R-:W-:Y:S01]  /*c430*/  ENDCOLLECTIVE ;  /* 0x000000000000791b */ /* 0x003fe20003800000 */
.L_x_104:
[----:B------:R-:W-:Y:S02]  /*c440*/  ULDC UR4, c[0x0][0x288] ;  /* 0x0000a20000047ab9 */ /* 0x000fe40000000800 */
[----:B------:R-:W-:-:S05]  /*c450*/  IMAD R6, R6, UR4, RZ ;  /* 0x0000000406067c24 */ /* 0x000fca000f8e02ff */
[----:B------:R-:W-:Y:S02]  /*c460*/  ISETP.GE.AND P1, PT, R7, R6, PT ;  /* 0x000000060700720c */ /* 0x000fe40003f26270 */
[----:B------:R-:W-:Y:S01]  /*c470*/  MOV R13, R8 ;  /* 0x00000008000d7202 */ /* 0x000fe20000000f00 */
[----:B------:R-:W-:-:S10]  /*c480*/  IMAD.MOV.U32 R12, RZ, RZ, 0x1 ;  /* 0x00000001ff0c7424 */ /* 0x000fd400078e00ff */
[----:B------:R-:W-:Y:S01]  /*c490*/  @!P1 LEA R9, R25, UR45, 0x1 ;  /* 0x0000002d19099c11 */ /* 0x000fe2000f8e08ff */
[----:B------:R-:W-:-:S07]  /*c4a0*/  IMAD.MOV.U32 R2, RZ, RZ, R14 ;  /* 0x000000ffff027224 */ /* 0x000fce00078e000e */
[----:B------:R-:W-:Y:S05]  /*c4b0*/  WARPSYNC.COLLECTIVE R15, `(.L_x_105) ;  /* 0x000000000f087348 */ /* 0x000fea0003c00000 */
[----:B------:R0:W1:Y:S02]  /*c4c0*/  SHFL.IDX P6, R14, R13, R12, R11 ;  /* 0x0000000c0d0e7389 */ /* 0x00006400000c000b */
[----:B01----:R-:W-:Y:S01]  /*c4d0*/  ENDCOLLECTIVE ;  /* 0x000000000000791b */ /* 0x003fe20003800000 */
.L_x_105:
[----:B------:R-:W-:-:S05]  /*c4e0*/  @!P1 IMAD.WIDE.U32 R2, R30, 0x2, R2 ;  /* 0x000000021e029825 */ /* 0x000fca00078e0002 */
[----:B------:R-:W-:Y:S01]  /*c4f0*/  @!PT LDS RZ, [RZ] ;  /* 0x00000000fffff984 */ /* 0x000fe20000000800 */
[----:B------:R-:W-:Y:S01]  /*c500*/  @!PT LDS RZ, [RZ] ;  /* 0x00000000fffff984 */ /* 0x000fe20000000800 */
[----:B------:R-:W-:Y:S01]  /*c510*/  @!PT LDS RZ, [RZ] ;  /* 0x00000000fffff984 */ /* 0x000fe20000000800 */
[----:B------:R0:W-:Y:S04]  /*c520*/  @!P1 LDGSTS.E.BYPASS.LTC128B.128 [R9+0xc400], desc[UR38][R2.64], !P3 ;  /* 0x0c40000002099fae */ /* 0x0001e8000d901d66 */
[----:B------:R0:W-:Y:S01]  /*c530*/  @!P1 LDGSTS.E.BYPASS.LTC128B.128 [R9+0x10400], desc[UR38][R2.64+0x80], !P2 ;  /* 0x1040008002099fae */ /* 0x0001e2000d101d66 */
[----:B------:R-:W-:-:S03]  /*c540*/  IMAD.MOV.U32 R13, RZ, RZ, R0 ;  /* 0x000000ffff0d7224 */ /* 0x000fc600078e0000 */
[----:B------:R0:W-:Y:S01]  /*c550*/  @!P1 LDGSTS.E.BYPASS.LTC128B.128 [R9+0x14400], desc[UR38][R2.64+0x100], !P0 ;  /* 0x1440010002099fae */ /* 0x0001e2000c101d66 */
[----:B------:R-:W-:Y:S02]  /*c560*/  ISETP.GE.AND P1, PT, R5, R6, PT ;  /* 0x000000060500720c */ /* 0x000fe40003f26270 */
[----:B------:R-:W-:-:S11]  /*c570*/  MOV R5, R14 ;  /* 0x0000000e00057202 */ /* 0x000fd60000000f00 */
[----:B0-----:R-:W-:Y:S05]  /*c580*/  WARPSYNC.COLLECTIVE R15, `(.L_x_106) ;  /* 0x000000000f087348 */ /* 0x001fea0003c00000 */
[----:B------:R1:W2:Y:S02]  /*c590*/  SHFL.IDX P6, R14, R13, R12, R11 ;  /* 0x0000000c0d0e7389 */ /* 0x0002a400000c000b */
[----:B012---:R-:W-:Y:S01]  /*c5a0*/  ENDCOLLECTIVE ;  /* 0x000000000000791b */ /* 0x007fe20003800000 */
.L_x_106:
[----:B------:R-:W-:Y:S01]  /*c5b0*/  VIADD R3, R7, 0x20 ;  /* 0x0000002007037836 */ /* 0x000fe20000000000 */
[----:B------:R-:W-:Y:S02]  /*c5c0*/  @!P1 LEA R19, R25, UR45, 0x1 ;  /* 0x0000002d19139c11 */ /* 0x000fe4000f8e08ff */
[----:B------:R-:W-:Y:S01]  /*c5d0*/  MOV R13, R8 ;  /* 0x00000008000d7202 */ /* 0x000fe20000000f00 */
[----:B------:R-:W-:Y:S01]  /*c5e0*/  IMAD.MOV.U32 R12, RZ, RZ, 0x2 ;  /* 0x00000002ff0c7424 */ /* 0x000fe200078e00ff */
[----:B------:R-:W-:-:S07]  /*c5f0*/  MOV R4, R14 ;  /* 0x0000000e00047202 */ /* 0x000fce0000000f00 */
[----:B------:R-:W-:Y:S05]  /*c600*/  WARPSYNC.COLLECTIVE R15, `(.L_x_107) ;  /* 0x000000000f087348 */ /* 0x000fea0003c00000 */
[----:B------:R0:W1:Y:S02]  /*c610*/  SHFL.IDX P6, R14, R13, R12, R11 ;  /* 0x0000000c0d0e7389 */ /* 0x00006400000c000b */
[----:B01----:R-:W-:Y:S01]  /*c620*/  ENDCOLLECTIVE ;  /* 0x000000000000791b */ /* 0x003fe20003800000 */
.L_x_107:
        /* <DEDUP_REMOVED lines=13> */
.L_x_108:
        /* <DEDUP_REMOVED lines=8> */
.L_x_109:
        /* <DEDUP_REMOVED lines=13> */
.L_x_110:
        /* <DEDUP_REMOVED lines=8> */
.L_x_111:
        /* <DEDUP_REMOVED lines=13> */
.L_x_112:
        /* <DEDUP_REMOVED lines=8> */
.L_x_113:
        /* <DEDUP_REMOVED lines=13> */
.L_x_114:
        /* <DEDUP_REMOVED lines=8> */
.L_x_115:
        /* <DEDUP_REMOVED lines=13> */
.L_x_116:
[----:B------:R-:W-:Y:S01]  /*cc40*/  @!P1 LEA R9, R25, UR45, 0x1 ;  /* 0x0000002d19099c11 */ /* 0x000fe2000f8e08ff */
[----:B------:R-:W-:Y:S01]  /*cc50*/  IMAD.MOV.U32 R13, RZ, RZ, R8 ;  /* 0x000000ffff0d7224 */ /* 0x000fe200078e0008 */
[----:B------:R-:W-:Y:S02]  /*cc60*/  MOV R12, 0x7 ;  /* 0x00000007000c7802 */ /* 0x000fe40000000f00 */
[----:B------:R-:W-:-:S07]  /*cc70*/  MOV R2, R14 ;  /* 0x0000000e00027202 */ /* 0x000fce0000000f00 */
[----:B------:R-:W-:Y:S05]  /*cc80*/  WARPSYNC.COLLECTIVE R15, `(.L_x_117) ;  /* 0x000000000f087348 */ /* 0x000fea0003c00000 */
[----:B------:R0:W1:Y:S02]  /*cc90*/  SHFL.IDX P6, R14, R13, R12, R11 ;  /* 0x0000000c0d0e7389 */ /* 0x00006400000c000b */
[----:B01----:R-:W-:Y:S01]  /*cca0*/  ENDCOLLECTIVE ;  /* 0x000000000000791b */ /* 0x003fe20003800000 */
.L_x_117:
[----:B------:R-:W-:-:S05]  /*ccb0*/  @!P1 IMAD.WIDE.U32 R2, R30, 0x2, R2 ;  /* 0x000000021e029825 */ /* 0x000fca00078e0002 */
[----:B------:R-:W-:Y:S01]  /*ccc0*/  @!PT LDS RZ, [RZ] ;  /* 0x00000000fffff984 */ /* 0x000fe20000000800 */
[----:B------:R-:W-:Y:S01]  /*ccd0*/  @!PT LDS RZ, [RZ] ;  /* 0x00000000fffff984 */ /* 0x000fe20000000800 */
[----:B------:R-:W-:Y:S01]  /*cce0*/  @!PT LDS RZ, [RZ] ;  /* 0x00000000fffff984 */ /* 0x000fe20000000800 */
[----:B------:R0:W-:Y:S04]  /*ccf0*/  @!P1 LDGSTS.E.BYPASS.LTC128B.128 [R9+0xf400], desc[UR38][R2.64], !P3 ;  /* 0x0f40000002099fae */ /* 0x0001e8000d901d66 */
[----:B------:R0:W-:Y:S01]  /*cd00*/  @!P1 LDGSTS.E.BYPASS.LTC128B.128 [R9+0x13400], desc[UR38][R2.64+0x80], !P2 ;  /* 0x1340008002099fae */ /* 0x0001e2000d101d66 */
[----:B------:R-:W-:-:S03]  /*cd10*/  MOV R13, R0 ;  /* 0x00000000000d7202 */ /* 0x000fc60000000f00 */
[----:B------:R0:W-:Y:S01]  /*cd20*/  @!P1 LDGSTS.E.BYPASS.LTC128B.128 [R9+0x17400], desc[UR38][R2.64+0x100], !P0 ;  /* 0x1740010002099fae */ /* 0x0001e2000c101d66 */
[----:B------:R-:W-:-:S07]  /*cd30*/  IMAD.MOV.U32 R4, RZ, RZ, R14 ;  /* 0x000000ffff047224 */ /* 0x000fce00078e000e */
[----:B0-----:R-:W-:Y:S05]  /*cd40*/  WARPSYNC.COLLECTIVE R15, `(.L_x_118) ;  /* 0x000000000f087348 */ /* 0x001fea0003c00000 */
[----:B------:R1:W2:Y:S02]  /*cd50*/  SHFL.IDX P6, R14, R13, R12, R11 ;  /* 0x0000000c0d0e7389 */ /* 0x0002a400000c000b */
[----:B012---:R-:W-:Y:S01]  /*cd60*/  ENDCOLLECTIVE ;  /* 0x000000000000791b */ /* 0x007fe20003800000 */
.L_x_118:
[----:B------:R-:W-:Y:S05]  /*cd70*/  BRA `(.L_x_119) ;  /* 0xffffffd000547947 */ /* 0x000fea000383ffff */
.L_x_54:
[----:B0-----:R-:W-:-:S04]  /*cd80*/  IMAD.U32 R3, RZ, RZ, UR45 ;  /* 0x0000002dff037e24 */ /* 0x001fc8000f8e00ff */
[----:B------:R0:W1:Y:S03]  /*cd90*/  SYNCS.PHASECHK.TRANS64.TRYWAIT P0, [R3+URZ+0x2a820], R0 ;  /* 0x02a82000030075a7 */ /* 0x000066000800017f */
[----:B-1----:R-:W-:Y:S05]  /*cda0*/  @!P0 NANOSLEEP.SYNCS 0x989680 ;  /* 0x009896800000895d */ /* 0x002fea0003900000 */
[----:B------:R-:W1:Y:S02]  /*cdb0*/  @!P0 SYNCS.PHASECHK.TRANS64 P0, [R3+URZ+0x2a820], R0 ;  /* 0x02a82000030085a7 */ /* 0x000e64000800007f */
[----:B-1----:R-:W-:Y:S05]  /*cdc0*/  @!P0 BRA `(.L_x_54) ;  /* 0xfffffffc00ec8947 */ /* 0x002fea000383ffff */
[----:B------:R-:W-:Y:S05]  /*cdd0*/  BRA `(.L_x_120) ;  /* 0xffffffd0009c7947 */ /* 0x000fea000383ffff */
.L_x_58:
[----:B0-----:R0:W1:Y:S02]  /*cde0*/  SYNCS.PHASECHK.TRANS64.TRYWAIT P0, [R8+URZ+0x2a840], R3 ;  /* 0x02a84003080075a7 */ /* 0x001064000800017f */
[----:B-1----:R-:W-:Y:S05]  /*cdf0*/  @!P0 NANOSLEEP.SYNCS 0x989680 ;  /* 0x009896800000895d */ /* 0x002fea0003900000 */
[----:B------:R-:W1:Y:S02]  /*ce00*/  @!P0 SYNCS.PHASECHK.TRANS64 P0, [R8+URZ+0x2a840], R3 ;  /* 0x02a84003080085a7 */ /* 0x000e64000800007f */
[----:B-1----:R-:W-:Y:S05]  /*ce10*/  @!P0 BRA `(.L_x_58) ;  /* 0xfffffffc00f08947 */ /* 0x002fea000383ffff */
[----:B------:R-:W-:Y:S05]  /*ce20*/  BRA `(.L_x_121) ;  /* 0xffffffd400647947 */ /* 0x000fea000383ffff */
.L_x_59:
[----:B------:R-:W-:Y:S01]  /*ce30*/  BSSY B1, `(.L_x_122) ;  /* 0x0000008000017945 */ /* 0x000fe20003800000 */
[----:B------:R-:W-:Y:S01]  /*ce40*/  MOV R13, R20 ;  /* 0x00000014000d7202 */ /* 0x000fe20000000f00 */
[----:B------:R-:W-:Y:S01]  /*ce50*/  IMAD.MOV.U32 R12, RZ, RZ, RZ ;  /* 0x000000ffff0c7224 */ /* 0x000fe200078e00ff */
[----:B------:R-:W-:Y:S01]  /*ce60*/  MOV R11, 0x181f ;  /* 0x0000181f000b7802 */ /* 0x000fe20000000f00 */
[----:B------:R-:W-:-:S07]  /*ce70*/  IMAD.MOV.U32 R15, RZ, RZ, -0x1 ;  /* 0xffffffffff0f7424 */ /* 0x000fce00078e00ff */
[----:B------:R-:W-:Y:S05]  /*ce80*/  WARPSYNC.COLLECTIVE R15, `(.L_x_123) ;  /* 0x000000000f087348 */ /* 0x000fea0003c00000 */
[----:B------:R0:W1:Y:S02]  /*ce90*/  SHFL.IDX P6, R14, R13, R12, R11 ;  /* 0x0000000c0d0e7389 */ /* 0x00006400000c000b */
[----:B01----:R-:W-:Y:S01]  /*cea0*/  ENDCOLLECTIVE ;  /* 0x000000000000791b */ /* 0x003fe20003800000 */
.L_x_123:
[----:B------:R-:W-:Y:S05]  /*ceb0*/  BSYNC B1 ;  /* 0x0000000000017941 */ /* 0x000fea0003800000 */
.L_x_122:
[----:B------:R-:W-:Y:S01]  /*cec0*/  IMAD.MOV.U32 R13, RZ, RZ, R18 ;  /* 0x000000ffff0d7224 */ /* 0x000fe200078e0012 */
[----:B------:R-:W-:Y:S01]  /*ced0*/  MOV R12, RZ ;  /* 0x000000ff000c7202 */ /* 0x000fe20000000f00 */
[----:B------:R-:W-:Y:S01]  /*cee0*/  IMAD.MOV.U32 R11, RZ, RZ, 0x181f ;  /* 0x0000181fff0b7424 */ /* 0x000fe200078e00ff */
[----:B------:R-:W-:Y:S02]  /*cef0*/  MOV R15, 0xffffffff ;  /* 0xffffffff000f7802 */ /* 0x000fe40000000f00 */
[----:B------:R-:W-:Y:S02]  /*cf00*/  MOV R3, R14 ;  /* 0x0000000e00037202 */ /* 0x000fe40000000f00 */
[----:B------:R-:W-:-:S07]  /*cf10*/  LEA R19, R19, UR45, 0x1 ;  /* 0x0000002d13137c11 */ /* 0x000fce000f8e08ff */
[----:B------:R-:W-:Y:S05]  /*cf20*/  WARPSYNC.COLLECTIVE R15, `(.L_x_124) ;  /* 0x000000000f087348 */ /* 0x000fea0003c00000 */
[----:B------:R0:W1:Y:S02]  /*cf30*/  SHFL.IDX P6, R14, R13, R12, R11 ;  /* 0x0000000c0d0e7389 */ /* 0x00006400000c000b */
[----:B01----:R-:W-:Y:S01]  /*cf40*/  ENDCOLLECTIVE ;  /* 0x000000000000791b */ /* 0x003fe20003800000 */
.L_x_124:
[----:B------:R-:W-:Y:S01]  /*cf50*/  MOV R13, R20 ;  /* 0x00000014000d7202 */ /* 0x000fe20000000f00 */
[----:B------:R-:W-:Y:S01]  /*cf60*/  IMAD.MOV.U32 R12, RZ, RZ, 0x1 ;  /* 0x00000001ff0c7424 */ /* 0x000fe200078e00ff */
[----:B------:R-:W-:-:S13]  /*cf70*/  IADD3 R2, P0, R14, R35, RZ ;  /* 0x000000230e027210 */ /* 0x000fda0007f1e0ff */
[----:B------:R-:W-:Y:S05]  /*cf80*/  WARPSYNC.COLLECTIVE R15, `(.L_x_125) ;  /* 0x000000000f087348 */ /* 0x000fea0003c00000 */
[----:B------:R0:W1:Y:S02]  /*cf90*/  SHFL.IDX P6, R14, R13, R12, R11 ;  /* 0x0000000c0d0e7389 */ /* 0x00006400000c000b */
[----:B01----:R-:W-:Y:S01]  /*cfa0*/  ENDCOLLECTIVE ;  /* 0x000000000000791b */ /* 0x003fe20003800000 */
.L_x_125:
[----:B------:R-:W-:-:S05]  /*cfb0*/  IMAD.X R3, RZ, RZ, R3, P0 ;  /* 0x000000ffff037224 */ /* 0x000fca00000e0603 */
[----:B------:R-:W-:Y:S01]  /*cfc0*/  @!PT LDS RZ, [RZ] ;  /* 0x00000000fffff984 */ /* 0x000fe20000000800 */
[----:B------:R-:W-:Y:S01]  /*cfd0*/  @!PT LDS RZ, [RZ] ;  /* 0x00000000fffff984 */ /* 0x000fe20000000800 */
[----:B------:R-:W-:Y:S01]  /*cfe0*/  @!PT LDS RZ, [RZ] ;  /* 0x00000000fffff984 */ /* 0x000fe20000000800 */
[----:B------:R0:W-:Y:S04]  /*cff0*/  LDGSTS.E.BYPASS.LTC128B.128 [R19+0x18400], desc[UR38][R2.64], !P3 ;  /* 0x1840000002137fae */ /* 0x0001e8000d901d66 */
[----:B------:R0:W-:Y:S01]  /*d000*/  LDGSTS.E.BYPASS.LTC128B.128 [R19+0x1b400], desc[UR38][R2.64+0x80], !P2 ;  /* 0x1b40008002137fae */ /* 0x0001e2000d101d66 */
[----:B------:R-:W-:-:S03]  /*d010*/  IMAD.MOV.U32 R13, RZ, RZ, R18 ;  /* 0x000000ffff0d7224 */ /* 0x000fc600078e0012 */
[----:B------:R0:W-:Y:S01]  /*d020*/  LDGSTS.E.BYPASS.LTC128B.128 [R19+0x1e400], desc[UR38][R2.64+0x100], !P1 ;  /* 0x1e40010002137fae */ /* 0x0001e2000c901d66 */
[----:B------:R-:W-:-:S07]  /*d030*/  MOV R4, R14 ;  /* 0x0000000e00047202 */ /* 0x000fce0000000f00 */
[----:B0-----:R-:W-:Y:S05]  /*d040*/  WARPSYNC.COLLECTIVE R15, `(.L_x_126) ;  /* 0x000000000f087348 */ /* 0x001fea0003c00000 */
[----:B------:R1:W2:Y:S02]  /*d050*/  SHFL.IDX P6, R14, R13, R12, R11 ;  /* 0x0000000c0d0e7389 */ /* 0x0002a400000c000b */
[----:B012---:R-:W-:Y:S01]  /*d060*/  ENDCOLLECTIVE ;  /* 0x000000000000791b */ /* 0x007fe20003800000 */
.L_x_126:
[----:B------:R-:W-:Y:S01]  /*d070*/  IMAD.MOV.U32 R13, RZ, RZ, R20 ;  /* 0x000000ffff0d7224 */ /* 0x000fe200078e0014 */
[----:B------:R-:W-:Y:S02]  /*d080*/  MOV R12, 0x2 ;  /* 0x00000002000c7802 */ /* 0x000fe40000000f00 */
[----:B------:R-:W-:-:S13]  /*d090*/  IADD3 R2, P0, R14, R35, RZ ;  /* 0x000000230e027210 */ /* 0x000fda0007f1e0ff */
[----:B------:R-:W-:Y:S05]  /*d0a0*/  WARPSYNC.COLLECTIVE R15, `(.L_x_127) ;  /* 0x000000000f087348 */ /* 0x000fea0003c00000 */
[----:B------:R0:W1:Y:S02]  /*d0b0*/  SHFL.IDX P6, R14, R13, R12, R11 ;  /* 0x0000000c0d0e7389 */ /* 0x00006400000c000b */
[----:B01----:R-:W-:Y:S01]  /*d0c0*/  ENDCOLLECTIVE ;  /* 0x000000000000791b */ /* 0x003fe20003800000 */
.L_x_127:
[----:B------:R-:W-:-:S05]  /*d0d0*/  IADD3.X R3, RZ, R4, RZ, P0, !PT ;  /* 0x00000004ff037210 */ /* 0x000fca00007fe4ff */
[----:B------:R-:W-:Y:S01]  /*d0e0*/  @!PT LDS RZ, [RZ] ;  /* 0x00000000fffff984 */ /* 0x000fe20000000800 */
[----:B------:R-:W-:Y:S01]  /*d0f0*/  @!PT LDS RZ, [RZ] ;  /* 0x00000000fffff984 */ /* 0x000fe20000000800 */
[----:B------:R-:W-:Y:S01]  /*d100*/  @!PT LDS RZ, [RZ] ;  /* 0x00000000fffff984 */ /* 0x000fe20000000800 */
[----:B------:R0:W-:Y:S04]  /*d110*/  LDGSTS.E.BYPASS.LTC128B.128 [R19+0x18c00], desc[UR38][R2.64], !P3 ;  /* 0x18c0000002137fae */ /* 0x0001e8000d901d66 */
[----:B------:R0:W-:Y:S01]  /*d120*/  LDGSTS.E.BYPASS.LTC128B.128 [R19+0x1bc00], desc[UR38][R2.64+0x80], !P2 ;  /* 0x1bc0008002137fae */ /* 0x0001e2000d101d66 */
[----:B------:R-:W-:-:S03]  /*d130*/  MOV R13, R18 ;  /* 0x00000012000d7202 */ /* 0x000fc60000000f00 */
[----:B------:R0:W-:Y:S01]  /*d140*/  LDGSTS.E.BYPASS.LTC128B.128 [R19+0x1ec00], desc[UR38][R2.64+0x100], !P1 ;  /* 0x1ec0010002137fae */ /* 0x0001e2000c901d66 */
[----:B------:R-:W-:-:S07]  /*d150*/  IMAD.MOV.U32 R5, RZ, RZ, R14 ;  /* 0x000000ffff057224 */ /* 0x000fce00078e000e */
[----:B0-----:R-:W-:Y:S05]  /*d160*/  WARPSYNC.COLLECTIVE R15, `(.L_x_128) ;  /* 0x000000000f087348 */ /* 0x001fea0003c00000 */
[----:B------:R1:W2:Y:S02]  /*d170*/  SHFL.IDX P6, R14, R13, R12, R11 ;  /* 0x0000000c0d0e7389 */ /* 0x0002a400000c000b */
[----:B012---:R-:W-:Y:S01]  /*d180*/  ENDCOLLECTIVE ;  /* 0x000000000000791b */ /* 0x007fe20003800000 */
.L_x_128:
[----:B------:R-:W-:Y:S02]  /*d190*/  IMAD.MOV.U32 R13, RZ, RZ, R20 ;  /* 0x000000ffff0d7224 */ /* 0x000fe400078e0014 */
[----:B------:R-:W-:-:S05]  /*d1a0*/  IMAD.MOV.U32 R12, RZ, RZ, R14 ;  /* 0x000000ffff0c7224 */ /* 0x000fca00078e000e */
[----:B------:R-:W-:Y:S02]  /*d1b0*/  IADD3 R2, P0, R12, R35, RZ ;  /* 0x000000230c027210 */ /* 0x000fe40007f1e0ff */
[----:B------:R-:W-:Y:S02]  /*d1c0*/  MOV R12, 0x3 ;  /* 0x00000003000c7802 */ /* 0x000fe40000000f00 */
[----:B------:R-:W-:-:S09]  /*d1d0*/  IADD3.X R3, RZ, R5, RZ, P0, !PT ;  /* 0x00000005ff037210 */ /* 0x000fd200007fe4ff */
[----:B------:R-:W-:Y:S05]  /*d1e0*/  WARPSYNC.COLLECTIVE R15, `(.L_x_129) ;  /* 0x000000000f087348 */ /* 0x000fea0003c00000 */
[----:B------:R0:W1:Y:S02]  /*d1f0*/  SHFL.IDX P6, R14, R13, R12, R11 ;  /* 0x0000000c0d0e7389 */ /* 0x00006400000c000b */
[----:B01----:R-:W-:Y:S01]  /*d200*/  ENDCOLLECTIVE ;  /* 0x000000000000791b */ /* 0x003fe20003800000 */
.L_x_129:
[----:B------:R-:W-:Y:S01]  /*d210*/  @!PT LDS RZ, [RZ] ;  /* 0x00000000fffff984 */ /* 0x000fe20000000800 */
[----:B------:R-:W-:Y:S01]  /*d220*/  @!PT LDS RZ, [RZ] ;  /* 0x00000000fffff984 */ /* 0x000fe20000000800 */
[----:B------:R-:W-:Y:S01]  /*d230*/  @!PT LDS RZ, [RZ] ;  /* 0x00000000fffff984 */ /* 0x000fe20000000800 */
[----:B------:R-:W-:Y:S04]  /*d240*/  LDGSTS.E.BYPASS.LTC128B.128 [R19+0x19400], desc[UR38][R2.64], !P3 ;  /* 0x1940000002137fae */ /* 0x000fe8000d901d66 */
[----:B------:R-:W-:Y:S04]  /*d250*/  LDGSTS.E.BYPASS.LTC128B.128 [R19+0x1c400], desc[UR38][R2.64+0x80], !P2 ;  /* 0x1c40008002137fae */ /* 0x000fe8000d101d66 */
[----:B------:R0:W-:Y:S01]  /*d260*/  LDGSTS.E.BYPASS.LTC128B.128 [R19+0x1f400], desc[UR38][R2.64+0x100], !P1 ;  /* 0x1f40010002137fae */ /* 0x0001e2000c901d66 */
[----:B------:R-:W-:Y:S01]  /*d270*/  MOV R13, R18 ;  /* 0x00000012000d7202 */ /* 0x000fe20000000f00 */
[----:B0-----:R-:W-:-:S07]  /*d280*/  IMAD.MOV.U32 R3, RZ, RZ, R14 ;  /* 0x000000ffff037224 */ /* 0x001fce00078e000e */
[----:B------:R-:W-:Y:S05]  /*d290*/  WARPSYNC.COLLECTIVE R15, `(.L_x_130) ;  /* 0x000000000f087348 */ /* 0x000fea0003c00000 */
[----:B------:R0:W1:Y:S02]  /*d2a0*/  SHFL.IDX P6, R14, R13, R12, R11 ;  /* 0x0000000c0d0e7389 */ /* 0x00006400000c000b */
[----:B01----:R-:W-:Y:S01]  /*d2b0*/  ENDCOLLECTIVE ;  /* 0x000000000000791b */ /* 0x003fe20003800000 */
.L_x_130:
[----:B------:R-:W-:Y:S01]  /*d2c0*/  MOV R13, R20 ;  /* 0x00000014000d7202 */ /* 0x000fe20000000f00 */
[----:B------:R-:W-:Y:S01]  /*d2d0*/  IMAD.MOV.U32 R12, RZ, RZ, 0x4 ;  /* 0x00000004ff0c7424 */ /* 0x000fe200078e00ff */
[----:B------:R-:W-:-:S13]  /*d2e0*/  IADD3 R2, P0, R14, R35, RZ ;  /* 0x000000230e027210 */ /* 0x000fda0007f1e0ff */
[----:B------:R-:W-:Y:S05]  /*d2f0*/  WARPSYNC.COLLECTIVE R15, `(.L_x_131) ;  /* 0x000000000f087348 */ /* 0x000fea0003c00000 */
[----:B------:R0:W1:Y:S02]  /*d300*/  SHFL.IDX P6, R14, R13, R12, R11 ;  /* 0x0000000c0d0e7389 */ /* 0x00006400000c000b */
[----:B01----:R-:W-:Y:S01]  /*d310*/  ENDCOLLECTIVE ;  /* 0x000000000000791b */ /* 0x003fe20003800000 */
.L_x_131:
        /* <DEDUP_REMOVED lines=12> */
.L_x_132:
[----:B------:R-:W-:Y:S02]  /*d3e0*/  MOV R13, R20 ;  /* 0x00000014000d7202 */ /* 0x000fe40000000f00 */
[----:B------:R-:W-:-:S04]  /*d3f0*/  MOV R12, R14 ;  /* 0x0000000e000c7202 */ /* 0x000fc80000000f00 */
[----:B------:R-:W-:Y:S01]  /*d400*/  IADD3 R2, P0, R12, R35, RZ ;  /* 0x000000230c027210 */ /* 0x000fe20007f1e0ff */
[----:B------:R-:W-:-:S04]  /*d410*/  IMAD.MOV.U32 R12, RZ, RZ, 0x5 ;  /* 0x00000005ff0c7424 */ /* 0x000fc800078e00ff */
[----:B------:R-:W-:-:S08]  /*d420*/  IMAD.X R3, RZ, RZ, R4, P0 ;  /* 0x000000ffff037224 */ /* 0x000fd000000e0604 */
[----:B------:R-:W-:Y:S05]  /*d430*/  WARPSYNC.COLLECTIVE R15, `(.L_x_133) ;  /* 0x000000000f087348 */ /* 0x000fea0003c00000 */
[----:B------:R0:W1:Y:S02]  /*d440*/  SHFL.IDX P6, R14, R13, R12, R11 ;  /* 0x0000000c0d0e7389 */ /* 0x00006400000c000b */
[----:B01----:R-:W-:Y:S01]  /*d450*/  ENDCOLLECTIVE ;  /* 0x000000000000791b */ /* 0x003fe20003800000 */
.L_x_133:
[----:B------:R-:W-:Y:S01]  /*d460*/  @!PT LDS RZ, [RZ] ;  /* 0x00000000fffff984 */ /* 0x000fe20000000800 */
[----:B------:R-:W-:Y:S01]  /*d470*/  @!PT LDS RZ, [RZ] ;  /* 0x00000000fffff984 */ /* 0x000fe20000000800 */
[----:B------:R-:W-:Y:S01]  /*d480*/  @!PT LDS RZ, [RZ] ;  /* 0x00000000fffff984 */ /* 0x000fe20000000800 */
[----:B------:R0:W-:Y:S04]  /*d490*/  LDGSTS.E.BYPASS.LTC128B.128 [R19+0x1a400], desc[UR38][R2.64], !P3 ;  /* 0x1a40000002137fae */ /* 0x0001e8000d901d66 */
[----:B------:R0:W-:Y:S04]  /*d4a0*/  LDGSTS.E.BYPASS.LTC128B.128 [R19+0x1d400], desc[UR38][R2.64+0x80], !P2 ;  /* 0x1d40008002137fae */ /* 0x0001e8000d101d66 */
[----:B------:R0:W-:Y:S01]  /*d4b0*/  LDGSTS.E.BYPASS.LTC128B.128 [R19+0x20400], desc[UR38][R2.64+0x100], !P1 ;  /* 0x2040010002137fae */ /* 0x0001e2000c901d66 */
[----:B------:R-:W-:Y:S01]  /*d4c0*/  IMAD.MOV.U32 R13, RZ, RZ, R18 ;  /* 0x000000ffff0d7224 */ /* 0x000fe200078e0012 */
[----:B------:R-:W-:-:S07]  /*d4d0*/  MOV R20, R14 ;  /* 0x0000000e00147202 */ /* 0x000fce0000000f00 */
[----:B0-----:R-:W-:Y:S05]  /*d4e0*/  WARPSYNC.COLLECTIVE R15, `(.L_x_134) ;  /* 0x000000000f087348 */ /* 0x001fea0003c00000 */
[----:B------:R1:W2:Y:S02]  /*d4f0*/  SHFL.IDX P6, R14, R13, R12, R11 ;  /* 0x0000000c0d0e7389 */ /* 0x0002a400000c000b */
[----:B012---:R-:W-:Y:S01]  /*d500*/  ENDCOLLECTIVE ;  /* 0x000000000000791b */ /* 0x007fe20003800000 */
.L_x_134:
[----:B------:R-:W-:Y:S05]  /*d510*/  BRA `(.L_x_135) ;  /* 0xffffffd000c07947 */ /* 0x000fea000383ffff */
.L_x_64:
[----:B0-----:R0:W2:Y:S02]  /*d520*/  SYNCS.PHASECHK.TRANS64.TRYWAIT P0, [R4+URZ+0x2a860], R3 ;  /* 0x02a86003040075a7 */ /* 0x0010a4000800017f */
[----:B--2---:R-:W-:Y:S05]  /*d530*/  @!P0 NANOSLEEP.SYNCS 0x989680 ;  /* 0x009896800000895d */ /* 0x004fea0003900000 */
[----:B------:R-:W2:Y:S02]  /*d540*/  @!P0 SYNCS.PHASECHK.TRANS64 P0, [R4+URZ+0x2a860], R3 ;  /* 0x02a86003040085a7 */ /* 0x000ea4000800007f */
[----:B--2---:R-:W-:Y:S05]  /*d550*/  @!P0 BRA `(.L_x_64) ;  /* 0xfffffffc00f08947 */ /* 0x004fea000383ffff */
[----:B------:R-:W-:Y:S05]  /*d560*/  BRA `(.L_x_136) ;  /* 0xffffffd4001c7947 */ /* 0x000fea000383ffff */
.L_x_65:
[----:B------:R-:W-:Y:S01]  /*d570*/  BSSY B1, `(.L_x_137) ;  /* 0x0000008000017945 */ /* 0x000fe20003800000 */
[----:B------:R-:W-:Y:S01]  /*d580*/  MOV R13, R17 ;  /* 0x00000011000d7202 */ /* 0x000fe20000000f00 */
[----:B------:R-:W-:Y:S01]  /*d590*/  IMAD.MOV.U32 R12, RZ, RZ, RZ ;  /* 0x000000ffff0c7224 */ /* 0x000fe200078e00ff */
[----:B------:R-:W-:Y:S01]  /*d5a0*/  MOV R11, 0x181f ;  /* 0x0000181f000b7802 */ /* 0x000fe20000000f00 */
[----:B------:R-:W-:-:S07]  /*d5b0*/  IMAD.MOV.U32 R15, RZ, RZ, -0x1 ;  /* 0xffffffffff0f7424 */ /* 0x000fce00078e00ff */
[----:B01----:R-:W-:Y:S05]  /*d5c0*/  WARPSYNC.COLLECTIVE R15, `(.L_x_138) ;  /* 0x000000000f087348 */ /* 0x003fea0003c00000 */
[----:B------:R2:W3:Y:S02]  /*d5d0*/  SHFL.IDX P6, R14, R13, R12, R11 ;  /* 0x0000000c0d0e7389 */ /* 0x0004e400000c000b */
[----:B0123--:R-:W-:Y:S01]  /*d5e0*/  ENDCOLLECTIVE ;  /* 0x000000000000791b */ /* 0x00ffe20003800000 */
.L_x_138:
[----:B------:R-:W-:Y:S05]  /*d5f0*/  BSYNC B1 ;  /* 0x0000000000017941 */ /* 0x000fea0003800000 */
.L_x_137:
        /* <DEDUP_REMOVED lines=9> */
.L_x_139:
[----:B------:R-:W-:Y:S01]  /*d690*/  MOV R13, R17 ;  /* 0x00000011000d7202 */ /* 0x000fe20000000f00 */
[----:B------:R-:W-:Y:S01]  /*d6a0*/  IMAD.MOV.U32 R12, RZ, RZ, 0x1 ;  /* 0x00000001ff0c7424 */ /* 0x000fe200078e00ff */
[----:B------:R-:W-:-:S13]  /*d6b0*/  IADD3 R2, P1, R14, R35, RZ ;  /* 0x000000230e027210 */ /* 0x000fda0007f3e0ff */
[----:B------:R-:W-:Y:S05]  /*d6c0*/  WARPSYNC.COLLECTIVE R15, `(.L_x_140) ;  /* 0x000000000f087348 */ /* 0x000fea0003c00000 */
[----:B------:R0:W1:Y:S02]  /*d6d0*/  SHFL.IDX P6, R14, R13, R12, R11 ;  /* 0x0000000c0d0e7389 */ /* 0x00006400000c000b */
[----:B01----:R-:W-:Y:S01]  /*d6e0*/  ENDCOLLECTIVE ;  /* 0x000000000000791b */ /* 0x003fe20003800000 */
.L_x_140:
[----:B------:R-:W-:Y:S01]  /*d6f0*/  IMAD.X R3, RZ, RZ, R3, P1 ;  /* 0x000000ffff037224 */ /* 0x000fe200008e0603 */
[----:B------:R-:W-:-:S04]  /*d700*/  LOP3.LUT P1, RZ, R29, 0x1, RZ, 0xc0, !PT ;  /* 0x000000011dff7812 */ /* 0x000fc8000782c0ff */
[----:B------:R-:W-:Y:S01]  /*d710*/  ISETP.LT.OR P2, PT, R0, 0x1, !P1 ;  /* 0x000000010000780c */ /* 0x000fe20004f41670 */
[----:B------:R-:W-:-:S12]  /*d720*/  IMAD.MOV.U32 R13, RZ, RZ, R16 ;  /* 0x000000ffff0d7224 */ /* 0x000fd800078e0010 */
[----:B------:R-:W-:Y:S01]  /*d730*/  @!PT LDS RZ, [RZ] ;  /* 0x00000000fffff984 */ /* 0x000fe20000000800 */
[----:B------:R-:W-:Y:S01]  /*d740*/  @!PT LDS RZ, [RZ] ;  /* 0x00000000fffff984 */ /* 0x000fe20000000800 */
[----:B------:R-:W-:Y:S01]  /*d750*/  @!PT LDS RZ, [RZ] ;  /* 0x00000000fffff984 */ /* 0x000fe20000000800 */
[----:B------:R0:W-:Y:S01]  /*d760*/  LDGSTS.E.BYPASS.LTC128B.128 [R5+0x400], desc[UR38][R2.64], !P2 ;  /* 0x0040000002057fae */ /* 0x0001e2000d101d66 */
[----:B------:R-:W-:Y:S02]  /*d770*/  ISETP.LT.OR P2, PT, R0, 0x1, !P0 ;  /* 0x000000010000780c */ /* 0x000fe40004741670 */
[----:B------:R-:W-:-:S11]  /*d780*/  MOV R8, R14 ;  /* 0x0000000e00087202 */ /* 0x000fd60000000f00 */
[----:B0-----:R-:W-:Y:S05]  /*d790*/  WARPSYNC.COLLECTIVE R15, `(.L_x_141) ;  /* 0x000000000f087348 */ /* 0x001fea0003c00000 */
[----:B------:R1:W2:Y:S02]  /*d7a0*/  SHFL.IDX P6, R14, R13, R12, R11 ;  /* 0x0000000c0d0e7389 */ /* 0x0002a400000c000b */
[----:B012---:R-:W-:Y:S01]  /*d7b0*/  ENDCOLLECTIVE ;  /* 0x000000000000791b */ /* 0x007fe20003800000 */
.L_x_141:
[----:B------:R-:W-:Y:S01]  /*d7c0*/  @!PT LDS RZ, [RZ] ;  /* 0x00000000fffff984 */ /* 0x000fe20000000800 */
[----:B------:R-:W-:Y:S01]  /*d7d0*/  @!PT LDS RZ, [RZ] ;  /* 0x00000000fffff984 */ /* 0x000fe20000000800 */
[----:B------:R-:W-:Y:S01]  /*d7e0*/  @!PT LDS RZ, [RZ] ;  /* 0x00000000fffff984 */ /* 0x000fe20000000800 */
[----:B------:R0:W-:Y:S01]  /*d7f0*/  LDGSTS.E.BYPASS.LTC128B.128 [R5+0x3400], desc[UR38][R2.64+0x80], !P2 ;  /* 0x0340008002057fae */ /* 0x0001e2000d101d66 */
[----:B------:R-:W-:Y:S01]  /*d800*/  IMAD.MOV.U32 R13, RZ, RZ, R17 ;  /* 0x000000ffff0d7224 */ /* 0x000fe200078e0011 */
[----:B------:R-:W-:Y:S02]  /*d810*/  MOV R12, 0x2 ;  /* 0x00000002000c7802 */ /* 0x000fe40000000f00 */
[----:B0-----:R-:W-:-:S13]  /*d820*/  IADD3 R2, P2, R14, R35, RZ ;  /* 0x000000230e027210 */ /* 0x001fda0007f5e0ff */
[----:B------:R-:W-:Y:S05]  /*d830*/  WARPSYNC.COLLECTIVE R15, `(.L_x_142) ;  /* 0x000000000f087348 */ /* 0x000fea0003c00000 */
[----:B------:R0:W1:Y:S02]  /*d840*/  SHFL.IDX P6, R14, R13, R12, R11 ;  /* 0x0000000c0d0e7389 */ /* 0x00006400000c000b */
[----:B01----:R-:W-:Y:S01]  /*d850*/  ENDCOLLECTIVE ;  /* 0x000000000000791b */ /* 0x003fe20003800000 */
.L_x_142:
[----:B------:R-:W-:Y:S02]  /*d860*/  IADD3.X R3, RZ, R8, RZ, P2, !PT ;  /* 0x00000008ff037210 */ /* 0x000fe400017fe4ff */
[----:B------:R-:W-:Y:S02]  /*d870*/  ISETP.LT.OR P2, PT, R0, 0x11, !P1 ;  /* 0x000000110000780c */ /* 0x000fe40004f41670 */
[----:B------:R-:W-:-:S11]  /*d880*/  MOV R13, R16 ;  /* 0x00000010000d7202 */ /* 0x000fd60000000f00 */
[----:B------:R-:W-:Y:S01]  /*d890*/  @!PT LDS RZ, [RZ] ;  /* 0x00000000fffff984 */ /* 0x000fe20000000800 */
[----:B------:R-:W-:Y:S01]  /*d8a0*/  @!PT LDS RZ, [RZ] ;  /* 0x00000000fffff984 */ /* 0x000fe20000000800 */
[----:B------:R-:W-:Y:S01]  /*d8b0*/  @!PT LDS RZ, [RZ] ;  /* 0x00000000fffff984 */ /* 0x000fe20000000800 */
[----:B------:R0:W-:Y:S01]  /*d8c0*/  LDGSTS.E.BYPASS.LTC128B.128 [R5+0xc00], desc[UR38][R2.64], !P2 ;  /* 0x00c0000002057fae */ /* 0x0001e2000d101d66 */
[----:B------:R-:W-:Y:S01]  /*d8d0*/  ISETP.LT.OR P2, PT, R0, 0x11, !P0 ;  /* 0x000000110000780c */ /* 0x000fe20004741670 */
[----:B------:R-:W-:-:S12]  /*d8e0*/  IMAD.MOV.U32 R8, RZ, RZ, R14 ;  /* 0x000000ffff087224 */ /* 0x000fd800078e000e */
[----:B0-----:R-:W-:Y:S05]  /*d8f0*/  WARPSYNC.COLLECTIVE R15, `(.L_x_143) ;  /* 0x000000000f087348 */ /* 0x001fea0003c00000 */
[----:B------:R1:W2:Y:S02]  /*d900*/  SHFL.IDX P6, R14, R13, R12, R11 ;  /* 0x0000000c0d0e7389 */ /* 0x0002a400000c000b */
[----:B012---:R-:W-:Y:S01]  /*d910*/  ENDCOLLECTIVE ;  /* 0x000000000000791b */ /* 0x007fe20003800000 */
.L_x_143:
[----:B------:R-:W-:Y:S01]  /*d920*/  @!PT LDS RZ, [RZ] ;  /* 0x00000000fffff984 */ /* 0x000fe20000000800 */
[----:B------:R-:W-:Y:S01]  /*d930*/  @!PT LDS RZ, [RZ] ;  /* 0x00000000fffff984 */ /* 0x000fe20000000800 */
[----:B------:R-:W-:Y:S01]  /*d940*/  @!PT LDS RZ, [RZ] ;  /* 0x00000000fffff984 */ /* 0x000fe20000000800 */
[----:B------:R0:W-:Y:S01]  /*d950*/  LDGSTS.E.BYPASS.LTC128B.128 [R5+0x3c00], desc[UR38][R2.64+0x80], !P2 ;  /* 0x03c0008002057fae */ /* 0x0001e2000d101d66 */
[----:B------:R-:W-:Y:S01]  /*d960*/  MOV R13, R17 ;  /* 0x00000011000d7202 */ /* 0x000fe20000000f00 */
[----:B------:R-:W-:Y:S01]  /*d970*/  IMAD.MOV.U32 R12, RZ, RZ, 0x3 ;  /* 0x00000003ff0c7424 */ /* 0x000fe200078e00ff */
[----:B0-----:R-:W-:-:S13]  /*d980*/  IADD3 R2, P2, R14, R35, RZ ;  /* 0x000000230e027210 */ /* 0x001fda0007f5e0ff */
[----:B------:R-:W-:Y:S05]  /*d990*/  WARPSYNC.COLLECTIVE R15, `(.L_x_144) ;  /* 0x000000000f087348 */ /* 0x000fea0003c00000 */
[----:B------:R0:W1:Y:S02]  /*d9a0*/  SHFL.IDX P6, R14, R13, R12, R11 ;  /* 0x0000000c0d0e7389 */ /* 0x00006400000c000b */
[----:B01----:R-:W-:Y:S01]  /*d9b0*/  ENDCOLLECTIVE ;  /* 0x000000000000791b */ /* 0x003fe20003800000 */
.L_x_144:
[----:B------:R-:W-:Y:S01]  /*d9c0*/  IMAD.X R3, RZ, RZ, R8, P2 ;  /* 0x000000ffff037224 */ /* 0x000fe200010e0608 */
        /* <DEDUP_REMOVED lines=11> */
.L_x_145:
        /* <DEDUP_REMOVED lines=10> */
.L_x_146:
        /* <DEDUP_REMOVED lines=12> */
.L_x_147:
        /* <DEDUP_REMOVED lines=10> */
.L_x_148:
        /* <DEDUP_REMOVED lines=12> */
.L_x_149:
[----:B------:R-:W-:Y:S01]  /*dd40*/  @!PT LDS RZ, [RZ] ;  /* 0x00000000fffff984 */ /* 0x000fe20000000800 */
[----:B------:R-:W-:Y:S01]  /*dd50*/  @!PT LDS RZ, [RZ] ;  /* 0x00000000fffff984 */ /* 0x000fe20000000800 */
[----:B------:R-:W-:Y:S01]  /*dd60*/  @!PT LDS RZ, [RZ] ;  /* 0x00000000fffff984 */ /* 0x000fe20000000800 */
[----:B------:R1:W-:Y:S01]  /*dd70*/  LDGSTS.E.BYPASS.LTC128B.128 [R5+0x5400], desc[UR38][R2.64+0x80], !P2 ;  /* 0x0540008002057fae */ /* 0x0003e2000d101d66 */
[----:B------:R-:W-:Y:S05]  /*dd80*/  BRA `(.L_x_150) ;  /* 0xffffffcc00d87947 */ /* 0x000fea000383ffff */
.L_x_71:
[----:B0-----:R0:W1:Y:S02]  /*dd90*/  SYNCS.PHASECHK.TRANS64.TRYWAIT P0, [R0+URZ+0x2a860], R3 ;  /* 0x02a86003000075a7 */ /* 0x001064000800017f */
[----:B-1----:R-:W-:Y:S05]  /*dda0*/  @!P0 NANOSLEEP.SYNCS 0x989680 ;  /* 0x009896800000895d */ /* 0x002fea0003900000 */
[----:B------:R-:W1:Y:S02]  /*ddb0*/  @!P0 SYNCS.PHASECHK.TRANS64 P0, [R0+URZ+0x2a860], R3 ;  /* 0x02a86003000085a7 */ /* 0x000e64000800007f */
[----:B-1----:R-:W-:Y:S05]  /*ddc0*/  @!P0 BRA `(.L_x_71) ;  /* 0xfffffffc00f08947 */ /* 0x002fea000383ffff */
[----:B------:R-:W-:Y:S05]  /*ddd0*/  BRA `(.L_x_151) ;  /* 0xffffffd000c07947 */ /* 0x000fea000383ffff */
.L_x_72:
[----:B------:R-:W-:Y:S01]  /*dde0*/  BSSY B0, `(.L_x_152) ;  /* 0x0000008000007945 */ /* 0x000fe20003800000 */
[----:B------:R-:W-:Y:S01]  /*ddf0*/  MOV R13, R17 ;  /* 0x00000011000d7202 */ /* 0x000fe20000000f00 */
[----:B------:R-:W-:Y:S01]  /*de00*/  IMAD.MOV.U32 R12, RZ, RZ, RZ ;  /* 0x000000ffff0c7224 */ /* 0x000fe200078e00ff */
[----:B------:R-:W-:Y:S01]  /*de10*/  MOV R11, 0x181f ;  /* 0x0000181f000b7802 */ /* 0x000fe20000000f00 */
[----:B------:R-:W-:-:S07]  /*de20*/  IMAD.MOV.U32 R15, RZ, RZ, -0x1 ;  /* 0xffffffffff0f7424 */ /* 0x000fce00078e00ff */
[----:B0-----:R-:W-:Y:S05]  /*de30*/  WARPSYNC.COLLECTIVE R15, `(.L_x_153) ;  /* 0x000000000f087348 */ /* 0x001fea0003c00000 */
[----:B------:R1:W2:Y:S02]  /*de40*/  SHFL.IDX P6, R14, R13, R12, R11 ;  /* 0x0000000c0d0e7389 */ /* 0x0002a400000c000b */
[----:B012---:R-:W-:Y:S01]  /*de50*/  ENDCOLLECTIVE ;  /* 0x000000000000791b */ /* 0x007fe20003800000 */
.L_x_153:
[----:B------:R-:W-:Y:S05]  /*de60*/  BSYNC B0 ;  /* 0x0000000000007941 */ /* 0x000fea0003800000 */
.L_x_152:
[----:B------:R-:W-:Y:S01]  /*de70*/  IMAD.MOV.U32 R13, RZ, RZ, R16 ;  /* 0x000000ffff0d7224 */ /* 0x000fe200078e0010 */
[----:B------:R-:W-:Y:S01]  /*de80*/  MOV R12, RZ ;  /* 0x000000ff000c7202 */ /* 0x000fe20000000f00 */
[----:B------:R-:W-:Y:S01]  /*de90*/  IMAD.MOV.U32 R11, RZ, RZ, 0x181f ;  /* 0x0000181fff0b7424 */ /* 0x000fe200078e00ff */
[----:B------:R-:W-:Y:S02]  /*dea0*/  MOV R15, 0xffffffff ;  /* 0xffffffff000f7802 */ /* 0x000fe40000000f00 */
[----:B------:R-:W-:Y:S02]  /*deb0*/  MOV R3, R14 ;  /* 0x0000000e00037202 */ /* 0x000fe40000000f00 */
[----:B------:R-:W-:-:S07]  /*dec0*/  LOP3.LUT R4, R29, 0x1, RZ, 0xc0, !PT ;  /* 0x000000011d047812 */ /* 0x000fce00078ec0ff */
[----:B------:R-:W-:Y:S05]  /*ded0*/  WARPSYNC.COLLECTIVE R15, `(.L_x_154) ;  /* 0x000000000f087348 */ /* 0x000fea0003c00000 */
[----:B------:R0:W1:Y:S02]  /*dee0*/  SHFL.IDX P6, R14, R13, R12, R11 ;  /* 0x0000000c0d0e7389 */ /* 0x00006400000c000b */
[----:B01----:R-:W-:Y:S01]  /*def0*/  ENDCOLLECTIVE ;  /* 0x000000000000791b */ /* 0x003fe20003800000 */
.L_x_154:
[----:B------:R-:W-:Y:S02]  /*df00*/  LOP3.LUT P0, RZ, R29, 0x2, RZ, 0xc0, !PT ;  /* 0x000000021dff7812 */ /* 0x000fe4000780c0ff */
[----:B------:R-:W-:Y:S02]  /*df10*/  ISETP.NE.U32.AND P1, PT, R4, 0x1, PT ;  /* 0x000000010400780c */ /* 0x000fe40003f25070 */
[C---:B------:R-:W-:Y:S02]  /*df20*/  ISETP.LT.OR P3, PT, R5.reuse, 0x1, !P0 ;  /* 0x000000010500780c */ /* 0x040fe40004761670 */
[----:B------:R-:W-:Y:S02]  /*df30*/  ISETP.LT.OR P2, PT, R5, 0x1, P1 ;  /* 0x000000010500780c */ /* 0x000fe40000f41670 */
[----:B------:R-:W-:Y:S02]  /*df40*/  LEA R4, R25, UR45, 0x1 ;  /* 0x0000002d19047c11 */ /* 0x000fe4000f8e08ff */
[----:B------:R-:W-:Y:S01]  /*df50*/  MOV R13, R17 ;  /* 0x00000011000d7202 */ /* 0x000fe20000000f00 */
[----:B------:R-:W-:-:S02]  /*df60*/  IMAD.MOV.U32 R12, RZ, RZ, 0x1 ;  /* 0x00000001ff0c7424 */ /* 0x000fc400078e00ff */
[----:B------:R-:W-:-:S07]  /*df70*/  IMAD.MOV.U32 R2, RZ, RZ, R14 ;  /* 0x000000ffff027224 */ /* 0x000fce00078e000e */
[----:B------:R-:W-:Y:S05]  /*df80*/  WARPSYNC.COLLECTIVE R15, `(.L_x_155) ;  /* 0x000000000f087348 */ /* 0x000fea0003c00000 */
[----:B------:R0:W1:Y:S02]  /*df90*/  SHFL.IDX P6, R14, R13, R12, R11 ;  /* 0x0000000c0d0e7389 */ /* 0x00006400000c000b */
[----:B01----:R-:W-:Y:S01]  /*dfa0*/  ENDCOLLECTIVE ;  /* 0x000000000000791b */ /* 0x003fe20003800000 */
.L_x_155:
[----:B------:R-:W-:-:S05]  /*dfb0*/  IMAD.WIDE.U32 R2, R30, 0x2, R2 ;  /* 0x000000021e027825 */ /* 0x000fca00078e0002 */
[----:B------:R-:W-:Y:S01]  /*dfc0*/  @!PT LDS RZ, [RZ] ;  /* 0x00000000fffff984 */ /* 0x000fe20000000800 */
[----:B------:R-:W-:Y:S01]  /*dfd0*/  @!PT LDS RZ, [RZ] ;  /* 0x00000000fffff984 */ /* 0x000fe20000000800 */
[----:B------:R-:W-:Y:S01]  /*dfe0*/  @!PT LDS RZ, [RZ] ;  /* 0x00000000fffff984 */ /* 0x000fe20000000800 */
[----:B------:R0:W-:Y:S01]  /*dff0*/  LDGSTS.E.BYPASS.LTC128B.128 [R4+0x400], desc[UR38][R2.64], !P2 ;  /* 0x0040000002047fae */ /* 0x0001e2000d101d66 */
[----:B------:R-:W-:-:S03]  /*e000*/  ISETP.LT.OR P2, PT, R5, 0x11, P1 ;  /* 0x000000110500780c */ /* 0x000fc60000f41670 */
[----:B------:R0:W-:Y:S01]  /*e010*/  LDGSTS.E.BYPASS.LTC128B.128 [R4+0x3400], desc[UR38][R2.64+0x80], !P3 ;  /* 0x0340008002047fae */ /* 0x0001e2000d901d66 */
[----:B------:R-:W-:Y:S01]  /*e020*/  ISETP.LT.OR P3, PT, R5, 0x11, !P0 ;  /* 0x000000110500780c */ /* 0x000fe20004761670 */
[----:B------:R-:W-:Y:S01]  /*e030*/  IMAD.MOV.U32 R13, RZ, RZ, R16 ;  /* 0x000000ffff0d7224 */ /* 0x000fe200078e0010 */
[----:B------:R-:W-:-:S11]  /*e040*/  MOV R6, R14 ;  /* 0x0000000e00067202 */ /* 0x000fd60000000f00 */
[----:B0-----:R-:W-:Y:S05]  /*e050*/  WARPSYNC.COLLECTIVE R15, `(.L_x_156) ;  /* 0x000000000f087348 */ /* 0x001fea0003c00000 */
[----:B------:R1:W2:Y:S02]  /*e060*/  SHFL.IDX P6, R14, R13, R12, R11 ;  /* 0x0000000c0d0e7389 */ /* 0x0002a400000c000b */
[----:B012---:R-:W-:Y:S01]  /*e070*/  ENDCOLLECTIVE ;  /* 0x000000000000791b */ /* 0x007fe20003800000 */
.L_x_156:
[----:B------:R-:W-:Y:S01]  /*e080*/  IMAD.MOV.U32 R3, RZ, RZ, R6 ;  /* 0x000000ffff037224 */ /* 0x000fe200078e0006 */
[----:B------:R-:W-:Y:S01]  /*e090*/  MOV R13, R17 ;  /* 0x00000011000d7202 */ /* 0x000fe20000000f00 */
[----:B------:R-:W-:Y:S01]  /*e0a0*/  IMAD.MOV.U32 R12, RZ, RZ, 0x2 ;  /* 0x00000002ff0c7424 */ /* 0x000fe200078e00ff */
[----:B------:R-:W-:-:S07]  /*e0b0*/  MOV R2, R14 ;  /* 0x0000000e00027202 */ /* 0x000fce0000000f00 */
[----:B------:R-:W-:Y:S05]  /*e0c0*/  WARPSYNC.COLLECTIVE R15, `(.L_x_157) ;  /* 0x000000000f087348 */ /* 0x000fea0003c00000 */
[----:B------:R0:W1:Y:S02]  /*e0d0*/  SHFL.IDX P6, R14, R13, R12, R11 ;  /* 0x0000000c0d0e7389 */ /* 0x00006400000c000b */
[----:B01----:R-:W-:Y:S01]  /*e0e0*/  ENDCOLLECTIVE ;  /* 0x000000000000791b */ /* 0x003fe20003800000 */
.L_x_157:
        /* <DEDUP_REMOVED lines=13> */
.L_x_158:
[----:B------:R-:W-:Y:S01]  /*e1c0*/  MOV R3, R8 ;  /* 0x0000000800037202 */ /* 0x000fe20000000f00 */
[----:B------:R-:W-:Y:S02]  /*e1d0*/  IMAD.MOV.U32 R8, RZ, RZ, RZ ;  /* 0x000000ffff087224 */ /* 0x000fe400078e00ff */
[----:B------:R-:W-:Y:S01]  /*e1e0*/  IMAD.MOV.U32 R13, RZ, RZ, R17 ;  /* 0x000000ffff0d7224 */ /* 0x000fe200078e0011 */
[----:B------:R-:W-:Y:S02]  /*e1f0*/  MOV R12, 0x3 ;  /* 0x00000003000c7802 */ /* 0x000fe40000000f00 */
[----:B------:R-:W-:-:S07]  /*e200*/  MOV R9, R14 ;  /* 0x0000000e00097202 */ /* 0x000fce0000000f00 */
[----:B------:R-:W-:Y:S05]  /*e210*/  WARPSYNC.COLLECTIVE R15, `(.L_x_159) ;  /* 0x000000000f087348 */ /* 0x000fea0003c00000 */
[----:B------:R0:W1:Y:S02]  /*e220*/  SHFL.IDX P6, R14, R13, R12, R11 ;  /* 0x0000000c0d0e7389 */ /* 0x00006400000c000b */
[----:B01----:R-:W-:Y:S01]  /*e230*/  ENDCOLLECTIVE ;  /* 0x000000000000791b */ /* 0x003fe20003800000 */
.L_x_159:
[----:B------:R-:W-:-:S04]  /*e240*/  IMAD.MOV.U32 R2, RZ, RZ, R9 ;  /* 0x000000ffff027224 */ /* 0x000fc800078e0009 */
[----:B------:R-:W-:-:S05]  /*e250*/  IMAD.WIDE.U32 R2, R30, 0x2, R2 ;  /* 0x000000021e027825 */ /* 0x000fca00078e0002 */
[----:B------:R-:W-:Y:S01]  /*e260*/  @!PT LDS RZ, [RZ] ;  /* 0x00000000fffff984 */ /* 0x000fe20000000800 */
[----:B------:R-:W-:Y:S01]  /*e270*/  @!PT LDS RZ, [RZ] ;  /* 0x00000000fffff984 */ /* 0x000fe20000000800 */
[----:B------:R-:W-:Y:S01]  /*e280*/  @!PT LDS RZ, [RZ] ;  /* 0x00000000fffff984 */ /* 0x000fe20000000800 */
[----:B------:R0:W-:Y:S01]  /*e290*/  LDGSTS.E.BYPASS.LTC128B.128 [R4+0x1400], desc[UR38][R2.64], !P2 ;  /* 0x0140000002047fae */ /* 0x0001e2000d101d66 */
[C---:B------:R-:W-:Y:S02]  /*e2a0*/  ISETP.LT.OR P2, PT, R5.reuse, 0x31, P1 ;  /* 0x000000310500780c */ /* 0x040fe40000f41670 */
[----:B------:R-:W-:Y:S01]  /*e2b0*/  MOV R13, R16 ;  /* 0x00000010000d7202 */ /* 0x000fe20000000f00 */
[----:B------:R0:W-:Y:S01]  /*e2c0*/  LDGSTS.E.BYPASS.LTC128B.128 [R4+0x4400], desc[UR38][R2.64+0x80], !P3 ;  /* 0x0440008002047fae */ /* 0x0001e2000d901d66 */
[----:B------:R-:W-:Y:S01]  /*e2d0*/  ISETP.LT.OR P3, PT, R5, 0x31, !P0 ;  /* 0x000000310500780c */ /* 0x000fe20004761670 */
[----:B------:R-:W-:-:S12]  /*e2e0*/  IMAD.MOV.U32 R10, RZ, RZ, R14 ;  /* 0x000000ffff0a7224 */ /* 0x000fd800078e000e */
[----:B0-----:R-:W-:Y:S05]  /*e2f0*/  WARPSYNC.COLLECTIVE R15, `(.L_x_160) ;  /* 0x000000000f087348 */ /* 0x001fea0003c00000 */
[----:B------:R1:W2:Y:S02]  /*e300*/  SHFL.IDX P6, R14, R13, R12, R11 ;  /* 0x0000000c0d0e7389 */ /* 0x0002a400000c000b */
[----:B012---:R-:W-:Y:S01]  /*e310*/  ENDCOLLECTIVE ;  /* 0x000000000000791b */ /* 0x007fe20003800000 */
.L_x_160:
[----:B------:R-:W-:Y:S01]  /*e320*/  IMAD.MOV.U32 R3, RZ, RZ, R10 ;  /* 0x000000ffff037224 */ /* 0x000fe200078e000a */
[----:B------:R-:W-:Y:S01]  /*e330*/  MOV R13, R17 ;  /* 0x00000011000d7202 */ /* 0x000fe20000000f00 */
[----:B------:R-:W-:Y:S02]  /*e340*/  IMAD.MOV.U32 R12, RZ, RZ, 0x4 ;  /* 0x00000004ff0c7424 */ /* 0x000fe400078e00ff */
[----:B------:R-:W-:-:S07]  /*e350*/  IMAD.MOV.U32 R19, RZ, RZ, R14 ;  /* 0x000000ffff137224 */ /* 0x000fce00078e000e */
[----:B------:R-:W-:Y:S05]  /*e360*/  WARPSYNC.COLLECTIVE R15, `(.L_x_161) ;  /* 0x000000000f087348 */ /* 0x000fea0003c00000 */
[----:B------:R0:W1:Y:S02]  /*e370*/  SHFL.IDX P6, R14, R13, R12, R11 ;  /* 0x0000000c0d0e7389 */ /* 0x00006400000c000b */
[----:B01----:R-:W-:Y:S01]  /*e380*/  ENDCOLLECTIVE ;  /* 0x000000000000791b */ /* 0x003fe20003800000 */
.L_x_161:
[----:B------:R-:W-:-:S05]  /*e390*/  MOV R2, R19 ;  /* 0x0000001300027202 */ /* 0x000fca0000000f00 */
[----:B------:R-:W-:-:S05]  /*e3a0*/  IMAD.WIDE.U32 R2, R30, 0x2, R2 ;  /* 0x000000021e027825 */ /* 0x000fca00078e0002 */
[----:B------:R-:W-:Y:S01]  /*e3b0*/  @!PT LDS RZ, [RZ] ;  /* 0x00000000fffff984 */ /* 0x000fe20000000800 */
[----:B------:R-:W-:Y:S01]  /*e3c0*/  @!PT LDS RZ, [RZ] ;  /* 0x00000000fffff984 */ /* 0x000fe20000000800 */
[----:B------:R-:W-:Y:S01]  /*e3d0*/  @!PT LDS RZ, [RZ] ;  /* 0x00000000fffff984 */ /* 0x000fe20000000800 */
[----:B------:R0:W-:Y:S01]  /*e3e0*/  LDGSTS.E.BYPASS.LTC128B.128 [R4+0x1c00], desc[UR38][R2.64], !P2 ;  /* 0x01c0000002047fae */ /* 0x0001e2000d101d66 */
[----:B------:R-:W-:Y:S01]  /*e3f0*/  IMAD.MOV.U32 R13, RZ, RZ, R16 ;  /* 0x000000ffff0d7224 */ /* 0x000fe200078e0010 */
[C---:B------:R-:W-:Y:S02]  /*e400*/  ISETP.LT.OR P2, PT, R5.reuse, 0x41, P1 ;  /* 0x000000410500780c */ /* 0x040fe40000f41670 */
[----:B------:R0:W-:Y:S01]  /*e410*/  LDGSTS.E.BYPASS.LTC128B.128 [R4+0x4c00], desc[UR38][R2.64+0x80], !P3 ;  /* 0x04c0008002047fae */ /* 0x0001e2000d901d66 */
[----:B------:R-:W-:Y:S02]  /*e420*/  ISETP.LT.OR P3, PT, R5, 0x41, !P0 ;  /* 0x000000410500780c */ /* 0x000fe40004761670 */
[----:B------:R-:W-:-:S11]  /*e430*/  MOV R18, R14 ;  /* 0x0000000e00127202 */ /* 0x000fd60000000f00 */
[----:B0-----:R-:W-:Y:S05]  /*e440*/  WARPSYNC.COLLECTIVE R15, `(.L_x_162) ;  /* 0x000000000f087348 */ /* 0x001fea0003c00000 */
[----:B------:R1:W2:Y:S02]  /*e450*/  SHFL.IDX P6, R14, R13, R12, R11 ;  /* 0x0000000c0d0e7389 */ /* 0x0002a400000c000b */
[----:B012---:R-:W-:Y:S01]  /*e460*/  ENDCOLLECTIVE ;  /* 0x000000000000791b */ /* 0x007fe20003800000 */
.L_x_162:
[----:B------:R-:W-:Y:S01]  /*e470*/  MOV R3, R18 ;  /* 0x0000001200037202 */ /* 0x000fe20000000f00 */
[----:B------:R-:W-:Y:S01]  /*e480*/  IMAD.MOV.U32 R13, RZ, RZ, R17 ;  /* 0x000000ffff0d7224 */ /* 0x000fe200078e0011 */
[----:B------:R-:W-:Y:S02]  /*e490*/  MOV R12, 0x5 ;  /* 0x00000005000c7802 */ /* 0x000fe40000000f00 */
[----:B------:R-:W-:-:S07]  /*e4a0*/  MOV R23, R14 ;  /* 0x0000000e00177202 */ /* 0x000fce0000000f00 */
[----:B------:R-:W-:Y:S05]  /*e4b0*/  WARPSYNC.COLLECTIVE R15, `(.L_x_163) ;  /* 0x000000000f087348 */ /* 0x000fea0003c00000 */
[----:B------:R0:W1:Y:S02]  /*e4c0*/  SHFL.IDX P6, R14, R13, R12, R11 ;  /* 0x0000000c0d0e7389 */ /* 0x00006400000c000b */
[----:B01----:R-:W-:Y:S01]  /*e4d0*/  ENDCOLLECTIVE ;  /* 0x000000000000791b */ /* 0x003fe20003800000 */
.L_x_163:
[----:B------:R-:W-:-:S04]  /*e4e0*/  IMAD.MOV.U32 R2, RZ, RZ, R23 ;  /* 0x000000ffff027224 */ /* 0x000fc800078e0017 */
[----:B------:R-:W-:-:S05]  /*e4f0*/  IMAD.WIDE.U32 R2, R30, 0x2, R2 ;  /* 0x000000021e027825 */ /* 0x000fca00078e0002 */
[----:B------:R-:W-:Y:S01]  /*e500*/  @!PT LDS RZ, [RZ] ;  /* 0x00000000fffff984 */ /* 0x000fe20000000800 */
[----:B------:R-:W-:Y:S01]  /*e510*/  @!PT LDS RZ, [RZ] ;  /* 0x00000000fffff984 */ /* 0x000fe20000000800 */
[----:B------:R-:W-:Y:S01]  /*e520*/  @!PT LDS RZ, [RZ] ;  /* 0x00000000fffff984 */ /* 0x000fe20000000800 */
[----:B------:R0:W-:Y:S01]  /*e530*/  LDGSTS.E.BYPASS.LTC128B.128 [R4+0x2400], desc[UR38][R2.64], !P2 ;  /* 0x0240000002047fae */ /* 0x0001e2000d101d66 */
[----:B------:R-:W-:-:S03]  /*e540*/  MOV R13, R16 ;  /* 0x00000010000d7202 */ /* 0x000fc60000000f00 */
[----:B------:R0:W-:Y:S01]  /*e550*/  LDGSTS.E.BYPASS.LTC128B.128 [R4+0x5400], desc[UR38][R2.64+0x80], !P3 ;  /* 0x0540008002047fae */ /* 0x0001e2000d901d66 */
[----:B------:R-:W-:-:S07]  /*e560*/  IMAD.MOV.U32 R17, RZ, RZ, R14 ;  /* 0x000000ffff117224 */ /* 0x000fce00078e000e */
[----:B0-----:R-:W-:Y:S05]  /*e570*/  WARPSYNC.COLLECTIVE R15, `(.L_x_164) ;  /* 0x000000000f087348 */ /* 0x001fea0003c00000 */
[----:B------:R1:W2:Y:S02]  /*e580*/  SHFL.IDX P6, R14, R13, R12, R11 ;  /* 0x0000000c0d0e7389 */ /* 0x0002a400000c000b */
[----:B012---:R-:W-:Y:S01]  /*e590*/  ENDCOLLECTIVE ;  /* 0x000000000000791b */ /* 0x007fe20003800000 */
.L_x_164:
[----:B------:R-:W-:Y:S05]  /*e5a0*/  BRA `(.L_x_165) ;  /* 0xffffffcc00a07947 */ /* 0x000fea000383ffff */
.L_x_75:
[----:B0-----:R0:W1:Y:S02]  /*e5b0*/  SYNCS.PHASECHK.TRANS64.TRYWAIT P0, [R7+URZ+0x2a820], R8 ;  /* 0x02a82008070075a7 */ /* 0x001064000800017f */
[----:B-1----:R-:W-:Y:S05]  /*e5c0*/  @!P0 NANOSLEEP.SYNCS 0x989680 ;  /* 0x009896800000895d */ /* 0x002fea0003900000 */
[----:B------:R-:W1:Y:S02]  /*e5d0*/  @!P0 SYNCS.PHASECHK.TRANS64 P0, [R7+URZ+0x2a820], R8 ;  /* 0x02a82008070085a7 */ /* 0x000e64000800007f */
[----:B-1----:R-:W-:Y:S05]  /*e5e0*/  @!P0 BRA `(.L_x_75) ;  /* 0xfffffffc00f08947 */ /* 0x002fea000383ffff */
[----:B------:R-:W-:Y:S05]  /*e5f0*/  BRA `(.L_x_166) ;  /* 0xffffffd000147947 */ /* 0x000fea000383ffff */
.L_x_76:
[----:B------:R-:W1:Y:S01]  /*e600*/  S2R R3, SR_TID.X ;  /* 0x0000000000037919 */ /* 0x000e620000002100 */
[----:B------:R-:W-:Y:S01]  /*e610*/  BSSY B0, `(.L_x_167) ;  /* 0x000000a000007945 */ /* 0x000fe20003800000 */
[----:B------:R-:W-:Y:S01]  /*e620*/  IMAD.MOV.U32 R12, RZ, RZ, RZ ;  /* 0x000000ffff0c7224 */ /* 0x000fe200078e00ff */
[----:B------:R-:W-:Y:S01]  /*e630*/  MOV R11, 0x1f ;  /* 0x0000001f000b7802 */ /* 0x000fe20000000f00 */
[----:B------:R-:W-:Y:S01]  /*e640*/  IMAD.MOV.U32 R15, RZ, RZ, -0x1 ;  /* 0xffffffffff0f7424 */ /* 0x000fe200078e00ff */
[----:B-1----:R-:W-:-:S04]  /*e650*/  SHF.R.U32.HI R3, RZ, 0x5, R3 ;  /* 0x00000005ff037819 */ /* 0x002fc80000011603 */
[----:B------:R-:W-:-:S04]  /*e660*/  LOP3.LUT R3, R3, 0x3, RZ, 0xc0, !PT ;  /* 0x0000000303037812 */ /* 0x000fc800078ec0ff */
[----:B------:R-:W-:-:S07]  /*e670*/  MOV R13, R3 ;  /* 0x00000003000d7202 */ /* 0x000fce0000000f00 */
[----:B0----5:R-:W-:Y:S05]  /*e680*/  WARPSYNC.COLLECTIVE R15, `(.L_x_168) ;  /* 0x000000000f087348 */ /* 0x021fea0003c00000 */
[----:B------:R1:W2:Y:S02]  /*e690*/  SHFL.IDX P6, R14, R13, R12, R11 ;  /* 0x0000000c0d0e7389 */ /* 0x0002a400000c000b */
[----:B012--5:R-:W-:Y:S01]  /*e6a0*/  ENDCOLLECTIVE ;  /* 0x000000000000791b */ /* 0x027fe20003800000 */
.L_x_168:
[----:B------:R-:W-:Y:S05]  /*e6b0*/  BSYNC B0 ;  /* 0x0000000000007941 */ /* 0x000fea0003800000 */
.L_x_167:
[----:B------:R-:W-:Y:S05]  /*e6c0*/  BRA `(.L_x_169) ;  /* 0xffffffcc00f87947 */ /* 0x000fea000383ffff */
.L_x_77:
[----:B------:R-:W-:Y:S01]  /*e6d0*/  BSSY B0, `(.L_x_170) ;  /* 0x0000006000007945 */ /* 0x000fe20003800000 */
[----:B------:R-:W-:-:S07]  /*e6e0*/  MOV R15, 0xffffffff ;  /* 0xffffffff000f7802 */ /* 0x000fce0000000f00 */
[----:B01---5:R-:W-:Y:S05]  /*e6f0*/  WARPSYNC.COLLECTIVE R15, `(.L_x_171) ;  /* 0x000000000f0c7348 */ /* 0x023fea0003c00000 */
[----:B------:R-:W-:Y:S02]  /*e700*/  ELECT P6, UR62, PT ;  /* 0x00000000003e782f */ /* 0x000fe400038c0000 */
[----:B------:R-:W-:Y:S01]  /*e710*/  MOV R14, UR62 ;  /* 0x0000003e000e7c02 */ /* 0x000fe20008000f00 */
[----:B01---5:R-:W-:Y:S10]  /*e720*/  ENDCOLLECTIVE ;  /* 0x000000000000791b */ /* 0x023ff40003800000 */
.L_x_171:
[----:B------:R-:W-:Y:S05]  /*e730*/  BSYNC B0 ;  /* 0x0000000000007941 */ /* 0x000fea0003800000 */
.L_x_170:
[----:B------:R-:W-:Y:S05]  /*e740*/  BRA `(.L_x_172) ;  /* 0xffffffcc00ec7947 */ /* 0x000fea000383ffff */
.L_x_79:
[----:B-1----:R1:W2:Y:S02]  /*e750*/  SYNCS.PHASECHK.TRANS64.TRYWAIT P1, [R5+URZ+0x2a840], R4 ;  /* 0x02a84004050075a7 */ /* 0x0022a4000802017f */
[----:B--2---:R-:W-:Y:S05]  /*e760*/  @!P1 NANOSLEEP.SYNCS 0x989680 ;  /* 0x009896800000995d */ /* 0x004fea0003900000 */
[----:B------:R-:W2:Y:S02]  /*e770*/  @!P1 SYNCS.PHASECHK.TRANS64 P1, [R5+URZ+0x2a840], R4 ;  /* 0x02a84004050095a7 */ /* 0x000ea4000802007f */
[----:B--2---:R-:W-:Y:S05]  /*e780*/  @!P1 BRA `(.L_x_79) ;  /* 0xfffffffc00f09947 */ /* 0x004fea000383ffff */
[----:B------:R-:W-:Y:S05]  /*e790*/  BRA `(.L_x_173) ;  /* 0xffffffd0000c7947 */ /* 0x000fea000383ffff */
.L_x_81:
[----:B--2---:R2:W3:Y:S02]  /*e7a0*/  SYNCS.PHASECHK.TRANS64.TRYWAIT P1, [R3+URZ+0x2a840], R0 ;  /* 0x02a84000030075a7 */ /* 0x0044e4000802017f */
[----:B---3--:R-:W-:Y:S05]  /*e7b0*/  @!P1 NANOSLEEP.SYNCS 0x989680 ;  /* 0x009896800000995d */ /* 0x008fea0003900000 */
[----:B------:R-:W3:Y:S02]  /*e7c0*/  @!P1 SYNCS.PHASECHK.TRANS64 P1, [R3+URZ+0x2a840], R0 ;  /* 0x02a84000030095a7 */ /* 0x000ee4000802007f */
[----:B---3--:R-:W-:Y:S05]  /*e7d0*/  @!P1 BRA `(.L_x_81) ;  /* 0xfffffffc00f09947 */ /* 0x008fea000383ffff */
[----:B------:R-:W-:Y:S05]  /*e7e0*/  BRA `(.L_x_174) ;  /* 0xffffffd000187947 */ /* 0x000fea000383ffff */
.L_x_83:
[----:B---3--:R3:W4:Y:S02]  /*e7f0*/  SYNCS.PHASECHK.TRANS64.TRYWAIT P1, [R5+URZ+0x2a860], R4 ;  /* 0x02a86004050075a7 */ /* 0x008724000802017f */
[----:B----4-:R-:W-:Y:S05]  /*e800*/  @!P1 NANOSLEEP.SYNCS 0x989680 ;  /* 0x009896800000995d */ /* 0x010fea0003900000 */
[----:B------:R-:W4:Y:S02]  /*e810*/  @!P1 SYNCS.PHASECHK.TRANS64 P1, [R5+URZ+0x2a860], R4 ;  /* 0x02a86004050095a7 */ /* 0x000f24000802007f */
[----:B----4-:R-:W-:Y:S05]  /*e820*/  @!P1 BRA `(.L_x_83) ;  /* 0xfffffffc00f09947 */ /* 0x010fea000383ffff */
[----:B------:R-:W-:Y:S05]  /*e830*/  BRA `(.L_x_175) ;  /* 0xffffffd000147947 */ /* 0x000fea000383ffff */
.L_x_176:
[----:B------:R-:W-:-:S00]  /*e840*/  BRA `(.L_x_176) ;  /* 0xfffffffc00fc7947 */ /* 0x000fc0000383ffff */
[----:B------:R-:W-:-:S00]  /*e850*/  NOP ;  /* 0x0000000000007918 */ /* 0x000fc00000000000 */
        /* <DEDUP_REMOVED lines=10> */
.L_x_3204:


//--------------------- .text._ZN7cutlass13device_kernelIN5flash11enable_sm90INS1_16FlashAttnFwdSm90INS1_25CollectiveMainloopFwdSm90ILi2EN4cute5tupleIJNS5_1CILi1EEES8_S8_EEENS6_IJNS7_ILi128EEENS7_ILi96EEENS7_ILi192EEEEEELi128ENS_6half_tEfNS_4arch4Sm90ELb0ELb0ELb1ELb1ELb1ELb0ELb0ELb1ELb1ELb1ELb1ELb0EEENS1_21CollectiveEpilogueFwdINS6_IJSA_SA_SB_EEES9_SE_SG_Li256ELb1ELb1ELb1ELb0EEENS1_36VarlenDynamicPersistentTileSchedulerILi128ELi96ELi256ELi128ELb1ELb1ELb1ELb0ELb1ELb1EEEEEEEEEvNT_6ParamsE --------------------------
	.section	.text._ZN7cutlass13device_kernelIN5flash11enable_sm90INS1_16FlashAttnFwdSm90INS1_25CollectiveMainloopFwdSm90ILi2EN4cute5tupleIJNS5_1CILi1EEES8_S8_EEENS6_IJNS7_ILi128EEENS7_ILi96EEENS7_ILi192EEEEEELi128ENS_6half_tEfNS_4arch4Sm90ELb0ELb0ELb1ELb1ELb1ELb0ELb0ELb1ELb1ELb1ELb1ELb0EEENS1_21CollectiveEpilogueFwdINS6_IJSA_SA_SB_EEES9_SE_SG_Li256ELb1ELb1ELb1ELb0EEENS1_36VarlenDynamicPersistentTileSchedulerILi128ELi96ELi256ELi128ELb1ELb1ELb1ELb0ELb1ELb1EEEEEEEEEvNT_6ParamsE,"ax",@progbits
	.align	128
.text._ZN7cutlass13device_kernelIN5flash11enable_sm90INS1_16FlashAttnFwdSm90INS1_25CollectiveMainloopFwdSm90ILi2EN4cute5tupleIJNS5_1CILi1EEES8_S8_EEENS6_IJNS7_ILi128EEENS7_ILi96EEENS7_ILi192EEEEEELi128ENS_6half_tEfNS_4arch4Sm90ELb0ELb0ELb1ELb1ELb1ELb0ELb0ELb1ELb1ELb1ELb1ELb0EEENS1_21CollectiveEpilogueFwdINS6_IJSA_SA_SB_EEES9_SE_SG_Li256ELb1ELb1ELb1ELb0EEENS1_36VarlenDynamicPersistentTileSchedulerILi128ELi96ELi256ELi128ELb1ELb1ELb1ELb0ELb1ELb1EEEEEEEEEvNT_6ParamsE:
        .type           _ZN7cutlass13device_kernelIN5flash11enable_sm90INS1_16FlashAttnFwdSm90INS1_25CollectiveMainloopFwdSm90ILi2EN4cute5tupleIJNS5_1CILi1EEES8_S8_EEENS6_IJNS7_ILi128EEENS7_ILi96EEENS7_ILi192EEEEEELi128ENS_6half_tEfNS_4arch4Sm90ELb0ELb0ELb1ELb1ELb1ELb0ELb0ELb1ELb1ELb1ELb1ELb0EEENS1_21CollectiveEpilogueFwdINS6_IJSA_SA_SB_EEES9_SE_SG_Li256ELb1ELb1ELb1ELb0EEENS1_36VarlenDynamicPersistentTileSchedulerILi128ELi96ELi256ELi128ELb1ELb1ELb1ELb0ELb1ELb1EEEEEEEEEvNT_6ParamsE,@function
        .size           _ZN7cutlass13device_kernelIN5flash11enable_sm90INS1_16FlashAttnFwdSm90INS1_25CollectiveMainloopFwdSm90ILi2EN4cute5tupleIJNS5_1CILi1EEES8_S8_EEENS6_IJNS7_ILi128EEENS7_ILi96EEENS7_ILi192EEEEEELi128ENS_6half_tEfNS_4arch4Sm90ELb0ELb0ELb1ELb1ELb1ELb0ELb0ELb1ELb1ELb1ELb1ELb0EEENS1_21CollectiveEpilogueFwdINS6_IJSA_SA_SB_EEES9_SE_SG_Li256ELb1ELb1ELb1ELb0EEENS1_36VarlenDynamicPersistentTileSchedulerILi128ELi96ELi256ELi128ELb1ELb1ELb1ELb0ELb1ELb1EEEEEEEEEvNT_6ParamsE,(.L_x_3205 - _ZN7cutlass13device_kernelIN5flash11enable_sm90INS1_16FlashAttnFwdSm90INS1_25CollectiveMainloopFwdSm90ILi2EN4cute5tupleIJNS5_1CILi1EEES8_S8_EEENS6_IJNS7_ILi128EEENS7_ILi96EEENS7_ILi192EEEEEELi128ENS_6half_tEfNS_4arch4Sm90ELb0ELb0ELb1ELb1ELb1ELb0ELb0ELb1ELb1ELb1ELb1ELb0EEENS1_21CollectiveEpilogueFwdINS6_IJSA_SA_SB_EEES9_SE_SG_Li256ELb1ELb1ELb1ELb0EEENS1_36VarlenDynamicPersistentTileSchedulerILi128ELi96ELi256ELi128ELb1ELb1ELb1ELb0ELb1ELb1EEEEEEEEEvNT_6ParamsE)
        .other          _ZN7cutlass13device_kernelIN5flash11enable_sm90INS1_16FlashAttnFwdSm90INS1_25CollectiveMainloopFwdSm90ILi2EN4cute5tupleIJNS5_1CILi1EEES8_S8_EEENS6_IJNS7_ILi128EEENS7_ILi96EEENS7_ILi192EEEEEELi128ENS_6half_tEfNS_4arch4Sm90ELb0ELb0ELb1ELb1ELb1ELb0ELb0ELb1ELb1ELb1ELb1ELb0EEENS1_21CollectiveEpilogueFwdINS6_IJSA_SA_SB_EEES9_SE_SG_Li256ELb1ELb1ELb1ELb0EEENS1_36VarlenDynamicPersistentTileSchedulerILi128ELi96ELi256ELi128ELb1ELb1ELb1ELb0ELb1ELb1EEEEEEEEEvNT_6ParamsE,@"STO_CUDA_ENTRY STV_DEFAULT"
_ZN7cutlass13device_kernelIN5flash11enable_sm90INS1_16FlashAttnFwdSm90INS1_25CollectiveMainloopFwdSm90ILi2EN4cute5tupleIJNS5_1CILi1EEES8_S8_EEENS6_IJNS7_ILi128EEENS7_ILi96EEENS7_ILi192EEEEEELi128ENS_6half_tEfNS_4arch4Sm90ELb0ELb0ELb1ELb1ELb1ELb0ELb0ELb1ELb1ELb1ELb1ELb0EEENS1_21CollectiveEpilogueFwdINS6_IJSA_SA_SB_EEES9_SE_SG_Li256ELb1ELb1ELb1ELb0EEENS1_36VarlenDynamicPersistentTileSchedulerILi128ELi96ELi256ELi128ELb1ELb1ELb1ELb0ELb1ELb1EEEEEEEEEvNT_6ParamsE:
[----:B------:R-:W0:Y:S02]  /*0000*/  LDC R1, c[0x0][0x28] ;  /* 0x00000a00ff017b82 */ /* 0x000e240000000800 */
[----:B0-----:R-:W-:Y:S01]  /*0010*/  VIADD R1, R1, 0xffffffe0 ;  /* 0xffffffe001017836 */ /* 0x001fe20000000000 */
[----:B------:R-:W0:Y:S01]  /*0020*/  S2R R3, SR_TID.X ;  /* 0x0000000000037919 */ /* 0x000e220000002100 */
[----:B------:R-:W-:Y:S01]  /*0030*/  ELECT P0, URZ, PT ;  /* 0x00000000003f782f */ /* 0x000fe20003800000 */
[----:B------:R-:W-:Y:S01]  /*0040*/  UMOV UR4, 0x80 ;  /* 0x0000008000047882 */ /* 0x000fe20000000000 */
[----:B------:R-:W-:Y:S01]  /*0050*/  UMOV UR7, 0x100 ;  /* 0x0000010000077882 */ /* 0x000fe20000000000 */
[----:B0-----:R-:W-:-:S05]  /*0060*/  SHF.R.U32.HI R0, RZ, 0x5, R3 ;  /* 0x00000005ff007819 */ /* 0x001fca0000011603 */
[----:B------:R-:W0:Y:S02]  /*0070*/  SHFL.IDX PT, R2, R0, RZ, 0x1f ;  /* 0x00001fff00027589 */ /* 0x000e2400000e0000 */
[C---:B0-----:R-:W-:Y:S02]  /*0080*/  ISETP.NE.OR P0, PT, R2.reuse, RZ, !P0 ;  /* 0x000000ff0200720c */ /* 0x041fe40004705670 */
[----:B------:R-:W-:Y:S02]  /*0090*/  ISETP.NE.AND P1, PT, R2, RZ, PT ;  /* 0x000000ff0200720c */ /* 0x000fe40003f25270 */
[----:B------:R-:W-:-:S06]  /*00a0*/  SHF.R.U32.HI R2, RZ, 0x7, R3 ;  /* 0x00000007ff027819 */ /* 0x000fcc0000011603 */
[----:B------:R-:W0:Y:S03]  /*00b0*/  SHFL.IDX PT, R2, R2, RZ, 0x1f ;  /* 0x00001fff02027589 */ /* 0x000e2600000e0000 */
[----:B------:R-:W-:Y:S01]  /*00c0*/  VOTEU.ALL UP0, P0 ;  /* 0x00000000003f7886 */ /* 0x000fe20000000000 */
[----:B------:R-:W-:-:S04]  /*00d0*/  VOTEU.ALL UP1, P0 ;  /* 0x00000000003f7886 */ /* 0x000fc80000020000 */
[----:B------:R-:W1:Y:S01]  /*00e0*/  @!UP0 S2UR UR8, SR_CgaCtaId ;  /* 0x00000000000889c3 */ /* 0x000e620000008800 */
[----:B------:R-:W-:Y:S01]  /*00f0*/  @!UP0 UMOV UR6, 0x400 ;  /* 0x0000040000068882 */ /* 0x000fe20000000000 */
[----:B------:R-:W-:-:S04]  /*0100*/  @!UP0 UIADD3 UR4, -UR4, 0x100000, URZ ;  /* 0x0010000004048890 */ /* 0x000fc8000fffe13f */
[----:B------:R-:W-:Y:S02]  /*0110*/  @!UP0 USHF.L.U32 UR5, UR4, 0xb, URZ ;  /* 0x0000000b04058899 */ /* 0x000fe4000800063f */
[----:B------:R-:W-:Y:S02]  /*0120*/  @!UP0 USHF.L.U32 UR4, UR4, 0x1, URZ ;  /* 0x0000000104048899 */ /* 0x000fe4000800063f */
[----:B-1----:R-:W-:Y:S02]  /*0130*/  @!UP0 ULEA UR8, UR8, UR6, 0x18 ;  /* 0x0000000608088291 */ /* 0x002fe4000f8ec03f */
[----:B------:R-:W-:-:S04]  /*0140*/  @!UP0 UIADD3 UR6, -UR7, 0x100000, URZ ;  /* 0x0010000007068890 */ /* 0x000fc8000fffe13f */
[----:B------:R-:W-:Y:S02]  /*0150*/  @!UP0 USHF.L.U32 UR7, UR6, 0xb, URZ ;  /* 0x0000000b06078899 */ /* 0x000fe4000800063f */
[----:B------:R-:W-:Y:S01]  /*0160*/  @!UP0 USHF.L.U32 UR6, UR6, 0x1, URZ ;  /* 0x0000000106068899 */ /* 0x000fe2000800063f */
[----:B------:R-:W-:-:S05]  /*0170*/  VOTEU.ALL UP0, P0 ;  /* 0x00000000003f7886 */ /* 0x000fca0000000000 */
[----:B------:R1:W2:Y:S06]  /*0180*/  @!UP0 SYNCS.EXCH.64 URZ, [UR8+0x2a800], UR4 ;  /* 0x02a80004083f85b2 */ /* 0x0002ac0008000100 */
[----:B------:R1:W3:Y:S02]  /*0190*/  @!UP1 SYNCS.EXCH.64 URZ, [UR8+0x2a820], UR6 ;  /* 0x02a82006083f95b2 */ /* 0x0002e40008000100 */
[----:B01----:R-:W-:Y:S05]  /*01a0*/  @P1 BRA `(.L_x_177) ;  /* 0x0000000000481947 */ /* 0x003fea0003800000 */
        /* <DEDUP_REMOVED lines=14> */
[----:B------:R0:W4:Y:S01]  /*0290*/  SYNCS.EXCH.64 URZ, [UR8+0x2a840], UR6 ;  /* 0x02a84006083f75b2 */ /* 0x0001220008000100 */
[----:B------:R0:W0:Y:S01]  /*02a0*/  SYNCS.EXCH.64 URZ, [UR8+0x2a838], UR4 ;  /* 0x02a83804083f75b2 */ /* 0x0000220008000100 */
[----:B------:R0:W0:Y:S01]  /*02b0*/  SYNCS.EXCH.64 URZ, [UR8+0x2a848], UR6 ;  /* 0x02a84806083f75b2 */ /* 0x0000220008000100 */
[----:B------:R-:W-:Y:S01]  /*02c0*/  NOP ;  /* 0x0000000000007918 */ /* 0x000fe20000000000 */
.L_x_177:
        /* <DEDUP_REMOVED lines=22> */
.L_x_178:
        /* <DEDUP_REMOVED lines=18> */
.L_x_179:
        /* <DEDUP_REMOVED lines=22> */
.L_x_180:
        /* <DEDUP_REMOVED lines=23> */
.L_x_181:
[----:B------:R-:W-:Y:S01]  /*0820*/  UISETP.NE.AND UP0, UPT, UR9, URZ, UPT ;  /* 0x0000003f0900728c */ /* 0x000fe2000bf05270 */
[----:B------:R-:W-:Y:S01]  /*0830*/  NOP ;  /* 0x0000000000007918 */ /* 0x000fe20000000000 */
[----:B0-----:R-:W-:Y:S01]  /*0840*/  UMOV UR4, 0x1 ;  /* 0x0000000100047882 */ /* 0x001fe20000000000 */
[----:B------:R-:W-:Y:S01]  /*0850*/  ULDC.64 UR36, c[0x0][0x208] ;  /* 0x0000820000247ab9 */ /* 0x000fe20000000a00 */
[----:B------:R-:W-:Y:S01]  /*0860*/  USEL UR4, UR4, 0x2, !UP0 ;  /* 0x0000000204047887 */ /* 0x000fe2000c000000 */
[----:B-1234-:R-:W-:Y:S01]  /*0870*/  BAR.SYNC.DEFER_BLOCKING 0x0 ;  /* 0x0000000000007b1d */ /* 0x01efe20000010000 */
[----:B------:R-:W-:-:S04]  /*0880*/  PLOP3.LUT P0, PT, PT, PT, UP0, 0x80, 0x0 ;  /* 0x000000000000781c */ /* 0x000fc80003f0f008 */
[----:B------:R-:W-:-:S05]  /*0890*/  IMAD.U32 R2, RZ, RZ, UR4 ;  /* 0x00000004ff027e24 */ /* 0x000fca000f8e00ff */
[----:B------:R0:W-:Y:S04]  /*08a0*/  STL [R1+0x1c], R2 ;  /* 0x00001c0201007387 */ /* 0x0001e80000100800 */
[----:B------:R-:W-:Y:S05]  /*08b0*/  @!P0 BRA `(.L_x_182) ;  /* 0x00000098009c8947 */ /* 0x000fea0003800000 */
.L_x_183:
[----:B------:R-:W-:-:S08]  /*08c0*/  NOP ;  /* 0x0000000000007918 */ /* 0x000fd00000000000 */
[----:B------:R-:W1:Y:S02]  /*08d0*/  USETMAXREG.TRY_ALLOC.CTAPOOL UP0, 0xe8 ;  /* 0x000000e8000079c8 */ /* 0x000e640008000600 */
[----:B-1----:R-:W-:-:S13]  /*08e0*/  PLOP3.LUT P0, PT, PT, PT, UP0, 0x80, 0x0 ;  /* 0x000000000000781c */ /* 0x002fda0003f0f008 */
[----:B------:R-:W-:Y:S05]  /*08f0*/  @!P0 BRA `(.L_x_183) ;  /* 0xfffffffc00f08947 */ /* 0x000fea000383ffff */
[----:B------:R-:W1:Y:S08]  /*0900*/  S2UR UR5, SR_CgaCtaId ;  /* 0x00000000000579c3 */ /* 0x000e700000008800 */
[----:B------:R-:W-:Y:S06]  /*0910*/  BAR.ARV 0x8, 0x180 ;  /* 0x0206000000007b1d */ /* 0x000fec0000002000 */
[----:B------:R-:W-:-:S02]  /*0920*/  UMOV UR4, 0x400 ;  /* 0x0000040000047882 */ /* 0x000fc40000000000 */
[----:B------:R-:W-:Y:S01]  /*0930*/  BAR.SYNC.DEFER_BLOCKING 0x5, 0x180 ;  /* 0x0146000000007b1d */ /* 0x000fe20000010000 */
[----:B-1----:R-:W-:-:S09]  /*0940*/  ULEA UR4, UR5, UR4, 0x18 ;  /* 0x0000000405047291 */ /* 0x002fd2000f8ec03f */
[----:B------:R-:W1:Y:S01]  /*0950*/  LDS.128 R24, [UR4+0x2a8d0] ;  /* 0x02a8d004ff187984 */ /* 0x000e620008000c00 */
[----:B------:R-:W-:Y:S01]  /*0960*/  ULDC UR4, c[0x0][0xc3c] ;  /* 0x00030f0000047ab9 */ /* 0x000fe20000000800 */
[----:B------:R-:W-:Y:S06]  /*0970*/  BAR.ARV 0x4, 0x180 ;  /* 0x0106000000007b1d */ /* 0x000fec0000002000 */
[----:B-1----:R-:W-:-:S13]  /*0980*/  ISETP.GE.AND P0, PT, R27, UR4, PT ;  /* 0x000000041b007c0c */ /* 0x002fda000bf06270 */
[----:B------:R-:W-:Y:S05]  /*0990*/  @P0 EXIT ;  /* 0x000000000000094d */ /* 0x000fea0003800000 */
[----:B0-----:R-:W2:Y:S01]  /*09a0*/  LDL R2, [R1+0x1c] ;  /* 0x00001c0001027983 */ /* 0x001ea20000100800 */
[----:B------:R-:W-:Y:S01]  /*09b0*/  R2UR UR6, R25 ;  /* 0x00000000190672ca */ /* 0x000fe200000e0000 */
[----:B------:R-:W-:Y:S01]  /*09c0*/  UMOV UR39, URZ ;  /* 0x0000003f00277c82 */ /* 0x000fe20008000000 */
[----:B------:R-:W-:Y:S01]  /*09d0*/  R2UR UR5, R26 ;  /* 0x000000001a0572ca */ /* 0x000fe200000e0000 */
[----:B------:R-:W0:Y:S01]  /*09e0*/  S2R R0, SR_TID.X ;  /* 0x0000000000007919 */ /* 0x000e220000002100 */
[----:B------:R-:W-:Y:S01]  /*09f0*/  UMOV UR38, URZ ;  /* 0x0000003f00267c82 */ /* 0x000fe20008000000 */
[----:B0-----:R-:W-:-:S05]  /*0a00*/  VIADD R202, R0, 0xffffff80 ;  /* 0xffffff8000ca7836 */ /* 0x001fca0000000000 */
[----:B------:R-:W-:-:S04]  /*0a10*/  SHF.R.S32.HI R3, RZ, 0x1f, R202 ;  /* 0x0000001fff037819 */ /* 0x000fc800000114ca */
[CC--:B------:R-:W-:Y:S02]  /*0a20*/  LEA.HI R0, R3.reuse, R202.reuse, RZ, 0x7 ;  /* 0x000000ca03007211 */ /* 0x0c0fe400078f38ff */
[----:B------:R-:W-:Y:S02]  /*0a30*/  LEA.HI R4, R3, R202, RZ, 0x5 ;  /* 0x000000ca03047211 */ /* 0x000fe400078f28ff */
[----:B------:R-:W-:Y:S02]  /*0a40*/  LOP3.LUT R179, R0, 0xffffff80, RZ, 0xc0, !PT ;  /* 0xffffff8000b37812 */ /* 0x000fe400078ec0ff */
[----:B------:R-:W-:Y:S01]  /*0a50*/  SHF.R.S32.HI R195, RZ, 0x7, R0 ;  /* 0x00000007ffc37819 */ /* 0x000fe20000011400 */
[----:B------:R-:W-:Y:S02]  /*0a60*/  IMAD.SHL.U32 R4, R4, 0x20, RZ ;  /* 0x0000002004047824 */ /* 0x000fe400078e00ff */
[----:B------:R-:W-:Y:S01]  /*0a70*/  IMAD.IADD R179, R202, 0x1, -R179 ;  /* 0x00000001cab37824 */ /* 0x000fe200078e0ab3 */
[----:B------:R-:W-:-:S02]  /*0a80*/  LEA.HI R0, R0, R195, RZ, 0x1 ;  /* 0x000000c300007211 */ /* 0x000fc400078f08ff */
[----:B------:R-:W-:Y:S02]  /*0a90*/  LOP3.LUT R4, R4, 0xfffffc00, RZ, 0xc0, !PT ;  /* 0xfffffc0004047812 */ /* 0x000fe400078ec0ff */
[----:B------:R-:W-:Y:S02]  /*0aa0*/  SHF.R.S32.HI R6, RZ, 0x1f, R179 ;  /* 0x0000001fff067819 */ /* 0x000fe400000114b3 */
[----:B------:R-:W-:Y:S02]  /*0ab0*/  LOP3.LUT R0, R0, 0x3fffffe, RZ, 0xc0, !PT ;  /* 0x03fffffe00007812 */ /* 0x000fe400078ec0ff */
[CC--:B------:R-:W-:Y:S02]  /*0ac0*/  LEA.HI R8, R6.reuse, R179.reuse, RZ, 0x2 ;  /* 0x000000b306087211 */ /* 0x0c0fe400078f10ff */
[----:B------:R-:W-:Y:S01]  /*0ad0*/  LEA.HI R6, R6, R179, RZ, 0x5 ;  /* 0x000000b306067211 */ /* 0x000fe200078f28ff */
[----:B------:R-:W-:Y:S01]  /*0ae0*/  IMAD.IADD R0, R195, 0x1, -R0 ;  /* 0x00000001c3007824 */ /* 0x000fe200078e0a00 */
[----:B------:R-:W-:-:S02]  /*0af0*/  SHF.R.S32.HI R9, RZ, 0x2, R8 ;  /* 0x00000002ff097819 */ /* 0x000fc40000011408 */
[----:B------:R-:W-:Y:S02]  /*0b00*/  SHF.R.S32.HI R10, RZ, 0x1f, R8 ;  /* 0x0000001fff0a7819 */ /* 0x000fe40000011408 */
[----:B------:R-:W-:Y:S02]  /*0b10*/  LOP3.LUT R8, R8, 0x7ffffffc, RZ, 0xc0, !PT ;  /* 0x7ffffffc08087812 */ /* 0x000fe400078ec0ff */
[----:B------:R-:W-:Y:S02]  /*0b20*/  LEA.HI R10, R10, R9, RZ, 0x3 ;  /* 0x000000090a0a7211 */ /* 0x000fe400078f18ff */
[----:B------:R-:W-:Y:S01]  /*0b30*/  SHF.R.S32.HI R6, RZ, 0x5, R6 ;  /* 0x00000005ff067819 */ /* 0x000fe20000011406 */
[----:B------:R-:W-:Y:S01]  /*0b40*/  IMAD.IADD R8, R179, 0x1, -R8 ;  /* 0x00000001b3087824 */ /* 0x000fe200078e0a08 */
[----:B------:R-:W-:-:S04]  /*0b50*/  LOP3.LUT R10, R10, 0xfffffff8, RZ, 0xc0, !PT ;  /* 0xfffffff80a0a7812 */ /* 0x000fc800078ec0ff */
[----:B------:R-:W-:Y:S01]  /*0b60*/  SHF.L.U32 R173, R8, 0x1, RZ ;  /* 0x0000000108ad7819 */ /* 0x000fe200000006ff */
[----:B------:R-:W-:-:S03]  /*0b70*/  IMAD.IADD R9, R9, 0x1, -R10 ;  /* 0x0000000109097824 */ /* 0x000fc600078e0a0a */
[C---:B------:R-:W-:Y:S01]  /*0b80*/  IADD3 R167, R173.reuse, 0x30, RZ ;  /* 0x00000030ada77810 */ /* 0x040fe20007ffe0ff */
[----:B------:R-:W-:Y:S01]  /*0b90*/  IMAD R9, R6, 0x10, R9 ;  /* 0x0000001006097824 */ /* 0x000fe200078e0209 */
[C---:B------:R-:W-:Y:S01]  /*0ba0*/  IADD3 R160, R173.reuse, 0x68, RZ ;  /* 0x00000068ada07810 */ /* 0x040fe20007ffe0ff */
[C---:B------:R-:W-:Y:S01]  /*0bb0*/  VIADD R172, R173.reuse, 0x8 ;  /* 0x00000008adac7836 */ /* 0x040fe20000000000 */
[----:B------:R-:W-:Y:S01]  /*0bc0*/  SHF.R.S32.HI R189, RZ, 0x1f, R167 ;  /* 0x0000001fffbd7819 */ /* 0x000fe200000114a7 */
        /* <DEDUP_REMOVED lines=22> */
[----:B------:R-:W-:Y:S01]  /*0d30*/  VIADD R22, R173, 0x78 ;  /* 0x00000078ad167836 */ /* 0x000fe20000000000 */
[----:B------:R-:W-:Y:S01]  /*0d40*/  SHF.R.S32.HI R183, RZ, 0x1f, R161 ;  /* 0x0000001fffb77819 */ /* 0x000fe200000114a1 */
[----:B------:R-:W-:Y:S01]  /*0d50*/  IMAD R196, R0, 0x40, R9 ;  /* 0x0000004000c47824 */ /* 0x000fe200078e0209 */
[----:B------:R-:W-:-:S02]  /*0d60*/  SHF.R.S32.HI R181, RZ, 0x1f, R23 ;  /* 0x0000001fffb57819 */ /* 0x000fc40000011417 */
[----:B------:R-:W-:Y:S02]  /*0d70*/  SHF.R.S32.HI R180, RZ, 0x1f, R22 ;  /* 0x0000001fffb47819 */ /* 0x000fe40000011416 */
[----:B--2---:R-:W-:Y:S02]  /*0d80*/  R2UR UR4, R2 ;  /* 0x00000000020472ca */ /* 0x004fe400000e0000 */
[----:B------:R-:W-:-:S04]  /*0d90*/  LEA.HI R2, R3, R202, RZ, 0x4 ;  /* 0x000000ca03027211 */ /* 0x000fc800078f20ff */
[----:B------:R-:W-:Y:S02]  /*0da0*/  LOP3.LUT R5, R2, 0x3fffff0, RZ, 0xc0, !PT ;  /* 0x03fffff002057812 */ /* 0x000fe400078ec0ff */
[----:B------:R-:W-:-:S03]  /*0db0*/  SHF.R.S32.HI R7, RZ, 0x4, R2 ;  /* 0x00000004ff077819 */ /* 0x000fc60000011402 */
[----:B------:R-:W-:Y:S01]  /*0dc0*/  IMAD.IADD R5, R202, 0x1, -R5 ;  /* 0x00000001ca057824 */ /* 0x000fe200078e0a05 */
[----:B------:R-:W-:Y:S01]  /*0dd0*/  LEA.HI R2, R2, R7, RZ, 0x1 ;  /* 0x0000000702027211 */ /* 0x000fe200078f08ff */
[----:B------:R-:W-:-:S03]  /*0de0*/  ULOP3.LUT UR7, UR4, 0x1, URZ, 0xfc, !UPT ;  /* 0x0000000104077892 */ /* 0x000fc6000f8efc3f */
[----:B------:R-:W-:Y:S01]  /*0df0*/  LOP3.LUT R2, R2, 0x1ffffffe, RZ, 0xc0, !PT ;  /* 0x1ffffffe02027812 */ /* 0x000fe200078ec0ff */
[----:B------:R-:W-:Y:S01]  /*0e00*/  UMOV UR4, URZ ;  /* 0x0000003f00047c82 */ /* 0x000fe20008000000 */
[----:B------:R-:W-:Y:S01]  /*0e10*/  LEA R5, R5, R4, 0x6 ;  /* 0x0000000405057211 */ /* 0x000fe200078e30ff */
[----:B------:R-:W-:Y:S01]  /*0e20*/  IMAD.U32 R199, RZ, RZ, UR7 ;  /* 0x00000007ffc77e24 */ /* 0x000fe2000f8e00ff */
[-C--:B------:R-:W-:Y:S01]  /*0e30*/  LEA.HI R4, R3, R202.reuse, RZ, 0x2 ;  /* 0x000000ca03047211 */ /* 0x080fe200078f10ff */
[----:B------:R-:W-:Y:S01]  /*0e40*/  IMAD.IADD R2, R7, 0x1, -R2 ;  /* 0x0000000107027824 */ /* 0x000fe200078e0a02 */
[----:B------:R-:W-:Y:S01]  /*0e50*/  LEA.HI R3, R3, R202, RZ, 0x3 ;  /* 0x000000ca03037211 */ /* 0x000fe200078f18ff */
[----:B------:R-:W-:Y:S01]  /*0e60*/  IMAD.U32 R177, RZ, RZ, UR4 ;  /* 0x00000004ffb17e24 */ /* 0x000fe2000f8e00ff */
[----:B------:R-:W-:Y:S01]  /*0e70*/  LOP3.LUT R7, R4, 0xfffffffc, RZ, 0xc0, !PT ;  /* 0xfffffffc04077812 */ /* 0x000fe200078ec0ff */
[----:B------:R-:W-:Y:S01]  /*0e80*/  IMAD R198, R2, 0x8, R5 ;  /* 0x0000000802c67824 */ /* 0x000fe200078e0205 */
[----:B------:R-:W-:-:S02]  /*0e90*/  LOP3.LUT R17, R3, 0xfffffff8, RZ, 0xc0, !PT ;  /* 0xfffffff803117812 */ /* 0x000fc400078ec0ff */
[----:B------:R-:W-:Y:S01]  /*0ea0*/  SHF.R.S32.HI R176, RZ, 0x3, R3 ;  /* 0x00000003ffb07819 */ /* 0x000fe20000011403 */
[C---:B------:R-:W-:Y:S02]  /*0eb0*/  IMAD.IADD R7, R202.reuse, 0x1, -R7 ;  /* 0x00000001ca077824 */ /* 0x040fe400078e0a07 */
[----:B------:R-:W-:-:S03]  /*0ec0*/  IMAD.IADD R17, R202, 0x1, -R17 ;  /* 0x00000001ca117824 */ /* 0x000fc600078e0a11 */
[----:B------:R-:W-:-:S04]  /*0ed0*/  LEA.HI R2, R7, R7, RZ, 0x1 ;  /* 0x0000000707027211 */ /* 0x000fc800078f08ff */
[----:B------:R-:W-:-:S04]  /*0ee0*/  LOP3.LUT R2, R2, 0x1ffffffe, RZ, 0xc0, !PT ;  /* 0x1ffffffe02027812 */ /* 0x000fc800078ec0ff */
[----:B------:R-:W-:Y:S01]  /*0ef0*/  IADD3 R197, R7, -R2, RZ ;  /* 0x8000000207c57210 */ /* 0x000fe20007ffe0ff */
[----:B------:R-:W-:-:S04]  /*0f00*/  IMAD.SHL.U32 R2, R17, 0x8, RZ ;  /* 0x0000000811027824 */ /* 0x000fc800078e00ff */
[----:B------:R-:W-:Y:S01]  /*0f10*/  VIADD R16, R2, 0x40 ;  /* 0x0000004002107836 */ /* 0x000fe20000000000 */
[----:B------:R-:W-:Y:S01]  /*0f20*/  SHF.R.S32.HI R201, RZ, 0x1f, R2 ;  /* 0x0000001fffc97819 */ /* 0x000fe20000011402 */
[----:B------:R-:W-:-:S03]  /*0f30*/  IMAD R197, R197, 0x8, R196 ;  /* 0x00000008c5c57824 */ /* 0x000fc600078e02c4 */
[----:B------:R-:W-:-:S07]  /*0f40*/  SHF.R.S32.HI R200, RZ, 0x1f, R16 ;  /* 0x0000001fffc87819 */ /* 0x000fce0000011410 */
.L_x_233:
[----:B0-2-4-:R-:W0:Y:S01]  /*0f50*/  LDC.64 R4, c[0x0][0xc88] ;  /* 0x00032200ff047b82 */ /* 0x015e220000000a00 */
[----:B------:R-:W-:Y:S01]  /*0f60*/  ULDC.64 UR8, c[0x0][0xa28] ;  /* 0x00028a0000087ab9 */ /* 0x000fe20000000a00 */
[----:B------:R-:W-:Y:S01]  /*0f70*/  ULDC.64 UR10, c[0x0][0xa20] ;  /* 0x00028800000a7ab9 */ /* 0x000fe20000000a00 */
[----:B------:R-:W-:Y:S01]  /*0f80*/  ULDC UR7, c[0x0][0x424] ;  /* 0x0001090000077ab9 */ /* 0x000fe20000000800 */
[----:B0-----:R-:W-:-:S06]  /*0f90*/  IMAD.WIDE R4, R27, 0x4, R4 ;  /* 0x000000041b047825 */ /* 0x001fcc00078e0204 */
[----:B------:R-:W2:Y:S01]  /*0fa0*/  LDG.E R4, desc[UR36][R4.64] ;  /* 0x0000002404047981 */ /* 0x000ea2000c1e1900 */
[----:B------:R-:W-:Y:S02]  /*0fb0*/  UISETP.NE.U32.AND UP0, UPT, UR8, URZ, UPT ;  /* 0x0000003f0800728c */ /* 0x000fe4000bf05070 */
[----:B------:R-:W-:Y:S02]  /*0fc0*/  UISETP.NE.U32.AND UP1, UPT, UR10, URZ, UPT ;  /* 0x0000003f0a00728c */ /* 0x000fe4000bf25070 */
[----:B------:R-:W-:Y:S02]  /*0fd0*/  UISETP.NE.AND.EX UP0, UPT, UR9, URZ, UPT, UP0 ;  /* 0x0000003f0900728c */ /* 0x000fe4000bf05300 */
[----:B------:R-:W-:-:S04]  /*0fe0*/  UISETP.NE.AND.EX UP1, UPT, UR11, URZ, UPT, UP1 ;  /* 0x0000003f0b00728c */ /* 0x000fc8000bf25310 */
[----:B------:R-:W-:Y:S02]  /*0ff0*/  PLOP3.LUT P0, PT, PT, PT, UP0, 0x80, 0x0 ;  /* 0x000000000000781c */ /* 0x000fe40003f0f008 */
[----:B------:R-:W-:Y:S02]  /*1000*/  PLOP3.LUT P1, PT, PT, PT, UP1, 0x80, 0x0 ;  /* 0x000000000000781c */ /* 0x000fe40003f2f018 */
[----:B--2---:R-:W-:-:S13]  /*1010*/  R2UR UR61, R4 ;  /* 0x00000000043d72ca */ /* 0x004fda00000e0000 */
[----:B------:R-:W-:Y:S02]  /*1020*/  USHF.R.S32.HI UR4, URZ, 0x1f, UR61 ;  /* 0x0000001f3f047899 */ /* 0x000fe4000801143d */
[----:B------:R-:W-:-:S04]  /*1030*/  @UP0 ULEA UR8, UP2, UR61, UR8, 0x2 ;  /* 0x000000083d080291 */ /* 0x000fc8000f84103f */
[----:B------:R-:W-:Y:S02]  /*1040*/  @UP0 ULEA.HI.X UR9, UR61, UR9, UR4, 0x2, UP2 ;  /* 0x000000093d090291 */ /* 0x000fe400090f1404 */
[----:B------:R-:W-:Y:S01]  /*1050*/  IMAD.U32 R178, RZ, RZ, UR4 ;  /* 0x00000004ffb27e24 */ /* 0x000fe2000f8e00ff */
[----:B------:R-:W-:Y:S01]  /*1060*/  @UP1 ULEA UR10, UP0, UR61, UR10, 0x2 ;  /* 0x0000000a3d0a1291 */ /* 0x000fe2000f80103f */
[----:B------:R-:W-:-:S03]  /*1070*/  IMAD.U32 R4, RZ, RZ, UR8 ;  /* 0x00000008ff047e24 */ /* 0x000fc6000f8e00ff */
[----:B------:R-:W-:Y:S01]  /*1080*/  @UP1 ULEA.HI.X UR11, UR61, UR11, UR4, 0x2, UP0 ;  /* 0x0000000b3d0b1291 */ /* 0x000fe200080f1404 */
[----:B------:R-:W-:Y:S01]  /*1090*/  IMAD.U32 R5, RZ, RZ, UR9 ;  /* 0x00000009ff057e24 */ /* 0x000fe2000f8e00ff */
[----:B------:R-:W-:Y:S01]  /*10a0*/  MOV R6, UR10 ;  /* 0x0000000a00067c02 */ /* 0x000fe20008000f00 */
[----:B------:R-:W-:-:S03]  /*10b0*/  ULDC.64 UR8, c[0x0][0x418] ;  /* 0x0001060000087ab9 */ /* 0x000fc60000000a00 */
[----:B---3--:R-:W-:Y:S01]  /*10c0*/  IMAD.U32 R7, RZ, RZ, UR11 ;  /* 0x0000000bff077e24 */ /* 0x008fe2000f8e00ff */
[----:B------:R-:W2:Y:S04]  /*10d0*/  @P0 LDG.E R4, desc[UR36][R4.64] ;  /* 0x0000002404040981 */ /* 0x000ea8000c1e1900 */
[----:B------:R-:W3:Y:S01]  /*10e0*/  @P1 LDG.E R6, desc[UR36][R6.64] ;  /* 0x0000002406061981 */ /* 0x000ee2000c1e1900 */
[----:B------:R-:W-:Y:S01]  /*10f0*/  UISETP.NE.U32.AND UP0, UPT, UR8, URZ, UPT ;  /* 0x0000003f0800728c */ /* 0x000fe2000bf05070 */
[----:B------:R-:W-:Y:S01]  /*1100*/  IMAD.U32 R175, RZ, RZ, UR6 ;  /* 0x00000006ffaf7e24 */ /* 0x000fe2000f8e00ff */
[----:B------:R-:W-:Y:S01]  /*1110*/  UMOV UR4, URZ ;  /* 0x0000003f00047c82 */ /* 0x000fe20008000000 */
[----:B------:R-:W-:Y:S02]  /*1120*/  ULOP3.LUT UR8, UR5, 0xff000000, URZ, 0xc0, !UPT ;  /* 0xff00000005087892 */ /* 0x000fe4000f8ec03f */
[----:B------:R-:W-:-:S03]  /*1130*/  UISETP.NE.AND.EX UP0, UPT, UR9, URZ, UPT, UP0 ;  /* 0x0000003f0900728c */ /* 0x000fc6000bf05300 */
[----:B------:R-:W-:Y:S01]  /*1140*/  ULDC UR9, c[0x0][0x2f0] ;  /* 0x0000bc0000097ab9 */ /* 0x000fe20000000800 */
[----:B------:R-:W-:-:S04]  /*1150*/  USEL UR7, UR7, 0x1, UP0 ;  /* 0x0000000107077887 */ /* 0x000fc80008000000 */
[----:B------:R-:W-:Y:S01]  /*1160*/  UIMAD UR7, UR7, UR9, URZ ;  /* 0x00000009070772a4 */ /* 0x000fe2000f8e023f */
[----:B--2---:R-:W-:-:S06]  /*1170*/  @P0 R2UR UR4, R4 ;  /* 0x00000000040402ca */ /* 0x004fcc00000e0000 */
[----:B---3--:R-:W-:Y:S01]  /*1180*/  @P1 R2UR UR7, R6 ;  /* 0x00000000060712ca */ /* 0x008fe200000e0000 */
[----:B-1---5:R-:W-:-:S14]  /*1190*/  @P1 BRA `(.L_x_184) ;  /* 0x0000000000341947 */ /* 0x022fdc0003800000 */
[----:B------:R-:W-:Y:S02]  /*11a0*/  ULDC.64 UR10, c[0x0][0xa08] ;  /* 0x00028200000a7ab9 */ /* 0x000fe40000000a00 */
[----:B------:R-:W-:-:S04]  /*11b0*/  ISETP.NE.U32.AND P0, PT, RZ, UR10, PT ;  /* 0x0000000aff007c0c */ /* 0x000fc8000bf05070 */
[----:B------:R-:W-:-:S13]  /*11c0*/  ISETP.NE.AND.EX P0, PT, RZ, UR11, PT, P0 ;  /* 0x0000000bff007c0c */ /* 0x000fda000bf05300 */
[----:B------:R-:W-:Y:S05]  /*11d0*/  @!P0 BRA `(.L_x_184) ;  /* 0x0000000000248947 */ /* 0x000fea0003800000 */
[----:B------:R-:W-:Y:S02]  /*11e0*/  ULDC.64 UR6, c[0x0][0xa08] ;  /* 0x0002820000067ab9 */ /* 0x000fe40000000a00 */
[----:B------:R-:W-:-:S06]  /*11f0*/  UIMAD.WIDE UR6, UR61, 0x4, UR6 ;  /* 0x000000043d0678a5 */ /* 0x000fcc000f8e0206 */
[----:B------:R-:W-:Y:S02]  /*1200*/  IMAD.U32 R4, RZ, RZ, UR6 ;  /* 0x00000006ff047e24 */ /* 0x000fe4000f8e00ff */
[----:B------:R-:W-:-:S05]  /*1210*/  IMAD.U32 R5, RZ, RZ, UR7 ;  /* 0x00000007ff057e24 */ /* 0x000fca000f8e00ff */
[----:B------:R-:W2:Y:S04]  /*1220*/  LDG.E R3, desc[UR36][R4.64] ;  /* 0x0000002404037981 */ /* 0x000ea8000c1e1900 */
[----:B------:R-:W3:Y:S01]  /*1230*/  LDG.E R0, desc[UR36][R4.64+0x4] ;  /* 0x0000042404007981 */ /* 0x000ee2000c1e1900 */
[----:B--2---:R-:W-:Y:S02]  /*1240*/  R2UR UR7, R3 ;  /* 0x00000000030772ca */ /* 0x004fe400000e0000 */
[----:B---3--:R-:W-:-:S13]  /*1250*/  R2UR UR6, R0 ;  /* 0x00000000000672ca */ /* 0x008fda00000e0000 */
[----:B------:R-:W-:-:S12]  /*1260*/  UIADD3 UR7, -UR7, UR6, URZ ;  /* 0x0000000607077290 */ /* 0x000fd8000fffe13f */
.L_x_184:
[----:B------:R-:W-:Y:S02]  /*1270*/  UIADD3 UR7, -UR4, UR7, URZ ;  /* 0x0000000704077290 */ /* 0x000fe4000fffe13f */
[----:B------:R-:W-:Y:S02]  /*1280*/  ULOP3.LUT UR4, UR5, 0xff0000, URZ, 0xc0, !UPT ;  /* 0x00ff000005047892 */ /* 0x000fe4000f8ec03f */
[----:B------:R-:W-:Y:S02]  /*1290*/  UISETP.GE.AND UP0, UPT, UR7, 0x1, UPT ;  /* 0x000000010700788c */ /* 0x000fe4000bf06270 */
[----:B------:R-:W-:Y:S01]  /*12a0*/  USHF.R.U32.HI UR8, URZ, 0x8, UR8 ;  /* 0x000000083f087899 */ /* 0x000fe20008011608 */
[----:B------:R-:W-:Y:S01]  /*12b0*/  IMAD.U32 R98, RZ, RZ, UR7 ;  /* 0x00000007ff627e24 */ /* 0x000fe2000f8e00ff */
[----:B------:R-:W-:Y:S02]  /*12c0*/  UIADD3 UR6, UR7, 0x5f, URZ ;  /* 0x0000005f07067890 */ /* 0x000fe4000fffe03f */
[----:B------:R-:W-:Y:S01]  /*12d0*/  PLOP3.LUT P0, PT, PT, PT, UP0, 0x80, 0x0 ;  /* 0x000000000000781c */ /* 0x000fe20003f0f008 */
[----:B------:R-:W-:-:S02]  /*12e0*/  ULEA.HI UR8, UR4, UR8, URZ, 0x10 ;  /* 0x0000000804087291 */ /* 0x000fc4000f8f803f */
[----:B------:R-:W-:Y:S02]  /*12f0*/  UIMAD.WIDE UR6, UR6, 0x2aaaaaab, URZ ;  /* 0x2aaaaaab060678a5 */ /* 0x000fe4000f8e023f */
[----:B------:R-:W-:Y:S02]  /*1300*/  ULOP3.LUT UR4, UR8, 0xff, URZ, 0xc0, !UPT ;  /* 0x000000ff08047892 */ /* 0x000fe4000f8ec03f */
[----:B------:R-:W-:Y:S02]  /*1310*/  ULOP3.LUT UR9, UR5, 0xffff, URZ, 0xc0, !UPT ;  /* 0x0000ffff05097892 */ /* 0x000fe4000f8ec03f */
[----:B------:R-:W-:Y:S02]  /*1320*/  USHF.R.U32.HI UR5, URZ, 0x10, UR8 ;  /* 0x000000103f057899 */ /* 0x000fe40008011608 */
[----:B------:R-:W-:Y:S01]  /*1330*/  USHF.R.U32.HI UR6, URZ, 0x1f, UR7 ;  /* 0x0000001f3f067899 */ /* 0x000fe20008011607 */
[----:B------:R-:W-:Y:S01]  /*1340*/  IMAD.U32 R19, RZ, RZ, UR4 ;  /* 0x00000004ff137e24 */ /* 0x000fe2000f8e00ff */
[----:B------:R-:W-:Y:S01]  /*1350*/  MOV R174, UR9 ;  /* 0x0000000900ae7c02 */ /* 0x000fe20008000f00 */
[----:B------:R-:W-:Y:S01]  /*1360*/  UMOV UR4, URZ ;  /* 0x0000003f00047c82 */ /* 0x000fe20008000000 */
[----:B------:R-:W-:Y:S01]  /*1370*/  ULEA.HI.SX32 UR9, UR7, UR6, 0x1c ;  /* 0x0000000607097291 */ /* 0x000fe2000f8fe23f */
[----:B------:R-:W-:Y:S01]  /*1380*/  IMAD.U32 R18, RZ, RZ, UR5 ;  /* 0x00000005ff127e24 */ /* 0x000fe2000f8e00ff */
[----:B------:R-:W-:Y:S10]  /*1390*/  @!P0 BRA `(.L_x_185) ;  /* 0x0000000000948947 */ /* 0x000ff40003800000 */
[----:B------:R-:W-:Y:S01]  /*13a0*/  R2UR UR5, R18 ;  /* 0x00000000120572ca */ /* 0x000fe200000e0000 */
[----:B------:R-:W-:-:S12]  /*13b0*/  ULDC UR4, c[0x0][0x9f0] ;  /* 0x00027c0000047ab9 */ /* 0x000fd80000000800 */
[----:B------:R-:W-:-:S04]  /*13c0*/  UISETP.NE.AND UP0, UPT, UR5, URZ, UPT ;  /* 0x0000003f0500728c */ /* 0x000fc8000bf05270 */
[----:B------:R-:W-:-:S03]  /*13d0*/  USEL UR10, UR5, UR4, UP0 ;  /* 0x00000004050a7287 */ /* 0x000fc60008000000 */
[----:B------:R-:W-:Y:S01]  /*13e0*/  UMOV UR4, URZ ;  /* 0x0000003f00047c82 */ /* 0x000fe20008000000 */
[----:B------:R-:W-:Y:S02]  /*13f0*/  UIADD3 UR6, UR9, -0x1, UR10 ;  /* 0xffffffff09067890 */ /* 0x000fe4000fffe00a */
[----:B------:R-:W-:-:S04]  /*1400*/  IMAD.U32 R4, RZ, RZ, UR10 ;  /* 0x0000000aff047e24 */ /* 0x000fc8000f8e00ff */
[----:B------:R-:W-:Y:S01]  /*1410*/  IMAD.U32 R5, RZ, RZ, UR6 ;  /* 0x00000006ff057e24 */ /* 0x000fe2000f8e00ff */
[-C--:B------:R-:W-:Y:S01]  /*1420*/  IABS R0, R4.reuse ;  /* 0x0000000400007213 */ /* 0x080fe20000000000 */
[----:B------:R-:W-:Y:S01]  /*1430*/  ULOP3.LUT UR6, UR6, UR10, URZ, 0x3c, !UPT ;  /* 0x0000000a06067292 */ /* 0x000fe2000f8e3c3f */
[----:B------:R-:W-:Y:S02]  /*1440*/  IABS R6, R4 ;  /* 0x0000000400067213 */ /* 0x000fe40000000000 */
[----:B------:R-:W-:Y:S02]  /*1450*/  R2UR UR11, R0 ;  /* 0x00000000000b72ca */ /* 0x000fe400000e0000 */
[----:B------:R-:W-:-:S05]  /*1460*/  IABS R5, R5 ;  /* 0x0000000500057213 */ /* 0x000fca0000000000 */
[----:B------:R-:W-:-:S05]  /*1470*/  IMAD.MOV.U32 R4, RZ, RZ, R5 ;  /* 0x000000ffff047224 */ /* 0x000fca00078e0005 */
[----:B------:R-:W-:Y:S01]  /*1480*/  R2UR UR8, R4 ;  /* 0x00000000040872ca */ /* 0x000fe200000e0000 */
[----:B------:R-:W0:Y:S08]  /*1490*/  I2F.RP R0, UR11 ;  /* 0x0000000b00007d06 */ /* 0x000e300008209400 */
[----:B0-----:R-:W0:Y:S02]  /*14a0*/  MUFU.RCP R0, R0 ;  /* 0x0000000000007308 */ /* 0x001e240000001000 */
[----:B0-----:R-:W-:-:S02]  /*14b0*/  VIADD R3, R0, 0xffffffe ;  /* 0x0ffffffe00037836 */ /* 0x001fc40000000000 */
[----:B------:R-:W-:-:S04]  /*14c0*/  IMAD.MOV R0, RZ, RZ, -R6 ;  /* 0x000000ffff007224 */ /* 0x000fc800078e0a06 */
        /* <DEDUP_REMOVED lines=14> */
[----:B------:R-:W-:-:S05]  /*15b0*/  UISETP.NE.AND UP0, UPT, UR10, URZ, UPT ;  /* 0x0000003f0a00728c */ /* 0x000fca000bf05270 */
[----:B------:R-:W-:Y:S02]  /*15c0*/  UMOV UR4, UR5 ;  /* 0x0000000500047c82 */ /* 0x000fe40008000000 */
[----:B------:R-:W-:-:S04]  /*15d0*/  @!UP1 UIADD3 UR4, -UR4, URZ, URZ ;  /* 0x0000003f04049290 */ /* 0x000fc8000fffe13f */
[----:B------:R-:W-:-:S12]  /*15e0*/  @!UP0 ULOP3.LUT UR4, URZ, UR10, URZ, 0x33, !UPT ;  /* 0x0000000a3f048292 */ /* 0x000fd8000f8e333f */
.L_x_185:
[----:B------:R-:W-:Y:S01]  /*15f0*/  R2UR UR5, R19 ;  /* 0x00000000130572ca */ /* 0x000fe200000e0000 */
[----:B------:R-:W-:Y:S01]  /*1600*/  IMAD.U32 R3, RZ, RZ, UR4 ;  /* 0x00000004ff037e24 */ /* 0x000fe2000f8e00ff */
[----:B------:R-:W-:Y:S02]  /*1610*/  MOV R0, UR9 ;  /* 0x0000000900007c02 */ /* 0x000fe40008000f00 */
[----:B------:R-:W-:Y:S02]  /*1620*/  CS2R R86, SRZ ;  /* 0x0000000000567805 */ /* 0x000fe4000001ff00 */
[----:B------:R-:W-:Y:S02]  /*1630*/  PLOP3.LUT P0, PT, PT, PT, PT, 0x80, 0x0 ;  /* 0x000000000000781c */ /* 0x000fe40003f0f070 */
        /* <DEDUP_REMOVED lines=8> */
[----:B------:R-:W-:Y:S01]  /*16c0*/  UIMAD UR60, UR5, UR4, URZ ;  /* 0x00000004053c72a4 */ /* 0x000fe2000f8e023f */
[----:B------:R-:W-:-:S02]  /*16d0*/  CS2R R68, SRZ ;  /* 0x0000000000447805 */ /* 0x000fc4000001ff00 */
[----:B------:R-:W-:Y:S02]  /*16e0*/  CS2R R66, SRZ ;  /* 0x0000000000427805 */ /* 0x000fe4000001ff00 */
[----:B------:R-:W-:Y:S02]  /*16f0*/  CS2R R64, SRZ ;  /* 0x0000000000407805 */ /* 0x000fe4000001ff00 */
[----:B------:R-:W-:Y:S02]  /*1700*/  CS2R R62, SRZ ;  /* 0x00000000003e7805 */ /* 0x000fe4000001ff00 */
[----:B------:R-:W-:Y:S02]  /*1710*/  CS2R R60, SRZ ;  /* 0x00000000003c7805 */ /* 0x000fe4000001ff00 */
[----:B------:R-:W-:Y:S01]  /*1720*/  VIADDMNMX R3, R3, UR60, R0, PT ;  /* 0x0000003c03037c46 */ /* 0x000fe2000b800100 */
[----:B------:R-:W-:Y:S01]  /*1730*/  IMAD.MOV.U32 R0, RZ, RZ, RZ ;  /* 0x000000ffff007224 */ /* 0x000fe200078e00ff */
[----:B------:R-:W-:-:S02]  /*1740*/  CS2R R58, SRZ ;  /* 0x00000000003a7805 */ /* 0x000fc4000001ff00 */
[----:B------:R-:W-:Y:S02]  /*1750*/  CS2R R56, SRZ ;  /* 0x0000000000387805 */ /* 0x000fe4000001ff00 */
[----:B------:R-:W-:Y:S01]  /*1760*/  R2UR UR5, R3 ;  /* 0x00000000030572ca */ /* 0x000fe200000e0000 */
[----:B------:R-:W-:Y:S01]  /*1770*/  IMAD.MOV.U32 R3, RZ, RZ, RZ ;  /* 0x000000ffff037224 */ /* 0x000fe200078e00ff */
        /* <DEDUP_REMOVED lines=10> */
[----:B------:R-:W-:Y:S01]  /*1820*/  CS2R R96, SRZ ;  /* 0x0000000000607805 */ /* 0x000fe2000001ff00 */
[----:B------:R-:W-:Y:S02]  /*1830*/  UISETP.GT.AND UP0, UPT, UR5, UR60, UPT ;  /* 0x0000003c0500728c */ /* 0x000fe4000bf04270 */
[----:B------:R-:W-:Y:S01]  /*1840*/  IMAD.U32 R99, RZ, RZ, UR5 ;  /* 0x00000005ff637e24 */ /* 0x000fe2000f8e00ff */
[----:B------:R-:W-:Y:S02]  /*1850*/  CS2R R90, SRZ ;  /* 0x00000000005a7805 */ /* 0x000fe4000001ff00 */
[----:B------:R-:W-:Y:S02]  /*1860*/  CS2R R94, SRZ ;  /* 0x00000000005e7805 */ /* 0x000fe4000001ff00 */
[----:B------:R-:W-:Y:S02]  /*1870*/  CS2R R88, SRZ ;  /* 0x0000000000587805 */ /* 0x000fe4000001ff00 */
[----:B------:R-:W-:-:S02]  /*1880*/  CS2R R92, SRZ ;  /* 0x00000000005c7805 */ /* 0x000fc4000001ff00 */
[----:B------:R-:W-:Y:S02]  /*1890*/  PLOP3.LUT P1, PT, PT, PT, UP0, 0x80, 0x0 ;  /* 0x000000000000781c */ /* 0x000fe40003f2f008 */
[----:B------:R-:W-:-:S11]  /*18a0*/  CS2R R20, SRZ ;  /* 0x0000000000147805 */ /* 0x000fd6000001ff00 */
[----:B------:R-:W-:Y:S05]  /*18b0*/  @!P1 BRA `(.L_x_186) ;  /* 0x0000005800849947 */ /* 0x000fea0003800000 */
[----:B------:R-:W0:Y:S01]  /*18c0*/  SHFL.IDX PT, R0, R195, RZ, 0x1f ;  /* 0x00001fffc3007589 */ /* 0x000e2200000e0000 */
[----:B------:R-:W1:Y:S01]  /*18d0*/  S2UR UR6, SR_CgaCtaId ;  /* 0x00000000000679c3 */ /* 0x000e620000008800 */
[----:B------:R-:W-:Y:S01]  /*18e0*/  UMOV UR40, 0x400 ;  /* 0x0000040000287882 */ /* 0x000fe20000000000 */
[----:B0-----:R-:W-:Y:S01]  /*18f0*/  R2UR UR4, R0 ;  /* 0x00000000000472ca */ /* 0x001fe200000e0000 */
[----:B-1----:R-:W-:-:S04]  /*1900*/  ULEA UR40, UR6, UR40, 0x18 ;  /* 0x0000002806287291 */ /* 0x002fc8000f8ec03f */
[----:B------:R-:W-:-:S04]  /*1910*/  UIADD3 UR6, UR40, 0xc400, URZ ;  /* 0x0000c40028067890 */ /* 0x000fc8000fffe03f */
[----:B------:R-:W-:-:S04]  /*1920*/  ULOP3.LUT UP0, URZ, UR6, 0x1bf, URZ, 0xc0, !UPT ;  /* 0x000001bf063f7892 */ /* 0x000fc8000f80c03f */
[----:B------:R-:W-:Y:S02]  /*1930*/  ULEA.HI UR5, UR4, UR4, URZ, 0x1 ;  /* 0x0000000404057291 */ /* 0x000fe4000f8f083f */
[----:B------:R-:W-:Y:S02]  /*1940*/  PLOP3.LUT P0, PT, PT, PT, UP0, 0x80, 0x0 ;  /* 0x000000000000781c */ /* 0x000fe40003f0f008 */
        /* <DEDUP_REMOVED lines=9> */
[----:B------:R-:W-:Y:S01]  /*19e0*/  IMAD.U32 R4, RZ, RZ, UR4 ;  /* 0x00000004ff047e24 */ /* 0x000fe2000f8e00ff */
[----:B------:R0:W1:Y:S01]  /*19f0*/  LDC.64 R14, c[0x4][R0] ;  /* 0x01000000000e7b82 */ /* 0x0000620000000a00 */
[----:B------:R-:W-:Y:S01]  /*1a00*/  IMAD.U32 R5, RZ, RZ, UR5 ;  /* 0x00000005ff057e24 */ /* 0x000fe2000f8e00ff */
[----:B------:R-:W-:Y:S01]  /*1a10*/  ULDC.64 UR4, c[0x4][0x98] ;  /* 0x0100260000047ab9 */ /* 0x000fe20000000a00 */
[----:B------:R-:W-:Y:S01]  /*1a20*/  IMAD.U32 R10, RZ, RZ, UR6 ;  /* 0x00000006ff0a7e24 */ /* 0x000fe2000f8e00ff */
[----:B------:R-:W-:Y:S01]  /*1a30*/  MOV R6, UR4 ;  /* 0x0000000400067c02 */ /* 0x000fe20008000f00 */
[----:B------:R-:W-:Y:S02]  /*1a40*/  IMAD.U32 R7, RZ, RZ, UR5 ;  /* 0x00000005ff077e24 */ /* 0x000fe4000f8e00ff */
[----:B------:R-:W-:-:S02]  /*1a50*/  IMAD.U32 R11, RZ, RZ, UR7 ;  /* 0x00000007ff0b7e24 */ /* 0x000fc4000f8e00ff */
[----:B------:R-:W-:Y:S02]  /*1a60*/  IMAD.MOV.U32 R8, RZ, RZ, 0x70 ;  /* 0x00000070ff087424 */ /* 0x000fe400078e00ff */
[----:B------:R-:W-:Y:S02]  /*1a70*/  IMAD.MOV.U32 R12, RZ, RZ, 0x1 ;  /* 0x00000001ff0c7424 */ /* 0x000fe400078e00ff */
[----:B0-----:R-:W-:-:S07]  /*1a80*/  IMAD.MOV.U32 R13, RZ, RZ, RZ ;  /* 0x000000ffff0d7224 */ /* 0x001fce00078e00ff */
[----:B------:R-:W-:-:S07]  /*1a90*/  LEPC R20, `(.L_x_187) ;  /* 0x000000001014794e */ /* 0x000fce0000000000 */
[----:B-1----:R-:W-:Y:S05]  /*1aa0*/  CALL.ABS.NOINC R14 ;  /* 0x000000000e007343 */ /* 0x002fea0003c00000 */
.L_x_187:
[----:B------:R-:W-:Y:S02]  /*1ab0*/  R2UR UR6, R177 ;  /* 0x00000000b10672ca */ /* 0x000fe400000e0000 */
[----:B------:R-:W-:-:S11]  /*1ac0*/  R2UR UR5, R199 ;  /* 0x00000000c70572ca */ /* 0x000fd600000e0000 */
[----:B------:R-:W-:Y:S02]  /*1ad0*/  ULEA.HI UR4, UR6, UR6, URZ, 0x1 ;  /* 0x0000000606047291 */ /* 0x000fe4000f8f083f */
[----:B------:R-:W-:Y:S02]  /*1ae0*/  IMAD.U32 R3, RZ, RZ, UR5 ;  /* 0x00000005ff037e24 */ /* 0x000fe4000f8e00ff */
[----:B------:R-:W-:-:S03]  /*1af0*/  ULOP3.LUT UR4, UR4, 0xfffffffe, URZ, 0xc0, !UPT ;  /* 0xfffffffe04047892 */ /* 0x000fc6000f8ec03f */
[----:B------:R-:W-:Y:S01]  /*1b00*/  ISETP.NE.AND P0, PT, R3, 0x3, PT ;  /* 0x000000030300780c */ /* 0x000fe20003f05270 */
[----:B------:R-:W-:-:S06]  /*1b10*/  UIADD3 UR4, UR6, -UR4, URZ ;  /* 0x8000000406047290 */ /* 0x000fcc000fffe03f */
[----:B------:R-:W-:-:S04]  /*1b20*/  MOV R0, UR4 ;  /* 0x0000000400007c02 */ /* 0x000fc80008000f00 */
[----:B------:R-:W-:-:S04]  /*1b30*/  SHF.L.U32 R0, R0, 0x1f, RZ ;  /* 0x0000001f00007819 */ /* 0x000fc800000006ff */
[----:B------:R-:W0:Y:S02]  /*1b40*/  SYNCS.PHASECHK.TRANS64.TRYWAIT P1, [UR40+0x2a800], R0 ;  /* 0x02a80000ff0075a7 */ /* 0x000e240008020168 */
[----:B0-----:R-:W-:Y:S05]  /*1b50*/  @!P1 BRA `(.L_x_188) ;  /* 0x000000e0007c9947 */ /* 0x001fea0003800000 */
.L_x_318:
[----:B------:R-:W-:Y:S05]  /*1b60*/  @!P0 BRA `(.L_x_189) ;  /* 0x0000000000048947 */ /* 0x000fea0003800000 */
[----:B------:R-:W-:Y:S01]  /*1b70*/  BPT.TRAP 0x1 ;  /* 0x000000040000795c */ /* 0x000fe20000300000 */
.L_x_189:
[----:B0-----:R-:W-:Y:S02]  /*1b80*/  IMAD.U32 R0, RZ, RZ, UR38 ;  /* 0x00000026ff007e24 */ /* 0x001fe4000f8e00ff */
[----:B------:R-:W-:-:S03]  /*1b90*/  IMAD.U32 R3, RZ, RZ, UR39 ;  /* 0x00000027ff037e24 */ /* 0x000fc6000f8e00ff */
[----:B------:R-:W-:Y:S02]  /*1ba0*/  LEA R0, R0, UR40, 0x3 ;  /* 0x0000002800007c11 */ /* 0x000fe4000f8e18ff */
[----:B------:R-:W-:-:S04]  /*1bb0*/  SHF.L.U32 R3, R3, 0x1f, RZ ;  /* 0x0000001f03037819 */ /* 0x000fc800000006ff */
[----:B------:R0:W1:Y:S01]  /*1bc0*/  SYNCS.PHASECHK.TRANS64.TRYWAIT P1, [R0+URZ+0x2a830], R3 ;  /* 0x02a83003000075a7 */ /* 0x000062000802017f */
[----:B------:R-:W-:Y:S05]  /*1bd0*/  @!P0 BRA `(.L_x_190) ;  /* 0x0000000000048947 */ /* 0x000fea0003800000 */
[----:B------:R-:W-:Y:S01]  /*1be0*/  BPT.TRAP 0x1 ;  /* 0x000000040000795c */ /* 0x000fe20000300000 */
.L_x_190:
[----:B------:R-:W-:Y:S01]  /*1bf0*/  IMAD.MOV.U32 R87, RZ, RZ, RZ ;  /* 0x000000ffff577224 */ /* 0x000fe200078e00ff */
[----:B-1----:R-:W-:Y:S06]  /*1c00*/  @P1 BRA `(.L_x_191) ;  /* 0x0000000000081947 */ /* 0x002fec0003800000 */
[----:B------:R-:W1:Y:S02]  /*1c10*/  SYNCS.PHASECHK.TRANS64.TRYWAIT P1, [R0+URZ+0x2a830], R3 ;  /* 0x02a83003000075a7 */ /* 0x000e64000802017f */
[----:B-1----:R-:W-:Y:S05]  /*1c20*/  @!P1 BRA `(.L_x_192) ;  /* 0x000000e000609947 */ /* 0x002fea0003800000 */
.L_x_191:
[----:B------:R-:W-:Y:S05]  /*1c30*/  WARPSYNC.ALL ;  /* 0x0000000000007948 */ /* 0x000fea0003800000 */
[----:B------:R-:W-:Y:S01]  /*1c40*/  UIADD3 UR40, UR40, 0x18400, URZ ;  /* 0x0001840028287890 */ /* 0x000fe2000fffe03f */
[----:B------:R-:W-:Y:S01]  /*1c50*/  WARPGROUP.ARRIVE ;  /* 0x00000000000079c5 */ /* 0x000fe20000000000 */
[----:B------:R-:W-:Y:S02]  /*1c60*/  ULOP3.LUT UR4, UR41, 0x10000, URZ, 0xfc, !UPT ;  /* 0x0001000029047892 */ /* 0x000fe4000f8efc3f */
[----:B------:R-:W-:Y:S01]  /*1c70*/  USHF.R.U32.HI UR40, URZ, 0x4, UR40 ;  /* 0x000000043f287899 */ /* 0x000fe20008011628 */
[----:B------:R-:W-:Y:S01]  /*1c80*/  UMOV UR13, 0x40000040 ;  /* 0x40000040000d7882 */ /* 0x000fe20000000000 */
[----:B------:R-:W-:-:S02]  /*1c90*/  UMOV UR15, 0x40000040 ;  /* 0x40000040000f7882 */ /* 0x000fc40000000000 */
[----:B------:R-:W-:Y:S01]  /*1ca0*/  ULOP3.LUT UR11, UR40, 0x3fff, URZ, 0xc0, !UPT ;  /* 0x00003fff280b7892 */ /* 0x000fe2000f8ec03f */
[----:B------:R-:W-:Y:S01]  /*1cb0*/  IMAD.U32 R5, RZ, RZ, UR13 ;  /* 0x0000000dff057e24 */ /* 0x000fe2000f8e00ff */
[----:B------:R-:W-:Y:S01]  /*1cc0*/  UMOV UR12, UR4 ;  /* 0x00000004000c7c82 */ /* 0x000fe20008000000 */
[----:B------:R-:W-:Y:S01]  /*1cd0*/  UIADD3 UR6, UR4, 0x2, URZ ;  /* 0x0000000204067890 */ /* 0x000fe2000fffe03f */
[----:B------:R-:W-:Y:S01]  /*1ce0*/  IMAD.U32 R4, RZ, RZ, UR12 ;  /* 0x0000000cff047e24 */ /* 0x000fe2000f8e00ff */
[----:B------:R-:W-:Y:S02]  /*1cf0*/  ULOP3.LUT UR11, UR11, 0x10000, URZ, 0xfc, !UPT ;  /* 0x000100000b0b7892 */ /* 0x000fe4000f8efc3f */
[----:B------:R-:W-:Y:S02]  /*1d00*/  UIADD3 UR56, UR4, 0x4, URZ ;  /* 0x0000000404387890 */ /* 0x000fe4000fffe03f */
[----:B------:R-:W-:Y:S01]  /*1d10*/  UIMAD UR5, UR38, 0x900, UR11 ;  /* 0x00000900260578a4 */ /* 0x000fe2000f8e020b */
[----:B------:R-:W-:Y:S01]  /*1d20*/  UMOV UR57, 0x40000040 ;  /* 0x4000004000397882 */ /* 0x000fe20000000000 */
[----:B------:R-:W-:-:S02]  /*1d30*/  UMOV UR59, 0x40000040 ;  /* 0x40000040003b7882 */ /* 0x000fc40000000000 */
[----:B------:R-:W-:Y:S02]  /*1d40*/  UIADD3 UR7, UR5, 0x2, URZ ;  /* 0x0000000205077890 */ /* 0x000fe4000fffe03f */
[----:B------:R-:W-:Y:S02]  /*1d50*/  UIADD3 UR58, UR5, 0x4, URZ ;  /* 0x00000004053a7890 */ /* 0x000fe4000fffe03f */
[----:B------:R-:W-:Y:S01]  /*1d60*/  UMOV UR14, UR5 ;  /* 0x00000005000e7c82 */ /* 0x000fe20008000000 */
[----:B------:R-:W-:Y:S01]  /*1d70*/  UIADD3 UR52, UR4, 0x6, URZ ;  /* 0x0000000604347890 */ /* 0x000fe2000fffe03f */
[----:B------:R-:W-:Y:S01]  /*1d80*/  HGMMA.64x96x16.F32 R24, gdesc[UR12], RZ, !UPT, gsb0 ;  /* 0x016000000c1879f0 */ /* 0x000fe2000c0008ff */
[----:B------:R-:W-:Y:S01]  /*1d90*/  UMOV UR12, UR6 ;  /* 0x00000006000c7c82 */ /* 0x000fe20008000000 */
[----:B------:R-:W-:Y:S01]  /*1da0*/  UMOV UR13, 0x40000040 ;  /* 0x40000040000d7882 */ /* 0x000fe20000000000 */
[----:B------:R-:W-:Y:S01]  /*1db0*/  UMOV UR14, UR7 ;  /* 0x00000007000e7c82 */ /* 0x000fe20008000000 */
[----:B------:R-:W-:Y:S01]  /*1dc0*/  UMOV UR15, 0x40000040 ;  /* 0x40000040000f7882 */ /* 0x000fe20000000000 */
[----:B------:R-:W-:Y:S01]  /*1dd0*/  UIADD3 UR54, UR5, 0x6, URZ ;  /* 0x0000000605367890 */ /* 0x000fe2000fffe03f */
[----:B------:R-:W-:Y:S01]  /*1de0*/  MOV R6, UR12 ;  /* 0x0000000c00067c02 */ /* 0x000fe20008000f00 */
[----:B------:R-:W-:Y:S01]  /*1df0*/  UMOV UR53, 0x40000040 ;  /* 0x4000004000357882 */ /* 0x000fe20000000000 */
[----:B------:R-:W-:Y:S01]  /*1e00*/  UMOV UR55, 0x40000040 ;  /* 0x4000004000377882 */ /* 0x000fe20000000000 */
[----:B------:R-:W-:Y:S01]  /*1e10*/  UIADD3 UR48, UR4, 0x400, URZ ;  /* 0x0000040004307890 */ /* 0x000fe2000fffe03f */
[----:B------:R-:W-:Y:S01]  /*1e20*/  IMAD.U32 R7, RZ, RZ, UR13 ;  /* 0x0000000dff077e24 */ /* 0x000fe2000f8e00ff */
        /* <DEDUP_REMOVED lines=27> */
[----:B------:R-:W-:-:S02]  /*1fe0*/  WARPGROUP.DEPBAR.LE gsb0, 0x0 ;  /* 0x00008000000079c5 */ /* 0x000fc40000010000 */
[----:B------:R-:W-:-:S06]  /*1ff0*/  WARPGROUP.ARRIVE ;  /* 0x00000000000079c5 */ /* 0x000fcc0000000000 */
[----:B------:R-:W-:Y:S01]  /*2000*/  HGMMA.64x96x16.F32 R24, gdesc[UR12], R24, gsb0 ;  /* 0x016000000c1879f0 */ /* 0x000fe20008000818 */
        /* <DEDUP_REMOVED lines=37> */
.L_x_193:
[----:B------:R-:W-:Y:S01]  /*2260*/  R2UR UR5, R98 ;  /* 0x00000000620572ca */ /* 0x000fe200000e0000 */
[----:B------:R-:W-:Y:S01]  /*2270*/  ULDC UR4, c[0x0][0x9d8] ;  /* 0x0002760000047ab9 */ /* 0x000fe20000000800 */
[----:B------:R-:W-:Y:S01]  /*2280*/  R2UR UR6, R99 ;  /* 0x00000000630672ca */ /* 0x000fe200000e0000 */
        /* <DEDUP_REMOVED lines=10> */
[----:B------:R-:W-:-:S02]  /*2330*/  IMAD.U32 R10, RZ, RZ, UR5 ;  /* 0x00000005ff0a7e24 */ /* 0x000fc4000f8e00ff */
[----:B------:R-:W-:Y:S01]  /*2340*/  FMUL.FTZ R37, R37, UR4 ;  /* 0x0000000425257c20 */ /* 0x000fe20008410000 */
[----:B------:R-:W-:Y:S02]  /*2350*/  IMAD.U32 R12, RZ, RZ, UR6 ;  /* 0x00000006ff0c7e24 */ /* 0x000fe4000f8e00ff */
[----:B------:R-:W-:Y:S01]  /*2360*/  FMUL.FTZ R30, R30, UR4 ;  /* 0x000000041e1e7c20 */ /* 0x000fe20008410000 */
[----:B------:R-:W3:Y:S01]  /*2370*/  MUFU.TANH R25, R25 ;  /* 0x0000001900197308 */ /* 0x000ee20000002400 */
[----:B------:R-:W-:Y:S01]  /*2380*/  IADD3 R9, R10, 0x60, -R173 ;  /* 0x000000600a097810 */ /* 0x000fe20007ffe8ad */
[----:B------:R-:W-:Y:S01]  /*2390*/  FMUL.FTZ R40, R40, UR4 ;  /* 0x0000000428287c20 */ /* 0x000fe20008410000 */
[----:B------:R-:W-:Y:S01]  /*23a0*/  FMUL.FTZ R31, R31, UR4 ;  /* 0x000000041f1f7c20 */ /* 0x000fe20008410000 */
[----:B------:R-:W-:Y:S01]  /*23b0*/  FMUL.FTZ R41, R41, UR4 ;  /* 0x0000000429297c20 */ /* 0x000fe20008410000 */
[----:B------:R-:W-:Y:S01]  /*23c0*/  FMUL.FTZ R34, R34, UR4 ;  /* 0x0000000422227c20 */ /* 0x000fe20008410000 */
[----:B------:R-:W-:-:S02]  /*23d0*/  IMAD R9, R12, -0x60, R9 ;  /* 0xffffffa00c097824 */ /* 0x000fc400078e0209 */
[----:B------:R-:W-:Y:S01]  /*23e0*/  FMUL.FTZ R35, R35, UR4 ;  /* 0x0000000423237c20 */ /* 0x000fe20008410000 */
[----:B------:R-:W4:Y:S01]  /*23f0*/  MUFU.TANH R28, R28 ;  /* 0x0000001c001c7308 */ /* 0x000f220000002400 */
[----:B------:R-:W-:Y:S01]  /*2400*/  FMUL.FTZ R44, R44, UR4 ;  /* 0x000000042c2c7c20 */ /* 0x000fe20008410000 */
[----:B------:R-:W-:Y:S01]  /*2410*/  FMUL.FTZ R45, R45, UR4 ;  /* 0x000000042d2d7c20 */ /* 0x000fe20008410000 */
[C---:B------:R-:W-:Y:S01]  /*2420*/  ISETP.GT.AND P6, PT, R9.reuse, RZ, PT ;  /* 0x000000ff0900720c */ /* 0x040fe20003fc4270 */
[----:B------:R-:W-:Y:S01]  /*2430*/  FMUL.FTZ R38, R38, UR4 ;  /* 0x0000000426267c20 */ /* 0x000fe20008410000 */
[----:B------:R-:W-:Y:S01]  /*2440*/  ISETP.GT.AND P5, PT, R9, 0x1, PT ;  /* 0x000000010900780c */ /* 0x000fe20003fa4270 */
[----:B------:R-:W-:Y:S01]  /*2450*/  FMUL.FTZ R39, R39, UR4 ;  /* 0x0000000427277c20 */ /* 0x000fe20008410000 */
[----:B------:R-:W-:Y:S01]  /*2460*/  ISETP.GT.AND P4, PT, R9, 0x8, PT ;  /* 0x000000080900780c */ /* 0x000fe20003f84270 */
[----:B------:R-:W5:Y:S01]  /*2470*/  MUFU.TANH R29, R29 ;  /* 0x0000001d001d7308 */ /* 0x000f620000002400 */
[----:B--2---:R-:W-:Y:S01]  /*2480*/  FSEL R11, R24, -INF , P6 ;  /* 0xff800000180b7808 */ /* 0x004fe20003000000 */
[----:B------:R-:W-:Y:S01]  /*2490*/  FMUL.FTZ R48, R48, UR4 ;  /* 0x0000000430307c20 */ /* 0x000fe20008410000 */
[----:B---3--:R-:W-:Y:S01]  /*24a0*/  FSEL R10, R25, -INF , P5 ;  /* 0xff800000190a7808 */ /* 0x008fe20002800000 */
[----:B------:R-:W-:Y:S01]  /*24b0*/  FMUL.FTZ R49, R49, UR4 ;  /* 0x0000000431317c20 */ /* 0x000fe20008410000 */
[----:B------:R-:W-:Y:S01]  /*24c0*/  ISETP.GT.AND P3, PT, R9, 0x9, PT ;  /* 0x000000090900780c */ /* 0x000fe20003f64270 */
[----:B------:R-:W-:Y:S01]  /*24d0*/  FMUL.FTZ R42, R42, UR4 ;  /* 0x000000042a2a7c20 */ /* 0x000fe20008410000 */
[----:B------:R-:W-:Y:S01]  /*24e0*/  FMNMX.FTZ R12, R11, R10, !PT ;  /* 0x0000000a0b0c7209 */ /* 0x000fe20007810000 */
[----:B------:R-:W2:Y:S01]  /*24f0*/  MUFU.TANH R32, R32 ;  /* 0x0000002000207308 */ /* 0x000ea20000002400 */
[----:B----4-:R-:W-:Y:S01]  /*2500*/  FSEL R73, R28, -INF , P4 ;  /* 0xff8000001c497808 */ /* 0x010fe20002000000 */
[----:B------:R-:W-:Y:S01]  /*2510*/  FMUL.FTZ R43, R43, UR4 ;  /* 0x000000042b2b7c20 */ /* 0x000fe20008410000 */
[----:B------:R-:W-:Y:S01]  /*2520*/  ISETP.GT.AND P2, PT, R9, 0x10, PT ;  /* 0x000000100900780c */ /* 0x000fe20003f44270 */
[----:B------:R-:W-:Y:S01]  /*2530*/  FMUL.FTZ R52, R52, UR4 ;  /* 0x0000000434347c20 */ /* 0x000fe20008410000 */
[----:B------:R-:W-:Y:S01]  /*2540*/  FMNMX.FTZ R12, R73, R12, !PT ;  /* 0x0000000c490c7209 */ /* 0x000fe20007810000 */
[----:B------:R-:W-:Y:S01]  /*2550*/  FMUL.FTZ R46, R46, UR4 ;  /* 0x000000042e2e7c20 */ /* 0x000fe20008410000 */
[----:B------:R-:W-:Y:S01]  /*2560*/  ISETP.GT.AND P1, PT, R9, 0x11, PT ;  /* 0x000000110900780c */ /* 0x000fe20003f24270 */
[----:B01----:R-:W0:Y:S01]  /*2570*/  MUFU.TANH R3, R26 ;  /* 0x0000001a00037308 */ /* 0x003e220000002400 */
[----:B-----5:R-:W-:Y:S01]  /*2580*/  FSEL R75, R29, -INF , P3 ;  /* 0xff8000001d4b7808 */ /* 0x020fe20001800000 */
        /* <DEDUP_REMOVED lines=9> */
[----:B------:R-:W-:Y:S01]  /*2620*/  FMUL.FTZ R60, R60, UR4 ;  /* 0x000000043c3c7c20 */ /* 0x000fe20008410000 */
[----:B------:R-:W-:Y:S01]  /*2630*/  FMUL.FTZ R54, R54, UR4 ;  /* 0x0000000436367c20 */ /* 0x000fe20008410000 */
[----:B------:R-:W-:Y:S01]  /*2640*/  FMNMX.FTZ R12, R77, R12, !PT ;  /* 0x0000000c4d0c7209 */ /* 0x000fe20007810000 */
[----:B------:R-:W-:Y:S01]  /*2650*/  FMUL.FTZ R61, R61, UR4 ;  /* 0x000000043d3d7c20 */ /* 0x000fe20008410000 */
[----:B------:R-:W-:Y:S01]  /*2660*/  FMUL.FTZ R55, R55, UR4 ;  /* 0x0000000437377c20 */ /* 0x000fe20008410000 */
[----:B------:R-:W2:Y:S01]  /*2670*/  MUFU.TANH R8, R27 ;  /* 0x0000001b00087308 */ /* 0x000ea20000002400 */
[----:B0-----:R-:W-:Y:S01]  /*2680*/  FSEL R3, R3, -INF , P6 ;  /* 0xff80000003037808 */ /* 0x001fe20003000000 */
[----:B------:R-:W-:Y:S01]  /*2690*/  FMUL.FTZ R64, R64, UR4 ;  /* 0x0000000440407c20 */ /* 0x000fe20008410000 */
[----:B------:R-:W-:Y:S01]  /*26a0*/  ISETP.GT.AND P6, PT, R9, 0x18, PT ;  /* 0x000000180900780c */ /* 0x000fe20003fc4270 */
[----:B------:R-:W-:Y:S01]  /*26b0*/  FMUL.FTZ R58, R58, UR4 ;  /* 0x000000043a3a7c20 */ /* 0x000fe20008410000 */
[----:B------:R-:W-:Y:S01]  /*26c0*/  FMUL.FTZ R65, R65, UR4 ;  /* 0x0000000441417c20 */ /* 0x000fe20008410000 */
[----:B------:R-:W-:Y:S01]  /*26d0*/  FMUL.FTZ R59, R59, UR4 ;  /* 0x000000043b3b7c20 */ /* 0x000fe20008410000 */
[----:B------:R-:W-:Y:S01]  /*26e0*/  FMUL.FTZ R68, R68, UR4 ;  /* 0x0000000444447c20 */ /* 0x000fe20008410000 */
[----:B------:R-:W0:Y:S01]  /*26f0*/  MUFU.TANH R36, R36 ;  /* 0x0000002400247308 */ /* 0x000e220000002400 */
[----:B-1----:R-:W-:Y:S01]  /*2700*/  FSEL R79, R33, -INF , P1 ;  /* 0xff800000214f7808 */ /* 0x002fe20000800000 */
[----:B------:R-:W-:Y:S01]  /*2710*/  FMUL.FTZ R69, R69, UR4 ;  /* 0x0000000445457c20 */ /* 0x000fe20008410000 */
[----:B------:R-:W-:Y:S01]  /*2720*/  ULDC UR5, c[0x0][0x988] ;  /* 0x0002620000057ab9 */ /* 0x000fe20000000800 */
[----:B------:R-:W-:Y:S01]  /*2730*/  P2R R14, PR, RZ, 0x1 ;  /* 0x00000001ff0e7803 */ /* 0x000fe20000000000 */
[----:B------:R-:W-:Y:S01]  /*2740*/  FMUL.FTZ R62, R62, UR4 ;  /* 0x000000043e3e7c20 */ /* 0x000fe20008410000 */
[----:B------:R-:W-:Y:S01]  /*2750*/  FMNMX.FTZ R12, R79, R12, !PT ;  /* 0x0000000c4f0c7209 */ /* 0x000fe20007810000 */
[----:B------:R-:W-:Y:S01]  /*2760*/  FMUL.FTZ R63, R63, UR4 ;  /* 0x000000043f3f7c20 */ /* 0x000fe20008410000 */
[----:B------:R-:W1:Y:S01]  /*2770*/  MUFU.TANH R13, R30 ;  /* 0x0000001e000d7308 */ /* 0x000e620000002400 */
[----:B--2---:R-:W-:Y:S01]  /*2780*/  FSEL R8, R8, -INF , P5 ;  /* 0xff80000008087808 */ /* 0x004fe20002800000 */
[----:B------:R-:W-:Y:S01]  /*2790*/  FMUL.FTZ R66, R66, UR4 ;  /* 0x0000000442427c20 */ /* 0x000fe20008410000 */
[----:B------:R-:W-:Y:S01]  /*27a0*/  ISETP.GT.AND P5, PT, R9, 0x19, PT ;  /* 0x000000190900780c */ /* 0x000fe20003fa4270 */
[----:B------:R-:W-:Y:S01]  /*27b0*/  FMUL.FTZ R67, R67, UR4 ;  /* 0x0000000443437c20 */ /* 0x000fe20008410000 */
[----:B------:R-:W-:Y:S01]  /*27c0*/  FMUL.FTZ R70, R70, UR4 ;  /* 0x0000000446467c20 */ /* 0x000fe20008410000 */
[----:B------:R-:W-:Y:S01]  /*27d0*/  FMUL.FTZ R71, R71, UR4 ;  /* 0x0000000447477c20 */ /* 0x000fe20008410000 */
[----:B------:R-:W-:Y:S01]  /*27e0*/  R2UR UR4, R0 ;  /* 0x00000000000472ca */ /* 0x000fe200000e0000 */
[----:B------:R-:W2:Y:S01]  /*27f0*/  MUFU.TANH R37, R37 ;  /* 0x0000002500257308 */ /* 0x000ea20000002400 */
[----:B0-----:R-:W-:Y:S01]  /*2800*/  FSEL R81, R36, -INF , P6 ;  /* 0xff80000024517808 */ /* 0x001fe20003000000 */
[--C-:B------:R-:W-:Y:S01]  /*2810*/  IMAD.MOV.U32 R84, RZ, RZ, R87.reuse ;  /* 0x000000ffff547224 */ /* 0x100fe200078e0057 */
[-C--:B------:R-:W-:Y:S01]  /*2820*/  MOV R86, R87.reuse ;  /* 0x0000005700567202 */ /* 0x080fe20000000f00 */
[--C-:B------:R-:W-:Y:S01]  /*2830*/  IMAD.MOV.U32 R82, RZ, RZ, R87.reuse ;  /* 0x000000ffff527224 */ /* 0x100fe200078e0057 */
[----:B------:R-:W-:Y:S01]  /*2840*/  FMNMX.FTZ R12, R81, R12, !PT ;  /* 0x0000000c510c7209 */ /* 0x000fe20007810000 */
[--C-:B------:R-:W-:Y:S01]  /*2850*/  IMAD.MOV.U32 R80, RZ, RZ, R87.reuse ;  /* 0x000000ffff507224 */ /* 0x100fe200078e0057 */
[----:B------:R-:W-:Y:S01]  /*2860*/  MOV R72, R87 ;  /* 0x0000005700487202 */ /* 0x000fe20000000f00 */
[----:B------:R-:W0:Y:S01]  /*2870*/  MUFU.TANH R15, R31 ;  /* 0x0000001f000f7308 */ /* 0x000e220000002400 */
[----:B-1----:R-:W-:Y:S01]  /*2880*/  FSEL R13, R13, -INF , P4 ;  /* 0xff8000000d0d7808 */ /* 0x002fe20002000000 */
[--C-:B------:R-:W-:Y:S01]  /*2890*/  IMAD.MOV.U32 R78, RZ, RZ, R87.reuse ;  /* 0x000000ffff4e7224 */ /* 0x100fe200078e0057 */
[----:B------:R-:W-:Y:S01]  /*28a0*/  ISETP.GT.AND P4, PT, R9, 0x20, PT ;  /* 0x000000200900780c */ /* 0x000fe20003f84270 */
[----:B------:R-:W-:Y:S01]  /*28b0*/  UIADD3 UR4, UR4, 0x2a840, URZ ;  /* 0x0002a84004047890 */ /* 0x000fe2000fffe03f */
[----:B------:R-:W-:-:S02]  /*28c0*/  IMAD.MOV.U32 R76, RZ, RZ, R87 ;  /* 0x000000ffff4c7224 */ /* 0x000fc400078e0057 */
[----:B------:R-:W-:Y:S01]  /*28d0*/  IMAD.MOV.U32 R74, RZ, RZ, R87 ;  /* 0x000000ffff4a7224 */ /* 0x000fe200078e0057 */
[----:B------:R-:W1:Y:S01]  /*28e0*/  MUFU.TANH R40, R40 ;  /* 0x0000002800287308 */ /* 0x000e620000002400 */
[----:B--2---:R-:W-:-:S04]  /*28f0*/  FSEL R83, R37, -INF , P5 ;  /* 0xff80000025537808 */ /* 0x004fc80002800000 */
        /* <DEDUP_REMOVED lines=26> */
[----:B------:R1:W3:Y:S01]  /*2aa0*/  MUFU.TANH R31, R42 ;  /* 0x0000002a001f7308 */ /* 0x0002e20000002400 */
[----:B--2---:R-:W-:Y:S02]  /*2ab0*/  FSEL R29, R39, -INF , P5 ;  /* 0xff800000271d7808 */ /* 0x004fe40002800000 */
[----:B------:R-:W-:-:S05]  /*2ac0*/  ISETP.GT.AND P5, PT, R9, 0x31, PT ;  /* 0x000000310900780c */ /* 0x000fca0003fa4270 */
[----:B------:R-:W2:Y:S01]  /*2ad0*/  MUFU.TANH R49, R49 ;  /* 0x0000003100317308 */ /* 0x000ea20000002400 */
[----:B0-----:R-:W-:Y:S01]  /*2ae0*/  FSEL R95, R48, -INF , P6 ;  /* 0xff800000305f7808 */ /* 0x001fe20003000000 */
[--C-:B------:R-:W-:Y:S02]  /*2af0*/  IMAD.MOV.U32 R48, RZ, RZ, R87.reuse ;  /* 0x000000ffff307224 */ /* 0x100fe400078e0057 */
[----:B-1----:R-:W-:Y:S01]  /*2b00*/  IMAD.MOV.U32 R42, RZ, RZ, R87 ;  /* 0x000000ffff2a7224 */ /* 0x002fe200078e0057 */
[----:B------:R-:W-:-:S03]  /*2b10*/  FMNMX.FTZ R12, R95, R12, !PT ;  /* 0x0000000c5f0c7209 */ /* 0x000fc60007810000 */
[----:B------:R-:W0:Y:S01]  /*2b20*/  MUFU.TANH R43, R43 ;  /* 0x0000002b002b7308 */ /* 0x000e220000002400 */
[----:B---3--:R-:W-:Y:S02]  /*2b30*/  FSEL R31, R31, -INF , P4 ;  /* 0xff8000001f1f7808 */ /* 0x008fe40002000000 */
[----:B------:R-:W-:-:S05]  /*2b40*/  ISETP.GT.AND P4, PT, R9, 0x38, PT ;  /* 0x000000380900780c */ /* 0x000fca0003f84270 */
        /* <DEDUP_REMOVED lines=21> */
[----:B--2---:R-:W-:Y:S01]  /*2ca0*/  FSEL R103, R56, -INF , P2 ;  /* 0xff80000038677808 */ /* 0x004fe20001000000 */
[----:B------:R-:W-:-:S03]  /*2cb0*/  IMAD.MOV.U32 R56, RZ, RZ, R87 ;  /* 0x000000ffff387224 */ /* 0x000fc600078e0057 */
        /* <DEDUP_REMOVED lines=16> */
[----:B-1----:R-:W-:Y:S01]  /*2dc0*/  FSEL R43, R54, -INF , P4 ;  /* 0xff800000362b7808 */ /* 0x002fe20002000000 */
[----:B------:R-:W-:Y:S01]  /*2dd0*/  IMAD.MOV.U32 R54, RZ, RZ, R87 ;  /* 0x000000ffff367224 */ /* 0x000fe200078e0057 */
        /* <DEDUP_REMOVED lines=12> */
[----:B--2---:R-:W-:Y:S02]  /*2ea0*/  FSEL R47, R58, -INF , P2 ;  /* 0xff8000003a2f7808 */ /* 0x004fe40001000000 */
[----:B------:R-:W-:Y:S02]  /*2eb0*/  ISETP.GT.AND P2, PT, R9, 0x58, PT ;  /* 0x000000580900780c */ /* 0x000fe40003f44270 */
[----:B------:R-:W-:-:S03]  /*2ec0*/  MOV R58, R87 ;  /* 0x00000057003a7202 */ /* 0x000fc60000000f00 */
        /* <DEDUP_REMOVED lines=11> */
[----:B0-----:R-:W-:-:S04]  /*2f80*/  FSEL R115, R69, -INF , P1 ;  /* 0xff80000045737808 */ /* 0x001fc80000800000 */
[----:B------:R-:W-:Y:S01]  /*2f90*/  FMNMX.FTZ R20, R115, R12, !PT ;  /* 0x0000000c73147209 */ /* 0x000fe20007810000 */
[----:B------:R-:W-:Y:S01]  /*2fa0*/  IMAD.U32 R12, RZ, RZ, UR5 ;  /* 0x00000005ff0c7e24 */ /* 0x000fe2000f8e00ff */
[----:B------:R-:W-:Y:S01]  /*2fb0*/  UIADD3 UR5, UR6, -0x2, URZ ;  /* 0xfffffffe06057890 */ /* 0x000fe2000fffe03f */
[----:B------:R-:W0:Y:S01]  /*2fc0*/  MUFU.TANH R66, R66 ;  /* 0x0000004200427308 */ /* 0x000e220000002400 */
[----:B-1----:R-:W-:Y:S01]  /*2fd0*/  FSEL R59, R62, -INF , P6 ;  /* 0xff8000003e3b7808 */ /* 0x002fe20003000000 */
[----:B------:R-:W1:Y:S01]  /*2fe0*/  SHFL.BFLY PT, R9, R20, 0x2, 0x1f ;  /* 0x0c401f0014097f89 */ /* 0x000e6200000e0000 */
[----:B------:R-:W3:Y:S01]  /*2ff0*/  S2UR UR6, SR_CgaCtaId ;  /* 0x00000000000679c3 */ /* 0x000ee20000008800 */
[----:B------:R-:W-:Y:S01]  /*3000*/  UISETP.GE.AND UP0, UPT, UR5, UR60, UPT ;  /* 0x0000003c0500728c */ /* 0x000fe2000bf06270 */
[----:B------:R-:W-:-:S03]  /*3010*/  IMAD.MOV.U32 R62, RZ, RZ, R87 ;  /* 0x000000ffff3e7224 */ /* 0x000fc600078e0057 */
[----:B------:R-:W4:Y:S01]  /*3020*/  MUFU.TANH R67, R67 ;  /* 0x0000004300437308 */ /* 0x000f220000002400 */
[----:B--2---:R-:W-:-:S07]  /*3030*/  FSEL R63, R63, -INF , P5 ;  /* 0xff8000003f3f7808 */ /* 0x004fce0002800000 */
[----:B------:R-:W2:Y:S01]  /*3040*/  MUFU.TANH R70, R70 ;  /* 0x0000004600467308 */ /* 0x000ea20000002400 */
[----:B0-----:R-:W-:Y:S01]  /*3050*/  FSEL R65, R66, -INF , P4 ;  /* 0xff80000042417808 */ /* 0x001fe20002000000 */
[----:B------:R-:W-:-:S06]  /*3060*/  IMAD.MOV.U32 R66, RZ, RZ, R87 ;  /* 0x000000ffff427224 */ /* 0x000fcc00078e0057 */
[----:B------:R-:W0:Y:S01]  /*3070*/  MUFU.TANH R71, R71 ;  /* 0x0000004700477308 */ /* 0x000e220000002400 */
[----:B----4-:R-:W-:Y:S02]  /*3080*/  FSEL R67, R67, -INF , P3 ;  /* 0xff80000043437808 */ /* 0x010fe40001800000 */
[----:B-1----:R-:W-:Y:S01]  /*3090*/  FMNMX.FTZ R24, R20, R9, !PT ;  /* 0x0000000914187209 */ /* 0x002fe20007810000 */
[----:B---3--:R-:W-:-:S04]  /*30a0*/  UPRMT UR4, UR6, 0x654, UR4 ;  /* 0x0000065406047896 */ /* 0x008fc80008000004 */
[----:B------:R-:W1:Y:S01]  /*30b0*/  SHFL.BFLY PT, R9, R24, 0x1, 0x1f ;  /* 0x0c201f0018097f89 */ /* 0x000e6200000e0000 */
[----:B--2---:R-:W-:Y:S01]  /*30c0*/  FSEL R69, R70, -INF , P2 ;  /* 0xff80000046457808 */ /* 0x004fe20001000000 */
[----:B------:R-:W-:-:S03]  /*30d0*/  IMAD.MOV.U32 R70, RZ, RZ, R87 ;  /* 0x000000ffff467224 */ /* 0x000fc600078e0057 */
[----:B------:R-:W-:Y:S01]  /*30e0*/  SYNCS.ARRIVE.TRANS64.RED.A1T0 RZ, [UR4], RZ ;  /* 0x000000ffffff79a7 */ /* 0x000fe20008100404 */
[----:B0-----:R-:W-:Y:S02]  /*30f0*/  FSEL R71, R71, -INF , P1 ;  /* 0xff80000047477808 */ /* 0x001fe40000800000 */
[----:B-1----:R-:W-:-:S04]  /*3100*/  FMNMX.FTZ R9, R24, R9, !PT ;  /* 0x0000000918097209 */ /* 0x002fc80007810000 */
[C---:B------:R-:W-:Y:S01]  /*3110*/  FSETP.NEU.FTZ.AND P0, PT, R9.reuse, -INF , PT ;  /* 0xff8000000900780b */ /* 0x040fe20003f1d000 */
[----:B------:R-:W-:-:S05]  /*3120*/  FMUL.FTZ R26, R9, R12 ;  /* 0x0000000c091a7220 */ /* 0x000fca0000410000 */
[----:B------:R-:W-:Y:S02]  /*3130*/  FSEL R26, R26, RZ, P0 ;  /* 0x000000ff1a1a7208 */ /* 0x000fe40000000000 */
[----:B------:R-:W-:Y:S02]  /*3140*/  ISETP.NE.AND P0, PT, R14, RZ, PT ;  /* 0x000000ff0e00720c */ /* 0x000fe40003f05270 */
[----:B------:R-:W-:Y:S01]  /*3150*/  FMNMX.FTZ R14, R3, R8, !PT ;  /* 0x00000008030e7209 */ /* 0x000fe20007810000 */
[-CC-:B------:R-:W-:Y:S01]  /*3160*/  FFMA.FTZ R136, R11, R12.reuse, -R26.reuse ;  /* 0x0000000c0b887223 */ /* 0x180fe2000001081a */
[-CC-:B------:R-:W-:Y:S01]  /*3170*/  FFMA.FTZ R51, R10, R12.reuse, -R26.reuse ;  /* 0x0000000c0a337223 */ /* 0x180fe2000001081a */
[--C-:B------:R-:W-:Y:S01]  /*3180*/  FFMA.FTZ R138, R73, R12, -R26.reuse ;  /* 0x0000000c498a7223 */ /* 0x100fe2000001081a */
[----:B------:R-:W-:Y:S01]  /*3190*/  FMNMX.FTZ R14, R13, R14, !PT ;  /* 0x0000000e0d0e7209 */ /* 0x000fe20007810000 */
[-CC-:B------:R-:W-:Y:S01]  /*31a0*/  FFMA.FTZ R53, R75, R12.reuse, -R26.reuse ;  /* 0x0000000c4b357223 */ /* 0x180fe2000001081a */
[--C-:B------:R-:W-:Y:S01]  /*31b0*/  FFMA.FTZ R140, R77, R12, -R26.reuse ;  /* 0x0000000c4d8c7223 */ /* 0x100fe2000001081a */
[----:B------:R-:W-:Y:S01]  /*31c0*/  MUFU.EX2 R136, R136 ;  /* 0x0000008800887308 */ /* 0x000fe20000000800 */
[----:B------:R-:W-:Y:S01]  /*31d0*/  FMNMX.FTZ R14, R15, R14, !PT ;  /* 0x0000000e0f0e7209 */ /* 0x000fe20007810000 */
[-CC-:B------:R-:W-:Y:S01]  /*31e0*/  FFMA.FTZ R55, R79, R12.reuse, -R26.reuse ;  /* 0x0000000c4f377223 */ /* 0x180fe2000001081a */
[-CC-:B------:R-:W-:Y:S01]  /*31f0*/  FFMA.FTZ R142, R81, R12.reuse, -R26.reuse ;  /* 0x0000000c518e7223 */ /* 0x180fe2000001081a */
        /* <DEDUP_REMOVED lines=10> */
[-CC-:B------:R-:W-:Y:S01]  /*32a0*/  FFMA.FTZ R97, R97, R12.reuse, -R26.reuse ;  /* 0x0000000c61617223 */ /* 0x180fe2000001081a */
[--C-:B------:R-:W-:Y:S01]  /*32b0*/  FFMA.FTZ R99, R99, R12, -R26.reuse ;  /* 0x0000000c63637223 */ /* 0x100fe2000001081a */
[----:B------:R-:W1:Y:S01]  /*32c0*/  MUFU.EX2 R138, R138 ;  /* 0x0000008a008a7308 */ /* 0x000e620000000800 */
[----:B------:R-:W-:Y:S01]  /*32d0*/  FMNMX.FTZ R14, R29, R14, !PT ;  /* 0x0000000e1d0e7209 */ /* 0x000fe20007810000 */
[-CC-:B------:R-:W-:Y:S01]  /*32e0*/  FFMA.FTZ R101, R101, R12.reuse, -R26.reuse ;  /* 0x0000000c65657223 */ /* 0x180fe2000001081a */
[-CC-:B------:R-:W-:Y:S01]  /*32f0*/  FFMA.FTZ R103, R103, R12.reuse, -R26.reuse ;  /* 0x0000000c67677223 */ /* 0x180fe2000001081a */
[--C-:B------:R-:W-:Y:S01]  /*3300*/  FFMA.FTZ R105, R105, R12, -R26.reuse ;  /* 0x0000000c69697223 */ /* 0x100fe2000001081a */
[----:B------:R-:W-:Y:S01]  /*3310*/  FMNMX.FTZ R14, R31, R14, !PT ;  /* 0x0000000e1f0e7209 */ /* 0x000fe20007810000 */
[-CC-:B------:R-:W-:Y:S01]  /*3320*/  FFMA.FTZ R107, R107, R12.reuse, -R26.reuse ;  /* 0x0000000c6b6b7223 */ /* 0x180fe2000001081a */
[--C-:B------:R-:W-:Y:S01]  /*3330*/  FFMA.FTZ R61, R61, R12, -R26.reuse ;  /* 0x0000000c3d3d7223 */ /* 0x100fe2000001081a */
[----:B------:R-:W2:Y:S01]  /*3340*/  MUFU.EX2 R53, R53 ;  /* 0x0000003500357308 */ /* 0x000ea20000000800 */
[----:B------:R-:W-:Y:S01]  /*3350*/  FMNMX.FTZ R14, R33, R14, !PT ;  /* 0x0000000e210e7209 */ /* 0x000fe20007810000 */
[-CC-:B------:R-:W-:Y:S01]  /*3360*/  FFMA.FTZ R109, R109, R12.reuse, -R26.reuse ;  /* 0x0000000c6d6d7223 */ /* 0x180fe2000001081a */
[-CC-:B------:R-:W-:Y:S01]  /*3370*/  FFMA.FTZ R111, R111, R12.reuse, -R26.reuse ;  /* 0x0000000c6f6f7223 */ /* 0x180fe2000001081a */
[--C-:B------:R-:W-:Y:S01]  /*3380*/  FFMA.FTZ R113, R113, R12, -R26.reuse ;  /* 0x0000000c71717223 */ /* 0x100fe2000001081a */
[----:B------:R-:W-:Y:S01]  /*3390*/  FMNMX.FTZ R14, R35, R14, !PT ;  /* 0x0000000e230e7209 */ /* 0x000fe20007810000 */
[----:B------:R-:W-:Y:S01]  /*33a0*/  FFMA.FTZ R26, R115, R12, -R26 ;  /* 0x0000000c731a7223 */ /* 0x000fe2000001081a */
[--C-:B------:R-:W-:Y:S01]  /*33b0*/  IMAD.MOV.U32 R85, RZ, RZ, R87.reuse ;  /* 0x000000ffff557224 */ /* 0x100fe200078e0057 */
[----:B------:R-:W3:Y:S01]  /*33c0*/  MUFU.EX2 R140, R140 ;  /* 0x0000008c008c7308 */ /* 0x000ee20000000800 */
[----:B------:R-:W-:Y:S01]  /*33d0*/  FMNMX.FTZ R14, R37, R14, !PT ;  /* 0x0000000e250e7209 */ /* 0x000fe20007810000 */
[--C-:B------:R-:W-:Y:S01]  /*33e0*/  IMAD.MOV.U32 R83, RZ, RZ, R87.reuse ;  /* 0x000000ffff537224 */ /* 0x100fe200078e0057 */
[----:B------:R-:W-:Y:S01]  /*33f0*/  MOV R79, R87 ;  /* 0x00000057004f7202 */ /* 0x000fe20000000f00 */
[--C-:B------:R-:W-:Y:S01]  /*3400*/  IMAD.MOV.U32 R81, RZ, RZ, R87.reuse ;  /* 0x000000ffff517224 */ /* 0x100fe200078e0057 */
[----:B------:R-:W-:Y:S01]  /*3410*/  FMNMX.FTZ R14, R39, R14, !PT ;  /* 0x0000000e270e7209 */ /* 0x000fe20007810000 */
[----:B------:R-:W-:-:S02]  /*3420*/  IMAD.MOV.U32 R77, RZ, RZ, R87 ;  /* 0x000000ffff4d7224 */ /* 0x000fc400078e0057 */
[----:B------:R-:W-:Y:S01]  /*3430*/  MUFU.EX2 R55, R55 ;  /* 0x0000003700377308 */ /* 0x000fe20000000800 */
[----:B------:R-:W-:Y:S01]  /*3440*/  FMNMX.FTZ R14, R41, R14, !PT ;  /* 0x0000000e290e7209 */ /* 0x000fe20007810000 */
[--C-:B------:R-:W-:Y:S02]  /*3450*/  IMAD.MOV.U32 R75, RZ, RZ, R87.reuse ;  /* 0x000000ffff4b7224 */ /* 0x100fe400078e0057 */
[----:B------:R-:W-:Y:S01]  /*3460*/  IMAD.MOV.U32 R73, RZ, RZ, R87 ;  /* 0x000000ffff497224 */ /* 0x000fe200078e0057 */
[----:B------:R-:W-:-:S03]  /*3470*/  FMNMX.FTZ R14, R43, R14, !PT ;  /* 0x0000000e2b0e7209 */ /* 0x000fc60007810000 */
[----:B------:R-:W-:Y:S01]  /*3480*/  MUFU.EX2 R142, R142 ;  /* 0x0000008e008e7308 */ /* 0x000fe20000000800 */
[----:B------:R-:W-:-:S04]  /*3490*/  FMNMX.FTZ R14, R45, R14, !PT ;  /* 0x0000000e2d0e7209 */ /* 0x000fc80007810000 */
        /* <DEDUP_REMOVED lines=11> */
[----:B------:R-:W-:-:S05]  /*3550*/  FMNMX.FTZ R14, R71, R14, !PT ;  /* 0x0000000e470e7209 */ /* 0x000fca0007810000 */
[----:B------:R-:W4:Y:S02]  /*3560*/  SHFL.BFLY PT, R11, R14, 0x2, 0x1f ;  /* 0x0c401f000e0b7f89 */ /* 0x000f2400000e0000 */
[----:B------:R-:W-:Y:S08]  /*3570*/  MUFU.EX2 R146, R93 ;  /* 0x0000005d00927308 */ /* 0x000ff00000000800 */
[----:B------:R-:W-:Y:S08]  /*3580*/  MUFU.EX2 R95, R95 ;  /* 0x0000005f005f7308 */ /* 0x000ff00000000800 */
[----:B------:R-:W-:Y:S01]  /*3590*/  MUFU.EX2 R148, R97 ;  /* 0x0000006100947308 */ /* 0x000fe20000000800 */
[----:B----4-:R-:W-:-:S07]  /*35a0*/  FMNMX.FTZ R10, R14, R11, !PT ;  /* 0x0000000b0e0a7209 */ /* 0x010fce0007810000 */
[----:B------:R-:W-:Y:S01]  /*35b0*/  MUFU.EX2 R99, R99 ;  /* 0x0000006300637308 */ /* 0x000fe20000000800 */
[----:B------:R-:W4:Y:S07]  /*35c0*/  SHFL.BFLY PT, R11, R10, 0x1, 0x1f ;  /* 0x0c201f000a0b7f89 */ /* 0x000f2e00000e0000 */
[----:B------:R-:W-:Y:S08]  /*35d0*/  MUFU.EX2 R150, R101 ;  /* 0x0000006500967308 */ /* 0x000ff00000000800 */
[----:B------:R-:W-:Y:S08]  /*35e0*/  MUFU.EX2 R103, R103 ;  /* 0x0000006700677308 */ /* 0x000ff00000000800 */
[----:B------:R-:W-:Y:S01]  /*35f0*/  MUFU.EX2 R152, R105 ;  /* 0x0000006900987308 */ /* 0x000fe20000000800 */
[----:B----4-:R-:W-:-:S04]  /*3600*/  FMNMX.FTZ R11, R10, R11, !PT ;  /* 0x0000000b0a0b7209 */ /* 0x010fc80007810000 */
[C---:B------:R-:W-:Y:S01]  /*3610*/  FSETP.NEU.FTZ.AND P1, PT, R11.reuse, -INF , PT ;  /* 0xff8000000b00780b */ /* 0x040fe20003f3d000 */
[----:B------:R-:W-:Y:S02]  /*3620*/  FMUL.FTZ R10, R11, R12 ;  /* 0x0000000c0b0a7220 */ /* 0x000fe40000410000 */
[----:B------:R-:W-:Y:S03]  /*3630*/  MUFU.EX2 R107, R107 ;  /* 0x0000006b006b7308 */ /* 0x000fe60000000800 */
[----:B------:R-:W-:Y:S02]  /*3640*/  FSEL R10, R10, RZ, P1 ;  /* 0x000000ff0a0a7208 */ /* 0x000fe40000800000 */
[----:B------:R-:W-:-:S03]  /*3650*/  PLOP3.LUT P1, PT, PT, PT, UP0, 0x80, 0x0 ;  /* 0x000000000000781c */ /* 0x000fc60003f2f008 */
        /* <DEDUP_REMOVED lines=8> */
[----:B------:R0:W-:Y:S01]  /*36e0*/  MUFU.EX2 R137, R3 ;  /* 0x0000000300897308 */ /* 0x0001e20000000800 */
[-CC-:B------:R-:W-:Y:S01]  /*36f0*/  FFMA.FTZ R29, R29, R12.reuse, -R10.reuse ;  /* 0x0000000c1d1d7223 */ /* 0x180fe2000001080a */
[-CC-:B------:R-:W-:Y:S01]  /*3700*/  FFMA.FTZ R31, R31, R12.reuse, -R10.reuse ;  /* 0x0000000c1f1f7223 */ /* 0x180fe2000001080a */
[-CC-:B------:R-:W-:Y:S01]  /*3710*/  FFMA.FTZ R33, R33, R12.reuse, -R10.reuse ;  /* 0x0000000c21217223 */ /* 0x180fe2000001080a */
[-CC-:B------:R-:W-:Y:S01]  /*3720*/  FFMA.FTZ R35, R35, R12.reuse, -R10.reuse ;  /* 0x0000000c23237223 */ /* 0x180fe2000001080a */
[-CC-:B------:R-:W-:Y:S01]  /*3730*/  FFMA.FTZ R37, R37, R12.reuse, -R10.reuse ;  /* 0x0000000c25257223 */ /* 0x180fe2000001080a */
[-CC-:B------:R-:W-:Y:S01]  /*3740*/  FFMA.FTZ R39, R39, R12.reuse, -R10.reuse ;  /* 0x0000000c27277223 */ /* 0x180fe2000001080a */
[-CC-:B------:R-:W-:Y:S01]  /*3750*/  FFMA.FTZ R41, R41, R12.reuse, -R10.reuse ;  /* 0x0000000c29297223 */ /* 0x180fe2000001080a */
[----:B------:R-:W4:Y:S01]  /*3760*/  MUFU.EX2 R8, R8 ;  /* 0x0000000800087308 */ /* 0x000f220000000800 */
[----:B0-----:R-:W-:Y:S01]  /*3770*/  FADD.FTZ R3, R136, R51 ;  /* 0x0000003388037221 */ /* 0x001fe20000010000 */
[-CC-:B------:R-:W-:Y:S01]  /*3780*/  FFMA.FTZ R43, R43, R12.reuse, -R10.reuse ;  /* 0x0000000c2b2b7223 */ /* 0x180fe2000001080a */
[-CC-:B------:R-:W-:Y:S01]  /*3790*/  FFMA.FTZ R45, R45, R12.reuse, -R10.reuse ;  /* 0x0000000c2d2d7223 */ /* 0x180fe2000001080a */
[-CC-:B------:R-:W-:Y:S01]  /*37a0*/  FFMA.FTZ R47, R47, R12.reuse, -R10.reuse ;  /* 0x0000000c2f2f7223 */ /* 0x180fe2000001080a */
[----:B-1----:R-:W-:Y:S01]  /*37b0*/  FADD.FTZ R34, R138, R3 ;  /* 0x000000038a227221 */ /* 0x002fe20000010000 */
[-CC-:B------:R-:W-:Y:S01]  /*37c0*/  FFMA.FTZ R49, R49, R12.reuse, -R10.reuse ;  /* 0x0000000c31317223 */ /* 0x180fe2000001080a */
[-C--:B------:R-:W-:Y:S01]  /*37d0*/  FFMA.FTZ R59, R59, R12.reuse, -R10 ;  /* 0x0000000c3b3b7223 */ /* 0x080fe2000001080a */
[----:B------:R-:W0:Y:S01]  /*37e0*/  MUFU.EX2 R13, R13 ;  /* 0x0000000d000d7308 */ /* 0x000e220000000800 */
[----:B--2---:R-:W-:Y:S01]  /*37f0*/  FADD.FTZ R3, R53, R34 ;  /* 0x0000002235037221 */ /* 0x004fe20000010000 */
[-CC-:B------:R-:W-:Y:S01]  /*3800*/  FFMA.FTZ R63, R63, R12.reuse, -R10.reuse ;  /* 0x0000000c3f3f7223 */ /* 0x180fe2000001080a */
[-CC-:B------:R-:W-:Y:S01]  /*3810*/  FFMA.FTZ R65, R65, R12.reuse, -R10.reuse ;  /* 0x0000000c41417223 */ /* 0x180fe2000001080a */
[-CC-:B------:R-:W-:Y:S01]  /*3820*/  FFMA.FTZ R67, R67, R12.reuse, -R10.reuse ;  /* 0x0000000c43437223 */ /* 0x180fe2000001080a */
[----:B---3--:R-:W-:Y:S01]  /*3830*/  FADD.FTZ R36, R140, R3 ;  /* 0x000000038c247221 */ /* 0x008fe20000010000 */
[-CC-:B------:R-:W-:Y:S01]  /*3840*/  FFMA.FTZ R69, R69, R12.reuse, -R10.reuse ;  /* 0x0000000c45457223 */ /* 0x180fe2000001080a */
[----:B------:R-:W-:Y:S01]  /*3850*/  FFMA.FTZ R71, R71, R12, -R10 ;  /* 0x0000000c47477223 */ /* 0x000fe2000001080a */
[----:B------:R1:W2:Y:S01]  /*3860*/  MUFU.EX2 R14, R15 ;  /* 0x0000000f000e7308 */ /* 0x0002a20000000800 */
[----:B----4-:R-:W-:Y:S01]  /*3870*/  FADD.FTZ R34, R137, R8 ;  /* 0x0000000889227221 */ /* 0x010fe20000010000 */
[----:B------:R-:W-:Y:S01]  /*3880*/  F2FP.F16.F32.PACK_AB R137, R8, R137 ;  /* 0x000000890889723e */ /* 0x000fe200000000ff */
[----:B------:R-:W-:Y:S01]  /*3890*/  IMAD.MOV.U32 R61, RZ, RZ, R87 ;  /* 0x000000ffff3d7224 */ /* 0x000fe200078e0057 */
[----:B------:R-:W-:-:S02]  /*38a0*/  F2FP.F16.F32.PACK_AB R136, R51, R136 ;  /* 0x000000883388723e */ /* 0x000fc400000000ff */
[----:B------:R-:W-:Y:S01]  /*38b0*/  F2FP.F16.F32.PACK_AB R138, R53, R138 ;  /* 0x0000008a358a723e */ /* 0x000fe200000000ff */
[--C-:B------:R-:W-:Y:S01]  /*38c0*/  IMAD.MOV.U32 R53, RZ, RZ, R87.reuse ;  /* 0x000000ffff357224 */ /* 0x100fe200078e0057 */
[----:B------:R-:W3:Y:S01]  /*38d0*/  MUFU.EX2 R21, R21 ;  /* 0x0000001500157308 */ /* 0x000ee20000000800 */
[----:B-1----:R-:W-:Y:S01]  /*38e0*/  FADD.FTZ R15, R55, R36 ;  /* 0x00000024370f7221 */ /* 0x002fe20000010000 */
[----:B0-----:R-:W-:Y:S01]  /*38f0*/  FADD.FTZ R3, R13, R34 ;  /* 0x000000220d037221 */ /* 0x001fe20000010000 */
[----:B------:R-:W-:Y:S01]  /*3900*/  F2FP.F16.F32.PACK_AB R140, R55, R140 ;  /* 0x0000008c378c723e */ /* 0x000fe200000000ff */
[----:B------:R-:W-:Y:S02]  /*3910*/  IMAD.MOV.U32 R55, RZ, RZ, R87 ;  /* 0x000000ffff377224 */ /* 0x000fe400078e0057 */
[----:B------:R-:W-:Y:S01]  /*3920*/  FADD.FTZ R38, R142, R15 ;  /* 0x0000000f8e267221 */ /* 0x000fe20000010000 */
[C---:B------:R-:W-:Y:S01]  /*3930*/  F2FP.F16.F32.PACK_AB R142, R57.reuse, R142 ;  /* 0x0000008e398e723e */ /* 0x040fe200000000ff */
[----:B------:R0:W1:Y:S01]  /*3940*/  MUFU.EX2 R20, R25 ;  /* 0x0000001900147308 */ /* 0x0000620000000800 */
[C---:B--2---:R-:W-:Y:S01]  /*3950*/  FADD.FTZ R36, R14.reuse, R3 ;  /* 0x000000030e247221 */ /* 0x044fe20000010000 */
[----:B------:R-:W-:Y:S01]  /*3960*/  FADD.FTZ R15, R57, R38 ;  /* 0x00000026390f7221 */ /* 0x000fe20000010000 */
[----:B------:R-:W-:Y:S01]  /*3970*/  F2FP.F16.F32.PACK_AB R139, R14, R13 ;  /* 0x0000000d0e8b723e */ /* 0x000fe200000000ff */
[----:B------:R-:W-:Y:S01]  /*3980*/  IMAD.MOV.U32 R57, RZ, RZ, R87 ;  /* 0x000000ffff397224 */ /* 0x000fe200078e0057 */
[----:B------:R-:W-:Y:S01]  /*3990*/  MOV R51, R87 ;  /* 0x0000005700337202 */ /* 0x000fe20000000f00 */
[----:B------:R-:W-:Y:S01]  /*39a0*/  FADD.FTZ R38, R144, R15 ;  /* 0x0000000f90267221 */ /* 0x000fe20000010000 */
[----:B------:R-:W-:Y:S01]  /*39b0*/  F2FP.F16.F32.PACK_AB R144, R89, R144 ;  /* 0x000000905990723e */ /* 0x000fe200000000ff */
[----:B------:R-:W2:Y:S01]  /*39c0*/  MUFU.EX2 R27, R27 ;  /* 0x0000001b001b7308 */ /* 0x000ea20000000800 */
[----:B---3--:R-:W-:Y:S01]  /*39d0*/  FADD.FTZ R3, R21, R36 ;  /* 0x0000002415037221 */ /* 0x008fe20000010000 */
[----:B------:R-:W-:Y:S01]  /*39e0*/  FADD.FTZ R38, R89, R38 ;  /* 0x0000002659267221 */ /* 0x000fe20000010000 */
[----:B0-----:R-:W-:-:S03]  /*39f0*/  IMAD.MOV.U32 R25, RZ, RZ, R87 ;  /* 0x000000ffff197224 */ /* 0x001fc600078e0057 */
[----:B------:R-:W-:Y:S02]  /*3a00*/  FADD.FTZ R15, R91, R38 ;  /* 0x000000265b0f7221 */ /* 0x000fe40000010000 */
[----:B------:R0:W3:Y:S01]  /*3a10*/  MUFU.EX2 R24, R29 ;  /* 0x0000001d00187308 */ /* 0x0000e20000000800 */
[----:B-1----:R-:W-:Y:S01]  /*3a20*/  FADD.FTZ R36, R20, R3 ;  /* 0x0000000314247221 */ /* 0x002fe20000010000 */
[C---:B------:R-:W-:Y:S01]  /*3a30*/  FADD.FTZ R40, R146.reuse, R15 ;  /* 0x0000000f92287221 */ /* 0x040fe20000010000 */
[----:B------:R-:W-:Y:S02]  /*3a40*/  F2FP.F16.F32.PACK_AB R146, R146, R91 ;  /* 0x0000005b9292723e */ /* 0x000fe400000000ff */
[----:B------:R-:W-:Y:S01]  /*3a50*/  F2FP.F16.F32.PACK_AB R141, R20, R21 ;  /* 0x00000015148d723e */ /* 0x000fe200000000ff */
[----:B------:R-:W-:Y:S02]  /*3a60*/  FADD.FTZ R15, R95, R40 ;  /* 0x000000285f0f7221 */ /* 0x000fe40000010000 */
[----:B------:R-:W1:Y:S01]  /*3a70*/  MUFU.EX2 R31, R31 ;  /* 0x0000001f001f7308 */ /* 0x000e620000000800 */
[----:B--2---:R-:W-:Y:S01]  /*3a80*/  FADD.FTZ R3, R27, R36 ;  /* 0x000000241b037221 */ /* 0x004fe20000010000 */
[----:B0-----:R-:W-:-:S06]  /*3a90*/  IMAD.MOV.U32 R29, RZ, RZ, R87 ;  /* 0x000000ffff1d7224 */ /* 0x001fcc00078e0057 */
[----:B------:R0:W2:Y:S01]  /*3aa0*/  MUFU.EX2 R28, R33 ;  /* 0x00000021001c7308 */ /* 0x0000a20000000800 */
[C---:B---3--:R-:W-:Y:S01]  /*3ab0*/  FADD.FTZ R38, R24.reuse, R3 ;  /* 0x0000000318267221 */ /* 0x048fe20000010000 */
[----:B------:R-:W-:Y:S01]  /*3ac0*/  F2FP.F16.F32.PACK_AB R143, R24, R27 ;  /* 0x0000001b188f723e */ /* 0x000fe200000000ff */
[--C-:B------:R-:W-:Y:S02]  /*3ad0*/  IMAD.MOV.U32 R27, RZ, RZ, R87.reuse ;  /* 0x000000ffff1b7224 */ /* 0x100fe400078e0057 */
[----:B------:R-:W-:-:S03]  /*3ae0*/  IMAD.MOV.U32 R24, RZ, RZ, R87 ;  /* 0x000000ffff187224 */ /* 0x000fc600078e0057 */
[----:B------:R-:W3:Y:S01]  /*3af0*/  MUFU.EX2 R35, R35 ;  /* 0x0000002300237308 */ /* 0x000ee20000000800 */
[----:B-1----:R-:W-:Y:S01]  /*3b00*/  FADD.FTZ R3, R31, R38 ;  /* 0x000000261f037221 */ /* 0x002fe20000010000 */
[C---:B------:R-:W-:Y:S01]  /*3b10*/  FADD.FTZ R38, R148.reuse, R15 ;  /* 0x0000000f94267221 */ /* 0x040fe20000010000 */
[----:B------:R-:W-:Y:S01]  /*3b20*/  F2FP.F16.F32.PACK_AB R148, R148, R95 ;  /* 0x0000005f9494723e */ /* 0x000fe200000000ff */
[----:B0-----:R-:W-:Y:S02]  /*3b30*/  IMAD.MOV.U32 R33, RZ, RZ, R87 ;  /* 0x000000ffff217224 */ /* 0x001fe400078e0057 */
[----:B------:R-:W-:Y:S02]  /*3b40*/  FADD.FTZ R15, R99, R38 ;  /* 0x00000026630f7221 */ /* 0x000fe40000010000 */
[----:B------:R0:W1:Y:S01]  /*3b50*/  MUFU.EX2 R30, R37 ;  /* 0x00000025001e7308 */ /* 0x0000620000000800 */
[----:B--2---:R-:W-:Y:S01]  /*3b60*/  FADD.FTZ R0, R28, R3 ;  /* 0x000000031c007221 */ /* 0x004fe20000010000 */
[----:B------:R-:W-:Y:S01]  /*3b70*/  FADD.FTZ R40, R150, R15 ;  /* 0x0000000f96287221 */ /* 0x000fe20000010000 */
[----:B------:R-:W-:Y:S01]  /*3b80*/  F2FP.F16.F32.PACK_AB R145, R28, R31 ;  /* 0x0000001f1c91723e */ /* 0x000fe200000000ff */
[--C-:B------:R-:W-:Y:S01]  /*3b90*/  IMAD.MOV.U32 R31, RZ, RZ, R87.reuse ;  /* 0x000000ffff1f7224 */ /* 0x100fe200078e0057 */
[----:B------:R-:W-:Y:S01]  /*3ba0*/  F2FP.F16.F32.PACK_AB R150, R150, R99 ;  /* 0x000000639696723e */ /* 0x000fe200000000ff */
[----:B------:R-:W-:Y:S01]  /*3bb0*/  FADD.FTZ R15, R103, R40 ;  /* 0x00000028670f7221 */ /* 0x000fe20000010000 */
[----:B------:R-:W-:Y:S01]  /*3bc0*/  IMAD.MOV.U32 R28, RZ, RZ, R87 ;  /* 0x000000ffff1c7224 */ /* 0x000fe200078e0057 */
[----:B------:R-:W2:Y:S01]  /*3bd0*/  MUFU.EX2 R39, R39 ;  /* 0x0000002700277308 */ /* 0x000ea20000000800 */
[----:B---3--:R-:W-:Y:S01]  /*3be0*/  FADD.FTZ R3, R35, R0 ;  /* 0x0000000023037221 */ /* 0x008fe20000010000 */
[----:B0-----:R-:W-:-:S06]  /*3bf0*/  MOV R37, R87 ;  /* 0x0000005700257202 */ /* 0x001fcc0000000f00 */
[----:B------:R0:W3:Y:S01]  /*3c00*/  MUFU.EX2 R32, R41 ;  /* 0x0000002900207308 */ /* 0x0000e20000000800 */
[C---:B-1----:R-:W-:Y:S01]  /*3c10*/  FADD.FTZ R38, R30.reuse, R3 ;  /* 0x000000031e267221 */ /* 0x042fe20000010000 */
[----:B------:R-:W-:Y:S01]  /*3c20*/  F2FP.F16.F32.PACK_AB R147, R30, R35 ;  /* 0x000000231e93723e */ /* 0x000fe200000000ff */
[----:B------:R-:W-:Y:S01]  /*3c30*/  IMAD.MOV.U32 R35, RZ, RZ, R87 ;  /* 0x000000ffff237224 */ /* 0x000fe200078e0057 */
[----:B------:R-:W-:-:S04]  /*3c40*/  MOV R30, R87 ;  /* 0x00000057001e7202 */ /* 0x000fc80000000f00 */
[----:B------:R-:W1:Y:S01]  /*3c50*/  MUFU.EX2 R43, R43 ;  /* 0x0000002b002b7308 */ /* 0x000e620000000800 */
[----:B--2---:R-:W-:Y:S01]  /*3c60*/  FADD.FTZ R3, R39, R38 ;  /* 0x0000002627037221 */ /* 0x004fe20000010000 */
[C---:B------:R-:W-:Y:S01]  /*3c70*/  FADD.FTZ R38, R152.reuse, R15 ;  /* 0x0000000f98267221 */ /* 0x040fe20000010000 */
[----:B------:R-:W-:Y:S01]  /*3c80*/  F2FP.F16.F32.PACK_AB R152, R152, R103 ;  /* 0x000000679898723e */ /* 0x000fe200000000ff */
[----:B0-----:R-:W-:Y:S02]  /*3c90*/  IMAD.MOV.U32 R41, RZ, RZ, R87 ;  /* 0x000000ffff297224 */ /* 0x001fe400078e0057 */
[----:B------:R-:W-:Y:S02]  /*3ca0*/  FADD.FTZ R15, R107, R38 ;  /* 0x000000266b0f7221 */ /* 0x000fe40000010000 */
[----:B------:R0:W2:Y:S01]  /*3cb0*/  MUFU.EX2 R34, R45 ;  /* 0x0000002d00227308 */ /* 0x0000a20000000800 */
[----:B---3--:R-:W-:Y:S01]  /*3cc0*/  FADD.FTZ R10, R32, R3 ;  /* 0x00000003200a7221 */ /* 0x008fe20000010000 */
[----:B------:R-:W-:Y:S01]  /*3cd0*/  FADD.FTZ R40, R154, R15 ;  /* 0x0000000f9a287221 */ /* 0x000fe20000010000 */
[----:B------:R-:W-:Y:S01]  /*3ce0*/  F2FP.F16.F32.PACK_AB R149, R32, R39 ;  /* 0x000000272095723e */ /* 0x000fe200000000ff */
[--C-:B------:R-:W-:Y:S01]  /*3cf0*/  IMAD.MOV.U32 R39, RZ, RZ, R87.reuse ;  /* 0x000000ffff277224 */ /* 0x100fe200078e0057 */
[----:B------:R-:W-:Y:S01]  /*3d00*/  F2FP.F16.F32.PACK_AB R154, R154, R107 ;  /* 0x0000006b9a9a723e */ /* 0x000fe200000000ff */
[----:B------:R-:W-:-:S02]  /*3d10*/  IMAD.MOV.U32 R32, RZ, RZ, R87 ;  /* 0x000000ffff207224 */ /* 0x000fc400078e0057 */
[----:B------:R-:W3:Y:S01]  /*3d20*/  MUFU.EX2 R47, R47 ;  /* 0x0000002f002f7308 */ /* 0x000ee20000000800 */
[----:B-1----:R-:W-:Y:S01]  /*3d30*/  FADD.FTZ R3, R43, R10 ;  /* 0x0000000a2b037221 */ /* 0x002fe20000010000 */
[----:B0-----:R-:W-:-:S06]  /*3d40*/  IMAD.MOV.U32 R45, RZ, RZ, R87 ;  /* 0x000000ffff2d7224 */ /* 0x001fcc00078e0057 */
[----:B------:R-:W0:Y:S01]  /*3d50*/  MUFU.EX2 R109, R109 ;  /* 0x0000006d006d7308 */ /* 0x000e220000000800 */
[C---:B--2---:R-:W-:Y:S01]  /*3d60*/  FADD.FTZ R38, R34.reuse, R3 ;  /* 0x0000000322267221 */ /* 0x044fe20000010000 */
[----:B------:R-:W-:Y:S01]  /*3d70*/  F2FP.F16.F32.PACK_AB R151, R34, R43 ;  /* 0x0000002b2297723e */ /* 0x000fe200000000ff */
[--C-:B------:R-:W-:Y:S02]  /*3d80*/  IMAD.MOV.U32 R43, RZ, RZ, R87.reuse ;  /* 0x000000ffff2b7224 */ /* 0x100fe400078e0057 */
[----:B------:R-:W-:-:S03]  /*3d90*/  IMAD.MOV.U32 R34, RZ, RZ, R87 ;  /* 0x000000ffff227224 */ /* 0x000fc600078e0057 */
[----:B------:R1:W2:Y:S01]  /*3da0*/  MUFU.EX2 R36, R49 ;  /* 0x0000003100247308 */ /* 0x0002a20000000800 */
[----:B---3--:R-:W-:-:S07]  /*3db0*/  FADD.FTZ R3, R47, R38 ;  /* 0x000000262f037221 */ /* 0x008fce0000010000 */
[----:B------:R-:W3:Y:S01]  /*3dc0*/  MUFU.EX2 R156, R111 ;  /* 0x0000006f009c7308 */ /* 0x000ee20000000800 */
[----:B0-----:R-:W-:Y:S01]  /*3dd0*/  FADD.FTZ R15, R109, R40 ;  /* 0x000000286d0f7221 */ /* 0x001fe20000010000 */
[----:B-1----:R-:W-:-:S06]  /*3de0*/  IMAD.MOV.U32 R49, RZ, RZ, R87 ;  /* 0x000000ffff317224 */ /* 0x002fcc00078e0057 */
[----:B------:R-:W0:Y:S01]  /*3df0*/  MUFU.EX2 R59, R59 ;  /* 0x0000003b003b7308 */ /* 0x000e220000000800 */
[C---:B--2---:R-:W-:Y:S01]  /*3e00*/  FADD.FTZ R38, R36.reuse, R3 ;  /* 0x0000000324267221 */ /* 0x044fe20000010000 */
[----:B------:R-:W-:Y:S01]  /*3e10*/  F2FP.F16.F32.PACK_AB R153, R36, R47 ;  /* 0x0000002f2499723e */ /* 0x000fe200000000ff */
[--C-:B------:R-:W-:Y:S02]  /*3e20*/  IMAD.MOV.U32 R47, RZ, RZ, R87.reuse ;  /* 0x000000ffff2f7224 */ /* 0x100fe400078e0057 */
[----:B------:R-:W-:-:S03]  /*3e30*/  IMAD.MOV.U32 R36, RZ, RZ, R87 ;  /* 0x000000ffff247224 */ /* 0x000fc600078e0057 */
[----:B------:R-:W1:Y:S01]  /*3e40*/  MUFU.EX2 R113, R113 ;  /* 0x0000007100717308 */ /* 0x000e620000000800 */
[C---:B---3--:R-:W-:Y:S01]  /*3e50*/  FADD.FTZ R40, R156.reuse, R15 ;  /* 0x0000000f9c287221 */ /* 0x048fe20000010000 */
[----:B------:R-:W-:-:S06]  /*3e60*/  F2FP.F16.F32.PACK_AB R156, R156, R109 ;  /* 0x0000006d9c9c723e */ /* 0x000fcc00000000ff */
[----:B------:R2:W3:Y:S01]  /*3e70*/  MUFU.EX2 R0, R63 ;  /* 0x0000003f00007308 */ /* 0x0004e20000000800 */
[----:B0-----:R-:W-:-:S07]  /*3e80*/  FADD.FTZ R3, R59, R38 ;  /* 0x000000263b037221 */ /* 0x001fce0000010000 */
[----:B------:R-:W0:Y:S01]  /*3e90*/  MUFU.EX2 R65, R65 ;  /* 0x0000004100417308 */ /* 0x000e220000000800 */
[----:B-1----:R-:W-:Y:S01]  /*3ea0*/  FADD.FTZ R15, R113, R40 ;  /* 0x00000028710f7221 */ /* 0x002fe20000010000 */
[----:B--2---:R-:W-:-:S06]  /*3eb0*/  IMAD.MOV.U32 R63, RZ, RZ, R87 ;  /* 0x000000ffff3f7224 */ /* 0x004fcc00078e0057 */
[----:B------:R1:W2:Y:S01]  /*3ec0*/  MUFU.EX2 R10, R67 ;  /* 0x00000043000a7308 */ /* 0x0002a20000000800 */
[C---:B---3--:R-:W-:Y:S01]  /*3ed0*/  FADD.FTZ R40, R0.reuse, R3 ;  /* 0x0000000300287221 */ /* 0x048fe20000010000 */
[----:B------:R-:W-:Y:S01]  /*3ee0*/  F2FP.F16.F32.PACK_AB R155, R0, R59 ;  /* 0x0000003b009b723e */ /* 0x000fe200000000ff */
[----:B------:R-:W-:-:S05]  /*3ef0*/  IMAD.MOV.U32 R59, RZ, RZ, R87 ;  /* 0x000000ffff3b7224 */ /* 0x000fca00078e0057 */
[----:B------:R-:W3:Y:S01]  /*3f00*/  MUFU.EX2 R69, R69 ;  /* 0x0000004500457308 */ /* 0x000ee20000000800 */
[----:B0-----:R-:W-:Y:S01]  /*3f10*/  FADD.FTZ R13, R65, R40 ;  /* 0x00000028410d7221 */ /* 0x001fe20000010000 */
[--C-:B-1----:R-:W-:Y:S02]  /*3f20*/  IMAD.MOV.U32 R67, RZ, RZ, R87.reuse ;  /* 0x000000ffff437224 */ /* 0x102fe400078e0057 */
[----:B------:R-:W-:-:S04]  /*3f30*/  IMAD.MOV.U32 R40, RZ, RZ, R87 ;  /* 0x000000ffff287224 */ /* 0x000fc800078e0057 */
[----:B------:R-:W0:Y:S01]  /*3f40*/  MUFU.EX2 R26, R26 ;  /* 0x0000001a001a7308 */ /* 0x000e220000000800 */
[C---:B--2---:R-:W-:Y:S01]  /*3f50*/  FADD.FTZ R8, R10.reuse, R13 ;  /* 0x0000000d0a087221 */ /* 0x044fe20000010000 */
[----:B------:R-:W-:Y:S01]  /*3f60*/  F2FP.F16.F32.PACK_AB R157, R10, R65 ;  /* 0x000000410a9d723e */ /* 0x000fe200000000ff */
[----:B------:R-:W-:Y:S01]  /*3f70*/  IMAD.MOV.U32 R10, RZ, RZ, 0x3f800000 ;  /* 0x3f800000ff0a7424 */ /* 0x000fe200078e00ff */
[----:B------:R-:W-:-:S04]  /*3f80*/  MOV R65, R87 ;  /* 0x0000005700417202 */ /* 0x000fc80000000f00 */
[----:B------:R1:W2:Y:S01]  /*3f90*/  MUFU.EX2 R38, R71 ;  /* 0x0000004700267308 */ /* 0x0002a20000000800 */
[----:B---3--:R-:W-:Y:S01]  /*3fa0*/  FADD.FTZ R13, R69, R8 ;  /* 0x00000008450d7221 */ /* 0x008fe20000010000 */
[----:B------:R-:W-:Y:S02]  /*3fb0*/  IMAD.MOV.U32 R8, RZ, RZ, 0x3f800000 ;  /* 0x3f800000ff087424 */ /* 0x000fe400078e00ff */
[C---:B0-----:R-:W-:Y:S01]  /*3fc0*/  FADD.FTZ R3, R26.reuse, R15 ;  /* 0x0000000f1a037221 */ /* 0x041fe20000010000 */
[----:B------:R-:W-:Y:S01]  /*3fd0*/  F2FP.F16.F32.PACK_AB R158, R26, R113 ;  /* 0x000000711a9e723e */ /* 0x000fe200000000ff */
[--C-:B-1----:R-:W-:Y:S02]  /*3fe0*/  IMAD.MOV.U32 R71, RZ, RZ, R87.reuse ;  /* 0x000000ffff477224 */ /* 0x102fe400078e0057 */
[----:B------:R-:W-:Y:S02]  /*3ff0*/  IMAD.MOV.U32 R26, RZ, RZ, R87 ;  /* 0x000000ffff1a7224 */ /* 0x000fe400078e0057 */
[C---:B--2---:R-:W-:Y:S01]  /*4000*/  FADD.FTZ R0, R38.reuse, R13 ;  /* 0x0000000d26007221 */ /* 0x044fe20000010000 */
[----:B------:R-:W-:Y:S01]  /*4010*/  F2FP.F16.F32.PACK_AB R159, R38, R69 ;  /* 0x00000045269f723e */ /* 0x000fe200000000ff */
[----:B------:R-:W-:-:S02]  /*4020*/  IMAD.MOV.U32 R69, RZ, RZ, R87 ;  /* 0x000000ffff457224 */ /* 0x000fc400078e0057 */
[----:B------:R-:W-:Y:S01]  /*4030*/  IMAD.MOV.U32 R38, RZ, RZ, R87 ;  /* 0x000000ffff267224 */ /* 0x000fe200078e0057 */
[----:B------:R-:W-:Y:S06]  /*4040*/  @!P1 BRA `(.L_x_194) ;  /* 0x00000024003c9947 */ /* 0x000fec0003800000 */
[----:B------:R-:W-:Y:S01]  /*4050*/  MOV R20, R11 ;  /* 0x0000000b00147202 */ /* 0x000fe20000000f00 */
[----:B------:R-:W-:Y:S01]  /*4060*/  IMAD.MOV.U32 R14, RZ, RZ, R9 ;  /* 0x000000ffff0e7224 */ /* 0x000fe200078e0009 */
        /* <DEDUP_REMOVED lines=33> */
[----:B------:R-:W-:Y:S01]  /*4280*/  UMOV UR4, UR5 ;  /* 0x0000000500047c82 */ /* 0x000fe20008000000 */
[----:B------:R-:W-:Y:S01]  /*4290*/  UMOV UR5, UR39 ;  /* 0x0000002700057c82 */ /* 0x000fe20008000000 */
[----:B------:R-:W-:Y:S01]  /*42a0*/  UMOV UR6, UR38 ;  /* 0x0000002600067c82 */ /* 0x000fe20008000000 */
[----:B------:R-:W-:-:S05]  /*42b0*/  ULDC UR7, c[0x0][0x9d8] ;  /* 0x0002760000077ab9 */ /* 0x000fca0000000800 */
.L_x_205:
[----:B------:R-:W-:-:S04]  /*42c0*/  UISETP.NE.AND UP0, UPT, UR6, 0x1, UPT ;  /* 0x000000010600788c */ /* 0x000fc8000bf05270 */
[----:B------:R-:W-:-:S04]  /*42d0*/  USEL UR39, URZ, 0x1, UP0 ;  /* 0x000000013f277887 */ /* 0x000fc80008000000 */
[----:B------:R-:W-:Y:S01]  /*42e0*/  ULOP3.LUT UR39, UR5, UR39, URZ, 0x3c, !UPT ;  /* 0x0000002705277292 */ /* 0x000fe2000f8e3c3f */
[----:B------:R-:W-:Y:S11]  /*42f0*/  @!P0 BRA `(.L_x_195) ;  /* 0x0000000000048947 */ /* 0x000ff60003800000 */
[----:B------:R-:W-:Y:S01]  /*4300*/  BPT.TRAP 0x1 ;  /* 0x000000040000795c */ /* 0x000fe20000300000 */
.L_x_195:
[----:B------:R-:W0:Y:S01]  /*4310*/  S2UR UR42, SR_CgaCtaId ;  /* 0x00000000002a79c3 */ /* 0x000e220000008800 */
[----:B------:R-:W-:Y:S01]  /*4320*/  UIADD3 UR38, UR6, 0x1, URZ ;  /* 0x0000000106267890 */ /* 0x000fe2000fffe03f */
[----:B------:R-:W-:Y:S01]  /*4330*/  IMAD.U32 R9, RZ, RZ, UR39 ;  /* 0x00000027ff097e24 */ /* 0x000fe2000f8e00ff */
[----:B------:R-:W-:Y:S02]  /*4340*/  UMOV UR8, 0x400 ;  /* 0x0000040000087882 */ /* 0x000fe40000000000 */
[----:B------:R-:W-:Y:S02]  /*4350*/  UISETP.NE.AND UP0, UPT, UR38, 0x2, UPT ;  /* 0x000000022600788c */ /* 0x000fe4000bf05270 */
[----:B------:R-:W-:Y:S02]  /*4360*/  SHF.L.U32 R9, R9, 0x1f, RZ ;  /* 0x0000001f09097819 */ /* 0x000fe400000006ff */
[----:B------:R-:W-:Y:S02]  /*4370*/  USEL UR38, UR38, URZ, UP0 ;  /* 0x0000003f26267287 */ /* 0x000fe40008000000 */
[----:B0-----:R-:W-:-:S04]  /*4380*/  ULEA UR8, UR42, UR8, 0x18 ;  /* 0x000000082a087291 */ /* 0x001fc8000f8ec03f */
[----:B------:R-:W-:-:S09]  /*4390*/  ULEA UR9, UR38, UR8, 0x3 ;  /* 0x0000000826097291 */ /* 0x000fd2000f8e183f */
[----:B------:R0:W1:Y:S01]  /*43a0*/  SYNCS.PHASECHK.TRANS64.TRYWAIT P1, [UR9+0x2a830], R9 ;  /* 0x02a83009ff0075a7 */ /* 0x0000620008020149 */
[----:B------:R-:W-:Y:S05]  /*43b0*/  @!P0 BRA `(.L_x_196) ;  /* 0x0000000000048947 */ /* 0x000fea0003800000 */
[----:B------:R-:W-:Y:S01]  /*43c0*/  BPT.TRAP 0x1 ;  /* 0x000000040000795c */ /* 0x000fe20000300000 */
.L_x_196:
[----:B-1----:R-:W-:Y:S05]  /*43d0*/  @P1 BRA `(.L_x_197) ;  /* 0x0000000000081947 */ /* 0x002fea0003800000 */
[----:B------:R-:W1:Y:S02]  /*43e0*/  SYNCS.PHASECHK.TRANS64.TRYWAIT P1, [UR9+0x2a830], R9 ;  /* 0x02a83009ff0075a7 */ /* 0x000e640008020149 */
[----:B-1----:R-:W-:Y:S05]  /*43f0*/  @!P1 BRA `(.L_x_198) ;  /* 0x000000b800809947 */ /* 0x002fea0003800000 */
.L_x_197:
[----:B------:R-:W-:Y:S01]  /*4400*/  R2UR UR32, R4 ;  /* 0x00000000042072ca */ /* 0x000fe200000e0000 */
[----:B------:R-:W-:Y:S01]  /*4410*/  UIMAD UR10, UR38, 0x900, UR11 ;  /* 0x00000900260a78a4 */ /* 0x000fe2000f8e020b */
[----:B------:R-:W-:Y:S01]  /*4420*/  R2UR UR33, R5 ;  /* 0x00000000052172ca */ /* 0x000fe200000e0000 */
[----:B------:R-:W-:Y:S01]  /*4430*/  WARPGROUP.ARRIVE ;  /* 0x00000000000079c5 */ /* 0x000fe20000000000 */
[----:B------:R-:W-:Y:S01]  /*4440*/  UMOV UR35, 0x40000040 ;  /* 0x4000004000237882 */ /* 0x000fe20000000000 */
[----:B------:R-:W-:Y:S01]  /*4450*/  UIADD3 UR14, UR10, 0x304, URZ ;  /* 0x000003040a0e7890 */ /* 0x000fe2000fffe03f */
[-C--:B------:R-:W-:Y:S01]  /*4460*/  FMUL.FTZ R24, R24, R10.reuse ;  /* 0x0000000a18187220 */ /* 0x080fe20000410000 */
[----:B------:R-:W-:Y:S01]  /*4470*/  UMOV UR15, 0x40000040 ;  /* 0x40000040000f7882 */ /* 0x000fe20000000000 */
[----:B------:R-:W-:Y:S01]  /*4480*/  UMOV UR34, UR10 ;  /* 0x0000000a00227c82 */ /* 0x000fe20008000000 */
[----:B------:R-:W-:Y:S01]  /*4490*/  UIADD3 UR18, UR10, 0x306, URZ ;  /* 0x000003060a127890 */ /* 0x000fe2000fffe03f */
[-C--:B------:R-:W-:Y:S01]  /*44a0*/  FMUL.FTZ R25, R25, R10.reuse ;  /* 0x0000000a19197220 */ /* 0x080fe20000410000 */
[----:B------:R-:W-:Y:S01]  /*44b0*/  UMOV UR19, 0x40000040 ;  /* 0x4000004000137882 */ /* 0x000fe20000000000 */
[----:B------:R-:W-:Y:S01]  /*44c0*/  UIADD3 UR22, UR10, 0x600, URZ ;  /* 0x000006000a167890 */ /* 0x000fe2000fffe03f */
[-C--:B------:R-:W-:Y:S01]  /*44d0*/  FMUL.FTZ R28, R28, R10.reuse ;  /* 0x0000000a1c1c7220 */ /* 0x080fe20000410000 */
[----:B------:R-:W-:Y:S01]  /*44e0*/  UMOV UR23, 0x40000040 ;  /* 0x4000004000177882 */ /* 0x000fe20000000000 */
[----:B------:R-:W-:Y:S01]  /*44f0*/  HGMMA.64x96x16.F32 R88, gdesc[UR32], RZ, !UPT, gsb0 ;  /* 0x01600000205879f0 */ /* 0x000fe2000c0008ff */
[----:B------:R-:W-:Y:S01]  /*4500*/  R2UR UR32, R6 ;  /* 0x00000000062072ca */ /* 0x000fe200000e0000 */
[----:B------:R-:W-:Y:S01]  /*4510*/  UIADD3 UR34, UR10, 0x2, URZ ;  /* 0x000000020a227890 */ /* 0x000fe2000fffe03f */
[----:B------:R-:W-:Y:S01]  /*4520*/  R2UR UR33, R7 ;  /* 0x00000000072172ca */ /* 0x000fe200000e0000 */
[----:B------:R-:W-:Y:S01]  /*4530*/  UMOV UR35, 0x40000040 ;  /* 0x4000004000237882 */ /* 0x000fe20000000000 */
[----:B------:R-:W-:Y:S01]  /*4540*/  UIADD3 UR26, UR10, 0x602, URZ ;  /* 0x000006020a1a7890 */ /* 0x000fe2000fffe03f */
[-C--:B------:R-:W-:Y:S01]  /*4550*/  FMUL.FTZ R29, R29, R10.reuse ;  /* 0x0000000a1d1d7220 */ /* 0x080fe20000410000 */
[----:B------:R-:W-:Y:S01]  /*4560*/  UMOV UR27, 0x40000040 ;  /* 0x40000040001b7882 */ /* 0x000fe20000000000 */
        /* <DEDUP_REMOVED lines=64> */
[----:B------:R-:W-:Y:S01]  /*4970*/  HGMMA.64x96x16.F32 R88, gdesc[UR32], R88, gsb0 ;  /* 0x01600000205879f0 */ /* 0x000fe20008000858 */
[----:B------:R-:W-:Y:S01]  /*4980*/  UIADD3 UR34, UR10, 0x4, URZ ;  /* 0x000000040a227890 */ /* 0x000fe2000fffe03f */
[----:B------:R-:W-:Y:S01]  /*4990*/  UMOV UR32, UR56 ;  /* 0x0000003800207c82 */ /* 0x000fe20008000000 */
[----:B------:R-:W-:Y:S01]  /*49a0*/  UMOV UR33, UR57 ;  /* 0x0000003900217c82 */ /* 0x000fe20008000000 */
[----:B------:R-:W-:Y:S01]  /*49b0*/  UMOV UR35, 0x40000040 ;  /* 0x4000004000237882 */ /* 0x000fe20000000000 */
[----:B------:R-:W-:Y:S02]  /*49c0*/  WARPGROUP.DEPBAR.LE gsb0, 0x0 ;  /* 0x00008000000079c5 */ /* 0x000fe40000010000 */
        /* <DEDUP_REMOVED lines=48> */
.L_x_199:
[----:B------:R-:W-:Y:S01]  /*4cd0*/  ULEA UR10, UR6, UR8, 0x3 ;  /* 0x00000008060a7291 */ /* 0x000fe2000f8e183f */
[----:B------:R-:W-:-:S05]  /*4ce0*/  IMAD.U32 R8, RZ, RZ, UR5 ;  /* 0x00000005ff087e24 */ /* 0x000fca000f8e00ff */
[----:B------:R-:W-:-:S04]  /*4cf0*/  SHF.L.U32 R8, R8, 0x1f, RZ ;  /* 0x0000001f08087819 */ /* 0x000fc800000006ff */
[----:B------:R2:W3:Y:S01]  /*4d00*/  SYNCS.PHASECHK.TRANS64.TRYWAIT P1, [UR10+0x2a850], R8 ;  /* 0x02a85008ff0075a7 */ /* 0x0004e2000802014a */
[----:B------:R-:W-:Y:S05]  /*4d10*/  @!P0 BRA `(.L_x_200) ;  /* 0x0000000000048947 */ /* 0x000fea0003800000 */
[----:B------:R-:W-:Y:S01]  /*4d20*/  BPT.TRAP 0x1 ;  /* 0x000000040000795c */ /* 0x000fe20000300000 */
.L_x_200:
[----:B---3--:R-:W-:Y:S05]  /*4d30*/  @P1 BRA `(.L_x_201) ;  /* 0x0000000000081947 */ /* 0x008fea0003800000 */
[----:B------:R-:W3:Y:S02]  /*4d40*/  SYNCS.PHASECHK.TRANS64.TRYWAIT P1, [UR10+0x2a850], R8 ;  /* 0x02a85008ff0075a7 */ /* 0x000ee4000802014a */
[----:B---3--:R-:W-:Y:S05]  /*4d50*/  @!P1 BRA `(.L_x_202) ;  /* 0x000000b000409947 */ /* 0x008fea0003800000 */
.L_x_201:
[----:B------:R-:W-:Y:S01]  /*4d60*/  UIADD3 UR8, UR8, 0x400, URZ ;  /* 0x0000040008087890 */ /* 0x000fe2000fffe03f */
[----:B------:R-:W-:Y:S01]  /*4d70*/  WARPGROUP.ARRIVE ;  /* 0x00000000000079c5 */ /* 0x000fe20000000000 */
[----:B------:R-:W-:Y:S02]  /*4d80*/  UMOV UR15, 0x40000040 ;  /* 0x40000040000f7882 */ /* 0x000fe40000000000 */
[----:B------:R-:W-:-:S04]  /*4d90*/  USHF.R.U32.HI UR8, URZ, 0x4, UR8 ;  /* 0x000000043f087899 */ /* 0x000fc80008011608 */
[----:B------:R-:W-:-:S04]  /*4da0*/  ULOP3.LUT UR8, UR8, 0x3fff, URZ, 0xc0, !UPT ;  /* 0x00003fff08087892 */ /* 0x000fc8000f8ec03f */
[----:B------:R-:W-:-:S04]  /*4db0*/  ULOP3.LUT UR5, UR8, 0x3000000, URZ, 0xfc, !UPT ;  /* 0x0300000008057892 */ /* 0x000fc8000f8efc3f */
[----:B------:R-:W-:-:S07]  /*4dc0*/  UIMAD UR5, UR6, 0x600, UR5 ;  /* 0x00000600060578a4 */ /* 0x000fce000f8e0205 */
[----:B------:R-:W-:Y:S02]  /*4dd0*/  UMOV UR14, UR5 ;  /* 0x00000005000e7c82 */ /* 0x000fe40008000000 */
        /* <DEDUP_REMOVED lines=25> */
[----:B------:R-:W-:Y:S03]  /*4f70*/  HGMMA.64x128x16.F32 R24, R156, gdesc[UR12].tnspB, R24, gsb0 ;  /* 0x41e0000c9c187df0 */ /* 0x000fe60008000818 */
[----:B------:R-:W-:Y:S02]  /*4f80*/  WARPGROUP.DEPBAR.LE gsb0, 0x0 ;  /* 0x00008000000079c5 */ /* 0x000fe40000010000 */
[----:B------:R-:W-:Y:S05]  /*4f90*/  @!P0 BRA `(.L_x_203) ;  /* 0x0000000000048947 */ /* 0x000fea0003800000 */
[----:B------:R-:W-:Y:S01]  /*4fa0*/  BPT.TRAP 0x1 ;  /* 0x000000040000795c */ /* 0x000fe20000300000 */
.L_x_203:
[----:B------:R-:W-:Y:S01]  /*4fb0*/  FMUL.FTZ R137, R88, UR7 ;  /* 0x0000000758897c20 */ /* 0x000fe20008410000 */
[----:B------:R-:W-:Y:S01]  /*4fc0*/  FMUL.FTZ R139, R89, UR7 ;  /* 0x00000007598b7c20 */ /* 0x000fe20008410000 */
[----:B------:R-:W-:Y:S01]  /*4fd0*/  FMUL.FTZ R13, R90, UR7 ;  /* 0x000000075a0d7c20 */ /* 0x000fe20008410000 */
[----:B------:R-:W-:Y:S01]  /*4fe0*/  FMUL.FTZ R141, R92, UR7 ;  /* 0x000000075c8d7c20 */ /* 0x000fe20008410000 */
[----:B------:R-:W-:Y:S01]  /*4ff0*/  FMUL.FTZ R15, R91, UR7 ;  /* 0x000000075b0f7c20 */ /* 0x000fe20008410000 */
[----:B------:R-:W-:Y:S01]  /*5000*/  FMUL.FTZ R143, R93, UR7 ;  /* 0x000000075d8f7c20 */ /* 0x000fe20008410000 */
[----:B------:R-:W0:Y:S01]  /*5010*/  MUFU.TANH R137, R137 ;  /* 0x0000008900897308 */ /* 0x000e220000002400 */
[----:B------:R-:W-:Y:S01]  /*5020*/  FMUL.FTZ R21, R94, UR7 ;  /* 0x000000075e157c20 */ /* 0x000fe20008410000 */
[----:B------:R-:W-:Y:S01]  /*5030*/  FMUL.FTZ R145, R96, UR7 ;  /* 0x0000000760917c20 */ /* 0x000fe20008410000 */
[----:B------:R-:W-:Y:S01]  /*5040*/  FMUL.FTZ R89, R95, UR7 ;  /* 0x000000075f597c20 */ /* 0x000fe20008410000 */
[----:B------:R-:W-:Y:S01]  /*5050*/  FMUL.FTZ R147, R97, UR7 ;  /* 0x0000000761937c20 */ /* 0x000fe20008410000 */
[----:B------:R-:W-:Y:S01]  /*5060*/  FMUL.FTZ R91, R98, UR7 ;  /* 0x00000007625b7c20 */ /* 0x000fe20008410000 */
[----:B------:R-:W-:Y:S01]  /*5070*/  FMUL.FTZ R149, R100, UR7 ;  /* 0x0000000764957c20 */ /* 0x000fe20008410000 */
[----:B------:R-:W-:Y:S01]  /*5080*/  FMUL.FTZ R93, R99, UR7 ;  /* 0x00000007635d7c20 */ /* 0x000fe20008410000 */
[----:B------:R-:W3:Y:S01]  /*5090*/  MUFU.TANH R139, R139 ;  /* 0x0000008b008b7308 */ /* 0x000ee20000002400 */
        /* <DEDUP_REMOVED lines=8> */
[----:B0-2---:R-:W-:Y:S01]  /*5120*/  FMNMX.FTZ R8, R137, R14, !PT ;  /* 0x0000000e89087209 */ /* 0x005fe20007810000 */
[----:B------:R-:W-:Y:S01]  /*5130*/  FMUL.FTZ R101, R107, UR7 ;  /* 0x000000076b657c20 */ /* 0x000fe20008410000 */
[----:B------:R-:W-:Y:S01]  /*5140*/  FMUL.FTZ R159, R109, UR7 ;  /* 0x000000076d9f7c20 */ /* 0x000fe20008410000 */
[----:B------:R-:W-:Y:S01]  /*5150*/  FMUL.FTZ R103, R110, UR7 ;  /* 0x000000076e677c20 */ /* 0x000fe20008410000 */
[----:B------:R-:W-:Y:S01]  /*5160*/  FMUL.FTZ R203, R112, UR7 ;  /* 0x0000000770cb7c20 */ /* 0x000fe20008410000 */
[----:B------:R-:W-:Y:S01]  /*5170*/  FMUL.FTZ R105, R111, UR7 ;  /* 0x000000076f697c20 */ /* 0x000fe20008410000 */
[----:B------:R-:W-:Y:S01]  /*5180*/  FMUL.FTZ R205, R113, UR7 ;  /* 0x0000000771cd7c20 */ /* 0x000fe20008410000 */
[----:B------:R-:W0:Y:S01]  /*5190*/  MUFU.TANH R141, R141 ;  /* 0x0000008d008d7308 */ /* 0x000e220000002400 */
[----:B---3--:R-:W-:Y:S01]  /*51a0*/  FMNMX.FTZ R8, R139, R8, !PT ;  /* 0x000000088b087209 */ /* 0x008fe20007810000 */
[----:B------:R-:W-:Y:S01]  /*51b0*/  FMUL.FTZ R107, R114, UR7 ;  /* 0x00000007726b7c20 */ /* 0x000fe20008410000 */
[----:B------:R-:W-:Y:S01]  /*51c0*/  FMUL.FTZ R207, R116, UR7 ;  /* 0x0000000774cf7c20 */ /* 0x000fe20008410000 */
[----:B------:R-:W-:Y:S01]  /*51d0*/  FMUL.FTZ R109, R115, UR7 ;  /* 0x00000007736d7c20 */ /* 0x000fe20008410000 */
[----:B------:R-:W-:Y:S01]  /*51e0*/  FMUL.FTZ R209, R117, UR7 ;  /* 0x0000000775d17c20 */ /* 0x000fe20008410000 */
[----:B------:R-:W-:Y:S01]  /*51f0*/  FMUL.FTZ R111, R118, UR7 ;  /* 0x00000007766f7c20 */ /* 0x000fe20008410000 */
[----:B------:R-:W-:Y:S01]  /*5200*/  FMUL.FTZ R211, R120, UR7 ;  /* 0x0000000778d37c20 */ /* 0x000fe20008410000 */
[----:B------:R-:W2:Y:S01]  /*5210*/  MUFU.TANH R15, R15 ;  /* 0x0000000f000f7308 */ /* 0x000ea20000002400 */
[----:B----4-:R-:W-:Y:S01]  /*5220*/  FMNMX.FTZ R10, R13, R20, !PT ;  /* 0x000000140d0a7209 */ /* 0x010fe20007810000 */
[----:B------:R-:W-:Y:S01]  /*5230*/  FMUL.FTZ R113, R119, UR7 ;  /* 0x0000000777717c20 */ /* 0x000fe20008410000 */
[----:B------:R-:W-:Y:S01]  /*5240*/  FMUL.FTZ R213, R121, UR7 ;  /* 0x0000000779d57c20 */ /* 0x000fe20008410000 */
[----:B------:R-:W-:Y:S01]  /*5250*/  FMUL.FTZ R115, R122, UR7 ;  /* 0x000000077a737c20 */ /* 0x000fe20008410000 */
[----:B------:R-:W-:Y:S01]  /*5260*/  FMUL.FTZ R215, R124, UR7 ;  /* 0x000000077cd77c20 */ /* 0x000fe20008410000 */
[----:B------:R-:W-:Y:S01]  /*5270*/  FMUL.FTZ R117, R123, UR7 ;  /* 0x000000077b757c20 */ /* 0x000fe20008410000 */
[----:B------:R-:W-:Y:S01]  /*5280*/  FMUL.FTZ R125, R125, UR7 ;  /* 0x000000077d7d7c20 */ /* 0x000fe20008410000 */
[----:B------:R-:W3:Y:S01]  /*5290*/  MUFU.TANH R143, R143 ;  /* 0x0000008f008f7308 */ /* 0x000ee20000002400 */
[----:B0-----:R-:W-:Y:S01]  /*52a0*/  FMNMX.FTZ R8, R141, R8, !PT ;  /* 0x000000088d087209 */ /* 0x001fe20007810000 */
        /* <DEDUP_REMOVED lines=8> */
[----:B------:R-:W-:Y:S01]  /*5330*/  FMUL.FTZ R127, R131, UR7 ;  /* 0x00000007837f7c20 */ /* 0x000fe20008410000 */
[----:B------:R-:W-:Y:S01]  /*5340*/  FMUL.FTZ R221, R133, UR7 ;  /* 0x0000000785dd7c20 */ /* 0x000fe20008410000 */
[----:B------:R-:W-:Y:S01]  /*5350*/  FMUL.FTZ R131, R134, UR7 ;  /* 0x0000000786837c20 */ /* 0x000fe20008410000 */
[----:B------:R-:W-:Y:S01]  /*5360*/  FMUL.FTZ R133, R135, UR7 ;  /* 0x0000000787857c20 */ /* 0x000fe20008410000 */
[----:B-1----:R-:W1:Y:S01]  /*5370*/  LDC R12, c[0x0][0x988] ;  /* 0x00026200ff0c7b82 */ /* 0x002e620000000800 */
[----:B------:R-:W-:Y:S01]  /*5380*/  UIADD3 UR9, UR9, 0x2a840, URZ ;  /* 0x0002a84009097890 */ /* 0x000fe2000fffe03f */
[----:B------:R-:W2:Y:S01]  /*5390*/  MUFU.TANH R145, R145 ;  /* 0x0000009100917308 */ /* 0x000ea20000002400 */
[----:B---3--:R-:W-:-:S02]  /*53a0*/  FMNMX.FTZ R8, R143, R8, !PT ;  /* 0x000000088f087209 */ /* 0x008fc40007810000 */
[----:B------:R-:W-:-:S05]  /*53b0*/  UPRMT UR9, UR42, 0x654, UR9 ;  /* 0x000006542a097896 */ /* 0x000fca0008000009 */
[----:B------:R-:W3:Y:S01]  /*53c0*/  MUFU.TANH R89, R89 ;  /* 0x0000005900597308 */ /* 0x000ee20000002400 */
[----:B0-----:R-:W-:-:S03]  /*53d0*/  FMNMX.FTZ R10, R21, R10, !PT ;  /* 0x0000000a150a7209 */ /* 0x001fc60007810000 */
[----:B------:R-:W-:Y:S04]  /*53e0*/  SYNCS.ARRIVE.TRANS64.RED.A1T0 RZ, [UR9], RZ ;  /* 0x000000ffffff79a7 */ /* 0x000fe80008100409 */
[----:B------:R-:W0:Y:S01]  /*53f0*/  MUFU.TANH R147, R147 ;  /* 0x0000009300937308 */ /* 0x000e220000002400 */
[----:B--2---:R-:W-:-:S07]  /*5400*/  FMNMX.FTZ R8, R145, R8, !PT ;  /* 0x0000000891087209 */ /* 0x004fce0007810000 */
[----:B------:R-:W2:Y:S01]  /*5410*/  MUFU.TANH R91, R91 ;  /* 0x0000005b005b7308 */ /* 0x000ea20000002400 */
[----:B---3--:R-:W-:-:S07]  /*5420*/  FMNMX.FTZ R10, R89, R10, !PT ;  /* 0x0000000a590a7209 */ /* 0x008fce0007810000 */
[----:B------:R-:W3:Y:S01]  /*5430*/  MUFU.TANH R149, R149 ;  /* 0x0000009500957308 */ /* 0x000ee20000002400 */
[----:B0-----:R-:W-:-:S07]  /*5440*/  FMNMX.FTZ R8, R147, R8, !PT ;  /* 0x0000000893087209 */ /* 0x001fce0007810000 */
        /* <DEDUP_REMOVED lines=71> */
[----:B0-----:R-:W-:-:S05]  /*58c0*/  FMNMX.FTZ R8, R221, R8, !PT ;  /* 0x00000008dd087209 */ /* 0x001fca0007810000 */
[----:B------:R-:W0:Y:S01]  /*58d0*/  SHFL.BFLY PT, R9, R8, 0x2, 0x1f ;  /* 0x0c401f0008097f89 */ /* 0x000e2200000e0000 */
[----:B--2---:R-:W-:-:S04]  /*58e0*/  FMNMX.FTZ R10, R131, R10, !PT ;  /* 0x0000000a830a7209 */ /* 0x004fc80007810000 */
[----:B---3--:R-:W-:-:S05]  /*58f0*/  FMNMX.FTZ R10, R133, R10, !PT ;  /* 0x0000000a850a7209 */ /* 0x008fca0007810000 */
[----:B------:R-:W2:Y:S01]  /*5900*/  SHFL.BFLY PT, R11, R10, 0x2, 0x1f ;  /* 0x0c401f000a0b7f89 */ /* 0x000ea200000e0000 */
[----:B0-----:R-:W-:-:S05]  /*5910*/  FMNMX.FTZ R88, R8, R9, !PT ;  /* 0x0000000908587209 */ /* 0x001fca0007810000 */
[----:B------:R-:W0:Y:S01]  /*5920*/  SHFL.BFLY PT, R9, R88, 0x1, 0x1f ;  /* 0x0c201f0058097f89 */ /* 0x000e2200000e0000 */
[----:B--2---:R-:W-:-:S05]  /*5930*/  FMNMX.FTZ R90, R10, R11, !PT ;  /* 0x0000000b0a5a7209 */ /* 0x004fca0007810000 */
[----:B------:R-:W2:Y:S01]  /*5940*/  SHFL.BFLY PT, R11, R90, 0x1, 0x1f ;  /* 0x0c201f005a0b7f89 */ /* 0x000ea200000e0000 */
[----:B0-----:R-:W-:-:S05]  /*5950*/  FMNMX.FTZ R9, R88, R9, !PT ;  /* 0x0000000958097209 */ /* 0x001fca0007810000 */
[----:B------:R-:W-:-:S04]  /*5960*/  FADD.FTZ R135, -R9, R14 ;  /* 0x0000000e09877221 */ /* 0x000fc80000010100 */
[----:B-1----:R-:W-:-:S04]  /*5970*/  FMUL.FTZ R14, R135, R12 ;  /* 0x0000000c870e7220 */ /* 0x002fc80000410000 */
[----:B------:R0:W-:Y:S01]  /*5980*/  MUFU.EX2 R10, R14 ;  /* 0x0000000e000a7308 */ /* 0x0001e20000000800 */
[----:B--2---:R-:W-:-:S05]  /*5990*/  FMNMX.FTZ R11, R90, R11, !PT ;  /* 0x0000000b5a0b7209 */ /* 0x004fca0007810000 */
[----:B------:R-:W-:Y:S01]  /*59a0*/  FADD.FTZ R135, -R11, R20 ;  /* 0x000000140b877221 */ /* 0x000fe20000010100 */
[-C--:B------:R-:W-:Y:S01]  /*59b0*/  FMUL.FTZ R20, R9, R12.reuse ;  /* 0x0000000c09147220 */ /* 0x080fe20000410000 */
[-C--:B0-----:R-:W-:Y:S02]  /*59c0*/  FMUL.FTZ R14, R11, R12.reuse ;  /* 0x0000000c0b0e7220 */ /* 0x081fe40000410000 */
[-C--:B------:R-:W-:Y:S01]  /*59d0*/  FMUL.FTZ R8, R135, R12.reuse ;  /* 0x0000000c87087220 */ /* 0x080fe20000410000 */
[-CC-:B------:R-:W-:Y:S01]  /*59e0*/  FFMA.FTZ R135, R137, R12.reuse, -R20.reuse ;  /* 0x0000000c89877223 */ /* 0x180fe20000010814 */
[-CC-:B------:R-:W-:Y:S01]  /*59f0*/  FFMA.FTZ R136, R139, R12.reuse, -R20.reuse ;  /* 0x0000000c8b887223 */ /* 0x180fe20000010814 */
[-C--:B------:R-:W-:Y:S01]  /*5a00*/  FFMA.FTZ R138, R141, R12.reuse, -R20 ;  /* 0x0000000c8d8a7223 */ /* 0x080fe20000010814 */
[-C--:B------:R-:W-:Y:S01]  /*5a10*/  FFMA.FTZ R137, R13, R12.reuse, -R14 ;  /* 0x0000000c0d897223 */ /* 0x080fe2000001080e */
        /* <DEDUP_REMOVED lines=39> */
[----:B0-----:R-:W-:Y:S01]  /*5c90*/  FFMA.FTZ R3, R10, R3, R135 ;  /* 0x000000030a037223 */ /* 0x001fe20000010087 */
[-CC-:B------:R-:W-:Y:S01]  /*5ca0*/  FFMA.FTZ R155, R119, R12.reuse, -R14.reuse ;  /* 0x0000000c779b7223 */ /* 0x180fe2000001080e */
[-CC-:B------:R-:W-:Y:S01]  /*5cb0*/  FFMA.FTZ R121, R121, R12.reuse, -R14.reuse ;  /* 0x0000000c79797223 */ /* 0x180fe2000001080e */
[-CC-:B------:R-:W-:Y:S01]  /*5cc0*/  FFMA.FTZ R123, R123, R12.reuse, -R14.reuse ;  /* 0x0000000c7b7b7223 */ /* 0x180fe2000001080e */
[-CC-:B------:R-:W-:Y:S01]  /*5cd0*/  FFMA.FTZ R127, R127, R12.reuse, -R14.reuse ;  /* 0x0000000c7f7f7223 */ /* 0x180fe2000001080e */
[----:B------:R-:W-:-:S02]  /*5ce0*/  FFMA.FTZ R131, R131, R12, -R14 ;  /* 0x0000000c83837223 */ /* 0x000fc4000001080e */
[----:B------:R-:W0:Y:S08]  /*5cf0*/  MUFU.EX2 R136, R136 ;  /* 0x0000008800887308 */ /* 0x000e300000000800 */
[----:B------:R-:W2:Y:S01]  /*5d00*/  MUFU.EX2 R20, R20 ;  /* 0x0000001400147308 */ /* 0x000ea20000000800 */
[----:B-1----:R-:W-:-:S07]  /*5d10*/  FFMA.FTZ R97, R8, R0, R137 ;  /* 0x0000000008617223 */ /* 0x002fce0000010089 */
[----:B------:R-:W1:Y:S01]  /*5d20*/  MUFU.EX2 R138, R138 ;  /* 0x0000008a008a7308 */ /* 0x000e620000000800 */
[----:B0-----:R-:W-:-:S07]  /*5d30*/  FADD.FTZ R3, R136, R3 ;  /* 0x0000000388037221 */ /* 0x001fce0000010000 */
[----:B------:R-:W0:Y:S01]  /*5d40*/  MUFU.EX2 R13, R13 ;  /* 0x0000000d000d7308 */ /* 0x000e220000000800 */
[----:B--2---:R-:W-:Y:S01]  /*5d50*/  FADD.FTZ R0, R20, R97 ;  /* 0x0000006114007221 */ /* 0x004fe20000010000 */
[----:B------:R-:W-:-:S06]  /*5d60*/  FFMA.FTZ R97, R115, R12, -R14 ;  /* 0x0000000c73617223 */ /* 0x000fcc000001080e */
[----:B------:R-:W2:Y:S01]  /*5d70*/  MUFU.EX2 R139, R139 ;  /* 0x0000008b008b7308 */ /* 0x000ea20000000800 */
[----:B-1----:R-:W-:-:S07]  /*5d80*/  FADD.FTZ R102, R138, R3 ;  /* 0x000000038a667221 */ /* 0x002fce0000010000 */
[----:B------:R-:W1:Y:S01]  /*5d90*/  MUFU.EX2 R88, R88 ;  /* 0x0000005800587308 */ /* 0x000e620000000800 */
[----:B0-----:R-:W-:-:S07]  /*5da0*/  FADD.FTZ R3, R13, R0 ;  /* 0x000000000d037221 */ /* 0x001fce0000010000 */
[----:B------:R-:W0:Y:S01]  /*5db0*/  MUFU.EX2 R140, R140 ;  /* 0x0000008c008c7308 */ /* 0x000e220000000800 */
[----:B--2---:R-:W-:-:S07]  /*5dc0*/  FADD.FTZ R99, R139, R102 ;  /* 0x000000668b637221 */ /* 0x004fce0000010000 */
[----:B------:R-:W2:Y:S01]  /*5dd0*/  MUFU.EX2 R15, R15 ;  /* 0x0000000f000f7308 */ /* 0x000ea20000000800 */
[----:B-1----:R-:W-:-:S07]  /*5de0*/  FADD.FTZ R0, R88, R3 ;  /* 0x0000000358007221 */ /* 0x002fce0000010000 */
[----:B------:R-:W1:Y:S01]  /*5df0*/  MUFU.EX2 R141, R141 ;  /* 0x0000008d008d7308 */ /* 0x000e620000000800 */
[----:B0-----:R-:W-:-:S07]  /*5e00*/  FADD.FTZ R102, R140, R99 ;  /* 0x000000638c667221 */ /* 0x001fce0000010000 */
[----:B------:R-:W0:Y:S01]  /*5e10*/  MUFU.EX2 R90, R90 ;  /* 0x0000005a005a7308 */ /* 0x000e220000000800 */
[----:B--2---:R-:W-:-:S07]  /*5e20*/  FADD.FTZ R3, R15, R0 ;  /* 0x000000000f037221 */ /* 0x004fce0000010000 */
[----:B------:R-:W2:Y:S01]  /*5e30*/  MUFU.EX2 R142, R142 ;  /* 0x0000008e008e7308 */ /* 0x000ea20000000800 */
[----:B-1----:R-:W-:Y:S01]  /*5e40*/  FADD.FTZ R99, R141, R102 ;  /* 0x000000668d637221 */ /* 0x002fe20000010000 */
[-CC-:B------:R-:W-:Y:S01]  /*5e50*/  FFMA.FTZ R102, R117, R12.reuse, -R14.reuse ;  /* 0x0000000c75667223 */ /* 0x180fe2000001080e */
[----:B------:R-:W-:-:S05]  /*5e60*/  FFMA.FTZ R14, R133, R12, -R14 ;  /* 0x0000000c850e7223 */ /* 0x000fca000001080e */
        /* <DEDUP_REMOVED lines=69> */
[----:B--2---:R-:W-:Y:S01]  /*62c0*/  FADD.FTZ R0, R131, R0 ;  /* 0x0000000083007221 */ /* 0x004fe20000010000 */
[----:B-1----:R-:W-:-:S03]  /*62d0*/  FADD.FTZ R3, R159, R104 ;  /* 0x000000689f037221 */ /* 0x002fc60000010000 */
[----:B0-----:R-:W-:Y:S01]  /*62e0*/  FADD.FTZ R0, R14, R0 ;  /* 0x000000000e007221 */ /* 0x001fe20000010000 */
[----:B------:R-:W-:Y:S06]  /*62f0*/  @!P0 BRA `(.L_x_204) ;  /* 0x0000000000048947 */ /* 0x000fec0003800000 */
[----:B------:R-:W-:Y:S01]  /*6300*/  BPT.TRAP 0x1 ;  /* 0x000000040000795c */ /* 0x000fe20000300000 */
.L_x_204:
[----:B------:R-:W-:Y:S01]  /*6310*/  UISETP.GT.AND UP0, UPT, UR4, UR60, UPT ;  /* 0x0000003c0400728c */ /* 0x000fe2000bf04270 */
[----:B------:R-:W-:Y:S01]  /*6320*/  F2FP.F16.F32.PACK_AB R158, R159, R158 ;  /* 0x0000009e9f9e723e */ /* 0x000fe200000000ff */
[----:B------:R-:W-:Y:S01]  /*6330*/  UIADD3 UR10, UR10, 0x2a860, URZ ;  /* 0x0002a8600a0a7890 */ /* 0x000fe2000fffe03f */
[----:B------:R-:W-:Y:S01]  /*6340*/  F2FP.F16.F32.PACK_AB R137, R20, R137 ;  /* 0x000000891489723e */ /* 0x000fe200000000ff */
[----:B------:R-:W-:Y:S01]  /*6350*/  UIADD3 UR4, UR4, -0x1, URZ ;  /* 0xffffffff04047890 */ /* 0x000fe2000fffe03f */
[----:B------:R-:W-:Y:S01]  /*6360*/  F2FP.F16.F32.PACK_AB R138, R139, R138 ;  /* 0x0000008a8b8a723e */ /* 0x000fe200000000ff */
[----:B------:R-:W-:Y:S01]  /*6370*/  UPRMT UR10, UR42, 0x654, UR10 ;  /* 0x000006542a0a7896 */ /* 0x000fe2000800000a */
[----:B------:R-:W-:Y:S01]  /*6380*/  PLOP3.LUT P1, PT, PT, PT, UP0, 0x80, 0x0 ;  /* 0x000000000000781c */ /* 0x000fe20003f2f008 */
[----:B------:R-:W-:Y:S01]  /*6390*/  UMOV UR5, UR39 ;  /* 0x0000002700057c82 */ /* 0x000fe20008000000 */
[----:B------:R-:W-:Y:S01]  /*63a0*/  UMOV UR6, UR38 ;  /* 0x0000002600067c82 */ /* 0x000fe20008000000 */
[----:B------:R-:W-:Y:S01]  /*63b0*/  F2FP.F16.F32.PACK_AB R140, R141, R140 ;  /* 0x0000008c8d8c723e */ /* 0x000fe200000000ff */
[----:B------:R-:W-:Y:S01]  /*63c0*/  IMAD.MOV.U32 R20, RZ, RZ, R11 ;  /* 0x000000ffff147224 */ /* 0x000fe200078e000b */
[----:B------:R-:W-:-:S02]  /*63d0*/  F2FP.F16.F32.PACK_AB R142, R143, R142 ;  /* 0x0000008e8f8e723e */ /* 0x000fc400000000ff */
[----:B------:R-:W-:Y:S01]  /*63e0*/  F2FP.F16.F32.PACK_AB R144, R145, R144 ;  /* 0x000000909190723e */ /* 0x000fe200000000ff */
[----:B------:R-:W-:Y:S01]  /*63f0*/  SYNCS.ARRIVE.TRANS64.RED.A1T0 RZ, [UR10], RZ ;  /* 0x000000ffffff79a7 */ /* 0x000fe2000810040a */
[----:B------:R-:W-:Y:S02]  /*6400*/  F2FP.F16.F32.PACK_AB R146, R147, R146 ;  /* 0x000000929392723e */ /* 0x000fe400000000ff */
[----:B------:R-:W-:Y:S02]  /*6410*/  F2FP.F16.F32.PACK_AB R148, R149, R148 ;  /* 0x000000949594723e */ /* 0x000fe400000000ff */
[----:B------:R-:W-:Y:S02]  /*6420*/  F2FP.F16.F32.PACK_AB R150, R151, R150 ;  /* 0x000000969796723e */ /* 0x000fe400000000ff */
[----:B------:R-:W-:Y:S02]  /*6430*/  F2FP.F16.F32.PACK_AB R152, R153, R152 ;  /* 0x000000989998723e */ /* 0x000fe400000000ff */
[----:B------:R-:W-:Y:S01]  /*6440*/  F2FP.F16.F32.PACK_AB R159, R14, R131 ;  /* 0x000000830e9f723e */ /* 0x000fe200000000ff */
[----:B------:R-:W-:Y:S01]  /*6450*/  IMAD.MOV.U32 R14, RZ, RZ, R9 ;  /* 0x000000ffff0e7224 */ /* 0x000fe200078e0009 */
        /* <DEDUP_REMOVED lines=12> */
[----:B------:R-:W-:Y:S01]  /*6520*/  F2FP.F16.F32.PACK_AB R157, R127, R123 ;  /* 0x0000007b7f9d723e */ /* 0x000fe200000000ff */
[----:B------:R-:W-:Y:S06]  /*6530*/  @P1 BRA `(.L_x_205) ;  /* 0xffffffdc00601947 */ /* 0x000fec000383ffff */
.L_x_194:
        /* <DEDUP_REMOVED lines=67> */
.L_x_206:
[----:B------:R-:W0:Y:S01]  /*6970*/  S2UR UR8, SR_CgaCtaId ;  /* 0x00000000000879c3 */ /* 0x000e220000008800 */
[----:B------:R-:W-:Y:S01]  /*6980*/  UMOV UR4, 0x400 ;  /* 0x0000040000047882 */ /* 0x000fe20000000000 */
[----:B------:R-:W-:-:S04]  /*6990*/  MOV R4, UR39 ;  /* 0x0000002700047c02 */ /* 0x000fc80008000f00 */
[----:B------:R-:W-:Y:S01]  /*69a0*/  SHF.L.U32 R4, R4, 0x1f, RZ ;  /* 0x0000001f04047819 */ /* 0x000fe200000006ff */
[----:B0-----:R-:W-:-:S04]  /*69b0*/  ULEA UR4, UR8, UR4, 0x18 ;  /* 0x0000000408047291 */ /* 0x001fc8000f8ec03f */
[----:B------:R-:W-:-:S09]  /*69c0*/  ULEA UR5, UR38, UR4, 0x3 ;  /* 0x0000000426057291 */ /* 0x000fd2000f8e183f */
[----:B------:R0:W1:Y:S01]  /*69d0*/  SYNCS.PHASECHK.TRANS64.TRYWAIT P1, [UR5+0x2a850], R4 ;  /* 0x02a85004ff0075a7 */ /* 0x0000620008020145 */
[----:B------:R-:W-:Y:S05]  /*69e0*/  @!P0 BRA `(.L_x_207) ;  /* 0x0000000000048947 */ /* 0x000fea0003800000 */
[----:B------:R-:W-:Y:S01]  /*69f0*/  BPT.TRAP 0x1 ;  /* 0x000000040000795c */ /* 0x000fe20000300000 */
.L_x_207:
[----:B-1----:R-:W-:Y:S05]  /*6a00*/  @P1 BRA `(.L_x_208) ;  /* 0x0000000000081947 */ /* 0x002fea0003800000 */
[----:B------:R-:W1:Y:S02]  /*6a10*/  SYNCS.PHASECHK.TRANS64.TRYWAIT P1, [UR5+0x2a850], R4 ;  /* 0x02a85004ff0075a7 */ /* 0x000e640008020145 */
[----:B-1----:R-:W-:Y:S05]  /*6a20*/  @!P1 BRA `(.L_x_209) ;  /* 0x0000009400249947 */ /* 0x002fea0003800000 */
.L_x_208:
[----:B------:R-:W-:Y:S01]  /*6a30*/  UIADD3 UR4, UR4, 0x400, URZ ;  /* 0x0000040004047890 */ /* 0x000fe2000fffe03f */
[----:B------:R-:W-:Y:S01]  /*6a40*/  WARPGROUP.ARRIVE ;  /* 0x00000000000079c5 */ /* 0x000fe20000000000 */
[----:B------:R-:W-:Y:S01]  /*6a50*/  UMOV UR7, 0x40000040 ;  /* 0x4000004000077882 */ /* 0x000fe20000000000 */
[----:B01----:R-:W0:Y:S01]  /*6a60*/  SHFL.BFLY PT, R4, R3, 0x2, 0x1f ;  /* 0x0c401f0003047f89 */ /* 0x003e2200000e0000 */
[----:B------:R-:W-:Y:S01]  /*6a70*/  USHF.R.U32.HI UR4, URZ, 0x4, UR4 ;  /* 0x000000043f047899 */ /* 0x000fe20008011604 */
[----:B------:R-:W-:Y:S02]  /*6a80*/  IMAD.MOV.U32 R8, RZ, RZ, RZ ;  /* 0x000000ffff087224 */ /* 0x000fe400078e00ff */
[----:B------:R-:W1:Y:S01]  /*6a90*/  SHFL.BFLY PT, R5, R0, 0x2, 0x1f ;  /* 0x0c401f0000057f89 */ /* 0x000e6200000e0000 */
[----:B------:R-:W-:-:S04]  /*6aa0*/  ULOP3.LUT UR4, UR4, 0x3fff, URZ, 0xc0, !UPT ;  /* 0x00003fff04047892 */ /* 0x000fc8000f8ec03f */
[----:B------:R-:W-:-:S04]  /*6ab0*/  ULOP3.LUT UR4, UR4, 0x3000000, URZ, 0xfc, !UPT ;  /* 0x0300000004047892 */ /* 0x000fc8000f8efc3f */
[----:B------:R-:W-:-:S07]  /*6ac0*/  UIMAD UR4, UR38, 0x600, UR4 ;  /* 0x00000600260478a4 */ /* 0x000fce000f8e0204 */
[----:B------:R-:W-:Y:S02]  /*6ad0*/  UMOV UR6, UR4 ;  /* 0x0000000400067c82 */ /* 0x000fe40008000000 */
[----:B------:R-:W-:Y:S01]  /*6ae0*/  HGMMA.64x128x16.F32 R24, R136, gdesc[UR4].tnspB, R24, gsb0 ;  /* 0x41e0000488187df0 */ /* 0x000fe20008000818 */
[----:B------:R-:W-:Y:S01]  /*6af0*/  UIADD3 UR6, UR4, 0x80, URZ ;  /* 0x0000008004067890 */ /* 0x000fe2000fffe03f */
[----:B0-----:R-:W-:Y:S01]  /*6b00*/  FADD.FTZ R4, R4, R3 ;  /* 0x0000000304047221 */ /* 0x001fe20000010000 */
[----:B------:R-:W-:Y:S01]  /*6b10*/  UMOV UR7, 0x40000040 ;  /* 0x4000004000077882 */ /* 0x000fe20000000000 */
[----:B------:R-:W-:Y:S02]  /*6b20*/  IMAD.MOV.U32 R3, RZ, RZ, -0x800000 ;  /* 0xff800000ff037424 */ /* 0x000fe400078e00ff */
[----:B-1----:R-:W-:Y:S01]  /*6b30*/  FADD.FTZ R6, R5, R0 ;  /* 0x0000000005067221 */ /* 0x002fe20000010000 */
[----:B------:R-:W-:Y:S01]  /*6b40*/  IMAD.MOV.U32 R0, RZ, RZ, -0x800000 ;  /* 0xff800000ff007424 */ /* 0x000fe200078e00ff */
[----:B------:R-:W0:Y:S04]  /*6b50*/  SHFL.BFLY PT, R5, R4, 0x1, 0x1f ;  /* 0x0c201f0004057f89 */ /* 0x000e2800000e0000 */
[----:B------:R-:W1:Y:S01]  /*6b60*/  SHFL.BFLY PT, R7, R6, 0x1, 0x1f ;  /* 0x0c201f0006077f89 */ /* 0x000e6200000e0000 */
[----:B0-----:R-:W-:Y:S01]  /*6b70*/  FADD.FTZ R13, R4, R5 ;  /* 0x00000005040d7221 */ /* 0x001fe20000010000 */
[----:B------:R-:W-:-:S02]  /*6b80*/  IMAD.MOV.U32 R5, RZ, RZ, RZ ;  /* 0x000000ffff057224 */ /* 0x000fc400078e00ff */
[----:B-1----:R-:W-:Y:S02]  /*6b90*/  FADD.FTZ R14, R6, R7 ;  /* 0x00000007060e7221 */ /* 0x002fe40000010000 */
[----:B------:R-:W-:-:S03]  /*6ba0*/  FSETP.NE.FTZ.AND P1, PT, R13, RZ, PT ;  /* 0x000000ff0d00720b */ /* 0x000fc60003f35000 */
[----:B------:R-:W-:-:S10]  /*6bb0*/  FSETP.NE.FTZ.AND P2, PT, R14, RZ, PT ;  /* 0x000000ff0e00720b */ /* 0x000fd40003f55000 */
[----:B------:R-:W0:Y:S01]  /*6bc0*/  @P1 MUFU.LG2 R7, R13 ;  /* 0x0000000d00071308 */ /* 0x000e220000000c00 */
[C---:B------:R-:W-:Y:S02]  /*6bd0*/  @P1 FMUL.FTZ R4, R12.reuse, 0.69314718246459960938 ;  /* 0x3f3172180c041820 */ /* 0x040fe40000410000 */
[----:B------:R-:W-:-:S05]  /*6be0*/  @P2 FMUL.FTZ R15, R12, 0.69314718246459960938 ;  /* 0x3f3172180c0f2820 */ /* 0x000fca0000410000 */
        /* <DEDUP_REMOVED lines=34> */
.L_x_210:
[----:B------:R-:W-:Y:S01]  /*6e10*/  R2UR UR6, R177 ;  /* 0x00000000b10672ca */ /* 0x000fe200000e0000 */
[----:B------:R-:W-:Y:S01]  /*6e20*/  UIADD3 UR4, UR5, 0x2a860, URZ ;  /* 0x0002a86005047890 */ /* 0x000fe2000fffe03f */
[-C--:B------:R-:W-:Y:S01]  /*6e30*/  FMUL.FTZ R20, R24, R5.reuse ;  /* 0x0000000518147220 */ /* 0x080fe20000410000 */
[----:B------:R-:W-:Y:S01]  /*6e40*/  UIADD3 UR38, UR38, 0x1, URZ ;  /* 0x0000000126267890 */ /* 0x000fe2000fffe03f */
[-C--:B------:R-:W-:Y:S01]  /*6e50*/  FMUL.FTZ R21, R25, R5.reuse ;  /* 0x0000000519157220 */ /* 0x080fe20000410000 */
[----:B------:R-:W-:Y:S01]  /*6e60*/  UPRMT UR4, UR8, 0x654, UR4 ;  /* 0x0000065408047896 */ /* 0x000fe20008000004 */
[-C--:B------:R-:W-:Y:S01]  /*6e70*/  FMUL.FTZ R88, R28, R5.reuse ;  /* 0x000000051c587220 */ /* 0x080fe20000410000 */
[----:B------:R-:W-:Y:S01]  /*6e80*/  UISETP.NE.AND UP0, UPT, UR38, 0x2, UPT ;  /* 0x000000022600788c */ /* 0x000fe2000bf05270 */
[-C--:B------:R-:W-:Y:S01]  /*6e90*/  FMUL.FTZ R89, R29, R5.reuse ;  /* 0x000000051d597220 */ /* 0x080fe20000410000 */
[-C--:B------:R-:W-:Y:S01]  /*6ea0*/  FMUL.FTZ R90, R32, R5.reuse ;  /* 0x00000005205a7220 */ /* 0x080fe20000410000 */
[-C--:B------:R-:W-:Y:S01]  /*6eb0*/  FMUL.FTZ R91, R33, R5.reuse ;  /* 0x00000005215b7220 */ /* 0x080fe20000410000 */
[-C--:B------:R-:W-:Y:S01]  /*6ec0*/  FMUL.FTZ R36, R36, R5.reuse ;  /* 0x0000000524247220 */ /* 0x080fe20000410000 */
[-C--:B------:R-:W-:Y:S01]  /*6ed0*/  FMUL.FTZ R37, R37, R5.reuse ;  /* 0x0000000525257220 */ /* 0x080fe20000410000 */
[----:B------:R-:W-:Y:S01]  /*6ee0*/  UIADD3 UR6, UR6, 0x1, URZ ;  /* 0x0000000106067890 */ /* 0x000fe2000fffe03f */
[----:B------:R-:W-:Y:S01]  /*6ef0*/  SYNCS.ARRIVE.TRANS64.RED.A1T0 RZ, [UR4], RZ ;  /* 0x000000ffffff79a7 */ /* 0x000fe20008100404 */
[----:B------:R-:W-:Y:S01]  /*6f00*/  USEL UR4, URZ, 0x1, UP0 ;  /* 0x000000013f047887 */ /* 0x000fe20008000000 */
        /* <DEDUP_REMOVED lines=26> */
[----:B------:R-:W-:Y:S01]  /*70b0*/  FMUL.FTZ R93, R27, R8 ;  /* 0x000000081b5d7220 */ /* 0x000fe20000410000 */
[----:B------:R-:W-:-:S02]  /*70c0*/  IMAD.U32 R177, RZ, RZ, UR6 ;  /* 0x00000006ffb17e24 */ /* 0x000fc4000f8e00ff */
        /* <DEDUP_REMOVED lines=30> */
[----:B------:R-:W-:-:S02]  /*72b0*/  USEL UR38, UR38, URZ, UP0 ;  /* 0x0000003f26267287 */ /* 0x000fc40008000000 */
[----:B------:R-:W-:-:S12]  /*72c0*/  ULOP3.LUT UR39, UR39, UR4, URZ, 0x3c, !UPT ;  /* 0x0000000427277292 */ /* 0x000fd8000f8e3c3f */
.L_x_186:
[----:B------:R-:W0:Y:S01]  /*72d0*/  S2R R5, SR_CgaCtaId ;  /* 0x0000000000057919 */ /* 0x000e220000008800 */
[----:B------:R-:W-:Y:S01]  /*72e0*/  MOV R98, 0x400 ;  /* 0x0000040000627802 */ /* 0x000fe20000000f00 */
[----:B------:R-:W-:Y:S01]  /*72f0*/  BSSY B0, `(.L_x_211) ;  /* 0x00002ff000007945 */ /* 0x000fe20003800000 */
[----:B------:R-:W-:Y:S02]  /*7300*/  BAR.SYNC.DEFER_BLOCKING 0x5, 0x180 ;  /* 0x0146000000007b1d */ /* 0x000fe40000010000 */
[----:B0-----:R-:W-:-:S05]  /*7310*/  LEA R98, R5, R98, 0x18 ;  /* 0x0000006205627211 */ /* 0x001fca00078ec0ff */
[----:B------:R-:W0:Y:S02]  /*7320*/  LDS.128 R24, [R98+0x2a8d0] ;  /* 0x02a8d00062187984 */ /* 0x000e240000000c00 */
[----:B0-----:R-:W-:Y:S02]  /*7330*/  R2UR UR6, R25 ;  /* 0x00000000190672ca */ /* 0x001fe400000e0000 */
[----:B------:R-:W-:Y:S01]  /*7340*/  R2UR UR5, R26 ;  /* 0x000000001a0572ca */ /* 0x000fe200000e0000 */
[----:B------:R-:W-:Y:S06]  /*7350*/  BAR.ARV 0x4, 0x180 ;  /* 0x0106000000007b1d */ /* 0x000fec0000002000 */
[----:B------:R-:W-:Y:S08]  /*7360*/  @P0 BRA `(.L_x_212) ;  /* 0x0000002000940947 */ /* 0x000ff00003800000 */
[----:B------:R-:W0:Y:S01]  /*7370*/  S2R R5, SR_SWINHI ;  /* 0x0000000000057919 */ /* 0x000e220000002f00 */
[----:B------:R-:W-:Y:S01]  /*7380*/  R2UR UR16, R18 ;  /* 0x00000000121072ca */ /* 0x000fe200000e0000 */
[----:B------:R-:W-:Y:S01]  /*7390*/  USHF.L.U32 UR4, UR61, 0x2, URZ ;  /* 0x000000023d047899 */ /* 0x000fe2000800063f */
[----:B------:R-:W-:Y:S01]  /*73a0*/  F2FP.F16.F32.PACK_AB R34, R53, R52 ;  /* 0x000000343522723e */ /* 0x000fe200000000ff */
[----:B------:R-:W-:Y:S01]  /*73b0*/  BAR.SYNC.DEFER_BLOCKING 0x1, 0x100 ;  /* 0x0044000000007b1d */ /* 0x000fe20000010000 */
[----:B------:R-:W-:Y:S02]  /*73c0*/  R2UR UR13, R178 ;  /* 0x00000000b20d72ca */ /* 0x000fe400000e0000 */
[----:B------:R-:W-:Y:S02]  /*73d0*/  R2UR UR15, R175 ;  /* 0x00000000af0f72ca */ /* 0x000fe400000e0000 */
[----:B------:R-:W-:Y:S01]  /*73e0*/  R2UR UR14, R19 ;  /* 0x00000000130e72ca */ /* 0x000fe200000e0000 */
[----:B------:R-:W-:Y:S01]  /*73f0*/  ULDC.64 UR10, c[0x0][0xc00] ;  /* 0x00030000000a7ab9 */ /* 0x000fe20000000a00 */
[----:B------:R-:W-:Y:S01]  /*7400*/  R2UR UR18, R174 ;  /* 0x00000000ae1272ca */ /* 0x000fe200000e0000 */
[----:B------:R-:W-:-:S06]  /*7410*/  UIADD3 UR7, UP0, UR4, UR10, URZ ;  /* 0x0000000a04077290 */ /* 0x000fcc000ff1e03f */
[----:B------:R-:W-:-:S04]  /*7420*/  USHF.L.U64.HI UR12, UR61, 0x2, UR13 ;  /* 0x000000023d0c7899 */ /* 0x000fc8000801020d */
[----:B------:R-:W-:Y:S01]  /*7430*/  UIADD3.X UR8, UR12, UR11, URZ, UP0, !UPT ;  /* 0x0000000b0c087290 */ /* 0x000fe200087fe43f */
[----:B------:R-:W-:Y:S02]  /*7440*/  MOV R24, R98 ;  /* 0x0000006200187202 */ /* 0x000fe40000000f00 */
[----:B0-----:R-:W-:-:S03]  /*7450*/  MOV R25, R5 ;  /* 0x0000000500197202 */ /* 0x001fc60000000f00 */
[----:B------:R-:W-:-:S03]  /*7460*/  IMAD.WIDE R4, R198, 0x2, R24 ;  /* 0x00000002c6047825 */ /* 0x000fc600078e0218 */
[C---:B------:R-:W-:Y:S02]  /*7470*/  LOP3.LUT R7, R4.reuse, 0x380, RZ, 0xc0, !PT ;  /* 0x0000038004077812 */ /* 0x040fe400078ec0ff */
[C---:B------:R-:W-:Y:S02]  /*7480*/  IADD3 R8, P5, R4.reuse, 0x40, RZ ;  /* 0x0000004004087810 */ /* 0x040fe40007fbe0ff */
[----:B------:R-:W-:Y:S02]  /*7490*/  SHF.R.U64 R7, R7, 0x3, RZ ;  /* 0x0000000307077819 */ /* 0x000fe400000012ff */
[C---:B------:R-:W-:Y:S02]  /*74a0*/  IADD3 R35, P6, R4.reuse, 0x20, RZ ;  /* 0x0000002004237810 */ /* 0x040fe40007fde0ff */
[C---:B------:R-:W-:Y:S02]  /*74b0*/  IADD3 R99, P4, R4.reuse, 0x60, RZ ;  /* 0x0000006004637810 */ /* 0x040fe40007f9e0ff */
[C---:B------:R-:W-:Y:S01]  /*74c0*/  IADD3 R101, P3, R4.reuse, 0x4000, RZ ;  /* 0x0000400004657810 */ /* 0x040fe20007f7e0ff */
[--C-:B------:R-:W-:Y:S01]  /*74d0*/  IMAD.X R33, RZ, RZ, R5.reuse, P6 ;  /* 0x000000ffff217224 */ /* 0x100fe200030e0605 */
[C---:B------:R-:W-:Y:S01]  /*74e0*/  IADD3 R103, P2, R4.reuse, 0x4020, RZ ;  /* 0x0000402004677810 */ /* 0x040fe20007f5e0ff */
[--C-:B------:R-:W-:Y:S01]  /*74f0*/  IMAD.X R29, RZ, RZ, R5.reuse, P4 ;  /* 0x000000ffff1d7224 */ /* 0x100fe200020e0605 */
[C---:B------:R-:W-:Y:S01]  /*7500*/  IADD3 R105, P1, R4.reuse, 0x4040, RZ ;  /* 0x0000404004697810 */ /* 0x040fe20007f3e0ff */
[--C-:B------:R-:W-:Y:S01]  /*7510*/  IMAD.X R15, RZ, RZ, R5.reuse, P3 ;  /* 0x000000ffff0f7224 */ /* 0x100fe200018e0605 */
[----:B------:R-:W-:Y:S01]  /*7520*/  IADD3 R107, P0, R4, 0x4060, RZ ;  /* 0x00004060046b7810 */ /* 0x000fe20007f1e0ff */
[--C-:B------:R-:W-:Y:S01]  /*7530*/  IMAD.X R13, RZ, RZ, R5.reuse, P2 ;  /* 0x000000ffff0d7224 */ /* 0x100fe200010e0605 */
[----:B------:R-:W-:Y:S01]  /*7540*/  LOP3.LUT R4, R7, R4, RZ, 0x3c, !PT ;  /* 0x0000000407047212 */ /* 0x000fe200078e3cff */
[--C-:B------:R-:W-:Y:S01]  /*7550*/  IMAD.X R11, RZ, RZ, R5.reuse, P1 ;  /* 0x000000ffff0b7224 */ /* 0x100fe200008e0605 */
[----:B------:R-:W-:Y:S01]  /*7560*/  LOP3.LUT R7, R8, 0x380, RZ, 0xc0, !PT ;  /* 0x0000038008077812 */ /* 0x000fe200078ec0ff */
[----:B------:R-:W-:Y:S01]  /*7570*/  IMAD.X R9, RZ, RZ, R5, P0 ;  /* 0x000000ffff097224 */ /* 0x000fe200000e0605 */
[----:B------:R-:W-:-:S02]  /*7580*/  LOP3.LUT R10, R99, 0x380, RZ, 0xc0, !PT ;  /* 0x00000380630a7812 */ /* 0x000fc400078ec0ff */
[----:B------:R-:W-:Y:S02]  /*7590*/  SHF.R.U64 R7, R7, 0x3, RZ ;  /* 0x0000000307077819 */ /* 0x000fe400000012ff */
[----:B------:R-:W-:Y:S02]  /*75a0*/  LOP3.LUT R12, R101, 0x380, RZ, 0xc0, !PT ;  /* 0x00000380650c7812 */ /* 0x000fe400078ec0ff */
[----:B------:R-:W-:Y:S02]  /*75b0*/  LOP3.LUT R30, R7, R8, RZ, 0x3c, !PT ;  /* 0x00000008071e7212 */ /* 0x000fe400078e3cff */
[----:B------:R-:W-:Y:S02]  /*75c0*/  SHF.R.U64 R10, R10, 0x3, RZ ;  /* 0x000000030a0a7819 */ /* 0x000fe400000012ff */
[----:B------:R-:W-:Y:S02]  /*75d0*/  LOP3.LUT R8, R103, 0x380, RZ, 0xc0, !PT ;  /* 0x0000038067087812 */ /* 0x000fe400078ec0ff */
[----:B------:R-:W-:-:S02]  /*75e0*/  LOP3.LUT R6, R35, 0x380, RZ, 0xc0, !PT ;  /* 0x0000038023067812 */ /* 0x000fc400078ec0ff */
[----:B------:R-:W-:Y:S02]  /*75f0*/  SHF.R.U64 R12, R12, 0x3, RZ ;  /* 0x000000030c0c7819 */ /* 0x000fe400000012ff */
[----:B------:R-:W-:Y:S02]  /*7600*/  LOP3.LUT R28, R10, R99, RZ, 0x3c, !PT ;  /* 0x000000630a1c7212 */ /* 0x000fe400078e3cff */
[----:B------:R-:W-:Y:S02]  /*7610*/  LOP3.LUT R18, R107, 0x380, RZ, 0xc0, !PT ;  /* 0x000003806b127812 */ /* 0x000fe400078ec0ff */
[----:B------:R-:W-:Y:S02]  /*7620*/  SHF.R.U64 R8, R8, 0x3, RZ ;  /* 0x0000000308087819 */ /* 0x000fe400000012ff */
[----:B------:R-:W-:Y:S02]  /*7630*/  SHF.R.U64 R6, R6, 0x3, RZ ;  /* 0x0000000306067819 */ /* 0x000fe400000012ff */
[----:B------:R-:W-:-:S02]  /*7640*/  LOP3.LUT R10, R105, 0x380, RZ, 0xc0, !PT ;  /* 0x00000380690a7812 */ /* 0x000fc400078ec0ff */
[----:B------:R-:W-:Y:S02]  /*7650*/  LOP3.LUT R14, R12, R101, RZ, 0x3c, !PT ;  /* 0x000000650c0e7212 */ /* 0x000fe400078e3cff */
[----:B------:R-:W-:Y:S02]  /*7660*/  SHF.R.U64 R18, R18, 0x3, RZ ;  /* 0x0000000312127819 */ /* 0x000fe400000012ff */
[----:B------:R-:W-:Y:S02]  /*7670*/  LOP3.LUT R12, R8, R103, RZ, 0x3c, !PT ;  /* 0x00000067080c7212 */ /* 0x000fe400078e3cff */
[----:B------:R-:W-:Y:S02]  /*7680*/  IADD3.X R31, RZ, R5, RZ, P5, !PT ;  /* 0x00000005ff1f7210 */ /* 0x000fe40002ffe4ff */
[----:B------:R-:W-:Y:S02]  /*7690*/  LOP3.LUT R32, R6, R35, RZ, 0x3c, !PT ;  /* 0x0000002306207212 */ /* 0x000fe400078e3cff */
[----:B------:R-:W-:-:S02]  /*76a0*/  SHF.R.U64 R10, R10, 0x3, RZ ;  /* 0x000000030a0a7819 */ /* 0x000fc400000012ff */
[----:B------:R-:W-:Y:S02]  /*76b0*/  MOV R26, R4 ;  /* 0x00000004001a7202 */ /* 0x000fe40000000f00 */
[----:B------:R-:W-:Y:S02]  /*76c0*/  F2FP.F16.F32.PACK_AB R4, R21, R20 ;  /* 0x000000141504723e */ /* 0x000fe400000000ff */
[----:B------:R-:W-:Y:S02]  /*76d0*/  F2FP.F16.F32.PACK_AB R5, R93, R92 ;  /* 0x0000005c5d05723e */ /* 0x000fe400000000ff */
[----:B------:R-:W-:Y:S02]  /*76e0*/  F2FP.F16.F32.PACK_AB R6, R89, R88 ;  /* 0x000000585906723e */ /* 0x000fe400000000ff */
[----:B------:R-:W-:Y:S02]  /*76f0*/  F2FP.F16.F32.PACK_AB R7, R95, R94 ;  /* 0x0000005e5f07723e */ /* 0x000fe400000000ff */
[----:B------:R-:W-:-:S02]  /*7700*/  LOP3.LUT R8, R18, R107, RZ, 0x3c, !PT ;  /* 0x0000006b12087212 */ /* 0x000fc400078e3cff */
[----:B------:R-:W-:Y:S01]  /*7710*/  MOV R101, R14 ;  /* 0x0000000e00657202 */ /* 0x000fe20000000f00 */
[----:B------:R0:W-:Y:S01]  /*7720*/  STSM.16.M88.4 [R26], R4 ;  /* 0x000000041a007844 */ /* 0x0001e20000000200 */
[----:B------:R-:W-:Y:S02]  /*7730*/  MOV R100, R12 ;  /* 0x0000000c00647202 */ /* 0x000fe40000000f00 */
[----:B------:R-:W-:Y:S02]  /*7740*/  LOP3.LUT R10, R10, R105, RZ, 0x3c, !PT ;  /* 0x000000690a0a7212 */ /* 0x000fe400078e3cff */
[----:B------:R-:W-:Y:S02]  /*7750*/  MOV R103, R32 ;  /* 0x0000002000677202 */ /* 0x000fe40000000f00 */
[----:B------:R-:W-:Y:S02]  /*7760*/  MOV R102, R30 ;  /* 0x0000001e00667202 */ /* 0x000fe40000000f00 */
[----:B------:R-:W-:-:S02]  /*7770*/  MOV R18, R28 ;  /* 0x0000001c00127202 */ /* 0x000fc40000000f00 */
[----:B------:R-:W-:Y:S02]  /*7780*/  F2FP.F16.F32.PACK_AB R12, R91, R90 ;  /* 0x0000005a5b0c723e */ /* 0x000fe400000000ff */
[----:B------:R-:W-:Y:S02]  /*7790*/  F2FP.F16.F32.PACK_AB R13, R97, R96 ;  /* 0x00000060610d723e */ /* 0x000fe400000000ff */
[----:B------:R-:W-:Y:S02]  /*77a0*/  F2FP.F16.F32.PACK_AB R14, R37, R36 ;  /* 0x00000024250e723e */ /* 0x000fe400000000ff */
[----:B------:R-:W-:Y:S02]  /*77b0*/  F2FP.F16.F32.PACK_AB R15, R39, R38 ;  /* 0x00000026270f723e */ /* 0x000fe400000000ff */
[----:B------:R-:W-:Y:S02]  /*77c0*/  F2FP.F16.F32.PACK_AB R28, R41, R40 ;  /* 0x00000028291c723e */ /* 0x000fe400000000ff */
[----:B------:R-:W-:Y:S01]  /*77d0*/  F2FP.F16.F32.PACK_AB R29, R43, R42 ;  /* 0x0000002a2b1d723e */ /* 0x000fe200000000ff */
[----:B------:R-:W-:Y:S01]  /*77e0*/  STSM.16.M88.4 [R103], R12 ;  /* 0x0000000c67007844 */ /* 0x000fe20000000200 */
[----:B------:R-:W-:-:S02]  /*77f0*/  F2FP.F16.F32.PACK_AB R30, R45, R44 ;  /* 0x0000002c2d1e723e */ /* 0x000fc400000000ff */
[----:B------:R-:W-:Y:S02]  /*7800*/  F2FP.F16.F32.PACK_AB R31, R47, R46 ;  /* 0x0000002e2f1f723e */ /* 0x000fe400000000ff */
[----:B------:R-:W-:Y:S02]  /*7810*/  F2FP.F16.F32.PACK_AB R32, R49, R48 ;  /* 0x000000303120723e */ /* 0x000fe400000000ff */
[----:B------:R-:W-:Y:S01]  /*7820*/  F2FP.F16.F32.PACK_AB R33, R51, R50 ;  /* 0x000000323321723e */ /* 0x000fe200000000ff */
[----:B------:R-:W-:Y:S01]  /*7830*/  STSM.16.M88.4 [R102], R28 ;  /* 0x0000001c66007844 */ /* 0x000fe20000000200 */
[----:B------:R-:W-:Y:S02]  /*7840*/  F2FP.F16.F32.PACK_AB R35, R55, R54 ;  /* 0x000000363723723e */ /* 0x000fe400000000ff */
[----:B------:R-:W-:Y:S02]  /*7850*/  MOV R99, R10 ;  /* 0x0000000a00637202 */ /* 0x000fe40000000f00 */
[----:B0-----:R-:W-:Y:S01]  /*7860*/  MOV R26, R8 ;  /* 0x00000008001a7202 */ /* 0x001fe20000000f00 */
[----:B------:R0:W-:Y:S01]  /*7870*/  STSM.16.M88.4 [R18], R32 ;  /* 0x0000002012007844 */ /* 0x0001e20000000200 */
[----:B------:R-:W-:-:S02]  /*7880*/  F2FP.F16.F32.PACK_AB R4, R57, R56 ;  /* 0x000000383904723e */ /* 0x000fc400000000ff */
[----:B------:R-:W-:Y:S02]  /*7890*/  F2FP.F16.F32.PACK_AB R5, R59, R58 ;  /* 0x0000003a3b05723e */ /* 0x000fe400000000ff */
[----:B------:R-:W-:Y:S02]  /*78a0*/  F2FP.F16.F32.PACK_AB R6, R61, R60 ;  /* 0x0000003c3d06723e */ /* 0x000fe400000000ff */
[----:B------:R-:W-:Y:S02]  /*78b0*/  F2FP.F16.F32.PACK_AB R7, R63, R62 ;  /* 0x0000003e3f07723e */ /* 0x000fe400000000ff */
[----:B------:R-:W-:Y:S02]  /*78c0*/  F2FP.F16.F32.PACK_AB R8, R65, R64 ;  /* 0x000000404108723e */ /* 0x000fe400000000ff */
[----:B------:R-:W-:Y:S01]  /*78d0*/  F2FP.F16.F32.PACK_AB R9, R67, R66 ;  /* 0x000000424309723e */ /* 0x000fe200000000ff */
[----:B------:R-:W-:Y:S01]  /*78e0*/  STSM.16.M88.4 [R101], R4 ;  /* 0x0000000465007844 */ /* 0x000fe20000000200 */
[----:B------:R-:W-:-:S02]  /*78f0*/  F2FP.F16.F32.PACK_AB R10, R69, R68 ;  /* 0x00000044450a723e */ /* 0x000fc400000000ff */
[----:B------:R-:W-:Y:S01]  /*7900*/  F2FP.F16.F32.PACK_AB R11, R71, R70 ;  /* 0x00000046470b723e */ /* 0x000fe200000000ff */
[----:B0-----:R-:W-:Y:S01]  /*7910*/  IMAD.U32 R32, RZ, RZ, UR7 ;  /* 0x00000007ff207e24 */ /* 0x001fe2000f8e00ff */
[----:B------:R-:W-:Y:S02]  /*7920*/  F2FP.F16.F32.PACK_AB R12, R73, R72 ;  /* 0x00000048490c723e */ /* 0x000fe400000000ff */
[----:B------:R-:W-:Y:S01]  /*7930*/  F2FP.F16.F32.PACK_AB R13, R75, R74 ;  /* 0x0000004a4b0d723e */ /* 0x000fe200000000ff */
[----:B------:R-:W-:Y:S01]  /*7940*/  STSM.16.M88.4 [R100], R8 ;  /* 0x0000000864007844 */ /* 0x000fe20000000200 */
[----:B------:R-:W-:Y:S02]  /*7950*/  F2FP.F16.F32.PACK_AB R14, R77, R76 ;  /* 0x0000004c4d0e723e */ /* 0x000fe400000000ff */
[----:B------:R-:W-:Y:S02]  /*7960*/  F2FP.F16.F32.PACK_AB R15, R79, R78 ;  /* 0x0000004e4f0f723e */ /* 0x000fe400000000ff */
[----:B------:R-:W-:-:S02]  /*7970*/  F2FP.F16.F32.PACK_AB R28, R81, R80 ;  /* 0x00000050511c723e */ /* 0x000fc400000000ff */
[----:B------:R-:W-:Y:S01]  /*7980*/  F2FP.F16.F32.PACK_AB R29, R83, R82 ;  /* 0x00000052531d723e */ /* 0x000fe200000000ff */
[----:B------:R-:W-:Y:S01]  /*7990*/  STSM.16.M88.4 [R99], R12 ;  /* 0x0000000c63007844 */ /* 0x000fe20000000200 */
[----:B------:R-:W-:Y:S02]  /*79a0*/  F2FP.F16.F32.PACK_AB R30, R85, R84 ;  /* 0x00000054551e723e */ /* 0x000fe400000000ff */
[----:B------:R-:W-:Y:S02]  /*79b0*/  F2FP.F16.F32.PACK_AB R31, R87, R86 ;  /* 0x00000056571f723e */ /* 0x000fe400000000ff */
[----:B------:R-:W-:Y:S02]  /*79c0*/  ISETP.NE.U32.AND P0, PT, RZ, UR10, PT ;  /* 0x0000000aff007c0c */ /* 0x000fe4000bf05070 */
[----:B------:R-:W-:Y:S01]  /*79d0*/  MOV R33, UR8 ;  /* 0x0000000800217c02 */ /* 0x000fe20008000f00 */
[----:B------:R0:W-:Y:S01]  /*79e0*/  STSM.16.M88.4 [R26], R28 ;  /* 0x0000001c1a007844 */ /* 0x0001e20000000200 */
[----:B------:R-:W-:Y:S01]  /*79f0*/  BAR.SYNC.DEFER_BLOCKING 0x1, 0x100 ;  /* 0x0044000000007b1d */ /* 0x000fe20000010000 */
[----:B------:R-:W-:-:S05]  /*7a00*/  ISETP.NE.AND.EX P0, PT, RZ, UR11, PT, P0 ;  /* 0x0000000bff007c0c */ /* 0x000fca000bf05300 */
[----:B------:R-:W-:Y:S02]  /*7a10*/  ULDC.64 UR8, c[0x0][0xc08] ;  /* 0x0003020000087ab9 */ /* 0x000fe40000000a00 */
[----:B0-----:R-:W0:Y:S06]  /*7a20*/  LDC R26, c[0x0][0xbe8] ;  /* 0x0002fa00ff1a7b82 */ /* 0x001e2c0000000800 */
[----:B------:R-:W2:Y:S01]  /*7a30*/  @P0 LDG.E R18, desc[UR36][R32.64] ;  /* 0x0000002420120981 */ /* 0x000ea2000c1e1900 */
[----:B------:R-:W-:-:S04]  /*7a40*/  UISETP.NE.U32.AND UP0, UPT, UR8, URZ, UPT ;  /* 0x0000003f0800728c */ /* 0x000fc8000bf05070 */
[----:B------:R-:W-:-:S06]  /*7a50*/  UISETP.NE.AND.EX UP0, UPT, UR9, URZ, UPT, UP0 ;  /* 0x0000003f0900728c */ /* 0x000fcc000bf05300 */
[----:B------:R-:W-:Y:S02]  /*7a60*/  PLOP3.LUT P4, PT, PT, PT, UP0, 0x80, 0x0 ;  /* 0x000000000000781c */ /* 0x000fe40003f8f008 */
[----:B0-----:R-:W-:-:S03]  /*7a70*/  ISETP.NE.AND P1, PT, R26, 0x1, PT ;  /* 0x000000011a00780c */ /* 0x001fc60003f25270 */
[----:B------:R-:W-:-:S03]  /*7a80*/  @UP0 UIADD3 UR8, UP1, UR4, UR8, URZ ;  /* 0x0000000804080290 */ /* 0x000fc6000ff3e03f */
[----:B------:R-:W-:Y:S01]  /*7a90*/  ULDC UR4, c[0x0][0xa88] ;  /* 0x0002a20000047ab9 */ /* 0x000fe20000000800 */
[----:B------:R-:W-:Y:S01]  /*7aa0*/  @UP0 UIADD3.X UR9, UR12, UR9, URZ, UP1, !UPT ;  /* 0x000000090c090290 */ /* 0x000fe20008ffe43f */
[----:B------:R-:W-:Y:S01]  /*7ab0*/  IMAD.U32 R9, RZ, RZ, UR4 ;  /* 0x00000004ff097e24 */ /* 0x000fe2000f8e00ff */
[----:B------:R-:W-:Y:S01]  /*7ac0*/  UISETP.NE.AND UP0, UPT, UR16, URZ, UPT ;  /* 0x0000003f1000728c */ /* 0x000fe2000bf05270 */
[----:B------:R-:W-:Y:S01]  /*7ad0*/  IMAD.U32 R4, RZ, RZ, UR8 ;  /* 0x00000008ff047e24 */ /* 0x000fe2000f8e00ff */
[----:B------:R-:W-:Y:S02]  /*7ae0*/  ULDC UR4, c[0x0][0xad4] ;  /* 0x0002b50000047ab9 */ /* 0x000fe40000000800 */
[----:B------:R-:W0:Y:S01]  /*7af0*/  @P1 LDC R6, c[0x0][0xbec] ;  /* 0x0002fb00ff061b82 */ /* 0x000e220000000800 */
[----:B------:R-:W-:Y:S01]  /*7b00*/  USEL UR4, UR16, UR4, UP0 ;  /* 0x0000000410047287 */ /* 0x000fe20008000000 */
[----:B------:R-:W-:Y:S01]  /*7b10*/  IMAD.U32 R5, RZ, RZ, UR9 ;  /* 0x00000009ff057e24 */ /* 0x000fe2000f8e00ff */
[----:B------:R-:W-:-:S02]  /*7b20*/  UMOV UR17, 0x9b8 ;  /* 0x000009b800117882 */ /* 0x000fc40000000000 */
[----:B------:R-:W-:-:S03]  /*7b30*/  UISETP.GT.AND UP1, UPT, UR4, 0x1, UPT ;  /* 0x000000010400788c */ /* 0x000fc6000bf24270 */
[----:B------:R-:W1:Y:S01]  /*7b40*/  @P1 LDC R11, c[0x0][0xbf0] ;  /* 0x0002fc00ff0b1b82 */ /* 0x000e620000000800 */
[----:B------:R-:W-:Y:S01]  /*7b50*/  USEL UR17, UR17, 0x978, UP1 ;  /* 0x0000097811117887 */ /* 0x000fe20008800000 */
[----:B------:R3:W5:Y:S01]  /*7b60*/  @P4 LDG.E R9, desc[UR36][R4.64] ;  /* 0x0000002404094981 */ /* 0x000762000c1e1900 */
[----:B------:R-:W-:Y:S01]  /*7b70*/  UISETP.NE.U32.AND UP0, UPT, UR10, URZ, UPT ;  /* 0x0000003f0a00728c */ /* 0x000fe2000bf05070 */
[----:B------:R-:W-:Y:S01]  /*7b80*/  UMOV UR4, URZ ;  /* 0x0000003f00047c82 */ /* 0x000fe20008000000 */
[----:B------:R-:W-:Y:S02]  /*7b90*/  USEL UR7, UR14, URZ, UP1 ;  /* 0x0000003f0e077287 */ /* 0x000fe40008800000 */
[----:B------:R-:W-:Y:S01]  /*7ba0*/  UISETP.NE.AND.EX UP0, UPT, UR11, URZ, UPT, UP0 ;  /* 0x0000003f0b00728c */ /* 0x000fe2000bf05300 */
[----:B---3--:R-:W-:-:S03]  /*7bb0*/  IMAD.U32 R4, RZ, RZ, UR15 ;  /* 0x0000000fff047e24 */ /* 0x008fc6000f8e00ff */
[----:B------:R-:W-:Y:S02]  /*7bc0*/  USEL UR61, UR61, URZ, !UP0 ;  /* 0x0000003f3d3d7287 */ /* 0x000fe4000c000000 */
[----:B------:R-:W-:Y:S01]  /*7bd0*/  ULDC.64 UR8, c[0x0][UR17+0x218] ;  /* 0x0000860011087abb */ /* 0x000fe20008000a00 */
[----:B------:R-:W-:Y:S01]  /*7be0*/  IMAD R13, R4, 0x80, R197 ;  /* 0x00000080040d7824 */ /* 0x000fe200078e02c5 */
[----:B------:R-:W-:Y:S01]  /*7bf0*/  ULDC.64 UR10, c[0x0][UR17+0x220] ;  /* 0x00008800110a7abb */ /* 0x000fe20008000a00 */
[----:B------:R-:W-:Y:S02]  /*7c00*/  USEL UR16, UR13, URZ, !UP0 ;  /* 0x0000003f0d107287 */ /* 0x000fe4000c000000 */
[----:B0-----:R-:W-:Y:S01]  /*7c10*/  @P1 IMAD.HI.U32 R4, R13, R6, RZ ;  /* 0x000000060d041227 */ /* 0x001fe200078e00ff */
[----:B------:R-:W-:Y:S01]  /*7c20*/  ULDC.64 UR12, c[0x0][UR17+0x228] ;  /* 0x00008a00110c7abb */ /* 0x000fe20008000a00 */
[----:B------:R-:W-:Y:S02]  /*7c30*/  UIMAD.WIDE.U32 UR14, UR8, UR18, URZ ;  /* 0x00000012080e72a5 */ /* 0x000fe4000f8e003f */
[----:B------:R-:W-:Y:S01]  /*7c40*/  UIMAD UR11, UR11, UR61, URZ ;  /* 0x0000003d0b0b72a4 */ /* 0x000fe2000f8e023f */
[----:B------:R-:W-:Y:S01]  /*7c50*/  IMAD.MOV.U32 R7, RZ, RZ, R13 ;  /* 0x000000ffff077224 */ /* 0x000fe200078e000d */
[----:B------:R-:W-:Y:S01]  /*7c60*/  UIMAD UR18, UR9, UR18, URZ ;  /* 0x00000012091272a4 */ /* 0x000fe2000f8e023f */
[----:B-1----:R-:W-:Y:S01]  /*7c70*/  @P1 SHF.R.U32.HI R7, RZ, R11, R4 ;  /* 0x0000000bff071219 */ /* 0x002fe20000011604 */
[----:B------:R-:W-:-:S02]  /*7c80*/  UIMAD.WIDE.U32 UR8, UR10, UR61, URZ ;  /* 0x0000003d0a0872a5 */ /* 0x000fc4000f8e003f */
[----:B------:R-:W-:Y:S01]  /*7c90*/  UIMAD.WIDE.U32 UR20, UR12, UR7, URZ ;  /* 0x000000070c1472a5 */ /* 0x000fe2000f8e003f */
[----:B------:R-:W-:Y:S01]  /*7ca0*/  IADD3 R11, -R7, RZ, RZ ;  /* 0x000000ff070b7210 */ /* 0x000fe20007ffe1ff */
[----:B------:R-:W-:Y:S02]  /*7cb0*/  UIMAD UR7, UR13, UR7, URZ ;  /* 0x000000070d0772a4 */ /* 0x000fe4000f8e023f */
[----:B------:R-:W-:Y:S02]  /*7cc0*/  UIMAD UR11, UR10, UR16, UR11 ;  /* 0x000000100a0b72a4 */ /* 0x000fe4000f8e020b */
[----:B------:R-:W-:Y:S01]  /*7cd0*/  UIADD3 UR18, UR15, UR18, URZ ;  /* 0x000000120f127290 */ /* 0x000fe2000fffe03f */
[----:B------:R-:W-:Y:S02]  /*7ce0*/  IMAD.U32 R4, RZ, RZ, UR20 ;  /* 0x00000014ff047e24 */ /* 0x000fe4000f8e00ff */
[----:B------:R-:W-:Y:S01]  /*7cf0*/  IMAD.U32 R5, RZ, RZ, UR21 ;  /* 0x00000015ff057e24 */ /* 0x000fe2000f8e00ff */
[----:B------:R-:W-:Y:S01]  /*7d00*/  SHF.R.S32.HI R5, RZ, 0x1f, R7 ;  /* 0x0000001fff057819 */ /* 0x000fe20000011407 */
[----:B------:R-:W-:-:S05]  /*7d10*/  IMAD R11, R26, R11, R13 ;  /* 0x0000000b1a0b7224 */ /* 0x000fca00078e020d */
[----:B------:R-:W-:Y:S02]  /*7d20*/  SHF.R.S32.HI R6, RZ, 0x1f, R11 ;  /* 0x0000001fff067819 */ /* 0x000fe4000001140b */
[----:B--2---:R-:W-:-:S13]  /*7d30*/  @P0 R2UR UR4, R18 ;  /* 0x00000000120402ca */ /* 0x004fda00000e0000 */
[----:B------:R-:W-:Y:S02]  /*7d40*/  UIADD3 UR14, UP0, UP2, UR8, UR14, UR4 ;  /* 0x0000000e080e7290 */ /* 0x000fe4000fa1e004 */
[----:B------:R-:W-:Y:S02]  /*7d50*/  UIADD3 UR8, UR21, UR7, URZ ;  /* 0x0000000715087290 */ /* 0x000fe4000fffe03f */
[----:B------:R-:W-:Y:S02]  /*7d60*/  UIADD3 UR7, UR9, UR11, URZ ;  /* 0x0000000b09077290 */ /* 0x000fe4000fffe03f */
[----:B------:R-:W-:Y:S01]  /*7d70*/  USHF.R.S32.HI UR12, URZ, 0x1f, UR4 ;  /* 0x0000001f3f0c7899 */ /* 0x000fe20008011404 */
[----:B------:R-:W-:Y:S01]  /*7d80*/  IADD3 R4, P2, P3, R7, UR14, R4 ;  /* 0x0000000e07047c10 */ /* 0x000fe2000fb5e004 */
[----:B------:R-:W-:Y:S01]  /*7d90*/  IMAD.U32 R8, RZ, RZ, UR8 ;  /* 0x00000008ff087e24 */ /* 0x000fe2000f8e00ff */
[----:B------:R-:W-:Y:S01]  /*7da0*/  ULDC.64 UR8, c[0x0][UR17+0x210] ;  /* 0x0000840011087abb */ /* 0x000fe20008000a00 */
[----:B------:R-:W-:Y:S01]  /*7db0*/  UIADD3.X UR7, UR7, UR18, UR12, UP0, UP2 ;  /* 0x0000001207077290 */ /* 0x000fe200087e440c */
[----:B------:R-:W-:Y:S01]  /*7dc0*/  IMAD R7, R11, UR9, RZ ;  /* 0x000000090b077c24 */ /* 0x000fe2000f8e02ff */
[----:B------:R-:W-:Y:S01]  /*7dd0*/  ULDC.64 UR10, c[0x0][0xba8] ;  /* 0x0002ea00000a7ab9 */ /* 0x000fe20000000a00 */
[----:B------:R-:W-:Y:S01]  /*7de0*/  @!UP1 ULDC UR10, c[0x0][0xb50] ;  /* 0x0002d400000a9ab9 */ /* 0x000fe20000000800 */
[----:B------:R-:W-:Y:S01]  /*7df0*/  @!UP1 ULDC UR11, c[0x0][0xb54] ;  /* 0x0002d500000b9ab9 */ /* 0x000fe20000000800 */
[----:B------:R-:W-:Y:S01]  /*7e00*/  IMAD R7, R6, UR8, R7 ;  /* 0x0000000806077c24 */ /* 0x000fe2000f8e0207 */
[----:B------:R-:W-:-:S03]  /*7e10*/  IADD3.X R5, R5, UR7, R8, P2, P3 ;  /* 0x0000000705057c10 */ /* 0x000fc600097e6408 */
[----:B------:R-:W-:-:S04]  /*7e20*/  IMAD.WIDE.U32 R4, R11, UR8, R4 ;  /* 0x000000080b047c25 */ /* 0x000fc8000f8e0004 */
[----:B------:R-:W-:Y:S01]  /*7e30*/  IMAD.IADD R5, R5, 0x1, R7 ;  /* 0x0000000105057824 */ /* 0x000fe200078e0207 */
[----:B------:R-:W-:-:S04]  /*7e40*/  LEA R8, P2, R4, UR10, 0x2 ;  /* 0x0000000a04087c11 */ /* 0x000fc8000f8410ff */
[----:B------:R-:W-:Y:S01]  /*7e50*/  LEA.HI.X R10, R4, UR11, R5, 0x2, P2 ;  /* 0x0000000b040a7c11 */ /* 0x000fe200090f1405 */
[----:B------:R-:W-:Y:S08]  /*7e60*/  @P4 BRA `(.L_x_213) ;  /* 0x0000000000104947 */ /* 0x000ff00003800000 */
[----:B------:R-:W-:Y:S05]  /*7e70*/  @!P0 BRA `(.L_x_213) ;  /* 0x00000000000c8947 */ /* 0x000fea0003800000 */
[----:B------:R-:W2:Y:S04]  /*7e80*/  LDG.E R4, desc[UR36][R32.64] ;  /* 0x0000002420047981 */ /* 0x000ea8000c1e1900 */
[----:B-----5:R-:W2:Y:S02]  /*7e90*/  LDG.E R9, desc[UR36][R32.64+0x4] ;  /* 0x0000042420097981 */ /* 0x020ea4000c1e1900 */
[----:B--2---:R-:W-:-:S07]  /*7ea0*/  IMAD.IADD R9, R9, 0x1, -R4 ;  /* 0x0000000109097824 */ /* 0x004fce00078e0a04 */
.L_x_213:
[----:B------:R-:W-:Y:S01]  /*7eb0*/  R2UR UR7, R175 ;  /* 0x00000000af0772ca */ /* 0x000fe200000e0000 */
[----:B------:R-:W-:Y:S01]  /*7ec0*/  SHFL.IDX PT, R4, R8, RZ, 0x1c1f ;  /* 0x001c1fff08047589 */ /* 0x000fe200000e0000 */
[----:B-----5:R-:W-:Y:S01]  /*7ed0*/  IMAD R18, R9, R26, RZ ;  /* 0x0000001a09127224 */ /* 0x020fe200078e02ff */
[----:B------:R-:W-:Y:S02]  /*7ee0*/  LOP3.LUT P0, RZ, R179, 0x3, RZ, 0xc0, !PT ;  /* 0x00000003b3ff7812 */ /* 0x000fe4000780c0ff */
[----:B------:R-:W0:Y:S01]  /*7ef0*/  SHFL.IDX PT, R5, R10, RZ, 0x1c1f ;  /* 0x001c1fff0a057589 */ /* 0x000e2200000e0000 */
[----:B------:R-:W-:-:S03]  /*7f00*/  PLOP3.LUT P3, PT, PT, PT, UP1, 0x80, 0x0 ;  /* 0x000000000000781c */ /* 0x000fc60003f6f018 */
[----:B------:R-:W-:Y:S04]  /*7f10*/  SHFL.IDX PT, R6, R8, 0x1, 0x1c1f ;  /* 0x003c1f0008067f89 */ /* 0x000fe800000e0000 */
[----:B------:R-:W-:Y:S01]  /*7f20*/  IMAD.U32 R11, RZ, RZ, UR7 ;  /* 0x00000007ff0b7e24 */ /* 0x000fe2000f8e00ff */
[----:B------:R-:W1:Y:S04]  /*7f30*/  SHFL.IDX PT, R7, R10, 0x1, 0x1c1f ;  /* 0x003c1f000a077f89 */ /* 0x000e6800000e0000 */
[----:B------:R-:W-:-:S04]  /*7f40*/  LEA R11, R11, R196, 0x7 ;  /* 0x000000c40b0b7211 */ /* 0x000fc800078e38ff */
[C---:B------:R-:W-:Y:S01]  /*7f50*/  ISETP.GE.OR P2, PT, R11.reuse, R18, P0 ;  /* 0x000000120b00720c */ /* 0x040fe20000746670 */
[----:B------:R-:W-:-:S05]  /*7f60*/  VIADD R9, R11, 0x8 ;  /* 0x000000080b097836 */ /* 0x000fca0000000000 */
[----:B------:R-:W-:-:S07]  /*7f70*/  ISETP.GE.OR P0, PT, R9, R18, P0 ;  /* 0x000000120900720c */ /* 0x000fce0000706670 */
[----:B0-----:R0:W-:Y:S01]  /*7f80*/  @!P2 ST.E desc[UR36][R4.64], R3 ;  /* 0x000000030400a985 */ /* 0x0011e2000c101924 */
[----:B------:R-:W-:-:S05]  /*7f90*/  ISETP.GE.AND P2, PT, R11, R18, PT ;  /* 0x000000120b00720c */ /* 0x000fca0003f46270 */
[----:B-1----:R0:W-:Y:S01]  /*7fa0*/  @!P0 ST.E desc[UR36][R6.64], R0 ;  /* 0x0000000006008985 */ /* 0x0021e2000c101924 */
[----:B------:R-:W-:Y:S01]  /*7fb0*/  ISETP.GE.AND P0, PT, R9, R18, PT ;  /* 0x000000120900720c */ /* 0x000fe20003f06270 */
[----:B------:R-:W-:-:S12]  /*7fc0*/  @P3 BRA `(.L_x_214) ;  /* 0x0000000800983947 */ /* 0x000fd80003800000 */
[----:B0-----:R-:W-:Y:S01]  /*7fd0*/  IMAD R3, R176, 0x40, R2 ;  /* 0x00000040b0037824 */ /* 0x001fe200078e0202 */
[----:B------:R-:W0:Y:S01]  /*7fe0*/  @P1 LDC R19, c[0x0][0xbec] ;  /* 0x0002fb00ff131b82 */ /* 0x000e220000000800 */
[----:B------:R-:W-:Y:S01]  /*7ff0*/  R2UR UR14, R175 ;  /* 0x00000000af0e72ca */ /* 0x000fe200000e0000 */
[----:B------:R-:W-:Y:S01]  /*8000*/  ULDC.64 UR10, c[0x0][0xaa0] ;  /* 0x0002a800000a7ab9 */ /* 0x000fe20000000a00 */
[----:B------:R-:W-:Y:S01]  /*8010*/  IMAD.WIDE R24, R3, 0x2, R24 ;  /* 0x0000000203187825 */ /* 0x000fe200078e0218 */
[----:B------:R-:W-:Y:S02]  /*8020*/  R2UR UR15, R174 ;  /* 0x00000000ae0f72ca */ /* 0x000fe400000e0000 */
[C---:B------:R-:W-:Y:S02]  /*8030*/  IADD3 R9, P6, R24.reuse, 0x1000, RZ ;  /* 0x0000100018097810 */ /* 0x040fe40007fde0ff */
[----:B------:R-:W1:Y:S01]  /*8040*/  @P1 LDC R21, c[0x0][0xbf0] ;  /* 0x0002fc00ff151b82 */ /* 0x000e620000000800 */
[----:B------:R-:W-:-:S02]  /*8050*/  LOP3.LUT R5, R24, 0x380, RZ, 0xc0, !PT ;  /* 0x0000038018057812 */ /* 0x000fc400078ec0ff */
[----:B------:R-:W-:Y:S01]  /*8060*/  LOP3.LUT R8, R9, 0x380, RZ, 0xc0, !PT ;  /* 0x0000038009087812 */ /* 0x000fe200078ec0ff */
[----:B------:R-:W-:Y:S01]  /*8070*/  UIMAD UR7, UR12, UR10, URZ ;  /* 0x0000000a0c0772a4 */ /* 0x000fe2000f8e023f */
[----:B------:R-:W-:Y:S02]  /*8080*/  SHF.R.U64 R5, R5, 0x3, RZ ;  /* 0x0000000305057819 */ /* 0x000fe400000012ff */
[----:B------:R-:W-:Y:S01]  /*8090*/  SHF.R.U64 R8, R8, 0x3, RZ ;  /* 0x0000000308087819 */ /* 0x000fe200000012ff */
[----:B------:R-:W-:Y:S01]  /*80a0*/  UIMAD.WIDE.U32 UR8, UR4, UR10, URZ ;  /* 0x0000000a040872a5 */ /* 0x000fe2000f8e003f */
[----:B------:R-:W-:Y:S01]  /*80b0*/  IADD3 R13, P5, R24, 0x2000, RZ ;  /* 0x00002000180d7810 */ /* 0x000fe20007fbe0ff */
[----:B------:R-:W-:Y:S01]  /*80c0*/  ULDC.64 UR12, c[0x0][0xaf0] ;  /* 0x0002bc00000c7ab9 */ /* 0x000fe20000000a00 */
[----:B------:R-:W-:Y:S01]  /*80d0*/  LOP3.LUT R8, R8, R9, RZ, 0x3c, !PT ;  /* 0x0000000908087212 */ /* 0x000fe200078e3cff */
[----:B------:R-:W-:Y:S01]  /*80e0*/  IMAD.X R9, RZ, RZ, R25, P6 ;  /* 0x000000ffff097224 */ /* 0x000fe200030e0619 */
[C---:B------:R-:W-:Y:S01]  /*80f0*/  IADD3 R3, P6, R24.reuse, 0x7000, RZ ;  /* 0x0000700018037810 */ /* 0x040fe20007fde0ff */
[----:B------:R-:W-:Y:S01]  /*8100*/  UIMAD UR7, UR4, UR11, UR7 ;  /* 0x0000000b040772a4 */ /* 0x000fe2000f8e0207 */
[----:B------:R-:W-:-:S02]  /*8110*/  IADD3 R29, P4, R24, 0x3000, RZ ;  /* 0x00003000181d7810 */ /* 0x000fc40007f9e0ff */
[----:B------:R-:W-:Y:S02]  /*8120*/  LOP3.LUT R0, R3, 0x380, RZ, 0xc0, !PT ;  /* 0x0000038003007812 */ /* 0x000fe400078ec0ff */
[----:B------:R-:W-:Y:S01]  /*8130*/  IADD3 R33, P3, R24, 0x4000, RZ ;  /* 0x0000400018217810 */ /* 0x000fe20007f7e0ff */
[----:B------:R-:W-:Y:S01]  /*8140*/  ULDC.64 UR10, c[0x0][0xae8] ;  /* 0x0002ba00000a7ab9 */ /* 0x000fe20000000a00 */
[----:B------:R-:W-:Y:S02]  /*8150*/  SHF.R.U64 R0, R0, 0x3, RZ ;  /* 0x0000000300007819 */ /* 0x000fe400000012ff */
[C---:B------:R-:W-:Y:S01]  /*8160*/  IADD3 R37, P2, R24.reuse, 0x5000, RZ ;  /* 0x0000500018257810 */ /* 0x040fe20007f5e0ff */
[----:B------:R-:W-:Y:S01]  /*8170*/  IMAD.X R45, RZ, RZ, R25, P6 ;  /* 0x000000ffff2d7224 */ /* 0x000fe200030e0619 */
[----:B------:R-:W-:Y:S01]  /*8180*/  IADD3 R41, P0, R24, 0x6000, RZ ;  /* 0x0000600018297810 */ /* 0x000fe20007f1e0ff */
[----:B------:R-:W5:Y:S01]  /*8190*/  LD.E.128 R8, desc[UR36][R8.64] ;  /* 0x0000002408087980 */ /* 0x000f62000c101d00 */
[----:B------:R-:W-:-:S02]  /*81a0*/  LOP3.LUT R24, R5, R24, RZ, 0x3c, !PT ;  /* 0x0000001805187212 */ /* 0x000fc400078e3cff */
[----:B------:R-:W-:Y:S01]  /*81b0*/  LOP3.LUT R44, R0, R3, RZ, 0x3c, !PT ;  /* 0x00000003002c7212 */ /* 0x000fe200078e3cff */
[----:B------:R-:W-:Y:S01]  /*81c0*/  IMAD R0, R17, 0x20, R176 ;  /* 0x0000002011007824 */ /* 0x000fe200078e02b0 */
[----:B------:R-:W-:Y:S01]  /*81d0*/  UIADD3 UR9, UR9, UR7, URZ ;  /* 0x0000000709097290 */ /* 0x000fe2000fffe03f */
[----:B------:R-:W-:Y:S01]  /*81e0*/  IMAD.U32 R3, RZ, RZ, UR14 ;  /* 0x0000000eff037e24 */ /* 0x000fe2000f8e00ff */
[----:B------:R2:W5:Y:S01]  /*81f0*/  LD.E.128 R4, desc[UR36][R24.64] ;  /* 0x0000002418047980 */ /* 0x000562000c101d00 */
[----:B------:R-:W-:Y:S01]  /*8200*/  USHF.R.S32.HI UR4, URZ, 0x1f, UR61 ;  /* 0x0000001f3f047899 */ /* 0x000fe2000801143d */
[----:B------:R-:W-:Y:S01]  /*8210*/  LOP3.LUT R12, R13, 0x380, RZ, 0xc0, !PT ;  /* 0x000003800d0c7812 */ /* 0x000fe200078ec0ff */
[----:B------:R-:W-:Y:S01]  /*8220*/  UIMAD.WIDE.U32 UR8, UR15, UR10, UR8 ;  /* 0x0000000a0f0872a5 */ /* 0x000fe2000f8e0008 */
[----:B------:R-:W-:Y:S01]  /*8230*/  LOP3.LUT R28, R29, 0x380, RZ, 0xc0, !PT ;  /* 0x000003801d1c7812 */ /* 0x000fe200078ec0ff */
[----:B------:R-:W5:Y:S01]  /*8240*/  LD.E.128 R44, desc[UR36][R44.64] ;  /* 0x000000242c2c7980 */ /* 0x000f62000c101d00 */
[----:B------:R-:W-:-:S02]  /*8250*/  LOP3.LUT R32, R33, 0x380, RZ, 0xc0, !PT ;  /* 0x0000038021207812 */ /* 0x000fc400078ec0ff */
[----:B------:R-:W-:Y:S01]  /*8260*/  LOP3.LUT R36, R37, 0x380, RZ, 0xc0, !PT ;  /* 0x0000038025247812 */ /* 0x000fe200078ec0ff */
[----:B--2---:R-:W-:Y:S01]  /*8270*/  IMAD R24, R3, 0x80, R0 ;  /* 0x0000008003187824 */ /* 0x004fe200078e0200 */
[----:B------:R-:W-:Y:S01]  /*8280*/  LOP3.LUT R40, R41, 0x380, RZ, 0xc0, !PT ;  /* 0x0000038029287812 */ /* 0x000fe200078ec0ff */
[----:B------:R-:W-:Y:S01]  /*8290*/  UIMAD UR4, UR4, UR12, URZ ;  /* 0x0000000c040472a4 */ /* 0x000fe2000f8e023f */
[----:B------:R-:W-:Y:S01]  /*82a0*/  SHF.R.U64 R12, R12, 0x3, RZ ;  /* 0x000000030c0c7819 */ /* 0x000fe200000012ff */
[----:B0-----:R-:W-:Y:S01]  /*82b0*/  @P1 IMAD.HI.U32 R0, R24, R19, RZ ;  /* 0x0000001318001227 */ /* 0x001fe200078e00ff */
[----:B------:R-:W-:Y:S01]  /*82c0*/  UIMAD UR9, UR15, UR11, UR9 ;  /* 0x0000000b0f0972a4 */ /* 0x000fe2000f8e0209 */
[----:B------:R-:W-:Y:S02]  /*82d0*/  SHF.R.U64 R28, R28, 0x3, RZ ;  /* 0x000000031c1c7819 */ /* 0x000fe400000012ff */
[----:B------:R-:W-:Y:S01]  /*82e0*/  IMAD.MOV.U32 R3, RZ, RZ, R24 ;  /* 0x000000ffff037224 */ /* 0x000fe200078e0018 */
[----:B-1----:R-:W-:Y:S01]  /*82f0*/  @P1 SHF.R.U32.HI R3, RZ, R21, R0 ;  /* 0x00000015ff031219 */ /* 0x002fe20000011600 */
[----:B------:R-:W-:Y:S01]  /*8300*/  UIMAD UR4, UR61, UR13, UR4 ;  /* 0x0000000d3d0472a4 */ /* 0x000fe2000f8e0204 */
[----:B------:R-:W-:Y:S01]  /*8310*/  SHF.R.U64 R32, R32, 0x3, RZ ;  /* 0x0000000320207819 */ /* 0x000fe200000012ff */
[----:B------:R-:W-:Y:S01]  /*8320*/  UIMAD.WIDE.U32 UR8, UR61, UR12, UR8 ;  /* 0x0000000c3d0872a5 */ /* 0x000fe2000f8e0008 */
[----:B------:R-:W-:-:S02]  /*8330*/  SHF.R.U64 R36, R36, 0x3, RZ ;  /* 0x0000000324247819 */ /* 0x000fc400000012ff */
[----:B------:R-:W-:Y:S01]  /*8340*/  SHF.R.U64 R40, R40, 0x3, RZ ;  /* 0x0000000328287819 */ /* 0x000fe200000012ff */
[----:B------:R-:W-:Y:S01]  /*8350*/  UIADD3 UR4, UR9, UR4, URZ ;  /* 0x0000000409047290 */ /* 0x000fe2000fffe03f */
[--C-:B------:R-:W-:Y:S01]  /*8360*/  SHF.R.S32.HI R0, RZ, 0x1f, R3.reuse ;  /* 0x0000001fff007819 */ /* 0x100fe20000011403 */
[----:B------:R-:W-:Y:S01]  /*8370*/  IMAD.MOV R19, RZ, RZ, -R3 ;  /* 0x000000ffff137224 */ /* 0x000fe200078e0a03 */
[----:B------:R-:W-:Y:S01]  /*8380*/  LOP3.LUT R12, R12, R13, RZ, 0x3c, !PT ;  /* 0x0000000d0c0c7212 */ /* 0x000fe200078e3cff */
[--C-:B------:R-:W-:Y:S01]  /*8390*/  IMAD.X R13, RZ, RZ, R25.reuse, P5 ;  /* 0x000000ffff0d7224 */ /* 0x100fe200028e0619 */
[----:B------:R-:W-:Y:S01]  /*83a0*/  LOP3.LUT R28, R28, R29, RZ, 0x3c, !PT ;  /* 0x0000001d1c1c7212 */ /* 0x000fe200078e3cff */
[--C-:B------:R-:W-:Y:S01]  /*83b0*/  IMAD.X R29, RZ, RZ, R25.reuse, P4 ;  /* 0x000000ffff1d7224 */ /* 0x100fe200020e0619 */
[----:B------:R-:W-:Y:S01]  /*83c0*/  LOP3.LUT R32, R32, R33, RZ, 0x3c, !PT ;  /* 0x0000002120207212 */ /* 0x000fe200078e3cff */
[--C-:B------:R-:W-:Y:S01]  /*83d0*/  IMAD.X R33, RZ, RZ, R25.reuse, P3 ;  /* 0x000000ffff217224 */ /* 0x100fe200018e0619 */
[----:B------:R-:W-:Y:S01]  /*83e0*/  LOP3.LUT R36, R36, R37, RZ, 0x3c, !PT ;  /* 0x0000002524247212 */ /* 0x000fe200078e3cff */
[----:B------:R-:W-:Y:S01]  /*83f0*/  ULDC.64 UR10, c[0x0][0xae0] ;  /* 0x0002b800000a7ab9 */ /* 0x000fe20000000a00 */
[----:B------:R-:W-:Y:S01]  /*8400*/  LOP3.LUT R40, R40, R41, RZ, 0x3c, !PT ;  /* 0x0000002928287212 */ /* 0x000fe200078e3cff */
[----:B------:R-:W-:Y:S01]  /*8410*/  IMAD.X R41, RZ, RZ, R25, P0 ;  /* 0x000000ffff297224 */ /* 0x000fe200000e0619 */
[----:B------:R-:W-:Y:S01]  /*8420*/  IADD3.X R37, RZ, R25, RZ, P2, !PT ;  /* 0x00000019ff257210 */ /* 0x000fe200017fe4ff */
[----:B------:R-:W-:Y:S01]  /*8430*/  IMAD R0, R0, UR10, RZ ;  /* 0x0000000a00007c24 */ /* 0x000fe2000f8e02ff */
[----:B------:R-:W-:Y:S01]  /*8440*/  MOV R20, UR8 ;  /* 0x0000000800147c02 */ /* 0x000fe20008000f00 */
[----:B------:R-:W-:Y:S01]  /*8450*/  IMAD R19, R26, R19, R24 ;  /* 0x000000131a137224 */ /* 0x000fe200078e0218 */
[----:B------:R-:W5:Y:S01]  /*8460*/  LD.E.128 R12, desc[UR36][R12.64] ;  /* 0x000000240c0c7980 */ /* 0x000f62000c101d00 */
[----:B------:R-:W-:Y:S01]  /*8470*/  IMAD.U32 R21, RZ, RZ, UR9 ;  /* 0x00000009ff157e24 */ /* 0x000fe2000f8e00ff */
[----:B------:R-:W-:Y:S01]  /*8480*/  ULDC.64 UR8, c[0x0][0xad8] ;  /* 0x0002b60000087ab9 */ /* 0x000fe20000000a00 */
[----:B------:R-:W-:Y:S01]  /*8490*/  IMAD.U32 R21, RZ, RZ, UR4 ;  /* 0x00000004ff157e24 */ /* 0x000fe2000f8e00ff */
[----:B------:R-:W5:Y:S01]  /*84a0*/  LD.E.128 R28, desc[UR36][R28.64] ;  /* 0x000000241c1c7980 */ /* 0x000f62000c101d00 */
[----:B------:R-:W-:Y:S01]  /*84b0*/  IMAD R25, R3, UR11, R0 ;  /* 0x0000000b03197c24 */ /* 0x000fe2000f8e0200 */
[----:B------:R-:W-:-:S02]  /*84c0*/  SHF.R.S32.HI R0, RZ, 0x1f, R19 ;  /* 0x0000001fff007819 */ /* 0x000fc40000011413 */
[----:B------:R-:W5:Y:S01]  /*84d0*/  LD.E.128 R32, desc[UR36][R32.64] ;  /* 0x0000002420207980 */ /* 0x000f62000c101d00 */
[----:B------:R-:W-:-:S03]  /*84e0*/  IMAD.WIDE.U32 R20, R3, UR10, R20 ;  /* 0x0000000a03147c25 */ /* 0x000fc6000f8e0014 */
[----:B------:R-:W5:Y:S04]  /*84f0*/  LD.E.128 R36, desc[UR36][R36.64] ;  /* 0x0000002424247980 */ /* 0x000f68000c101d00 */
[----:B------:R-:W5:Y:S01]  /*8500*/  LD.E.128 R40, desc[UR36][R40.64] ;  /* 0x0000002428287980 */ /* 0x000f62000c101d00 */
[----:B------:R-:W-:Y:S01]  /*8510*/  IMAD.U32 R49, RZ, RZ, UR14 ;  /* 0x0000000eff317e24 */ /* 0x000fe2000f8e00ff */
[----:B------:R-:W-:Y:S01]  /*8520*/  @!PT LDS RZ, [RZ] ;  /* 0x00000000fffff984 */ /* 0x000fe20000000800 */
[----:B------:R-:W-:Y:S01]  /*8530*/  @!PT LDS RZ, [RZ] ;  /* 0x00000000fffff984 */ /* 0x000fe20000000800 */
[----:B------:R-:W-:Y:S01]  /*8540*/  @!PT LDS RZ, [RZ] ;  /* 0x00000000fffff984 */ /* 0x000fe20000000800 */
[----:B------:R-:W-:Y:S01]  /*8550*/  @!PT LDS RZ, [RZ] ;  /* 0x00000000fffff984 */ /* 0x000fe20000000800 */
[----:B------:R0:W-:Y:S06]  /*8560*/  MEMBAR.ALL.CTA ;  /* 0x0000000000007992 */ /* 0x0001ec0000008000 */
[----:B0-----:R-:W0:Y:S01]  /*8570*/  FENCE.VIEW.ASYNC.S ;  /* 0x00000000000073c6 */ /* 0x001e220000000000 */
[----:B------:R-:W-:-:S02]  /*8580*/  IMAD.IADD R21, R21, 0x1, R25 ;  /* 0x0000000115157824 */ /* 0x000fc400078e0219 */
[----:B------:R-:W-:Y:S02]  /*8590*/  IMAD R0, R0, UR8, RZ ;  /* 0x0000000800007c24 */ /* 0x000fe4000f8e02ff */
[----:B------:R-:W-:Y:S02]  /*85a0*/  IMAD R49, R49, 0x80, R176 ;  /* 0x0000008031317824 */ /* 0x000fe400078e02b0 */
[C---:B------:R-:W-:Y:S02]  /*85b0*/  IMAD R25, R19.reuse, UR9, R0 ;  /* 0x0000000913197c24 */ /* 0x040fe4000f8e0200 */
[----:B------:R-:W-:Y:S01]  /*85c0*/  IMAD.WIDE.U32 R20, R19, UR8, R20 ;  /* 0x0000000813147c25 */ /* 0x000fe2000f8e0014 */
[CC--:B------:R-:W-:Y:S01]  /*85d0*/  ISETP.GE.AND P2, PT, R49.reuse, R18.reuse, PT ;  /* 0x000000123100720c */ /* 0x0c0fe20003f46270 */
[----:B------:R-:W-:Y:S01]  /*85e0*/  ULDC.64 UR8, c[0x0][0xa80] ;  /* 0x0002a00000087ab9 */ /* 0x000fe20000000a00 */
[----:B------:R-:W-:Y:S01]  /*85f0*/  IADD3 R3, R49, 0x20, RZ ;  /* 0x0000002031037810 */ /* 0x000fe20007ffe0ff */
[----:B------:R-:W-:Y:S01]  /*8600*/  IMAD.IADD R19, R21, 0x1, R25 ;  /* 0x0000000115137824 */ /* 0x000fe200078e0219 */
[----:B------:R-:W-:Y:S01]  /*8610*/  LEA R0, P3, R20, UR8, 0x1 ;  /* 0x0000000814007c11 */ /* 0x000fe2000f8608ff */
[----:B------:R-:W-:Y:S01]  /*8620*/  VIADD R98, R98, 0x2a820 ;  /* 0x0002a82062627836 */ /* 0x000fe20000000000 */
[----:B------:R-:W-:Y:S01]  /*8630*/  ISETP.GE.AND P0, PT, R3, R18, PT ;  /* 0x000000120300720c */ /* 0x000fe20003f06270 */
[----:B------:R-:W-:Y:S01]  /*8640*/  VIADD R3, R49, 0x40 ;  /* 0x0000004031037836 */ /* 0x000fe20000000000 */
[----:B------:R-:W-:-:S02]  /*8650*/  LEA.HI.X R19, R20, UR9, R19, 0x1, P3 ;  /* 0x0000000914137c11 */ /* 0x000fc400098f0c13 */
[----:B------:R-:W-:Y:S01]  /*8660*/  PRMT R98, RZ, 0x654, R98 ;  /* 0x00000654ff627816 */ /* 0x000fe20000000062 */
[----:B0-----:R0:W1:Y:S01]  /*8670*/  SHFL.IDX PT, R25, R0, RZ, 0x181f ;  /* 0x00181fff00197589 */ /* 0x00106200000e0000 */
[----:B------:R-:W-:Y:S01]  /*8680*/  ISETP.GE.AND P1, PT, R3, R18, PT ;  /* 0x000000120300720c */ /* 0x000fe20003f26270 */
[----:B------:R-:W-:Y:S01]  /*8690*/  BSSY B1, `(.L_x_215) ;  /* 0x000000d000017945 */ /* 0x000fe20003800000 */
[----:B------:R0:W-:Y:S01]  /*86a0*/  SYNCS.ARRIVE.TRANS64.RED.A1T0 RZ, [R98+URZ], RZ ;  /* 0x000000ff62ff79a7 */ /* 0x0001e2000810043f */
[----:B------:R0:W2:Y:S02]  /*86b0*/  SHFL.IDX PT, R3, R19, RZ, 0x181f ;  /* 0x00181fff13037589 */ /* 0x0000a400000e0000 */
[----:B------:R-:W-:Y:S08]  /*86c0*/  @P2 BRA `(.L_x_216) ;  /* 0x0000000000242947 */ /* 0x000ff00003800000 */
[----:B------:R-:W-:Y:S02]  /*86d0*/  ULDC UR4, c[0x0][0xac8] ;  /* 0x0002b20000047ab9 */ /* 0x000fe40000000800 */
[----:B------:R-:W-:Y:S02]  /*86e0*/  ISETP.GE.AND P2, PT, R2, UR4, PT ;  /* 0x0000000402007c0c */ /* 0x000fe4000bf46270 */
[----:B------:R-:W-:-:S11]  /*86f0*/  ISETP.GE.AND P3, PT, R16, UR4, PT ;  /* 0x0000000410007c0c */ /* 0x000fd6000bf66270 */
[-C--:B-1----:R-:W-:Y:S02]  /*8700*/  @!P2 LEA R20, P4, R2, R25.reuse, 0x1 ;  /* 0x000000190214a211 */ /* 0x082fe400078808ff */
[----:B------:R-:W-:Y:S02]  /*8710*/  @!P3 LEA R24, P5, R16, R25, 0x1 ;  /* 0x000000191018b211 */ /* 0x000fe400078a08ff */
[-C--:B--2---:R-:W-:Y:S02]  /*8720*/  @!P2 LEA.HI.X R21, R2, R3.reuse, R201, 0x1, P4 ;  /* 0x000000030215a211 */ /* 0x084fe400020f0cc9 */
[----:B------:R-:W-:-:S03]  /*8730*/  @!P3 LEA.HI.X R25, R16, R3, R200, 0x1, P5 ;  /* 0x000000031019b211 */ /* 0x000fc600028f0cc8 */
[----:B-----5:R3:W-:Y:S04]  /*8740*/  @!P2 ST.E.128 desc[UR36][R20.64], R4 ;  /* 0x000000041400a985 */ /* 0x0207e8000c101d24 */
[----:B------:R3:W-:Y:S02]  /*8750*/  @!P3 ST.E.128 desc[UR36][R24.64], R32 ;  /* 0x000000201800b985 */ /* 0x0007e4000c101d24 */
.L_x_216:
[----:B------:R-:W-:Y:S05]  /*8760*/  BSYNC B1 ;  /* 0x0000000000017941 */ /* 0x000fea0003800000 */
.L_x_215:
[----:B--2---:R2:W4:Y:S01]  /*8770*/  SHFL.IDX PT, R3, R19, 0x1, 0x181f ;  /* 0x00381f0013037f89 */ /* 0x00452200000e0000 */
[----:B------:R-:W-:Y:S03]  /*8780*/  BSSY B1, `(.L_x_217) ;  /* 0x000000c000017945 */ /* 0x000fe60003800000 */
[----:B---3-5:R2:W3:Y:S01]  /*8790*/  SHFL.IDX PT, R7, R0, 0x1, 0x181f ;  /* 0x00381f0000077f89 */ /* 0x0284e200000e0000 */
[----:B------:R-:W-:Y:S05]  /*87a0*/  @P0 BRA `(.L_x_218) ;  /* 0x0000000000240947 */ /* 0x000fea0003800000 */
[----:B------:R-:W-:Y:S02]  /*87b0*/  ULDC UR4, c[0x0][0xac8] ;  /* 0x0002b20000047ab9 */ /* 0x000fe40000000800 */
[----:B------:R-:W-:Y:S02]  /*87c0*/  ISETP.GE.AND P3, PT, R2, UR4, PT ;  /* 0x0000000402007c0c */ /* 0x000fe4000bf66270 */
[----:B------:R-:W-:-:S11]  /*87d0*/  ISETP.GE.AND P4, PT, R16, UR4, PT ;  /* 0x0000000410007c0c */ /* 0x000fd6000bf86270 */
[-C--:B---3--:R-:W-:Y:S02]  /*87e0*/  @!P3 LEA R4, P0, R2, R7.reuse, 0x1 ;  /* 0x000000070204b211 */ /* 0x088fe400078008ff */
[----:B------:R-:W-:Y:S02]  /*87f0*/  @!P4 LEA R6, P2, R16, R7, 0x1 ;  /* 0x000000071006c211 */ /* 0x000fe400078408ff */
[-C--:B----4-:R-:W-:Y:S02]  /*8800*/  @!P3 LEA.HI.X R5, R2, R3.reuse, R201, 0x1, P0 ;  /* 0x000000030205b211 */ /* 0x090fe400000f0cc9 */
[----:B------:R-:W-:-:S03]  /*8810*/  @!P4 LEA.HI.X R7, R16, R3, R200, 0x1, P2 ;  /* 0x000000031007c211 */ /* 0x000fc600010f0cc8 */
[----:B------:R3:W-:Y:S04]  /*8820*/  @!P3 ST.E.128 desc[UR36][R4.64], R8 ;  /* 0x000000080400b985 */ /* 0x0007e8000c101d24 */
[----:B------:R3:W-:Y:S02]  /*8830*/  @!P4 ST.E.128 desc[UR36][R6.64], R36 ;  /* 0x000000240600c985 */ /* 0x0007e4000c101d24 */
.L_x_218:
[----:B------:R-:W-:Y:S05]  /*8840*/  BSYNC B1 ;  /* 0x0000000000017941 */ /* 0x000fea0003800000 */
.L_x_217:
[----:B----4-:R4:W0:Y:S01]  /*8850*/  SHFL.IDX PT, R3, R19, 0x2, 0x181f ;  /* 0x00581f0013037f89 */ /* 0x01082200000e0000 */
[----:B------:R-:W-:Y:S03]  /*8860*/  BSSY B1, `(.L_x_219) ;  /* 0x000000c000017945 */ /* 0x000fe60003800000 */
[----:B---3--:R4:W3:Y:S01]  /*8870*/  SHFL.IDX PT, R7, R0, 0x2, 0x181f ;  /* 0x00581f0000077f89 */ /* 0x0088e200000e0000 */
[----:B------:R-:W-:Y:S05]  /*8880*/  @P1 BRA `(.L_x_220) ;  /* 0x0000000000241947 */ /* 0x000fea0003800000 */
[----:B------:R-:W-:Y:S02]  /*8890*/  ULDC UR4, c[0x0][0xac8] ;  /* 0x0002b20000047ab9 */ /* 0x000fe40000000800 */
[----:B------:R-:W-:Y:S02]  /*88a0*/  ISETP.GE.AND P2, PT, R2, UR4, PT ;  /* 0x0000000402007c0c */ /* 0x000fe4000bf46270 */
[----:B------:R-:W-:-:S11]  /*88b0*/  ISETP.GE.AND P3, PT, R16, UR4, PT ;  /* 0x0000000410007c0c */ /* 0x000fd6000bf66270 */
[-C--:B---3--:R-:W-:Y:S02]  /*88c0*/  @!P2 LEA R4, P0, R2, R7.reuse, 0x1 ;  /* 0x000000070204a211 */ /* 0x088fe400078008ff */
[----:B------:R-:W-:Y:S02]  /*88d0*/  @!P3 LEA R6, P1, R16, R7, 0x1 ;  /* 0x000000071006b211 */ /* 0x000fe400078208ff */
[-C--:B0-----:R-:W-:Y:S02]  /*88e0*/  @!P2 LEA.HI.X R5, R2, R3.reuse, R201, 0x1, P0 ;  /* 0x000000030205a211 */ /* 0x081fe400000f0cc9 */
[----:B------:R-:W-:-:S03]  /*88f0*/  @!P3 LEA.HI.X R7, R16, R3, R200, 0x1, P1 ;  /* 0x000000031007b211 */ /* 0x000fc600008f0cc8 */
[----:B------:R0:W-:Y:S04]  /*8900*/  @!P2 ST.E.128 desc[UR36][R4.64], R12 ;  /* 0x0000000c0400a985 */ /* 0x0001e8000c101d24 */
[----:B------:R0:W-:Y:S02]  /*8910*/  @!P3 ST.E.128 desc[UR36][R6.64], R40 ;  /* 0x000000280600b985 */ /* 0x0001e4000c101d24 */
.L_x_220:
[----:B------:R-:W-:Y:S05]  /*8920*/  BSYNC B1 ;  /* 0x0000000000017941 */ /* 0x000fea0003800000 */
.L_x_219:
[----:B0-----:R-:W-:Y:S01]  /*8930*/  VIADD R3, R49, 0x60 ;  /* 0x0000006031037836 */ /* 0x001fe20000000000 */
[----:B--2-4-:R-:W0:Y:S04]  /*8940*/  SHFL.IDX PT, R19, R19, 0x3, 0x181f ;  /* 0x00781f0013137f89 */ /* 0x014e2800000e0000 */
[----:B------:R-:W-:Y:S01]  /*8950*/  ISETP.GE.AND P0, PT, R3, R18, PT ;  /* 0x000000120300720c */ /* 0x000fe20003f06270 */
[----:B---3--:R2:W3:-:S12]  /*8960*/  SHFL.IDX PT, R7, R0, 0x3, 0x181f ;  /* 0x00781f0000077f89 */ /* 0x0084d800000e0000 */
[----:B--2---:R-:W-:Y:S05]  /*8970*/  @P0 BRA `(.L_x_221) ;  /* 0x0000001800580947 */ /* 0x004fea0003800000 */
[----:B------:R-:W-:Y:S02]  /*8980*/  ULDC UR4, c[0x0][0xac8] ;  /* 0x0002b20000047ab9 */ /* 0x000fe40000000800 */
[----:B------:R-:W-:-:S13]  /*8990*/  ISETP.GE.AND P1, PT, R2, UR4, PT ;  /* 0x0000000402007c0c */ /* 0x000fda000bf26270 */
[----:B---3--:R-:W-:-:S04]  /*89a0*/  @!P1 LEA R4, P0, R2, R7, 0x1 ;  /* 0x0000000702049211 */ /* 0x008fc800078008ff */
[----:B0-----:R-:W-:Y:S02]  /*89b0*/  @!P1 LEA.HI.X R5, R2, R19, R201, 0x1, P0 ;  /* 0x0000001302059211 */ /* 0x001fe400000f0cc9 */
[----:B------:R-:W-:-:S03]  /*89c0*/  ISETP.GE.AND P0, PT, R16, UR4, PT ;  /* 0x0000000410007c0c */ /* 0x000fc6000bf06270 */
[----:B------:R2:W-:Y:S10]  /*89d0*/  @!P1 ST.E.128 desc[UR36][R4.64], R28 ;  /* 0x0000001c04009985 */ /* 0x0005f4000c101d24 */
[----:B------:R-:W-:Y:S05]  /*89e0*/  @P0 BRA `(.L_x_221) ;  /* 0x00000018003c0947 */ /* 0x000fea0003800000 */
[----:B--2---:R-:W-:-:S04]  /*89f0*/  LEA R4, P0, R16, R7, 0x1 ;  /* 0x0000000710047211 */ /* 0x004fc800078008ff */
[----:B------:R-:W-:-:S05]  /*8a00*/  LEA.HI.X R5, R16, R19, R200, 0x1, P0 ;  /* 0x0000001310057211 */ /* 0x000fca00000f0cc8 */
[----:B------:R4:W-:Y:S01]  /*8a10*/  ST.E.128 desc[UR36][R4.64], R44 ;  /* 0x0000002c04007985 */ /* 0x0009e2000c101d24 */
[----:B------:R-:W-:Y:S05]  /*8a20*/  BRA `(.L_x_221) ;  /* 0x00000018002c7947 */ /* 0x000fea0003800000 */
.L_x_214:
[----:B------:R-:W-:Y:S01]  /*8a30*/  ULDC.64 UR10, c[0x0][0xb08] ;  /* 0x0002c200000a7ab9 */ /* 0x000fe20000000a00 */
[----:B------:R-:W-:Y:S01]  /*8a40*/  R2UR UR14, R174 ;  /* 0x00000000ae0e72ca */ /* 0x000fe200000e0000 */
[----:B------:R-:W-:Y:S01]  /*8a50*/  UIMAD UR7, UR12, UR10, URZ ;  /* 0x0000000a0c0772a4 */ /* 0x000fe2000f8e023f */
[----:B0-----:R-:W0:Y:S01]  /*8a60*/  @P1 LDC R0, c[0x0][0xbec] ;  /* 0x0002fb00ff001b82 */ /* 0x001e220000000800 */
[----:B------:R-:W-:Y:S01]  /*8a70*/  UIMAD.WIDE.U32 UR8, UR4, UR10, URZ ;  /* 0x0000000a040872a5 */ /* 0x000fe2000f8e003f */
[----:B------:R-:W-:Y:S01]  /*8a80*/  R2UR UR13, R19 ;  /* 0x00000000130d72ca */ /* 0x000fe200000e0000 */
[----:B------:R-:W-:Y:S01]  /*8a90*/  UIMAD UR7, UR4, UR11, UR7 ;  /* 0x0000000b040772a4 */ /* 0x000fe2000f8e0207 */
[----:B------:R-:W-:Y:S01]  /*8aa0*/  IMAD.MOV.U32 R3, RZ, RZ, R13 ;  /* 0x000000ffff037224 */ /* 0x000fe200078e000d */
[----:B------:R-:W-:Y:S01]  /*8ab0*/  USHF.R.S32.HI UR4, URZ, 0x1f, UR61 ;  /* 0x0000001f3f047899 */ /* 0x000fe2000801143d */
[----:B------:R-:W-:Y:S01]  /*8ac0*/  VIADD R98, R98, 0x2a820 ;  /* 0x0002a82062627836 */ /* 0x000fe20000000000 */
[----:B------:R-:W-:Y:S01]  /*8ad0*/  UIADD3 UR9, UR9, UR7, URZ ;  /* 0x0000000709097290 */ /* 0x000fe2000fffe03f */
[----:B------:R-:W1:Y:S01]  /*8ae0*/  @P1 LDC R5, c[0x0][0xbf0] ;  /* 0x0002fc00ff051b82 */ /* 0x000e620000000800 */
[----:B------:R-:W-:Y:S01]  /*8af0*/  ULDC.64 UR10, c[0x0][0xb38] ;  /* 0x0002ce00000a7ab9 */ /* 0x000fe20000000a00 */
[----:B------:R-:W-:Y:S01]  /*8b00*/  BSSY B1, `(.L_x_222) ;  /* 0x0000066000017945 */ /* 0x000fe20003800000 */
[----:B------:R-:W-:Y:S01]  /*8b10*/  UIMAD.WIDE.U32 UR8, UR14, UR10, UR8 ;  /* 0x0000000a0e0872a5 */ /* 0x000fe2000f8e0008 */
[----:B------:R-:W-:-:S03]  /*8b20*/  PRMT R98, RZ, 0x654, R98 ;  /* 0x00000654ff627816 */ /* 0x000fc60000000062 */
[----:B------:R-:W-:Y:S01]  /*8b30*/  UIMAD UR9, UR14, UR11, UR9 ;  /* 0x0000000b0e0972a4 */ /* 0x000fe2000f8e0209 */
[----:B------:R2:W-:Y:S02]  /*8b40*/  SYNCS.ARRIVE.TRANS64.RED.A1T0 RZ, [R98+URZ], RZ ;  /* 0x000000ff62ff79a7 */ /* 0x0005e4000810043f */
[----:B------:R-:W-:Y:S02]  /*8b50*/  ULDC.64 UR10, c[0x0][0xb40] ;  /* 0x0002d000000a7ab9 */ /* 0x000fe40000000a00 */
[----:B------:R-:W-:Y:S02]  /*8b60*/  UIMAD UR4, UR4, UR10, URZ ;  /* 0x0000000a040472a4 */ /* 0x000fe4000f8e023f */
[----:B------:R-:W-:Y:S02]  /*8b70*/  UIMAD.WIDE.U32 UR8, UR61, UR10, UR8 ;  /* 0x0000000a3d0872a5 */ /* 0x000fe4000f8e0008 */
[----:B------:R-:W-:Y:S01]  /*8b80*/  UIMAD UR4, UR61, UR11, UR4 ;  /* 0x0000000b3d0472a4 */ /* 0x000fe2000f8e0204 */
[----:B0-----:R-:W-:-:S02]  /*8b90*/  @P1 IMAD.HI.U32 R0, R13, R0, RZ ;  /* 0x000000000d001227 */ /* 0x001fc400078e00ff */
[----:B------:R-:W-:Y:S01]  /*8ba0*/  ULDC.64 UR10, c[0x0][0xb48] ;  /* 0x0002d200000a7ab9 */ /* 0x000fe20000000a00 */
[----:B------:R-:W-:Y:S02]  /*8bb0*/  UIADD3 UR9, UR9, UR4, URZ ;  /* 0x0000000409097290 */ /* 0x000fe4000fffe03f */
[----:B-1----:R-:W-:Y:S02]  /*8bc0*/  @P1 SHF.R.U32.HI R3, RZ, R5, R0 ;  /* 0x00000005ff031219 */ /* 0x002fe40000011600 */
[----:B------:R-:W-:Y:S02]  /*8bd0*/  UIMAD.WIDE.U32 UR8, UR13, UR10, UR8 ;  /* 0x0000000a0d0872a5 */ /* 0x000fe4000f8e0008 */
[--C-:B------:R-:W-:Y:S01]  /*8be0*/  SHF.R.S32.HI R0, RZ, 0x1f, R3.reuse ;  /* 0x0000001fff007819 */ /* 0x100fe20000011403 */
[----:B------:R-:W-:Y:S01]  /*8bf0*/  IMAD.MOV R7, RZ, RZ, -R3 ;  /* 0x000000ffff077224 */ /* 0x000fe200078e0a03 */
[----:B------:R-:W-:Y:S02]  /*8c00*/  UIMAD UR4, UR13, UR11, UR9 ;  /* 0x0000000b0d0472a4 */ /* 0x000fe4000f8e0209 */
[----:B------:R-:W-:Y:S01]  /*8c10*/  MOV R4, UR8 ;  /* 0x0000000800047c02 */ /* 0x000fe20008000f00 */
[----:B------:R-:W-:Y:S01]  /*8c20*/  IMAD.U32 R5, RZ, RZ, UR9 ;  /* 0x00000009ff057e24 */ /* 0x000fe2000f8e00ff */
[----:B------:R-:W-:Y:S01]  /*8c30*/  ULDC.64 UR10, c[0x0][0xb30] ;  /* 0x0002cc00000a7ab9 */ /* 0x000fe20000000a00 */
[----:B------:R-:W-:Y:S01]  /*8c40*/  IMAD R7, R26, R7, R13 ;  /* 0x000000071a077224 */ /* 0x000fe200078e020d */
[----:B------:R-:W-:Y:S01]  /*8c50*/  ULDC.64 UR8, c[0x0][0xb28] ;  /* 0x0002ca0000087ab9 */ /* 0x000fe20000000a00 */
[----:B------:R-:W-:-:S02]  /*8c60*/  IMAD R0, R0, UR10, RZ ;  /* 0x0000000a00007c24 */ /* 0x000fc4000f8e02ff */
[----:B------:R-:W-:Y:S02]  /*8c70*/  IMAD.U32 R5, RZ, RZ, UR4 ;  /* 0x00000004ff057e24 */ /* 0x000fe4000f8e00ff */
[C---:B------:R-:W-:Y:S01]  /*8c80*/  IMAD R9, R3.reuse, UR11, R0 ;  /* 0x0000000b03097c24 */ /* 0x040fe2000f8e0200 */
[----:B------:R-:W-:Y:S01]  /*8c90*/  SHF.R.S32.HI R0, RZ, 0x1f, R7 ;  /* 0x0000001fff007819 */ /* 0x000fe20000011407 */
[----:B------:R-:W-:-:S04]  /*8ca0*/  IMAD.WIDE.U32 R4, R3, UR10, R4 ;  /* 0x0000000a03047c25 */ /* 0x000fc8000f8e0004 */
[----:B------:R-:W-:Y:S02]  /*8cb0*/  IMAD R0, R0, UR8, RZ ;  /* 0x0000000800007c24 */ /* 0x000fe4000f8e02ff */
[----:B------:R-:W-:Y:S02]  /*8cc0*/  IMAD.IADD R5, R5, 0x1, R9 ;  /* 0x0000000105057824 */ /* 0x000fe400078e0209 */
[C---:B------:R-:W-:Y:S02]  /*8cd0*/  IMAD R3, R7.reuse, UR9, R0 ;  /* 0x0000000907037c24 */ /* 0x040fe4000f8e0200 */
[----:B------:R-:W-:Y:S01]  /*8ce0*/  IMAD.WIDE.U32 R4, R7, UR8, R4 ;  /* 0x0000000807047c25 */ /* 0x000fe2000f8e0004 */
[----:B------:R-:W-:-:S03]  /*8cf0*/  ULDC.64 UR8, c[0x0][0xb00] ;  /* 0x0002c00000087ab9 */ /* 0x000fc60000000a00 */
[----:B------:R-:W-:Y:S01]  /*8d00*/  IMAD.IADD R3, R5, 0x1, R3 ;  /* 0x0000000105037824 */ /* 0x000fe200078e0203 */
[----:B------:R-:W-:-:S04]  /*8d10*/  LEA R0, P1, R4, UR8, 0x2 ;  /* 0x0000000804007c11 */ /* 0x000fc8000f8210ff */
[----:B------:R-:W-:Y:S01]  /*8d20*/  LEA.HI.X R3, R4, UR9, R3, 0x2, P1 ;  /* 0x0000000904037c11 */ /* 0x000fe200088f1403 */
[----:B------:R2:W0:Y:S04]  /*8d30*/  SHFL.IDX PT, R6, R0, RZ, 0x1c1f ;  /* 0x001c1fff00067589 */ /* 0x00042800000e0000 */
[----:B------:R2:W1:Y:S01]  /*8d40*/  SHFL.IDX PT, R7, R3, RZ, 0x1c1f ;  /* 0x001c1fff03077589 */ /* 0x00046200000e0000 */
[----:B------:R-:W-:Y:S05]  /*8d50*/  @P2 BRA `(.L_x_223) ;  /* 0x0000000400002947 */ /* 0x000fea0003800000 */
[----:B------:R-:W-:Y:S02]  /*8d60*/  ULDC UR4, c[0x0][0xac8] ;  /* 0x0002b20000047ab9 */ /* 0x000fe40000000800 */
[----:B------:R-:W-:Y:S02]  /*8d70*/  ISETP.GE.AND P3, PT, R172, UR4, PT ;  /* 0x00000004ac007c0c */ /* 0x000fe4000bf66270 */
[----:B------:R-:W-:Y:S02]  /*8d80*/  ISETP.GE.AND P1, PT, R173, UR4, PT ;  /* 0x00000004ad007c0c */ /* 0x000fe4000bf26270 */
[----:B------:R-:W-:Y:S02]  /*8d90*/  ISETP.GE.AND P4, PT, R171, UR4, PT ;  /* 0x00000004ab007c0c */ /* 0x000fe4000bf86270 */
[----:B------:R-:W-:-:S07]  /*8da0*/  ISETP.GE.AND P2, PT, R170, UR4, PT ;  /* 0x00000004aa007c0c */ /* 0x000fce000bf46270 */
[CC--:B0-----:R-:W-:Y:S02]  /*8db0*/  @!P3 LEA R8, P5, R172.reuse, R6.reuse, 0x2 ;  /* 0x00000006ac08b211 */ /* 0x0c1fe400078a10ff */
[----:B-1----:R-:W-:Y:S02]  /*8dc0*/  @!P1 IMAD.WIDE R4, R173, 0x4, R6 ;  /* 0x00000004ad049825 */ /* 0x002fe400078e0206 */
[----:B------:R-:W-:Y:S02]  /*8dd0*/  @!P3 LEA.HI.X R9, R172, R7, R194, 0x2, P5 ;  /* 0x00000007ac09b211 */ /* 0x000fe400028f14c2 */
[-C--:B------:R-:W-:Y:S01]  /*8de0*/  @!P4 LEA R10, P5, R171, R6.reuse, 0x2 ;  /* 0x00000006ab0ac211 */ /* 0x080fe200078a10ff */
[----:B------:R0:W-:Y:S01]  /*8df0*/  @!P1 ST.E.64 desc[UR36][R4.64], R20 ;  /* 0x0000001404009985 */ /* 0x0001e2000c101b24 */
[----:B------:R-:W-:Y:S02]  /*8e00*/  ISETP.GE.AND P1, PT, R169, UR4, PT ;  /* 0x00000004a9007c0c */ /* 0x000fe4000bf26270 */
[----:B------:R-:W-:Y:S01]  /*8e10*/  @!P2 LEA R12, P6, R170, R6, 0x2 ;  /* 0x00000006aa0ca211 */ /* 0x000fe200078c10ff */
[----:B------:R1:W-:Y:S01]  /*8e20*/  @!P3 ST.E.64 desc[UR36][R8.64], R88 ;  /* 0x000000580800b985 */ /* 0x0003e2000c101b24 */
[----:B------:R-:W-:-:S02]  /*8e30*/  ISETP.GE.AND P3, PT, R168, UR4, PT ;  /* 0x00000004a8007c0c */ /* 0x000fc4000bf66270 */
[-C--:B------:R-:W-:Y:S02]  /*8e40*/  @!P4 LEA.HI.X R11, R171, R7.reuse, R193, 0x2, P5 ;  /* 0x00000007ab0bc211 */ /* 0x080fe400028f14c1 */
[----:B------:R-:W-:Y:S02]  /*8e50*/  @!P2 LEA.HI.X R13, R170, R7, R192, 0x2, P6 ;  /* 0x00000007aa0da211 */ /* 0x000fe400030f14c0 */
[----:B------:R-:W-:Y:S01]  /*8e60*/  ISETP.GE.AND P5, PT, R167, UR4, PT ;  /* 0x00000004a7007c0c */ /* 0x000fe2000bfa6270 */
[----:B------:R3:W-:Y:S02]  /*8e70*/  @!P4 ST.E.64 desc[UR36][R10.64], R90 ;  /* 0x0000005a0a00c985 */ /* 0x0007e4000c101b24 */
[----:B------:R-:W-:Y:S02]  /*8e80*/  @!P1 LEA R14, P4, R169, R6, 0x2 ;  /* 0x00000006a90e9211 */ /* 0x000fe400078810ff */
[----:B------:R4:W-:Y:S01]  /*8e90*/  @!P2 ST.E.64 desc[UR36][R12.64], R36 ;  /* 0x000000240c00a985 */ /* 0x0009e2000c101b24 */
[----:B------:R-:W-:-:S02]  /*8ea0*/  ISETP.GE.AND P2, PT, R166, UR4, PT ;  /* 0x00000004a6007c0c */ /* 0x000fc4000bf46270 */
[CC--:B0-----:R-:W-:Y:S02]  /*8eb0*/  @!P3 LEA R4, P6, R168.reuse, R6.reuse, 0x2 ;  /* 0x00000006a804b211 */ /* 0x0c1fe400078c10ff */
[-C--:B------:R-:W-:Y:S02]  /*8ec0*/  @!P1 LEA.HI.X R15, R169, R7.reuse, R191, 0x2, P4 ;  /* 0x00000007a90f9211 */ /* 0x080fe400020f14bf */
[----:B------:R-:W-:Y:S02]  /*8ed0*/  @!P3 LEA.HI.X R5, R168, R7, R190, 0x2, P6 ;  /* 0x00000007a805b211 */ /* 0x000fe400030f14be */
[----:B------:R-:W-:Y:S01]  /*8ee0*/  ISETP.GE.AND P4, PT, R165, UR4, PT ;  /* 0x00000004a5007c0c */ /* 0x000fe2000bf86270 */
[----:B------:R0:W-:Y:S01]  /*8ef0*/  @!P1 ST.E.64 desc[UR36][R14.64], R40 ;  /* 0x000000280e009985 */ /* 0x0001e2000c101b24 */
[----:B-1----:R-:W-:-:S03]  /*8f00*/  @!P5 LEA R8, P1, R167, R6, 0x2 ;  /* 0x00000006a708d211 */ /* 0x002fc600078210ff */
[----:B------:R1:W-:Y:S01]  /*8f10*/  @!P3 ST.E.64 desc[UR36][R4.64], R44 ;  /* 0x0000002c0400b985 */ /* 0x0003e2000c101b24 */
[-C--:B---3--:R-:W-:Y:S02]  /*8f20*/  @!P2 LEA R10, P6, R166, R6.reuse, 0x2 ;  /* 0x00000006a60aa211 */ /* 0x088fe400078c10ff */
[----:B------:R-:W-:Y:S02]  /*8f30*/  ISETP.GE.AND P3, PT, R164, UR4, PT ;  /* 0x00000004a4007c0c */ /* 0x000fe4000bf66270 */
[-C--:B------:R-:W-:Y:S02]  /*8f40*/  @!P5 LEA.HI.X R9, R167, R7.reuse, R189, 0x2, P1 ;  /* 0x00000007a709d211 */ /* 0x080fe400008f14bd */
[----:B------:R-:W-:Y:S02]  /*8f50*/  ISETP.GE.AND P1, PT, R163, UR4, PT ;  /* 0x00000004a3007c0c */ /* 0x000fe4000bf26270 */
[----:B------:R-:W-:Y:S01]  /*8f60*/  @!P2 LEA.HI.X R11, R166, R7, R188, 0x2, P6 ;  /* 0x00000007a60ba211 */ /* 0x000fe200030f14bc */
[----:B------:R3:W-:Y:S01]  /*8f70*/  @!P5 ST.E.64 desc[UR36][R8.64], R48 ;  /* 0x000000300800d985 */ /* 0x0007e2000c101b24 */
[----:B----4-:R-:W-:-:S03]  /*8f80*/  @!P4 LEA R12, P6, R165, R6, 0x2 ;  /* 0x00000006a50cc211 */ /* 0x010fc600078c10ff */
[----:B------:R4:W-:Y:S01]  /*8f90*/  @!P2 ST.E.64 desc[UR36][R10.64], R52 ;  /* 0x000000340a00a985 */ /* 0x0009e2000c101b24 */
[----:B------:R-:W-:Y:S02]  /*8fa0*/  ISETP.GE.AND P2, PT, R162, UR4, PT ;  /* 0x00000004a2007c0c */ /* 0x000fe4000bf46270 */
[-C--:B------:R-:W-:Y:S02]  /*8fb0*/  @!P4 LEA.HI.X R13, R165, R7.reuse, R187, 0x2, P6 ;  /* 0x00000007a50dc211 */ /* 0x080fe400030f14bb */
[CC--:B0-----:R-:W-:Y:S02]  /*8fc0*/  @!P3 LEA R14, P5, R164.reuse, R6.reuse, 0x2 ;  /* 0x00000006a40eb211 */ /* 0x0c1fe400078a10ff */
[----:B-1----:R-:W-:Y:S01]  /*8fd0*/  @!P1 LEA R4, P6, R163, R6, 0x2 ;  /* 0x00000006a3049211 */ /* 0x002fe200078c10ff */
[----:B------:R0:W-:Y:S01]  /*8fe0*/  @!P4 ST.E.64 desc[UR36][R12.64], R56 ;  /* 0x000000380c00c985 */ /* 0x0001e2000c101b24 */
[----:B------:R-:W-:Y:S02]  /*8ff0*/  @!P3 LEA.HI.X R15, R164, R7, R186, 0x2, P5 ;  /* 0x00000007a40fb211 */ /* 0x000fe400028f14ba */
[----:B------:R-:W-:-:S02]  /*9000*/  ISETP.GE.AND P4, PT, R161, UR4, PT ;  /* 0x00000004a1007c0c */ /* 0x000fc4000bf86270 */
[-C--:B------:R-:W-:Y:S01]  /*9010*/  @!P1 LEA.HI.X R5, R163, R7.reuse, R185, 0x2, P6 ;  /* 0x00000007a3059211 */ /* 0x080fe200030f14b9 */
[----:B------:R1:W-:Y:S01]  /*9020*/  @!P3 ST.E.64 desc[UR36][R14.64], R60 ;  /* 0x0000003c0e00b985 */ /* 0x0003e2000c101b24 */
[----:B------:R-:W-:Y:S02]  /*9030*/  ISETP.GE.AND P5, PT, R160, UR4, PT ;  /* 0x00000004a0007c0c */ /* 0x000fe4000bfa6270 */
[----:B---3--:R-:W-:Y:S01]  /*9040*/  @!P2 LEA R8, P6, R162, R6, 0x2 ;  /* 0x00000006a208a211 */ /* 0x008fe200078c10ff */
[----:B------:R3:W-:Y:S01]  /*9050*/  @!P1 ST.E.64 desc[UR36][R4.64], R64 ;  /* 0x0000004004009985 */ /* 0x0007e2000c101b24 */
[----:B------:R-:W-:Y:S02]  /*9060*/  ISETP.GE.AND P3, PT, R23, UR4, PT ;  /* 0x0000000417007c0c */ /* 0x000fe4000bf66270 */
[----:B------:R-:W-:Y:S02]  /*9070*/  ISETP.GE.AND P1, PT, R22, UR4, PT ;  /* 0x0000000416007c0c */ /* 0x000fe4000bf26270 */
[----:B------:R-:W-:-:S02]  /*9080*/  @!P2 LEA.HI.X R9, R162, R7, R184, 0x2, P6 ;  /* 0x00000007a209a211 */ /* 0x000fc400030f14b8 */
[----:B----4-:R-:W-:-:S03]  /*9090*/  @!P4 LEA R10, P6, R161, R6, 0x2 ;  /* 0x00000006a10ac211 */ /* 0x010fc600078c10ff */
[----:B------:R3:W-:Y:S01]  /*90a0*/  @!P2 ST.E.64 desc[UR36][R8.64], R68 ;  /* 0x000000440800a985 */ /* 0x0007e2000c101b24 */
[CC--:B0-----:R-:W-:Y:S02]  /*90b0*/  @!P5 LEA R12, P2, R160.reuse, R6.reuse, 0x2 ;  /* 0x00000006a00cd211 */ /* 0x0c1fe400078410ff */
[-C--:B------:R-:W-:Y:S02]  /*90c0*/  @!P4 LEA.HI.X R11, R161, R7.reuse, R183, 0x2, P6 ;  /* 0x00000007a10bc211 */ /* 0x080fe400030f14b7 */
[CC--:B-1----:R-:W-:Y:S02]  /*90d0*/  @!P3 LEA R14, P6, R23.reuse, R6.reuse, 0x2 ;  /* 0x00000006170eb211 */ /* 0x0c2fe400078c10ff */
[-C--:B------:R-:W-:Y:S01]  /*90e0*/  @!P5 LEA.HI.X R13, R160, R7.reuse, R182, 0x2, P2 ;  /* 0x00000007a00dd211 */ /* 0x080fe200010f14b6 */
[----:B------:R3:W-:Y:S01]  /*90f0*/  @!P4 ST.E.64 desc[UR36][R10.64], R72 ;  /* 0x000000480a00c985 */ /* 0x0007e2000c101b24 */
[C---:B------:R-:W-:Y:S02]  /*9100*/  @!P1 LEA R6, P2, R22.reuse, R6, 0x2 ;  /* 0x0000000616069211 */ /* 0x040fe400078410ff */
[-C--:B------:R-:W-:Y:S01]  /*9110*/  @!P3 LEA.HI.X R15, R23, R7.reuse, R181, 0x2, P6 ;  /* 0x00000007170fb211 */ /* 0x080fe200030f14b5 */
[----:B------:R3:W-:Y:S01]  /*9120*/  @!P5 ST.E.64 desc[UR36][R12.64], R76 ;  /* 0x0000004c0c00d985 */ /* 0x0007e2000c101b24 */
[----:B------:R-:W-:-:S03]  /*9130*/  @!P1 LEA.HI.X R7, R22, R7, R180, 0x2, P2 ;  /* 0x0000000716079211 */ /* 0x000fc600010f14b4 */
[----:B------:R3:W-:Y:S04]  /*9140*/  @!P3 ST.E.64 desc[UR36][R14.64], R80 ;  /* 0x000000500e00b985 */ /* 0x0007e8000c101b24 */
[----:B------:R3:W-:Y:S02]  /*9150*/  @!P1 ST.E.64 desc[UR36][R6.64], R84 ;  /* 0x0000005406009985 */ /* 0x0007e4000c101b24 */
.L_x_223:
[----:B------:R-:W-:Y:S05]  /*9160*/  BSYNC B1 ;  /* 0x0000000000017941 */ /* 0x000fea0003800000 */
.L_x_222:
[----:B-1-3--:R1:W3:Y:S04]  /*9170*/  SHFL.IDX PT, R7, R3, 0x1, 0x1c1f ;  /* 0x003c1f0003077f89 */ /* 0x00a2e800000e0000 */
[----:B0-----:R1:W0:Y:S01]  /*9180*/  SHFL.IDX PT, R6, R0, 0x1, 0x1c1f ;  /* 0x003c1f0000067f89 */ /* 0x00122200000e0000 */
[----:B------:R-:W-:Y:S05]  /*9190*/  @P0 BRA `(.L_x_221) ;  /* 0x0000001000500947 */ /* 0x000fea0003800000 */
[----:B------:R-:W-:Y:S02]  /*91a0*/  ULDC UR4, c[0x0][0xac8] ;  /* 0x0002b20000047ab9 */ /* 0x000fe40000000800 */
[----:B------:R-:W-:Y:S02]  /*91b0*/  ISETP.GE.AND P1, PT, R172, UR4, PT ;  /* 0x00000004ac007c0c */ /* 0x000fe4000bf26270 */
[----:B------:R-:W-:Y:S02]  /*91c0*/  ISETP.GE.AND P0, PT, R171, UR4, PT ;  /* 0x00000004ab007c0c */ /* 0x000fe4000bf06270 */
[----:B------:R-:W-:Y:S02]  /*91d0*/  ISETP.GE.AND P2, PT, R173, UR4, PT ;  /* 0x00000004ad007c0c */ /* 0x000fe4000bf46270 */
[----:B------:R-:W-:Y:S02]  /*91e0*/  ISETP.GE.AND P4, PT, R169, UR4, PT ;  /* 0x00000004a9007c0c */ /* 0x000fe4000bf86270 */
[----:B------:R-:W-:-:S05]  /*91f0*/  ISETP.GE.AND P3, PT, R170, UR4, PT ;  /* 0x00000004aa007c0c */ /* 0x000fca000bf66270 */
[CC--:B0-----:R-:W-:Y:S02]  /*9200*/  @!P1 LEA R8, P5, R172.reuse, R6.reuse, 0x2 ;  /* 0x00000006ac089211 */ /* 0x0c1fe400078a10ff */
[-C--:B------:R-:W-:Y:S02]  /*9210*/  @!P0 LEA R10, P6, R171, R6.reuse, 0x2 ;  /* 0x00000006ab0a8211 */ /* 0x080fe400078c10ff */
[-C--:B---3--:R-:W-:Y:S01]  /*9220*/  @!P1 LEA.HI.X R9, R172, R7.reuse, R194, 0x2, P5 ;  /* 0x00000007ac099211 */ /* 0x088fe200028f14c2 */
[----:B------:R-:W-:Y:S01]  /*9230*/  @!P2 IMAD.WIDE R4, R173, 0x4, R6 ;  /* 0x00000004ad04a825 */ /* 0x000fe200078e0206 */
[----:B------:R-:W-:Y:S02]  /*9240*/  ISETP.GE.AND P5, PT, R168, UR4, PT ;  /* 0x00000004a8007c0c */ /* 0x000fe4000bfa6270 */
[----:B------:R-:W-:Y:S02]  /*9250*/  @!P0 LEA.HI.X R11, R171, R7, R193, 0x2, P6 ;  /* 0x00000007ab0b8211 */ /* 0x000fe400030f14c1 */
[----:B------:R0:W-:Y:S01]  /*9260*/  @!P2 ST.E.64 desc[UR36][R4.64], R92 ;  /* 0x0000005c0400a985 */ /* 0x0001e2000c101b24 */
[----:B------:R-:W-:-:S02]  /*9270*/  @!P4 LEA R14, P2, R169, R6, 0x2 ;  /* 0x00000006a90ec211 */ /* 0x000fc400078410ff */
[----:B------:R-:W-:Y:S01]  /*9280*/  @!P3 LEA R12, P6, R170, R6, 0x2 ;  /* 0x00000006aa0cb211 */ /* 0x000fe200078c10ff */
[----:B------:R-:W-:Y:S01]  /*9290*/  @!P1 ST.E.64 desc[UR36][R8.64], R94 ;  /* 0x0000005e08009985 */ /* 0x000fe2000c101b24 */
[----:B------:R-:W-:Y:S02]  /*92a0*/  ISETP.GE.AND P1, PT, R166, UR4, PT ;  /* 0x00000004a6007c0c */ /* 0x000fe4000bf26270 */
[-C--:B------:R-:W-:Y:S01]  /*92b0*/  @!P4 LEA.HI.X R15, R169, R7.reuse, R191, 0x2, P2 ;  /* 0x00000007a90fc211 */ /* 0x080fe200010f14bf */
[----:B------:R3:W-:Y:S01]  /*92c0*/  @!P0 ST.E.64 desc[UR36][R10.64], R96 ;  /* 0x000000600a008985 */ /* 0x0007e2000c101b24 */
[----:B------:R-:W-:Y:S02]  /*92d0*/  ISETP.GE.AND P0, PT, R167, UR4, PT ;  /* 0x00000004a7007c0c */ /* 0x000fe4000bf06270 */
[----:B------:R-:W-:Y:S02]  /*92e0*/  ISETP.GE.AND P2, PT, R165, UR4, PT ;  /* 0x00000004a5007c0c */ /* 0x000fe4000bf46270 */
[----:B------:R-:W-:-:S02]  /*92f0*/  @!P3 LEA.HI.X R13, R170, R7, R192, 0x2, P6 ;  /* 0x00000007aa0db211 */ /* 0x000fc400030f14c0 */
[----:B------:R-:W-:-:S03]  /*9300*/  @!P5 LEA R18, P6, R168, R6, 0x2 ;  /* 0x00000006a812d211 */ /* 0x000fc600078c10ff */
[----:B------:R4:W-:Y:S01]  /*9310*/  @!P3 ST.E.64 desc[UR36][R12.64], R38 ;  /* 0x000000260c00b985 */ /* 0x0009e2000c101b24 */
[-C--:B------:R-:W-:Y:S02]  /*9320*/  @!P5 LEA.HI.X R19, R168, R7.reuse, R190, 0x2, P6 ;  /* 0x00000007a813d211 */ /* 0x080fe400030f14be */
[----:B------:R-:W-:Y:S01]  /*9330*/  ISETP.GE.AND P3, PT, R164, UR4, PT ;  /* 0x00000004a4007c0c */ /* 0x000fe2000bf66270 */
[----:B------:R5:W-:Y:S01]  /*9340*/  @!P4 ST.E.64 desc[UR36][R14.64], R42 ;  /* 0x0000002a0e00c985 */ /* 0x000be2000c101b24 */
[-C--:B0-----:R-:W-:Y:S02]  /*9350*/  @!P0 LEA R4, P4, R167, R6.reuse, 0x2 ;  /* 0x00000006a7048211 */ /* 0x081fe400078810ff */
[-C--:B---3--:R-:W-:Y:S01]  /*9360*/  @!P2 LEA R10, P6, R165, R6.reuse, 0x2 ;  /* 0x00000006a50aa211 */ /* 0x088fe200078c10ff */
[----:B------:R-:W-:Y:S01]  /*9370*/  @!P5 ST.E.64 desc[UR36][R18.64], R46 ;  /* 0x0000002e1200d985 */ /* 0x000fe2000c101b24 */
[----:B------:R-:W-:Y:S02]  /*9380*/  @!P1 LEA R8, P5, R166, R6, 0x2 ;  /* 0x00000006a6089211 */ /* 0x000fe400078a10ff */
[----:B------:R-:W-:-:S02]  /*9390*/  @!P0 LEA.HI.X R5, R167, R7, R189, 0x2, P4 ;  /* 0x00000007a7058211 */ /* 0x000fc400020f14bd */
[-C--:B------:R-:W-:Y:S02]  /*93a0*/  @!P1 LEA.HI.X R9, R166, R7.reuse, R188, 0x2, P5 ;  /* 0x00000007a6099211 */ /* 0x080fe400028f14bc */
[----:B------:R-:W-:Y:S01]  /*93b0*/  ISETP.GE.AND P4, PT, R163, UR4, PT ;  /* 0x00000004a3007c0c */ /* 0x000fe2000bf86270 */
[----:B------:R-:W-:Y:S01]  /*93c0*/  @!P0 ST.E.64 desc[UR36][R4.64], R50 ;  /* 0x0000003204008985 */ /* 0x000fe2000c101b24 */
[----:B------:R-:W-:Y:S02]  /*93d0*/  @!P2 LEA.HI.X R11, R165, R7, R187, 0x2, P6 ;  /* 0x00000007a50ba211 */ /* 0x000fe400030f14bb */
[----:B----4-:R-:W-:Y:S01]  /*93e0*/  @!P3 LEA R12, P5, R164, R6, 0x2 ;  /* 0x00000006a40cb211 */ /* 0x010fe200078a10ff */
[----:B------:R0:W-:Y:S01]  /*93f0*/  @!P1 ST.E.64 desc[UR36][R8.64], R54 ;  /* 0x0000003608009985 */ /* 0x0001e2000c101b24 */
[----:B------:R-:W-:Y:S02]  /*9400*/  ISETP.GE.AND P1, PT, R161, UR4, PT ;  /* 0x00000004a1007c0c */ /* 0x000fe4000bf26270 */
[----:B------:R-:W-:Y:S01]  /*9410*/  ISETP.GE.AND P0, PT, R160, UR4, PT ;  /* 0x00000004a0007c0c */ /* 0x000fe2000bf06270 */
[----:B------:R3:W-:Y:S01]  /*9420*/  @!P2 ST.E.64 desc[UR36][R10.64], R58 ;  /* 0x0000003a0a00a985 */ /* 0x0007e2000c101b24 */
[----:B------:R-:W-:-:S02]  /*9430*/  ISETP.GE.AND P2, PT, R162, UR4, PT ;  /* 0x00000004a2007c0c */ /* 0x000fc4000bf46270 */
[-C--:B------:R-:W-:Y:S02]  /*9440*/  @!P3 LEA.HI.X R13, R164, R7.reuse, R186, 0x2, P5 ;  /* 0x00000007a40db211 */ /* 0x080fe400028f14ba */
[----:B------:R-:W-:Y:S02]  /*9450*/  ISETP.GE.AND P5, PT, R23, UR4, PT ;  /* 0x0000000417007c0c */ /* 0x000fe4000bfa6270 */
[CC--:B-----5:R-:W-:Y:S01]  /*9460*/  @!P4 LEA R14, P6, R163.reuse, R6.reuse, 0x2 ;  /* 0x00000006a30ec211 */ /* 0x0e0fe200078c10ff */
[----:B------:R4:W-:Y:S03]  /*9470*/  @!P3 ST.E.64 desc[UR36][R12.64], R62 ;  /* 0x0000003e0c00b985 */ /* 0x0009e6000c101b24 */
[----:B------:R-:W-:Y:S02]  /*9480*/  @!P4 LEA.HI.X R15, R163, R7, R185, 0x2, P6 ;  /* 0x00000007a30fc211 */ /* 0x000fe400030f14b9 */
[----:B0-----:R-:W-:-:S02]  /*9490*/  @!P1 LEA R8, P6, R161, R6, 0x2 ;  /* 0x00000006a1089211 */ /* 0x001fc400078c10ff */
[-C--:B------:R-:W-:Y:S01]  /*94a0*/  @!P2 LEA R4, P3, R162, R6.reuse, 0x2 ;  /* 0x00000006a204a211 */ /* 0x080fe200078610ff */
[----:B------:R4:W-:Y:S01]  /*94b0*/  @!P4 ST.E.64 desc[UR36][R14.64], R66 ;  /* 0x000000420e00c985 */ /* 0x0009e2000c101b24 */
[-C--:B---3--:R-:W-:Y:S02]  /*94c0*/  @!P0 LEA R10, P4, R160, R6.reuse, 0x2 ;  /* 0x00000006a00a8211 */ /* 0x088fe400078810ff */
[-C--:B------:R-:W-:Y:S02]  /*94d0*/  @!P2 LEA.HI.X R5, R162, R7.reuse, R184, 0x2, P3 ;  /* 0x00000007a205a211 */ /* 0x080fe400018f14b8 */
[----:B------:R-:W-:Y:S02]  /*94e0*/  @!P5 LEA R18, P3, R23, R6, 0x2 ;  /* 0x000000061712d211 */ /* 0x000fe400078610ff */
[-C--:B------:R-:W-:Y:S01]  /*94f0*/  @!P1 LEA.HI.X R9, R161, R7.reuse, R183, 0x2, P6 ;  /* 0x00000007a1099211 */ /* 0x080fe200030f14b7 */
[----:B------:R4:W-:Y:S01]  /*9500*/  @!P2 ST.E.64 desc[UR36][R4.64], R70 ;  /* 0x000000460400a985 */ /* 0x0009e2000c101b24 */
[----:B------:R-:W-:-:S02]  /*9510*/  @!P0 LEA.HI.X R11, R160, R7, R182, 0x2, P4 ;  /* 0x00000007a00b8211 */ /* 0x000fc400020f14b6 */
[----:B------:R-:W-:Y:S01]  /*9520*/  @!P5 LEA.HI.X R19, R23, R7, R181, 0x2, P3 ;  /* 0x000000071713d211 */ /* 0x000fe200018f14b5 */
[----:B------:R4:W-:Y:S04]  /*9530*/  @!P1 ST.E.64 desc[UR36][R8.64], R74 ;  /* 0x0000004a08009985 */ /* 0x0009e8000c101b24 */
[----:B------:R4:W-:Y:S01]  /*9540*/  @!P0 ST.E.64 desc[UR36][R10.64], R78 ;  /* 0x0000004e0a008985 */ /* 0x0009e2000c101b24 */
[----:B------:R-:W-:-:S03]  /*9550*/  ISETP.GE.AND P0, PT, R22, UR4, PT ;  /* 0x0000000416007c0c */ /* 0x000fc6000bf06270 */
[----:B------:R4:W-:Y:S10]  /*9560*/  @!P5 ST.E.64 desc[UR36][R18.64], R82 ;  /* 0x000000521200d985 */ /* 0x0009f4000c101b24 */
[----:B------:R-:W-:Y:S05]  /*9570*/  @P0 BRA `(.L_x_221) ;  /* 0x0000000c00580947 */ /* 0x000fea0003800000 */
[----:B----4-:R-:W-:-:S04]  /*9580*/  LEA R4, P0, R22, R6, 0x2 ;  /* 0x0000000616047211 */ /* 0x010fc800078010ff */
[----:B------:R-:W-:-:S05]  /*9590*/  LEA.HI.X R5, R22, R7, R180, 0x2, P0 ;  /* 0x0000000716057211 */ /* 0x000fca00000f14b4 */
[----:B------:R0:W-:Y:S01]  /*95a0*/  ST.E.64 desc[UR36][R4.64], R86 ;  /* 0x0000005604007985 */ /* 0x0001e2000c101b24 */
[----:B------:R-:W-:Y:S05]  /*95b0*/  BRA `(.L_x_221) ;  /* 0x0000000c00487947 */ /* 0x000fea0003800000 */
.L_x_212:
[----:B------:R-:W-:Y:S01]  /*95c0*/  ULDC.64 UR8, c[0x0][0xc00] ;  /* 0x0003000000087ab9 */ /* 0x000fe20000000a00 */
[----:B------:R-:W-:Y:S01]  /*95d0*/  R2UR UR7, R18 ;  /* 0x00000000120772ca */ /* 0x000fe200000e0000 */
[----:B------:R-:W-:-:S04]  /*95e0*/  UISETP.NE.U32.AND UP0, UPT, UR8, URZ, UPT ;  /* 0x0000003f0800728c */ /* 0x000fc8000bf05070 */
[----:B------:R-:W-:-:S03]  /*95f0*/  UISETP.NE.AND.EX UP0, UPT, UR9, URZ, UPT, UP0 ;  /* 0x0000003f0900728c */ /* 0x000fc6000bf05300 */
[----:B------:R-:W-:Y:S02]  /*9600*/  ULDC.64 UR8, c[0x0][0xc00] ;  /* 0x0003000000087ab9 */ /* 0x000fe40000000a00 */
[----:B------:R-:W-:Y:S01]  /*9610*/  UIMAD.WIDE UR8, UR61, 0x4, UR8 ;  /* 0x000000043d0878a5 */ /* 0x000fe2000f8e0208 */
[----:B------:R-:W-:-:S05]  /*9620*/  PLOP3.LUT P1, PT, PT, PT, UP0, 0x80, 0x0 ;  /* 0x000000000000781c */ /* 0x000fca0003f2f008 */
[----:B------:R-:W-:Y:S01]  /*9630*/  IMAD.U32 R4, RZ, RZ, UR8 ;  /* 0x00000008ff047e24 */ /* 0x000fe2000f8e00ff */
[----:B------:R-:W-:Y:S01]  /*9640*/  MOV R5, UR9 ;  /* 0x0000000900057c02 */ /* 0x000fe20008000f00 */
[----:B------:R-:W-:Y:S02]  /*9650*/  ULDC.64 UR8, c[0x0][0xc08] ;  /* 0x0003020000087ab9 */ /* 0x000fe40000000a00 */
[----:B------:R-:W-:-:S04]  /*9660*/  UISETP.NE.U32.AND UP1, UPT, UR8, URZ, UPT ;  /* 0x0000003f0800728c */ /* 0x000fc8000bf25070 */
[----:B------:R-:W-:Y:S01]  /*9670*/  UISETP.NE.AND.EX UP1, UPT, UR9, URZ, UPT, UP1 ;  /* 0x0000003f0900728c */ /* 0x000fe2000bf25310 */
[----:B------:R-:W2:Y:S01]  /*9680*/  @P1 LDG.E R3, desc[UR36][R4.64] ;  /* 0x0000002404031981 */ /* 0x000ea2000c1e1900 */
[----:B------:R-:W-:Y:S02]  /*9690*/  ULDC UR4, c[0x0][0xa88] ;  /* 0x0002a20000047ab9 */ /* 0x000fe40000000800 */
[----:B------:R-:W-:Y:S02]  /*96a0*/  IMAD.U32 R0, RZ, RZ, UR4 ;  /* 0x00000004ff007e24 */ /* 0x000fe4000f8e00ff */
[----:B------:R-:W-:-:S05]  /*96b0*/  PLOP3.LUT P2, PT, PT, PT, UP1, 0x80, 0x0 ;  /* 0x000000000000781c */ /* 0x000fca0003f4f018 */
[----:B------:R-:W-:Y:S02]  /*96c0*/  @UP1 ULDC.64 UR8, c[0x0][0xc08] ;  /* 0x0003020000081ab9 */ /* 0x000fe40000000a00 */
[----:B------:R-:W-:-:S06]  /*96d0*/  @UP1 UIMAD.WIDE UR8, UR61, 0x4, UR8 ;  /* 0x000000043d0818a5 */ /* 0x000fcc000f8e0208 */
[----:B------:R-:W-:Y:S02]  /*96e0*/  IMAD.U32 R6, RZ, RZ, UR8 ;  /* 0x00000008ff067e24 */ /* 0x000fe4000f8e00ff */
[----:B------:R-:W-:-:S05]  /*96f0*/  IMAD.U32 R7, RZ, RZ, UR9 ;  /* 0x00000009ff077e24 */ /* 0x000fca000f8e00ff */
[----:B------:R0:W5:Y:S01]  /*9700*/  @P2 LDG.E R0, desc[UR36][R6.64] ;  /* 0x0000002406002981 */ /* 0x000162000c1e1900 */
[----:B------:R-:W-:Y:S01]  /*9710*/  UMOV UR4, URZ ;  /* 0x0000003f00047c82 */ /* 0x000fe20008000000 */
[----:B------:R-:W-:Y:S01]  /*9720*/  UISETP.NE.AND UP1, UPT, UR7, URZ, UPT ;  /* 0x0000003f0700728c */ /* 0x000fe2000bf25270 */
[----:B------:R-:W-:-:S10]  /*9730*/  ISETP.GT.AND P0, PT, R202, 0x7f, PT ;  /* 0x0000007fca00780c */ /* 0x000fd40003f04270 */
[----:B------:R-:W-:Y:S02]  /*9740*/  @!UP1 ULDC UR7, c[0x0][0xad4] ;  /* 0x0002b50000079ab9 */ /* 0x000fe40000000800 */
[----:B------:R-:W-:Y:S01]  /*9750*/  IMAD.U32 R18, RZ, RZ, UR7 ;  /* 0x00000007ff127e24 */ /* 0x000fe2000f8e00ff */
[----:B--2---:R-:W-:-:S13]  /*9760*/  @P1 R2UR UR4, R3 ;  /* 0x00000000030412ca */ /* 0x004fda00000e0000 */
[----:B------:R-:W-:Y:S01]  /*9770*/  USHF.R.S32.HI UR19, URZ, 0x1f, UR4 ;  /* 0x0000001f3f137899 */ /* 0x000fe20008011404 */
[----:B0-----:R-:W-:Y:S11]  /*9780*/  @P2 BRA `(.L_x_224) ;  /* 0x0000000000102947 */ /* 0x001ff60003800000 */
[----:B------:R-:W-:Y:S05]  /*9790*/  @!P1 BRA `(.L_x_224) ;  /* 0x00000000000c9947 */ /* 0x000fea0003800000 */
[----:B------:R-:W2:Y:S04]  /*97a0*/  LDG.E R3, desc[UR36][R4.64] ;  /* 0x0000002404037981 */ /* 0x000ea8000c1e1900 */
[----:B-----5:R-:W2:Y:S02]  /*97b0*/  LDG.E R0, desc[UR36][R4.64+0x4] ;  /* 0x0000042404007981 */ /* 0x020ea4000c1e1900 */
[----:B--2---:R-:W-:-:S07]  /*97c0*/  IMAD.IADD R0, R0, 0x1, -R3 ;  /* 0x0000000100007824 */ /* 0x004fce00078e0a03 */
.L_x_224:
[----:B------:R-:W-:Y:S01]  /*97d0*/  R2UR UR7, R178 ;  /* 0x00000000b20772ca */ /* 0x000fe200000e0000 */
[----:B------:R-:W-:Y:S01]  /*97e0*/  USEL UR61, UR61, URZ, !UP0 ;  /* 0x0000003f3d3d7287 */ /* 0x000fe2000c000000 */
[----:B------:R-:W-:Y:S11]  /*97f0*/  BSSY B1, `(.L_x_225) ;  /* 0x000003d000017945 */ /* 0x000ff60003800000 */
[----:B------:R-:W-:Y:S01]  /*9800*/  USEL UR7, UR7, URZ, !UP0 ;  /* 0x0000003f07077287 */ /* 0x000fe2000c000000 */
[----:B------:R-:W-:Y:S11]  /*9810*/  @P0 BRA `(.L_x_226) ;  /* 0x0000000000e80947 */ /* 0x000ff60003800000 */
[----:B------:R-:W0:Y:S01]  /*9820*/  S2R R4, SR_TID.X ;  /* 0x0000000000047919 */ /* 0x000e220000002100 */
[----:B------:R-:W1:Y:S01]  /*9830*/  LDC R9, c[0x0][0xbe8] ;  /* 0x0002fa00ff097b82 */ /* 0x000e620000000800 */
[----:B------:R-:W-:-:S13]  /*9840*/  R2UR UR8, R175 ;  /* 0x00000000af0872ca */ /* 0x000fda00000e0000 */
[----:B------:R-:W-:-:S05]  /*9850*/  IMAD.U32 R3, RZ, RZ, UR8 ;  /* 0x00000008ff037e24 */ /* 0x000fca000f8e00ff */
[----:B0-----:R-:W-:Y:S01]  /*9860*/  LEA R3, R3, R4, 0x7 ;  /* 0x0000000403037211 */ /* 0x001fe200078e38ff */
[----:B-1---5:R-:W-:-:S04]  /*9870*/  IMAD R4, R0, R9, RZ ;  /* 0x0000000900047224 */ /* 0x022fc800078e02ff */
[----:B------:R-:W-:-:S05]  /*9880*/  VIADD R6, R3, 0xffffff80 ;  /* 0xffffff8003067836 */ /* 0x000fca0000000000 */
[----:B------:R-:W-:-:S13]  /*9890*/  ISETP.GE.AND P0, PT, R6, R4, PT ;  /* 0x000000040600720c */ /* 0x000fda0003f06270 */
[----:B------:R-:W-:Y:S05]  /*98a0*/  @P0 BRA `(.L_x_226) ;  /* 0x0000000000c40947 */ /* 0x000fea0003800000 */
[----:B------:R-:W-:Y:S01]  /*98b0*/  ISETP.NE.AND P0, PT, R9, 0x1, PT ;  /* 0x000000010900780c */ /* 0x000fe20003f05270 */
[----:B------:R-:W-:Y:S01]  /*98c0*/  UMOV UR17, 0x9b8 ;  /* 0x000009b800117882 */ /* 0x000fe20000000000 */
[----:B------:R-:W-:Y:S02]  /*98d0*/  R2UR UR9, R18 ;  /* 0x00000000120972ca */ /* 0x000fe400000e0000 */
[----:B------:R-:W-:Y:S02]  /*98e0*/  R2UR UR8, R19 ;  /* 0x00000000130872ca */ /* 0x000fe400000e0000 */
[----:B------:R-:W-:-:S07]  /*98f0*/  R2UR UR18, R174 ;  /* 0x00000000ae1272ca */ /* 0x000fce00000e0000 */
[----:B------:R-:W0:Y:S02]  /*9900*/  @P0 LDC R3, c[0x0][0xbec] ;  /* 0x0002fb00ff030b82 */ /* 0x000e240000000800 */
[----:B------:R-:W-:-:S04]  /*9910*/  UISETP.GT.AND UP0, UPT, UR9, 0x1, UPT ;  /* 0x000000010900788c */ /* 0x000fc8000bf04270 */
[----:B------:R-:W-:Y:S02]  /*9920*/  USEL UR17, UR17, 0x978, UP0 ;  /* 0x0000097811117887 */ /* 0x000fe40008000000 */
[----:B------:R-:W1:Y:S01]  /*9930*/  @P0 LDC R5, c[0x0][0xbf0] ;  /* 0x0002fc00ff050b82 */ /* 0x000e620000000800 */
[----:B------:R-:W-:-:S09]  /*9940*/  USEL UR16, UR8, URZ, UP0 ;  /* 0x0000003f08107287 */ /* 0x000fd20008000000 */
[----:B------:R-:W-:Y:S01]  /*9950*/  ULDC.64 UR10, c[0x0][UR17+0x220] ;  /* 0x00008800110a7abb */ /* 0x000fe20008000a00 */
[----:B------:R-:W-:Y:S01]  /*9960*/  ULDC.64 UR8, c[0x0][UR17+0x218] ;  /* 0x0000860011087abb */ /* 0x000fe20008000a00 */
[----:B------:R-:W-:Y:S01]  /*9970*/  ULDC.64 UR12, c[0x0][UR17+0x228] ;  /* 0x00008a00110c7abb */ /* 0x000fe20008000a00 */
[----:B------:R-:W-:Y:S02]  /*9980*/  UIMAD UR11, UR11, UR61, URZ ;  /* 0x0000003d0b0b72a4 */ /* 0x000fe4000f8e023f */
[----:B------:R-:W-:Y:S01]  /*9990*/  UIMAD.WIDE.U32 UR14, UR8, UR18, URZ ;  /* 0x00000012080e72a5 */ /* 0x000fe2000f8e003f */
[----:B0-----:R-:W-:Y:S01]  /*99a0*/  @P0 IMAD.HI.U32 R4, R6, R3, RZ ;  /* 0x0000000306040227 */ /* 0x001fe200078e00ff */
[----:B------:R-:W-:Y:S02]  /*99b0*/  UIMAD.WIDE.U32 UR20, UR12, UR16, URZ ;  /* 0x000000100c1472a5 */ /* 0x000fe4000f8e003f */
[----:B------:R-:W-:Y:S01]  /*99c0*/  UIMAD UR18, UR9, UR18, URZ ;  /* 0x00000012091272a4 */ /* 0x000fe2000f8e023f */
[----:B------:R-:W-:Y:S01]  /*99d0*/  IMAD.MOV.U32 R3, RZ, RZ, R6 ;  /* 0x000000ffff037224 */ /* 0x000fe200078e0006 */
[----:B------:R-:W-:-:S02]  /*99e0*/  UIMAD UR12, UR13, UR16, URZ ;  /* 0x000000100d0c72a4 */ /* 0x000fc4000f8e023f */
[----:B------:R-:W-:Y:S01]  /*99f0*/  UIMAD.WIDE.U32 UR8, UR10, UR61, URZ ;  /* 0x0000003d0a0872a5 */ /* 0x000fe2000f8e003f */
[----:B-1----:R-:W-:Y:S01]  /*9a00*/  @P0 SHF.R.U32.HI R3, RZ, R5, R4 ;  /* 0x00000005ff030219 */ /* 0x002fe20000011604 */
[----:B------:R-:W-:Y:S01]  /*9a10*/  UIMAD UR11, UR10, UR7, UR11 ;  /* 0x000000070a0b72a4 */ /* 0x000fe2000f8e020b */
[----:B------:R-:W-:Y:S01]  /*9a20*/  IMAD.U32 R4, RZ, RZ, UR20 ;  /* 0x00000014ff047e24 */ /* 0x000fe2000f8e00ff */
[----:B------:R-:W-:Y:S02]  /*9a30*/  UIADD3 UR12, UR21, UR12, URZ ;  /* 0x0000000c150c7290 */ /* 0x000fe4000fffe03f */
[----:B------:R-:W-:Y:S01]  /*9a40*/  IMAD.U32 R5, RZ, RZ, UR21 ;  /* 0x00000015ff057e24 */ /* 0x000fe2000f8e00ff */
[----:B------:R-:W-:Y:S01]  /*9a50*/  UIADD3 UR18, UR15, UR18, URZ ;  /* 0x000000120f127290 */ /* 0x000fe2000fffe03f */
[--C-:B------:R-:W-:Y:S01]  /*9a60*/  IMAD.MOV R7, RZ, RZ, -R3.reuse ;  /* 0x000000ffff077224 */ /* 0x100fe200078e0a03 */
[----:B------:R-:W-:Y:S01]  /*9a70*/  UIADD3 UR14, UP1, UP2, UR8, UR14, UR4 ;  /* 0x0000000e080e7290 */ /* 0x000fe2000fa3e004 */
[----:B------:R-:W-:Y:S01]  /*9a80*/  SHF.R.S32.HI R5, RZ, 0x1f, R3 ;  /* 0x0000001fff057819 */ /* 0x000fe20000011403 */
[----:B------:R-:W-:Y:S01]  /*9a90*/  UIADD3 UR10, UR9, UR11, URZ ;  /* 0x0000000b090a7290 */ /* 0x000fe2000fffe03f */
[----:B------:R-:W-:-:S02]  /*9aa0*/  IMAD R7, R9, R7, R6 ;  /* 0x0000000709077224 */ /* 0x000fc400078e0206 */
[----:B------:R-:W-:Y:S01]  /*9ab0*/  IMAD.U32 R8, RZ, RZ, UR12 ;  /* 0x0000000cff087e24 */ /* 0x000fe2000f8e00ff */
[----:B------:R-:W-:Y:S01]  /*9ac0*/  UIADD3.X UR10, UR10, UR18, UR19, UP1, UP2 ;  /* 0x000000120a0a7290 */ /* 0x000fe20008fe4413 */
[----:B------:R-:W-:Y:S01]  /*9ad0*/  IADD3 R4, P0, P1, R3, UR14, R4 ;  /* 0x0000000e03047c10 */ /* 0x000fe2000f91e004 */
[----:B------:R-:W-:Y:S01]  /*9ae0*/  ULDC.64 UR8, c[0x0][UR17+0x210] ;  /* 0x0000840011087abb */ /* 0x000fe20008000a00 */
[----:B------:R-:W-:Y:S01]  /*9af0*/  SHF.R.S32.HI R3, RZ, 0x1f, R7 ;  /* 0x0000001fff037819 */ /* 0x000fe20000011407 */
[----:B------:R-:W-:Y:S02]  /*9b00*/  IMAD R6, R7, UR9, RZ ;  /* 0x0000000907067c24 */ /* 0x000fe4000f8e02ff */
[----:B------:R-:W-:Y:S01]  /*9b10*/  IADD3.X R5, R5, UR10, R8, P0, P1 ;  /* 0x0000000a05057c10 */ /* 0x000fe200087e2408 */
[----:B------:R-:W-:Y:S01]  /*9b20*/  ULDC.64 UR10, c[0x0][0xba8] ;  /* 0x0002ea00000a7ab9 */ /* 0x000fe20000000a00 */
[----:B------:R-:W-:Y:S01]  /*9b30*/  IMAD R3, R3, UR8, R6 ;  /* 0x0000000803037c24 */ /* 0x000fe2000f8e0206 */
[----:B------:R-:W-:Y:S01]  /*9b40*/  @!UP0 ULDC UR10, c[0x0][0xb50] ;  /* 0x0002d400000a8ab9 */ /* 0x000fe20000000800 */
[----:B------:R-:W-:Y:S01]  /*9b50*/  @!UP0 ULDC UR11, c[0x0][0xb54] ;  /* 0x0002d500000b8ab9 */ /* 0x000fe20000000800 */
[----:B------:R-:W-:-:S05]  /*9b60*/  IMAD.WIDE.U32 R4, R7, UR8, R4 ;  /* 0x0000000807047c25 */ /* 0x000fca000f8e0004 */
[----:B------:R-:W-:Y:S02]  /*9b70*/  IADD3 R3, R5, R3, RZ ;  /* 0x0000000305037210 */ /* 0x000fe40007ffe0ff */
[----:B------:R-:W-:-:S04]  /*9b80*/  LEA R6, P0, R4, UR10, 0x2 ;  /* 0x0000000a04067c11 */ /* 0x000fc8000f8010ff */
[----:B------:R-:W-:Y:S01]  /*9b90*/  LEA.HI.X R7, R4, UR11, R3, 0x2, P0 ;  /* 0x0000000b04077c11 */ /* 0x000fe200080f1403 */
[----:B------:R-:W-:-:S05]  /*9ba0*/  IMAD.MOV.U32 R3, RZ, RZ, -0x800000 ;  /* 0xff800000ff037424 */ /* 0x000fca00078e00ff */
[----:B------:R0:W-:Y:S03]  /*9bb0*/  STG.E desc[UR36][R6.64], R3 ;  /* 0x0000000306007986 */ /* 0x0001e6000c101924 */
.L_x_226:
[----:B------:R-:W-:Y:S05]  /*9bc0*/  BSYNC B1 ;  /* 0x0000000000017941 */ /* 0x000fea0003800000 */
.L_x_225:
[----:B------:R-:W-:-:S13]  /*9bd0*/  R2UR UR8, R18 ;  /* 0x00000000120872ca */ /* 0x000fda00000e0000 */
[----:B------:R-:W-:-:S06]  /*9be0*/  UISETP.GT.AND UP0, UPT, UR8, 0x1, UPT ;  /* 0x000000010800788c */ /* 0x000fcc000bf04270 */
[----:B------:R-:W-:-:S13]  /*9bf0*/  PLOP3.LUT P0, PT, PT, PT, UP0, 0x80, 0x0 ;  /* 0x000000000000781c */ /* 0x000fda0003f0f008 */
[----:B------:R-:W-:Y:S05]  /*9c00*/  @P0 BRA `(.L_x_221) ;  /* 0x0000000400b40947 */ /* 0x000fea0003800000 */
[----:B------:R-:W1:Y:S01]  /*9c10*/  LDC R11, c[0x0][0xbe8] ;  /* 0x0002fa00ff0b7b82 */ /* 0x000e620000000800 */
[----:B------:R-:W-:Y:S01]  /*9c20*/  R2UR UR14, R175 ;  /* 0x00000000af0e72ca */ /* 0x000fe200000e0000 */
[----:B------:R-:W-:Y:S01]  /*9c30*/  ULDC.64 UR12, c[0x0][0xaa0] ;  /* 0x0002a800000c7ab9 */ /* 0x000fe20000000a00 */
[----:B------:R-:W-:Y:S01]  /*9c40*/  R2UR UR15, R174 ;  /* 0x00000000ae0f72ca */ /* 0x000fe200000e0000 */
[----:B------:R-:W-:Y:S01]  /*9c50*/  UIMAD UR10, UR19, UR12, URZ ;  /* 0x0000000c130a72a4 */ /* 0x000fe2000f8e023f */
[----:B0-----:R-:W-:Y:S01]  /*9c60*/  IMAD R3, R17, 0x20, R176 ;  /* 0x0000002011037824 */ /* 0x001fe200078e02b0 */
[----:B------:R-:W-:Y:S01]  /*9c70*/  UIMAD.WIDE.U32 UR8, UR4, UR12, URZ ;  /* 0x0000000c040872a5 */ /* 0x000fe2000f8e003f */
[----:B------:R-:W-:Y:S01]  /*9c80*/  BSSY B1, `(.L_x_227) ;  /* 0x000003b000017945 */ /* 0x000fe20003800000 */
[----:B------:R-:W-:-:S04]  /*9c90*/  UIMAD UR10, UR4, UR13, UR10 ;  /* 0x0000000d040a72a4 */ /* 0x000fc8000f8e020a */
[----:B------:R-:W-:Y:S02]  /*9ca0*/  UIADD3 UR9, UR9, UR10, URZ ;  /* 0x0000000a09097290 */ /* 0x000fe4000fffe03f */
[----:B------:R-:W-:Y:S01]  /*9cb0*/  IMAD.U32 R8, RZ, RZ, UR14 ;  /* 0x0000000eff087e24 */ /* 0x000fe2000f8e00ff */
[----:B------:R-:W-:Y:S01]  /*9cc0*/  ULDC.64 UR10, c[0x0][0xae8] ;  /* 0x0002ba00000a7ab9 */ /* 0x000fe20000000a00 */
[----:B------:R-:W-:Y:S01]  /*9cd0*/  IMAD.U32 R13, RZ, RZ, UR14 ;  /* 0x0000000eff0d7e24 */ /* 0x000fe2000f8e00ff */
[----:B------:R-:W-:Y:S01]  /*9ce0*/  UIMAD.WIDE.U32 UR8, UR15, UR10, UR8 ;  /* 0x0000000a0f0872a5 */ /* 0x000fe2000f8e0008 */
[----:B------:R-:W-:-:S03]  /*9cf0*/  IMAD R8, R8, 0x80, R3 ;  /* 0x0000008008087824 */ /* 0x000fc600078e0203 */
[----:B------:R-:W-:Y:S01]  /*9d00*/  UIMAD UR9, UR15, UR11, UR9 ;  /* 0x0000000b0f0972a4 */ /* 0x000fe2000f8e0209 */
[----:B------:R-:W-:Y:S01]  /*9d10*/  IMAD.MOV.U32 R3, RZ, RZ, R8 ;  /* 0x000000ffff037224 */ /* 0x000fe200078e0008 */
[----:B-1----:R-:W-:Y:S01]  /*9d20*/  ISETP.NE.AND P0, PT, R11, 0x1, PT ;  /* 0x000000010b00780c */ /* 0x002fe20003f05270 */
[----:B------:R-:W-:Y:S02]  /*9d30*/  ULDC.64 UR10, c[0x0][0xaf0] ;  /* 0x0002bc00000a7ab9 */ /* 0x000fe40000000a00 */
[----:B------:R-:W-:Y:S02]  /*9d40*/  UIMAD UR7, UR7, UR10, URZ ;  /* 0x0000000a070772a4 */ /* 0x000fe4000f8e023f */
[----:B------:R-:W-:Y:S02]  /*9d50*/  UIMAD.WIDE.U32 UR8, UR61, UR10, UR8 ;  /* 0x0000000a3d0872a5 */ /* 0x000fe4000f8e0008 */
[----:B------:R-:W-:-:S03]  /*9d60*/  UIMAD UR4, UR61, UR11, UR7 ;  /* 0x0000000b3d0472a4 */ /* 0x000fc6000f8e0207 */
[----:B------:R-:W-:Y:S01]  /*9d70*/  ULDC.64 UR10, c[0x0][0xae0] ;  /* 0x0002b800000a7ab9 */ /* 0x000fe20000000a00 */
[----:B------:R-:W-:Y:S02]  /*9d80*/  UIADD3 UR4, UR9, UR4, URZ ;  /* 0x0000000409047290 */ /* 0x000fe4000fffe03f */
[----:B------:R-:W0:Y:S08]  /*9d90*/  @P0 LDC R5, c[0x0][0xbec] ;  /* 0x0002fb00ff050b82 */ /* 0x000e300000000800 */
[----:B------:R-:W1:Y:S01]  /*9da0*/  @P0 LDC R7, c[0x0][0xbf0] ;  /* 0x0002fc00ff070b82 */ /* 0x000e620000000800 */
[----:B0-----:R-:W-:-:S04]  /*9db0*/  @P0 IMAD.HI.U32 R4, R8, R5, RZ ;  /* 0x0000000508040227 */ /* 0x001fc800078e00ff */
[----:B------:R-:W-:Y:S02]  /*9dc0*/  IMAD.U32 R5, RZ, RZ, UR9 ;  /* 0x00000009ff057e24 */ /* 0x000fe4000f8e00ff */
[----:B------:R-:W-:Y:S01]  /*9dd0*/  IMAD.U32 R5, RZ, RZ, UR4 ;  /* 0x00000004ff057e24 */ /* 0x000fe2000f8e00ff */
[----:B-1----:R-:W-:-:S04]  /*9de0*/  @P0 SHF.R.U32.HI R3, RZ, R7, R4 ;  /* 0x00000007ff030219 */ /* 0x002fc80000011604 */
[--C-:B------:R-:W-:Y:S01]  /*9df0*/  SHF.R.S32.HI R4, RZ, 0x1f, R3.reuse ;  /* 0x0000001fff047819 */ /* 0x100fe20000011403 */
[----:B------:R-:W-:-:S04]  /*9e00*/  IMAD.MOV R7, RZ, RZ, -R3 ;  /* 0x000000ffff077224 */ /* 0x000fc800078e0a03 */
[----:B------:R-:W-:Y:S01]  /*9e10*/  IMAD R6, R4, UR10, RZ ;  /* 0x0000000a04067c24 */ /* 0x000fe2000f8e02ff */
[----:B------:R-:W-:Y:S01]  /*9e20*/  MOV R4, UR8 ;  /* 0x0000000800047c02 */ /* 0x000fe20008000f00 */
[----:B------:R-:W-:Y:S01]  /*9e30*/  IMAD R7, R11, R7, R8 ;  /* 0x000000070b077224 */ /* 0x000fe200078e0208 */
[----:B------:R-:W-:Y:S01]  /*9e40*/  ULDC.64 UR8, c[0x0][0xad8] ;  /* 0x0002b60000087ab9 */ /* 0x000fe20000000a00 */
[C---:B------:R-:W-:Y:S02]  /*9e50*/  IMAD R9, R3.reuse, UR11, R6 ;  /* 0x0000000b03097c24 */ /* 0x040fe4000f8e0206 */
[----:B------:R-:W-:Y:S01]  /*9e60*/  IMAD.WIDE.U32 R4, R3, UR10, R4 ;  /* 0x0000000a03047c25 */ /* 0x000fe2000f8e0004 */
[----:B------:R-:W-:-:S03]  /*9e70*/  SHF.R.S32.HI R3, RZ, 0x1f, R7 ;  /* 0x0000001fff037819 */ /* 0x000fc60000011407 */
[----:B------:R-:W-:Y:S02]  /*9e80*/  IMAD.IADD R5, R5, 0x1, R9 ;  /* 0x0000000105057824 */ /* 0x000fe400078e0209 */
[----:B------:R-:W-:Y:S02]  /*9e90*/  IMAD R6, R3, UR8, RZ ;  /* 0x0000000803067c24 */ /* 0x000fe4000f8e02ff */
[----:B------:R-:W-:Y:S02]  /*9ea0*/  IMAD R8, R13, 0x80, R176 ;  /* 0x000000800d087824 */ /* 0x000fe400078e02b0 */
[----:B-----5:R-:W-:Y:S02]  /*9eb0*/  IMAD R11, R0, R11, RZ ;  /* 0x0000000b000b7224 */ /* 0x020fe400078e02ff */
[C---:B------:R-:W-:Y:S02]  /*9ec0*/  IMAD R3, R7.reuse, UR9, R6 ;  /* 0x0000000907037c24 */ /* 0x040fe4000f8e0206 */
[----:B------:R-:W-:Y:S01]  /*9ed0*/  IMAD.WIDE.U32 R4, R7, UR8, R4 ;  /* 0x0000000807047c25 */ /* 0x000fe2000f8e0004 */
[----:B------:R-:W-:Y:S01]  /*9ee0*/  ISETP.GE.AND P2, PT, R8, R11, PT ;  /* 0x0000000b0800720c */ /* 0x000fe20003f46270 */
[----:B------:R-:W-:-:S02]  /*9ef0*/  ULDC.64 UR8, c[0x0][0xa80] ;  /* 0x0002a00000087ab9 */ /* 0x000fc40000000a00 */
[----:B------:R-:W-:Y:S01]  /*9f00*/  IMAD.IADD R3, R5, 0x1, R3 ;  /* 0x0000000105037824 */ /* 0x000fe200078e0203 */
[----:B------:R-:W-:Y:S01]  /*9f10*/  LEA R6, P3, R4, UR8, 0x1 ;  /* 0x0000000804067c11 */ /* 0x000fe2000f8608ff */
[----:B------:R-:W-:-:S03]  /*9f20*/  VIADD R0, R8, 0x20 ;  /* 0x0000002008007836 */ /* 0x000fc60000000000 */
[----:B------:R-:W-:Y:S01]  /*9f30*/  LEA.HI.X R3, R4, UR9, R3, 0x1, P3 ;  /* 0x0000000904037c11 */ /* 0x000fe200098f0c03 */
[----:B------:R0:W1:Y:S01]  /*9f40*/  SHFL.IDX PT, R7, R6, RZ, 0x181f ;  /* 0x00181fff06077589 */ /* 0x00006200000e0000 */
[-C--:B------:R-:W-:Y:S02]  /*9f50*/  ISETP.GE.AND P1, PT, R0, R11.reuse, PT ;  /* 0x0000000b0000720c */ /* 0x080fe40003f26270 */
[----:B------:R-:W-:Y:S01]  /*9f60*/  IADD3 R0, R8, 0x40, RZ ;  /* 0x0000004008007810 */ /* 0x000fe20007ffe0ff */
[----:B------:R0:W2:Y:S03]  /*9f70*/  SHFL.IDX PT, R5, R3, RZ, 0x181f ;  /* 0x00181fff03057589 */ /* 0x0000a600000e0000 */
[----:B------:R-:W-:Y:S01]  /*9f80*/  ISETP.GE.AND P0, PT, R0, R11, PT ;  /* 0x0000000b0000720c */ /* 0x000fe20003f06270 */
[----:B------:R-:W-:-:S12]  /*9f90*/  @P2 BRA `(.L_x_228) ;  /* 0x0000000000242947 */ /* 0x000fd80003800000 */
[----:B------:R-:W-:Y:S02]  /*9fa0*/  ULDC UR4, c[0x0][0xac8] ;  /* 0x0002b20000047ab9 */ /* 0x000fe40000000800 */
[----:B------:R-:W-:Y:S02]  /*9fb0*/  ISETP.GE.AND P4, PT, R2, UR4, PT ;  /* 0x0000000402007c0c */ /* 0x000fe4000bf86270 */
[----:B------:R-:W-:-:S11]  /*9fc0*/  ISETP.GE.AND P5, PT, R16, UR4, PT ;  /* 0x0000000410007c0c */ /* 0x000fd6000bfa6270 */
[-C--:B-1----:R-:W-:Y:S02]  /*9fd0*/  @!P4 LEA R12, P2, R2, R7.reuse, 0x1 ;  /* 0x00000007020cc211 */ /* 0x082fe400078408ff */
[----:B------:R-:W-:Y:S02]  /*9fe0*/  @!P5 LEA R4, P3, R16, R7, 0x1 ;  /* 0x000000071004d211 */ /* 0x000fe400078608ff */
[-C--:B--2---:R-:W-:Y:S02]  /*9ff0*/  @!P4 LEA.HI.X R13, R2, R5.reuse, R201, 0x1, P2 ;  /* 0x00000005020dc211 */ /* 0x084fe400010f0cc9 */
[----:B------:R-:W-:-:S03]  /*a000*/  @!P5 LEA.HI.X R5, R16, R5, R200, 0x1, P3 ;  /* 0x000000051005d211 */ /* 0x000fc600018f0cc8 */
[----:B------:R3:W-:Y:S04]  /*a010*/  @!P4 ST.E.128 desc[UR36][R12.64], RZ ;  /* 0x000000ff0c00c985 */ /* 0x0007e8000c101d24 */
[----:B------:R3:W-:Y:S02]  /*a020*/  @!P5 ST.E.128 desc[UR36][R4.64], RZ ;  /* 0x000000ff0400d985 */ /* 0x0007e4000c101d24 */
.L_x_228:
[----:B------:R-:W-:Y:S05]  /*a030*/  BSYNC B1 ;  /* 0x0000000000017941 */ /* 0x000fea0003800000 */
.L_x_227:
[----:B--23--:R2:W3:Y:S01]  /*a040*/  SHFL.IDX PT, R5, R3, 0x1, 0x181f ;  /* 0x00381f0003057f89 */ /* 0x00c4e200000e0000 */
[----:B------:R-:W-:Y:S03]  /*a050*/  BSSY B1, `(.L_x_229) ;  /* 0x000000c000017945 */ /* 0x000fe60003800000 */
[----:B-1----:R2:W1:Y:S01]  /*a060*/  SHFL.IDX PT, R7, R6, 0x1, 0x181f ;  /* 0x00381f0006077f89 */ /* 0x00246200000e0000 */
[----:B------:R-:W-:Y:S05]  /*a070*/  @P1 BRA `(.L_x_230) ;  /* 0x0000000000241947 */ /* 0x000fea0003800000 */
[----:B------:R-:W-:Y:S02]  /*a080*/  ULDC UR4, c[0x0][0xac8] ;  /* 0x0002b20000047ab9 */ /* 0x000fe40000000800 */
[----:B------:R-:W-:Y:S02]  /*a090*/  ISETP.GE.AND P3, PT, R2, UR4, PT ;  /* 0x0000000402007c0c */ /* 0x000fe4000bf66270 */
[----:B------:R-:W-:-:S11]  /*a0a0*/  ISETP.GE.AND P4, PT, R16, UR4, PT ;  /* 0x0000000410007c0c */ /* 0x000fd6000bf86270 */
[-C--:B-1----:R-:W-:Y:S02]  /*a0b0*/  @!P3 LEA R12, P1, R2, R7.reuse, 0x1 ;  /* 0x00000007020cb211 */ /* 0x082fe400078208ff */
[----:B------:R-:W-:Y:S02]  /*a0c0*/  @!P4 LEA R4, P2, R16, R7, 0x1 ;  /* 0x000000071004c211 */ /* 0x000fe400078408ff */
[-C--:B---3--:R-:W-:Y:S02]  /*a0d0*/  @!P3 LEA.HI.X R13, R2, R5.reuse, R201, 0x1, P1 ;  /* 0x00000005020db211 */ /* 0x088fe400008f0cc9 */
[----:B------:R-:W-:-:S03]  /*a0e0*/  @!P4 LEA.HI.X R5, R16, R5, R200, 0x1, P2 ;  /* 0x000000051005c211 */ /* 0x000fc600010f0cc8 */
[----:B------:R4:W-:Y:S04]  /*a0f0*/  @!P3 ST.E.128 desc[UR36][R12.64], RZ ;  /* 0x000000ff0c00b985 */ /* 0x0009e8000c101d24 */
[----:B------:R4:W-:Y:S02]  /*a100*/  @!P4 ST.E.128 desc[UR36][R4.64], RZ ;  /* 0x000000ff0400c985 */ /* 0x0009e4000c101d24 */
.L_x_230:
[----:B------:R-:W-:Y:S05]  /*a110*/  BSYNC B1 ;  /* 0x0000000000017941 */ /* 0x000fea0003800000 */
.L_x_229:
[----:B---34-:R3:W4:Y:S01]  /*a120*/  SHFL.IDX PT, R5, R3, 0x2, 0x181f ;  /* 0x00581f0003057f89 */ /* 0x01872200000e0000 */
        /* <DEDUP_REMOVED lines=8> */
[-C--:B----4-:R-:W-:Y:S02]  /*a1b0*/  @!P2 LEA.HI.X R13, R2, R5.reuse, R201, 0x1, P0 ;  /* 0x00000005020da211 */ /* 0x090fe400000f0cc9 */
[----:B------:R-:W-:-:S03]  /*a1c0*/  @!P3 LEA.HI.X R5, R16, R5, R200, 0x1, P1 ;  /* 0x000000051005b211 */ /* 0x000fc600008f0cc8 */
[----:B------:R1:W-:Y:S04]  /*a1d0*/  @!P2 ST.E.128 desc[UR36][R12.64], RZ ;  /* 0x000000ff0c00a985 */ /* 0x0003e8000c101d24 */
[----:B------:R1:W-:Y:S02]  /*a1e0*/  @!P3 ST.E.128 desc[UR36][R4.64], RZ ;  /* 0x000000ff0400b985 */ /* 0x0003e4000c101d24 */
.L_x_232:
[----:B------:R-:W-:Y:S05]  /*a1f0*/  BSYNC B1 ;  /* 0x0000000000017941 */ /* 0x000fea0003800000 */
.L_x_231:
[----:B------:R-:W-:Y:S01]  /*a200*/  VIADD R0, R8, 0x60 ;  /* 0x0000006008007836 */ /* 0x000fe20000000000 */
[----:B0-23--:R-:W0:Y:S04]  /*a210*/  SHFL.IDX PT, R3, R3, 0x3, 0x181f ;  /* 0x00781f0003037f89 */ /* 0x00de2800000e0000 */
[----:B------:R-:W-:Y:S01]  /*a220*/  ISETP.GE.AND P0, PT, R0, R11, PT ;  /* 0x0000000b0000720c */ /* 0x000fe20003f06270 */
[----:B-1--4-:R1:W2:-:S12]  /*a230*/  SHFL.IDX PT, R5, R6, 0x3, 0x181f ;  /* 0x00781f0006057f89 */ /* 0x01229800000e0000 */
[----:B-1----:R-:W-:Y:S05]  /*a240*/  @P0 BRA `(.L_x_221) ;  /* 0x0000000000240947 */ /* 0x002fea0003800000 */
[----:B------:R-:W-:Y:S02]  /*a250*/  ULDC UR4, c[0x0][0xac8] ;  /* 0x0002b20000047ab9 */ /* 0x000fe40000000800 */
[----:B------:R-:W-:Y:S02]  /*a260*/  ISETP.GE.AND P2, PT, R2, UR4, PT ;  /* 0x0000000402007c0c */ /* 0x000fe4000bf46270 */
[----:B------:R-:W-:-:S11]  /*a270*/  ISETP.GE.AND P3, PT, R16, UR4, PT ;  /* 0x0000000410007c0c */ /* 0x000fd6000bf66270 */
[-C--:B--2---:R-:W-:Y:S02]  /*a280*/  @!P2 LEA R6, P0, R2, R5.reuse, 0x1 ;  /* 0x000000050206a211 */ /* 0x084fe400078008ff */
[----:B------:R-:W-:Y:S02]  /*a290*/  @!P3 LEA R4, P1, R16, R5, 0x1 ;  /* 0x000000051004b211 */ /* 0x000fe400078208ff */
[-C--:B0-----:R-:W-:Y:S02]  /*a2a0*/  @!P2 LEA.HI.X R7, R2, R3.reuse, R201, 0x1, P0 ;  /* 0x000000030207a211 */ /* 0x081fe400000f0cc9 */
[----:B------:R-:W-:-:S03]  /*a2b0*/  @!P3 LEA.HI.X R5, R16, R3, R200, 0x1, P1 ;  /* 0x000000031005b211 */ /* 0x000fc600008f0cc8 */
[----:B------:R0:W-:Y:S04]  /*a2c0*/  @!P2 ST.E.128 desc[UR36][R6.64], RZ ;  /* 0x000000ff0600a985 */ /* 0x0001e8000c101d24 */
[----:B------:R0:W-:Y:S02]  /*a2d0*/  @!P3 ST.E.128 desc[UR36][R4.64], RZ ;  /* 0x000000ff0400b985 */ /* 0x0001e4000c101d24 */
.L_x_221:
[----:B------:R-:W-:Y:S05]  /*a2e0*/  BSYNC B0 ;  /* 0x0000000000007941 */ /* 0x000fea0003800000 */
.L_x_211:
[----:B------:R-:W-:Y:S02]  /*a2f0*/  ULDC UR4, c[0x0][0xc3c] ;  /* 0x00030f0000047ab9 */ /* 0x000fe40000000800 */
[----:B------:R-:W-:-:S13]  /*a300*/  ISETP.GE.AND P0, PT, R27, UR4, PT ;  /* 0x000000041b007c0c */ /* 0x000fda000bf06270 */
[----:B------:R-:W-:Y:S05]  /*a310*/  @!P0 BRA `(.L_x_233) ;  /* 0xffffff6c000c8947 */ /* 0x000fea000383ffff */
[----:B------:R-:W-:Y:S05]  /*a320*/  EXIT ;  /* 0x000000000000794d */ /* 0x000fea0003800000 */
.L_x_182:
[----:B------:R-:W-:-:S08]  /*a330*/  NOP ;  /* 0x0000000000007918 */ /* 0x000fd00000000000 */
[----:B0-----:R-:W0:-:S00]  /*a340*/  USETMAXREG.DEALLOC.CTAPOOL 0x28 ;  /* 0x00000028000079c8 */ /* 0x001e0000080e0500 */
[----:B0-----:R-:W-:Y:S02]  /*a350*/  LOP3.LUT R0, R0, 0x3, RZ, 0xc0, !PT ;  /* 0x0000000300007812 */ /* 0x001fe400078ec0ff */
[----:B------:R-:W-:-:S04]  /*a360*/  LOP3.LUT R23, R23, 0xffffff7f, RZ, 0xc0, !PT ;  /* 0xffffff7f17177812 */ /* 0x000fc800078ec0ff */
[----:B------:R-:W0:Y:S02]  /*a370*/  SHFL.IDX PT, R0, R0, RZ, 0x1f ;  /* 0x00001fff00007589 */ /* 0x000e2400000e0000 */
[----:B0-----:R-:W-:Y:S01]  /*a380*/  ISETP.NE.AND P0, PT, R0, RZ, PT ;  /* 0x000000ff0000720c */ /* 0x001fe20003f05270 */
[----:B------:R-:W-:-:S12]  /*a390*/  IMAD.MOV.U32 R0, RZ, RZ, RZ ;  /* 0x000000ffff007224 */ /* 0x000fd800078e00ff */
[----:B------:R-:W-:Y:S01]  /*a3a0*/  @P0 LOP3.LUT R23, R23, 0x80, RZ, 0xfc, !PT ;  /* 0x0000008017170812 */ /* 0x000fe200078efcff */
[----:B------:R-:W-:Y:S06]  /*a3b0*/  @!P0 BRA `(.L_x_234) ;  /* 0x00000000001c8947 */ /* 0x000fec0003800000 */
[----:B------:R-:W0:Y:S08]  /*a3c0*/  S2UR UR5, SR_CgaCtaId ;  /* 0x00000000000579c3 */ /* 0x000e300000008800 */
[----:B------:R-:W-:Y:S06]  /*a3d0*/  BAR.SYNC.DEFER_BLOCKING 0x5, 0x180 ;  /* 0x0146000000007b1d */ /* 0x000fec0000010000 */
[----:B------:R-:W-:-:S02]  /*a3e0*/  UMOV UR4, 0x400 ;  /* 0x0000040000047882 */ /* 0x000fc40000000000 */
[----:B0-----:R-:W-:-:S09]  /*a3f0*/  ULEA UR4, UR5, UR4, 0x18 ;  /* 0x0000000405047291 */ /* 0x001fd2000f8ec03f */
[----:B------:R-:W0:Y:S01]  /*a400*/  LDS.128 R16, [UR4+0x2a8d0] ;  /* 0x02a8d004ff107984 */ /* 0x000e220008000c00 */
[----:B------:R-:W-:Y:S06]  /*a410*/  BAR.ARV 0x4, 0x180 ;  /* 0x0106000000007b1d */ /* 0x000fec0000002000 */
[----:B------:R-:W-:Y:S05]  /*a420*/  BRA `(.L_x_235) ;  /* 0x0000000800947947 */ /* 0x000fea0003800000 */
.L_x_234:
[----:B------:R-:W0:Y:S01]  /*a430*/  S2R R2, SR_TID.X ;  /* 0x0000000000027919 */ /* 0x000e220000002100 */
[----:B------:R-:W-:Y:S01]  /*a440*/  ULDC UR4, c[0x0][0xc3c] ;  /* 0x00030f0000047ab9 */ /* 0x000fe20000000800 */
[----:B------:R-:W-:Y:S01]  /*a450*/  IMAD.MOV.U32 R9, RZ, RZ, RZ ;  /* 0x000000ffff097224 */ /* 0x000fe200078e00ff */
[----:B------:R-:W1:Y:S01]  /*a460*/  S2UR UR6, SR_CTAID.X ;  /* 0x00000000000679c3 */ /* 0x000e620000002500 */
[----:B------:R-:W-:Y:S01]  /*a470*/  ULDC UR5, c[0x0][0xc38] ;  /* 0x00030e0000057ab9 */ /* 0x000fe20000000800 */
[----:B0-----:R-:W-:-:S04]  /*a480*/  LOP3.LUT R7, R2, 0x1f, RZ, 0xc0, !PT ;  /* 0x0000001f02077812 */ /* 0x001fc800078ec0ff */
[----:B------:R-:W-:-:S04]  /*a490*/  ISETP.NE.AND P0, PT, R7, 0x1f, PT ;  /* 0x0000001f0700780c */ /* 0x000fc80003f05270 */
[----:B------:R-:W-:-:S13]  /*a4a0*/  ISETP.GE.OR P1, PT, R7, UR4, !P0 ;  /* 0x0000000407007c0c */ /* 0x000fda000c726670 */
[----:B------:R-:W0:Y:S08]  /*a4b0*/  @!P1 LDC.64 R4, c[0x0][0xc80] ;  /* 0x00032000ff049b82 */ /* 0x000e300000000a00 */
[----:B------:R-:W2:Y:S01]  /*a4c0*/  @!P1 LDC.64 R2, c[0x0][0xc78] ;  /* 0x00031e00ff029b82 */ /* 0x000ea20000000a00 */
[----:B0-----:R-:W-:-:S05]  /*a4d0*/  @!P1 IMAD.WIDE.U32 R4, R7, 0x4, R4 ;  /* 0x0000000407049825 */ /* 0x001fca00078e0004 */
[----:B------:R-:W3:Y:S01]  /*a4e0*/  @!P1 LDG.E R0, desc[UR36][R4.64] ;  /* 0x0000002404009981 */ /* 0x000ee2000c1e1900 */
[----:B--2---:R-:W-:-:S05]  /*a4f0*/  @!P1 IMAD.WIDE.U32 R2, R7, 0x4, R2 ;  /* 0x0000000407029825 */ /* 0x004fca00078e0002 */
[----:B------:R-:W3:Y:S01]  /*a500*/  @!P1 LDG.E R9, desc[UR36][R2.64] ;  /* 0x0000002402099981 */ /* 0x000ee2000c1e1900 */
[C---:B------:R-:W-:Y:S02]  /*a510*/  ISETP.NE.AND P1, PT, R7.reuse, RZ, PT ;  /* 0x000000ff0700720c */ /* 0x040fe40003f25270 */
[C---:B------:R-:W-:Y:S02]  /*a520*/  ISETP.GE.U32.AND P2, PT, R7.reuse, 0x2, PT ;  /* 0x000000020700780c */ /* 0x040fe40003f46070 */
[C---:B------:R-:W-:Y:S02]  /*a530*/  ISETP.GE.U32.AND P3, PT, R7.reuse, 0x4, PT ;  /* 0x000000040700780c */ /* 0x040fe40003f66070 */
[C---:B------:R-:W-:Y:S02]  /*a540*/  ISETP.GE.U32.AND P4, PT, R7.reuse, 0x8, PT ;  /* 0x000000080700780c */ /* 0x040fe40003f86070 */
[----:B------:R-:W-:Y:S01]  /*a550*/  ISETP.GE.U32.AND P5, PT, R7, 0x10, PT ;  /* 0x000000100700780c */ /* 0x000fe20003fa6070 */
[----:B------:R-:W-:Y:S01]  /*a560*/  UMOV UR4, URZ ;  /* 0x0000003f00047c82 */ /* 0x000fe20008000000 */
[----:B---3--:R-:W-:-:S05]  /*a570*/  IMAD R6, R0, R9, RZ ;  /* 0x0000000900067224 */ /* 0x008fca00078e02ff */
[----:B------:R-:W0:Y:S02]  /*a580*/  SHFL.UP PT, R8, R6, 0x1, RZ ;  /* 0x0420000006087989 */ /* 0x000e2400000e00ff */
[----:B0-----:R-:W-:-:S05]  /*a590*/  SEL R11, R8, RZ, P1 ;  /* 0x000000ff080b7207 */ /* 0x001fca0000800000 */
[----:B------:R-:W-:-:S05]  /*a5a0*/  IMAD.IADD R11, R6, 0x1, R11 ;  /* 0x00000001060b7824 */ /* 0x000fca00078e020b */
[----:B------:R-:W0:Y:S02]  /*a5b0*/  SHFL.UP PT, R8, R11, 0x2, RZ ;  /* 0x044000000b087989 */ /* 0x000e2400000e00ff */
[----:B0-----:R-:W-:-:S05]  /*a5c0*/  SEL R8, R8, RZ, P2 ;  /* 0x000000ff08087207 */ /* 0x001fca0001000000 */
[----:B------:R-:W-:-:S05]  /*a5d0*/  IMAD.IADD R8, R11, 0x1, R8 ;  /* 0x000000010b087824 */ /* 0x000fca00078e0208 */
[----:B------:R-:W0:Y:S02]  /*a5e0*/  SHFL.UP PT, R4, R8, 0x4, RZ ;  /* 0x0480000008047989 */ /* 0x000e2400000e00ff */
[----:B0-----:R-:W-:-:S04]  /*a5f0*/  SEL R3, R4, RZ, P3 ;  /* 0x000000ff04037207 */ /* 0x001fc80001800000 */
[----:B------:R-:W-:-:S05]  /*a600*/  IADD3 R3, R8, R3, RZ ;  /* 0x0000000308037210 */ /* 0x000fca0007ffe0ff */
[----:B------:R-:W0:Y:S02]  /*a610*/  SHFL.UP PT, R2, R3, 0x8, RZ ;  /* 0x0500000003027989 */ /* 0x000e2400000e00ff */
[----:B0-----:R-:W-:-:S05]  /*a620*/  SEL R2, R2, RZ, P4 ;  /* 0x000000ff02027207 */ /* 0x001fca0002000000 */
[----:B------:R-:W-:-:S05]  /*a630*/  IMAD.IADD R2, R3, 0x1, R2 ;  /* 0x0000000103027824 */ /* 0x000fca00078e0202 */
[----:B------:R-:W0:Y:S02]  /*a640*/  SHFL.UP PT, R4, R2, 0x10, RZ ;  /* 0x0600000002047989 */ /* 0x000e2400000e00ff */
[----:B0-----:R-:W-:-:S05]  /*a650*/  SEL R5, R4, RZ, P5 ;  /* 0x000000ff04057207 */ /* 0x001fca0002800000 */
[----:B------:R-:W-:-:S05]  /*a660*/  IMAD.IADD R5, R2, 0x1, R5 ;  /* 0x0000000102057824 */ /* 0x000fca00078e0205 */
[----:B------:R-:W0:Y:S02]  /*a670*/  SHFL.IDX PT, R6, R5, 0x1f, 0x1f ;  /* 0x03e01f0005067f89 */ /* 0x000e2400000e0000 */
[----:B0-----:R-:W-:-:S05]  /*a680*/  IMAD R6, R6, UR5, RZ ;  /* 0x0000000506067c24 */ /* 0x001fca000f8e02ff */
[----:B-1----:R-:W-:Y:S01]  /*a690*/  ISETP.GT.AND P6, PT, R6, UR6, PT ;  /* 0x0000000606007c0c */ /* 0x002fe2000bfc4270 */
[----:B------:R-:W-:-:S12]  /*a6a0*/  IMAD.MOV.U32 R3, RZ, RZ, R6 ;  /* 0x000000ffff037224 */ /* 0x000fd800078e0006 */
[----:B------:R-:W-:Y:S05]  /*a6b0*/  @P6 BRA `(.L_x_236) ;  /* 0x0000000000986947 */ /* 0x000fea0003800000 */
[----:B------:R-:W-:Y:S01]  /*a6c0*/  IMAD.MOV.U32 R6, RZ, RZ, R3 ;  /* 0x000000ffff067224 */ /* 0x000fe200078e0003 */
[----:B------:R-:W-:Y:S01]  /*a6d0*/  UMOV UR4, URZ ;  /* 0x0000003f00047c82 */ /* 0x000fe20008000000 */
[----:B------:R-:W-:-:S05]  /*a6e0*/  ULDC UR5, c[0x0][0xc38] ;  /* 0x00030e0000057ab9 */ /* 0x000fca0000000800 */
.L_x_238:
[----:B------:R-:W0:Y:S01]  /*a6f0*/  LDC R0, c[0x0][0xc3c] ;  /* 0x00030f00ff007b82 */ /* 0x000e220000000800 */
[----:B------:R-:W-:-:S06]  /*a700*/  UIADD3 UR4, UR4, 0x1f, URZ ;  /* 0x0000001f04047890 */ /* 0x000fcc000fffe03f */
[----:B0-----:R-:W-:-:S13]  /*a710*/  ISETP.LE.AND P6, PT, R0, UR4, PT ;  /* 0x0000000400007c0c */ /* 0x001fda000bfc3270 */
[----:B------:R-:W-:Y:S05]  /*a720*/  @P6 BRA `(.L_x_237) ;  /* 0x0000000400a86947 */ /* 0x000fea0003800000 */
[----:B------:R-:W-:-:S05]  /*a730*/  VIADD R9, R7, UR4 ;  /* 0x0000000407097c36 */ /* 0x000fca0008000000 */
[----:B------:R-:W-:Y:S01]  /*a740*/  ISETP.GE.OR P6, PT, R9, R0, !P0 ;  /* 0x000000000900720c */ /* 0x000fe200047c6670 */
[----:B------:R-:W-:-:S12]  /*a750*/  IMAD.MOV.U32 R0, RZ, RZ, RZ ;  /* 0x000000ffff007224 */ /* 0x000fd800078e00ff */
[----:B------:R-:W0:Y:S08]  /*a760*/  @!P6 LDC.64 R4, c[0x0][0xc80] ;  /* 0x00032000ff04eb82 */ /* 0x000e300000000a00 */
[----:B------:R-:W1:Y:S01]  /*a770*/  @!P6 LDC.64 R2, c[0x0][0xc78] ;  /* 0x00031e00ff02eb82 */ /* 0x000e620000000a00 */
[----:B0-----:R-:W-:-:S05]  /*a780*/  @!P6 IMAD.WIDE R4, R9, 0x4, R4 ;  /* 0x000000040904e825 */ /* 0x001fca00078e0204 */
[----:B------:R-:W2:Y:S01]  /*a790*/  @!P6 LDG.E R0, desc[UR36][R4.64] ;  /* 0x000000240400e981 */ /* 0x000ea2000c1e1900 */
[----:B-1----:R-:W-:Y:S01]  /*a7a0*/  @!P6 IMAD.WIDE R2, R9, 0x4, R2 ;  /* 0x000000040902e825 */ /* 0x002fe200078e0202 */
[----:B------:R-:W-:-:S06]  /*a7b0*/  MOV R9, RZ ;  /* 0x000000ff00097202 */ /* 0x000fcc0000000f00 */
[----:B------:R-:W2:Y:S02]  /*a7c0*/  @!P6 LDG.E R9, desc[UR36][R2.64] ;  /* 0x000000240209e981 */ /* 0x000ea4000c1e1900 */
[----:B--2---:R-:W-:-:S05]  /*a7d0*/  IMAD R13, R0, R9, RZ ;  /* 0x00000009000d7224 */ /* 0x004fca00078e02ff */
[----:B------:R-:W0:Y:S02]  /*a7e0*/  SHFL.UP PT, R8, R13, 0x1, RZ ;  /* 0x042000000d087989 */ /* 0x000e2400000e00ff */
[----:B0-----:R-:W-:-:S05]  /*a7f0*/  SEL R8, R8, RZ, P1 ;  /* 0x000000ff08087207 */ /* 0x001fca0000800000 */
[----:B------:R-:W-:-:S05]  /*a800*/  IMAD.IADD R8, R13, 0x1, R8 ;  /* 0x000000010d087824 */ /* 0x000fca00078e0208 */
        /* <DEDUP_REMOVED lines=12> */
[----:B------:R-:W0:Y:S02]  /*a8d0*/  SHFL.IDX PT, R2, R5, 0x1f, 0x1f ;  /* 0x03e01f0005027f89 */ /* 0x000e2400000e0000 */
[----:B0-----:R-:W-:-:S04]  /*a8e0*/  IMAD R3, R2, UR5, RZ ;  /* 0x0000000502037c24 */ /* 0x001fc8000f8e02ff */
[----:B------:R-:W-:-:S05]  /*a8f0*/  IMAD.IADD R6, R3, 0x1, R6 ;  /* 0x0000000103067824 */ /* 0x000fca00078e0206 */
[----:B------:R-:W-:-:S13]  /*a900*/  ISETP.GT.AND P6, PT, R6, UR6, PT ;  /* 0x0000000606007c0c */ /* 0x000fda000bfc4270 */
[----:B------:R-:W-:Y:S05]  /*a910*/  @!P6 BRA `(.L_x_238) ;  /* 0xfffffffc0074e947 */ /* 0x000fea000383ffff */
.L_x_236:
[----:B------:R-:W-:Y:S01]  /*a920*/  IADD3 R10, -R3, R6, RZ ;  /* 0x00000006030a7210 */ /* 0x000fe20007ffe1ff */
[----:B------:R-:W-:-:S04]  /*a930*/  IMAD.MOV.U32 R16, RZ, RZ, RZ ;  /* 0x000000ffff107224 */ /* 0x000fc800078e00ff */
[----:B------:R-:W-:-:S05]  /*a940*/  IMAD R2, R5, UR5, R10 ;  /* 0x0000000505027c24 */ /* 0x000fca000f8e020a */
[----:B------:R-:W-:-:S13]  /*a950*/  ISETP.GT.AND P0, PT, R2, UR6, PT ;  /* 0x0000000602007c0c */ /* 0x000fda000bf04270 */
[----:B------:R-:W-:-:S04]  /*a960*/  VOTE.ANY R6, PT, !P0 ;  /* 0x0000000000067806 */ /* 0x000fc800040e0100 */
[----:B------:R-:W0:Y:S01]  /*a970*/  POPC R19, R6 ;  /* 0x0000000600137309 */ /* 0x000e220000000000 */
[----:B------:R-:W-:Y:S01]  /*a980*/  ISETP.NE.AND P0, PT, R6, RZ, PT ;  /* 0x000000ff0600720c */ /* 0x000fe20003f05270 */
[----:B0-----:R-:W0:Y:S04]  /*a990*/  SHFL.IDX PT, R0, R0, R19, 0x1f ;  /* 0x00001f1300007589 */ /* 0x001e2800000e0000 */
[----:B------:R1:W2:Y:S01]  /*a9a0*/  SHFL.IDX PT, R9, R9, R19, 0x1f ;  /* 0x00001f1309097589 */ /* 0x0002a200000e0000 */
[----:B0-----:R-:W-:-:S04]  /*a9b0*/  IABS R4, R0 ;  /* 0x0000000000047213 */ /* 0x001fc80000000000 */
[----:B------:R-:W0:Y:S08]  /*a9c0*/  I2F.RP R8, R4 ;  /* 0x0000000400087306 */ /* 0x000e300000209400 */
[----:B0-----:R-:W0:Y:S02]  /*a9d0*/  MUFU.RCP R8, R8 ;  /* 0x0000000800087308 */ /* 0x001e240000001000 */
[----:B0-----:R-:W-:-:S06]  /*a9e0*/  VIADD R2, R8, 0xffffffe ;  /* 0x0ffffffe08027836 */ /* 0x001fcc0000000000 */
[----:B------:R-:W0:Y:S02]  /*a9f0*/  F2I.FTZ.U32.TRUNC.NTZ R3, R2 ;  /* 0x0000000200037305 */ /* 0x000e24000021f000 */
[----:B0-----:R-:W-:Y:S01]  /*aa00*/  IMAD.MOV R11, RZ, RZ, -R3 ;  /* 0x000000ffff0b7224 */ /* 0x001fe200078e0a03 */
[----:B-12---:R-:W-:Y:S06]  /*aa10*/  @!P0 BRA `(.L_x_239) ;  /* 0x0000000000088947 */ /* 0x006fec0003800000 */
[----:B------:R-:W-:-:S06]  /*aa20*/  VIADD R16, R19, 0xffffffff ;  /* 0xffffffff13107836 */ /* 0x000fcc0000000000 */
[----:B------:R0:W1:Y:S02]  /*aa30*/  SHFL.IDX PT, R16, R5, R16, 0x1f ;  /* 0x00001f1005107589 */ /* 0x00006400000e0000 */
.L_x_239:
[----:B-1----:R-:W-:Y:S01]  /*aa40*/  IMAD R16, R16, UR5, R10 ;  /* 0x0000000510107c24 */ /* 0x002fe2000f8e020a */
[----:B0-----:R-:W-:Y:S01]  /*aa50*/  IABS R5, R9 ;  /* 0x0000000900057213 */ /* 0x001fe20000000000 */
[----:B------:R-:W-:Y:S01]  /*aa60*/  IMAD R11, R11, R4, RZ ;  /* 0x000000040b0b7224 */ /* 0x000fe200078e02ff */
[----:B------:R-:W-:Y:S01]  /*aa70*/  IABS R10, R0 ;  /* 0x00000000000a7213 */ /* 0x000fe20000000000 */
[----:B------:R-:W-:Y:S01]  /*aa80*/  IMAD.MOV.U32 R2, RZ, RZ, RZ ;  /* 0x000000ffff027224 */ /* 0x000fe200078e00ff */
[----:B------:R-:W-:Y:S01]  /*aa90*/  IADD3 R17, -R16, UR6, RZ ;  /* 0x0000000610117c10 */ /* 0x000fe2000fffe1ff */
[----:B------:R-:W0:Y:S01]  /*aaa0*/  I2F.RP R6, R5 ;  /* 0x0000000500067306 */ /* 0x000e220000209400 */
[----:B------:R-:W-:Y:S02]  /*aab0*/  VIADD R19, R19, UR4 ;  /* 0x0000000413137c36 */ /* 0x000fe40008000000 */
[----:B------:R-:W-:Y:S01]  /*aac0*/  IABS R8, R17 ;  /* 0x0000001100087213 */ /* 0x000fe20000000000 */
[----:B------:R-:W-:-:S03]  /*aad0*/  IMAD.HI.U32 R2, R3, R11, R2 ;  /* 0x0000000b03027227 */ /* 0x000fc600078e0002 */
[----:B------:R-:W-:Y:S01]  /*aae0*/  MOV R3, R8 ;  /* 0x0000000800037202 */ /* 0x000fe20000000f00 */
[----:B------:R-:W-:-:S04]  /*aaf0*/  IMAD.MOV R10, RZ, RZ, -R10 ;  /* 0x000000ffff0a7224 */ /* 0x000fc800078e0a0a */
[----:B------:R-:W-:Y:S02]  /*ab00*/  IMAD.MOV.U32 R8, RZ, RZ, R10 ;  /* 0x000000ffff087224 */ /* 0x000fe400078e000a */
[----:B------:R-:W-:Y:S01]  /*ab10*/  IMAD.HI.U32 R2, R2, R3, RZ ;  /* 0x0000000302027227 */ /* 0x000fe200078e00ff */
[----:B0-----:R-:W0:Y:S03]  /*ab20*/  MUFU.RCP R6, R6 ;  /* 0x0000000600067308 */ /* 0x001e260000001000 */
[----:B------:R-:W-:-:S05]  /*ab30*/  IMAD R3, R2, R8, R3 ;  /* 0x0000000802037224 */ /* 0x000fca00078e0203 */
[----:B------:R-:W-:Y:S01]  /*ab40*/  ISETP.GT.U32.AND P1, PT, R4, R3, PT ;  /* 0x000000030400720c */ /* 0x000fe20003f24070 */
[----:B0-----:R-:W-:-:S12]  /*ab50*/  VIADD R8, R6, 0xffffffe ;  /* 0x0ffffffe06087836 */ /* 0x001fd80000000000 */
[----:B------:R-:W-:Y:S02]  /*ab60*/  @!P1 IMAD.IADD R3, R3, 0x1, -R4 ;  /* 0x0000000103039824 */ /* 0x000fe400078e0a04 */
[----:B------:R-:W-:Y:S01]  /*ab70*/  @!P1 VIADD R2, R2, 0x1 ;  /* 0x0000000102029836 */ /* 0x000fe20000000000 */
[----:B------:R-:W-:Y:S02]  /*ab80*/  ISETP.NE.AND P1, PT, R0, RZ, PT ;  /* 0x000000ff0000720c */ /* 0x000fe40003f25270 */
[----:B------:R-:W-:Y:S02]  /*ab90*/  ISETP.GE.U32.AND P0, PT, R3, R4, PT ;  /* 0x000000040300720c */ /* 0x000fe40003f06070 */
[----:B------:R0:W1:Y:S01]  /*aba0*/  F2I.FTZ.U32.TRUNC.NTZ R3, R8 ;  /* 0x0000000800037305 */ /* 0x000062000021f000 */
[----:B------:R-:W-:-:S04]  /*abb0*/  LOP3.LUT R4, R17, R0, RZ, 0x3c, !PT ;  /* 0x0000000011047212 */ /* 0x000fc800078e3cff */
[----:B------:R-:W-:Y:S02]  /*abc0*/  ISETP.GE.AND P2, PT, R4, RZ, PT ;  /* 0x000000ff0400720c */ /* 0x000fe40003f46270 */
[----:B0-----:R-:W-:-:S04]  /*abd0*/  IABS R8, R9 ;  /* 0x0000000900087213 */ /* 0x001fc80000000000 */
[----:B------:R-:W-:Y:S02]  /*abe0*/  @P0 VIADD R2, R2, 0x1 ;  /* 0x0000000102020836 */ /* 0x000fe40000000000 */
[----:B------:R-:W-:Y:S02]  /*abf0*/  IMAD.MOV R8, RZ, RZ, -R8 ;  /* 0x000000ffff087224 */ /* 0x000fe400078e0a08 */
[----:B------:R-:W-:Y:S01]  /*ac00*/  IMAD.MOV.U32 R6, RZ, RZ, R2 ;  /* 0x000000ffff067224 */ /* 0x000fe200078e0002 */
[----:B-1----:R-:W-:-:S03]  /*ac10*/  IADD3 R2, RZ, -R3, RZ ;  /* 0x80000003ff027210 */ /* 0x002fc60007ffe0ff */
[----:B------:R-:W-:Y:S01]  /*ac20*/  @!P2 IMAD.MOV R6, RZ, RZ, -R6 ;  /* 0x000000ffff06a224 */ /* 0x000fe200078e0a06 */
[----:B------:R-:W-:Y:S01]  /*ac30*/  @!P1 LOP3.LUT R6, RZ, R0, RZ, 0x33, !PT ;  /* 0x00000000ff069212 */ /* 0x000fe200078e33ff */
[----:B------:R-:W-:Y:S02]  /*ac40*/  IMAD R11, R2, R5, RZ ;  /* 0x00000005020b7224 */ /* 0x000fe400078e02ff */
[----:B------:R-:W-:Y:S01]  /*ac50*/  IMAD.MOV.U32 R2, RZ, RZ, RZ ;  /* 0x000000ffff027224 */ /* 0x000fe200078e00ff */
[-C--:B------:R-:W-:Y:S01]  /*ac60*/  IABS R4, R6.reuse ;  /* 0x0000000600047213 */ /* 0x080fe20000000000 */
[----:B------:R-:W-:Y:S02]  /*ac70*/  IMAD R0, R0, R6, RZ ;  /* 0x0000000600007224 */ /* 0x000fe400078e02ff */
[----:B------:R-:W-:-:S04]  /*ac80*/  IMAD.HI.U32 R2, R3, R11, R2 ;  /* 0x0000000b03027227 */ /* 0x000fc800078e0002 */
[----:B------:R-:W-:Y:S02]  /*ac90*/  IMAD.MOV.U32 R3, RZ, RZ, R4 ;  /* 0x000000ffff037224 */ /* 0x000fe400078e0004 */
[----:B------:R-:W-:Y:S02]  /*aca0*/  IMAD.MOV.U32 R4, RZ, RZ, R8 ;  /* 0x000000ffff047224 */ /* 0x000fe400078e0008 */
[----:B------:R-:W-:-:S04]  /*acb0*/  IMAD.HI.U32 R2, R2, R3, RZ ;  /* 0x0000000302027227 */ /* 0x000fc800078e00ff */
[----:B------:R-:W-:Y:S01]  /*acc0*/  IMAD R4, R2, R4, R3 ;  /* 0x0000000402047224 */ /* 0x000fe200078e0203 */
[----:B------:R-:W-:Y:S01]  /*acd0*/  LOP3.LUT R3, R6, R9, RZ, 0x3c, !PT ;  /* 0x0000000906037212 */ /* 0x000fe200078e3cff */
[----:B------:R-:W-:-:S03]  /*ace0*/  IMAD.IADD R17, R17, 0x1, -R0 ;  /* 0x0000000111117824 */ /* 0x000fc600078e0a00 */
[----:B------:R-:W-:Y:S02]  /*acf0*/  ISETP.GT.U32.AND P1, PT, R5, R4, PT ;  /* 0x000000040500720c */ /* 0x000fe40003f24070 */
[----:B------:R-:W-:-:S11]  /*ad00*/  ISETP.GE.AND P2, PT, R3, RZ, PT ;  /* 0x000000ff0300720c */ /* 0x000fd60003f46270 */
[----:B------:R-:W-:Y:S01]  /*ad10*/  @!P1 IMAD.IADD R4, R4, 0x1, -R5 ;  /* 0x0000000104049824 */ /* 0x000fe200078e0a05 */
[----:B------:R-:W-:Y:S02]  /*ad20*/  @!P1 IADD3 R2, R2, 0x1, RZ ;  /* 0x0000000102029810 */ /* 0x000fe40007ffe0ff */
[----:B------:R-:W-:Y:S02]  /*ad30*/  ISETP.NE.AND P1, PT, R9, RZ, PT ;  /* 0x000000ff0900720c */ /* 0x000fe40003f25270 */
[----:B------:R-:W-:-:S13]  /*ad40*/  ISETP.GE.U32.AND P0, PT, R4, R5, PT ;  /* 0x000000050400720c */ /* 0x000fda0003f06070 */
[----:B------:R-:W-:-:S04]  /*ad50*/  @P0 VIADD R2, R2, 0x1 ;  /* 0x0000000102020836 */ /* 0x000fc80000000000 */
[----:B------:R-:W-:Y:S01]  /*ad60*/  @!P2 IMAD.MOV R2, RZ, RZ, -R2 ;  /* 0x000000ffff02a224 */ /* 0x000fe200078e0a02 */
[----:B------:R-:W-:-:S05]  /*ad70*/  @!P1 LOP3.LUT R2, RZ, R9, RZ, 0x33, !PT ;  /* 0x00000009ff029212 */ /* 0x000fca00078e33ff */
[----:B------:R-:W-:-:S04]  /*ad80*/  IMAD.MOV R18, RZ, RZ, -R2 ;  /* 0x000000ffff127224 */ /* 0x000fc800078e0a02 */
[C---:B------:R-:W-:Y:S02]  /*ad90*/  IMAD R18, R9.reuse, R18, R6 ;  /* 0x0000001209127224 */ /* 0x040fe400078e0206 */
[----:B------:R-:W-:-:S05]  /*ada0*/  IMAD R9, R9, 0x1000000, R2 ;  /* 0x0100000009097824 */ /* 0x000fca00078e0202 */
[----:B------:R-:W-:Y:S01]  /*adb0*/  LEA R18, R18, R9, 0x10 ;  /* 0x0000000912127211 */ /* 0x000fe200078e80ff */
[----:B------:R-:W-:Y:S06]  /*adc0*/  BRA `(.L_x_240) ;  /* 0x0000000000147947 */ /* 0x000fec0003800000 */
.L_x_237:
[----:B------:R-:W-:Y:S01]  /*add0*/  ULDC UR4, c[0x0][0xc3c] ;  /* 0x00030f0000047ab9 */ /* 0x000fe20000000800 */
[----:B------:R-:W-:Y:S02]  /*ade0*/  IMAD.MOV.U32 R17, RZ, RZ, RZ ;  /* 0x000000ffff117224 */ /* 0x000fe400078e00ff */
[----:B------:R-:W-:Y:S02]  /*adf0*/  IMAD.U32 R16, RZ, RZ, UR6 ;  /* 0x00000006ff107e24 */ /* 0x000fe4000f8e00ff */
[----:B------:R-:W-:Y:S02]  /*ae00*/  IMAD.MOV.U32 R18, RZ, RZ, RZ ;  /* 0x000000ffff127224 */ /* 0x000fe400078e00ff */
[----:B------:R-:W-:-:S07]  /*ae10*/  IMAD.U32 R19, RZ, RZ, UR4 ;  /* 0x00000004ff137e24 */ /* 0x000fce000f8e00ff */
.L_x_240:
[----:B------:R-:W-:-:S13]  /*ae20*/  ISETP.NE.AND P0, PT, R7, RZ, PT ;  /* 0x000000ff0700720c */ /* 0x000fda0003f05270 */
[----:B------:R-:W0:Y:S01]  /*ae30*/  @!P0 S2R R3, SR_CgaCtaId ;  /* 0x0000000000038919 */ /* 0x000e220000008800 */
[----:B------:R-:W-:-:S04]  /*ae40*/  @!P0 MOV R0, 0x400 ;  /* 0x0000040000008802 */ /* 0x000fc80000000f00 */
[----:B0-----:R-:W-:-:S05]  /*ae50*/  @!P0 LEA R0, R3, R0, 0x18 ;  /* 0x0000000003008211 */ /* 0x001fca00078ec0ff */
[----:B------:R1:W-:Y:S01]  /*ae60*/  @!P0 STS.128 [R0+0x2a8d0], R16 ;  /* 0x02a8d01000008388 */ /* 0x0003e20000000c00 */
[----:B------:R-:W-:Y:S06]  /*ae70*/  BAR.ARV 0x5, 0x180 ;  /* 0x0146000000007b1d */ /* 0x000fec0000002000 */
.L_x_235:
[----:B------:R2:W-:Y:S01]  /*ae80*/  STL [R1+0x18], RZ ;  /* 0x000018ff01007387 */ /* 0x0005e20000100800 */
[----:B------:R-:W-:Y:S01]  /*ae90*/  ULDC UR4, c[0x0][0xc3c] ;  /* 0x00030f0000047ab9 */ /* 0x000fe20000000800 */
[----:B------:R-:W-:Y:S01]  /*aea0*/  IMAD.MOV.U32 R28, RZ, RZ, 0x1 ;  /* 0x00000001ff1c7424 */ /* 0x000fe200078e00ff */
[----:B0-----:R-:W-:Y:S01]  /*aeb0*/  ISETP.GE.AND P0, PT, R19, UR4, PT ;  /* 0x0000000413007c0c */ /* 0x001fe2000bf06270 */
[----:B------:R-:W-:-:S12]  /*aec0*/  IMAD.MOV.U32 R27, RZ, RZ, RZ ;  /* 0x000000ffff1b7224 */ /* 0x000fd800078e00ff */
[----:B--2---:R-:W-:Y:S05]  /*aed0*/  @P0 BRA `(.L_x_241) ;  /* 0x0000004800ac0947 */ /* 0x004fea0003800000 */
[----:B-1----:R-:W2:Y:S01]  /*aee0*/  LDL R0, [R1+0x1c] ;  /* 0x00001c0001007983 */ /* 0x002ea20000100800 */
[----:B------:R-:W0:Y:S01]  /*aef0*/  S2UR UR5, SR_CgaCtaId ;  /* 0x00000000000579c3 */ /* 0x000e220000008800 */
[----:B------:R-:W-:Y:S01]  /*af00*/  BSSY B8, `(.L_x_241) ;  /* 0x00004a8000087945 */ /* 0x000fe20003800000 */
[----:B------:R-:W-:Y:S01]  /*af10*/  IMAD.MOV.U32 R28, RZ, RZ, 0x1 ;  /* 0x00000001ff1c7424 */ /* 0x000fe200078e00ff */
[----:B------:R-:W1:Y:S01]  /*af20*/  S2R R5, SR_TID.X ;  /* 0x0000000000057919 */ /* 0x000e620000002100 */
[----:B------:R-:W-:Y:S01]  /*af30*/  IMAD.MOV.U32 R27, RZ, RZ, RZ ;  /* 0x000000ffff1b7224 */ /* 0x000fe200078e00ff */
[----:B------:R-:W-:Y:S01]  /*af40*/  ULDC UR39, c[0x0][0xc] ;  /* 0x0000030000277ab9 */ /* 0x000fe20000000800 */
[----:B------:R3:W-:Y:S01]  /*af50*/  STL [R1+0x18], RZ ;  /* 0x000018ff01007387 */ /* 0x0007e20000100800 */
[----:B-1----:R-:W-:Y:S02]  /*af60*/  LOP3.LUT R4, R5, 0x7f, RZ, 0xc0, !PT ;  /* 0x0000007f05047812 */ /* 0x002fe400078ec0ff */
[----:B--2---:R-:W-:-:S02]  /*af70*/  R2UR UR4, R0 ;  /* 0x00000000000472ca */ /* 0x004fc400000e0000 */
[----:B------:R-:W-:-:S04]  /*af80*/  SHF.L.U32 R0, R5, 0x3, RZ ;  /* 0x0000000305007819 */ /* 0x000fc800000006ff */
[----:B------:R-:W-:-:S04]  /*af90*/  LOP3.LUT R2, R0, 0x1f8, RZ, 0xc0, !PT ;  /* 0x000001f800027812 */ /* 0x000fc800078ec0ff */
[----:B------:R-:W-:Y:S01]  /*afa0*/  LOP3.LUT R3, R2, 0x38, R5, 0x78, !PT ;  /* 0x0000003802037812 */ /* 0x000fe200078e7805 */
[----:B------:R-:W-:Y:S01]  /*afb0*/  IMAD.SHL.U32 R2, R5, 0x10, RZ ;  /* 0x0000001005027824 */ /* 0x000fe200078e00ff */
[----:B------:R-:W-:Y:S01]  /*afc0*/  SHF.R.U32.HI R5, RZ, 0x3, R4 ;  /* 0x00000003ff057819 */ /* 0x000fe20000011604 */
[----:B------:R-:W-:Y:S01]  /*afd0*/  ULOP3.LUT UR38, UR4, 0x2, URZ, 0xfc, !UPT ;  /* 0x0000000204267892 */ /* 0x000fe2000f8efc3f */
[----:B------:R-:W-:Y:S02]  /*afe0*/  LOP3.LUT R32, R3, 0x200, R0, 0xf8, !PT ;  /* 0x0000020003207812 */ /* 0x000fe400078ef800 */
[----:B------:R-:W-:Y:S01]  /*aff0*/  UMOV UR4, 0x400 ;  /* 0x0000040000047882 */ /* 0x000fe20000000000 */
[----:B------:R-:W-:Y:S01]  /*b000*/  LOP3.LUT R4, R0, 0x38, RZ, 0xc0, !PT ;  /* 0x0000003800047812 */ /* 0x000fe200078ec0ff */
[----:B0-----:R-:W-:Y:S01]  /*b010*/  ULEA UR4, UR5, UR4, 0x18 ;  /* 0x0000000405047291 */ /* 0x001fe2000f8ec03f */
[----:B------:R-:W-:Y:S02]  /*b020*/  LOP3.LUT R3, R5, 0x70, R2, 0xf8, !PT ;  /* 0x0000007005037812 */ /* 0x000fe400078ef802 */
[----:B------:R-:W-:-:S02]  /*b030*/  LOP3.LUT R2, R4, 0x40, RZ, 0xfc, !PT ;  /* 0x0000004004027812 */ /* 0x000fc400078efcff */
[----:B------:R-:W-:Y:S01]  /*b040*/  LOP3.LUT R0, R4, 0x80, RZ, 0xfc, !PT ;  /* 0x0000008004007812 */ /* 0x000fe200078efcff */
[----:B------:R-:W-:-:S04]  /*b050*/  IMAD.U32 R22, RZ, RZ, UR4 ;  /* 0x00000004ff167e24 */ /* 0x000fc8000f8e00ff */
[----:B---3--:R-:W-:-:S07]  /*b060*/  IMAD R33, R32, 0x2, R22 ;  /* 0x0000000220217824 */ /* 0x008fce00078e0216 */
.L_x_304:
[----:B0-----:R-:W0:Y:S02]  /*b070*/  LDC.64 R30, c[0x0][0xc88] ;  /* 0x00032200ff1e7b82 */ /* 0x001e240000000a00 */
[----:B0-----:R-:W-:-:S06]  /*b080*/  IMAD.WIDE R30, R19, 0x4, R30 ;  /* 0x00000004131e7825 */ /* 0x001fcc00078e021e */
[----:B--2---:R-:W2:Y:S01]  /*b090*/  LDG.E R30, desc[UR36][R30.64] ;  /* 0x000000241e1e7981 */ /* 0x004ea2000c1e1900 */
[----:B------:R-:W-:Y:S05]  /*b0a0*/  YIELD ;  /* 0x0000000000007946 */ /* 0x000fea0003800000 */
[----:B------:R-:W-:Y:S01]  /*b0b0*/  ULDC.64 UR4, c[0x0][0xa28] ;  /* 0x00028a0000047ab9 */ /* 0x000fe20000000a00 */
[----:B------:R-:W-:Y:S01]  /*b0c0*/  IMAD.MOV.U32 R37, RZ, RZ, RZ ;  /* 0x000000ffff257224 */ /* 0x000fe200078e00ff */
[----:B------:R-:W-:Y:S01]  /*b0d0*/  ISETP.NE.U32.AND P0, PT, RZ, UR4, PT ;  /* 0x00000004ff007c0c */ /* 0x000fe2000bf05070 */
[----:B------:R-:W-:-:S03]  /*b0e0*/  ULDC.64 UR6, c[0x0][0xa18] ;  /* 0x0002860000067ab9 */ /* 0x000fc60000000a00 */
[----:B------:R-:W-:Y:S01]  /*b0f0*/  ISETP.NE.AND.EX P0, PT, RZ, UR5, PT, P0 ;  /* 0x00000005ff007c0c */ /* 0x000fe2000bf05300 */
[----:B------:R-:W-:Y:S01]  /*b100*/  IMAD.MOV.U32 R35, RZ, RZ, RZ ;  /* 0x000000ffff237224 */ /* 0x000fe200078e00ff */
[----:B--2---:R-:W-:-:S11]  /*b110*/  SHF.R.S32.HI R0, RZ, 0x1f, R30 ;  /* 0x0000001fff007819 */ /* 0x004fd6000001141e */
[C---:B------:R-:W-:Y:S02]  /*b120*/  @P0 LEA R2, P1, R30.reuse, UR4, 0x2 ;  /* 0x000000041e020c11 */ /* 0x040fe4000f8210ff */
[C---:B------:R-:W-:Y:S01]  /*b130*/  SHF.L.U32 R24, R30.reuse, 0x2, RZ ;  /* 0x000000021e187819 */ /* 0x040fe200000006ff */
[----:B------:R0:W-:Y:S01]  /*b140*/  STL [R1+0x4], R0 ;  /* 0x0000040001007387 */ /* 0x0001e20000100800 */
[----:B------:R-:W-:Y:S01]  /*b150*/  @P0 LEA.HI.X R3, R30, UR5, R0, 0x2, P1 ;  /* 0x000000051e030c11 */ /* 0x000fe200088f1400 */
[----:B------:R-:W-:-:S04]  /*b160*/  ULDC.64 UR4, c[0x0][0xa00] ;  /* 0x0002800000047ab9 */ /* 0x000fc80000000a00 */
[----:B------:R1:W5:Y:S01]  /*b170*/  @P0 LDG.E R37, desc[UR36][R2.64] ;  /* 0x0000002402250981 */ /* 0x000362000c1e1900 */
[----:B------:R-:W-:Y:S02]  /*b180*/  ISETP.NE.U32.AND P0, PT, RZ, UR4, PT ;  /* 0x00000004ff007c0c */ /* 0x000fe4000bf05070 */
[----:B------:R-:W-:Y:S02]  /*b190*/  SHF.L.U64.HI R25, R30, 0x2, R0 ;  /* 0x000000021e197819 */ /* 0x000fe40000010200 */
[----:B------:R-:W-:Y:S02]  /*b1a0*/  ISETP.NE.AND.EX P2, PT, RZ, UR5, PT, P0 ;  /* 0x00000005ff007c0c */ /* 0x000fe4000bf45300 */
[----:B------:R-:W-:Y:S02]  /*b1b0*/  ISETP.NE.U32.AND P0, PT, RZ, UR6, PT ;  /* 0x00000006ff007c0c */ /* 0x000fe4000bf05070 */
[----:B------:R-:W-:Y:S02]  /*b1c0*/  LOP3.LUT R23, R23, 0xffffffbf, RZ, 0xc0, !PT ;  /* 0xffffffbf17177812 */ /* 0x000fe400078ec0ff */
[----:B------:R-:W-:-:S02]  /*b1d0*/  ISETP.NE.AND.EX P0, PT, RZ, UR7, PT, P0 ;  /* 0x00000007ff007c0c */ /* 0x000fc4000bf05300 */
[----:B-1----:R-:W-:-:S04]  /*b1e0*/  IADD3 R2, P1, R24, UR4, RZ ;  /* 0x0000000418027c10 */ /* 0x002fc8000ff3e0ff */
[----:B------:R-:W-:Y:S01]  /*b1f0*/  IADD3.X R3, R25, UR5, RZ, P1, !PT ;  /* 0x0000000519037c10 */ /* 0x000fe20008ffe4ff */
[----:B------:R-:W-:Y:S01]  /*b200*/  ULDC.64 UR4, c[0x0][0x418] ;  /* 0x0001060000047ab9 */ /* 0x000fe20000000a00 */
[----:B------:R-:W-:-:S03]  /*b210*/  @P2 LOP3.LUT R23, R23, 0x40, RZ, 0xfc, !PT ;  /* 0x0000004017172812 */ /* 0x000fc600078efcff */
[----:B------:R1:W5:Y:S02]  /*b220*/  @P2 LDG.E R35, desc[UR36][R2.64] ;  /* 0x0000002402232981 */ /* 0x000364000c1e1900 */
[----:B------:R-:W-:-:S04]  /*b230*/  @P0 IADD3 R4, P1, R24, UR6, RZ ;  /* 0x0000000618040c10 */ /* 0x000fc8000ff3e0ff */
[----:B------:R-:W-:-:S05]  /*b240*/  @P0 IADD3.X R5, R25, UR7, RZ, P1, !PT ;  /* 0x0000000719050c10 */ /* 0x000fca0008ffe4ff */
[----:B0-----:R-:W2:Y:S01]  /*b250*/  @P0 LDG.E R0, desc[UR36][R4.64] ;  /* 0x0000002404000981 */ /* 0x001ea2000c1e1900 */
[----:B------:R-:W-:-:S03]  /*b260*/  UISETP.NE.U32.AND UP0, UPT, UR4, URZ, UPT ;  /* 0x0000003f0400728c */ /* 0x000fc6000bf05070 */
[----:B------:R-:W-:Y:S01]  /*b270*/  ULDC UR4, c[0x0][0x424] ;  /* 0x0001090000047ab9 */ /* 0x000fe20000000800 */
[----:B------:R-:W-:-:S03]  /*b280*/  UISETP.NE.AND.EX UP0, UPT, UR5, URZ, UPT, UP0 ;  /* 0x0000003f0500728c */ /* 0x000fc6000bf05300 */
[----:B------:R-:W-:Y:S01]  /*b290*/  ULDC UR5, c[0x0][0x2f0] ;  /* 0x0000bc0000057ab9 */ /* 0x000fe20000000800 */
[----:B------:R-:W-:-:S04]  /*b2a0*/  USEL UR4, UR4, 0x1, UP0 ;  /* 0x0000000104047887 */ /* 0x000fc80008000000 */
[----:B------:R-:W-:-:S06]  /*b2b0*/  UIMAD UR4, UR4, UR5, URZ ;  /* 0x00000005040472a4 */ /* 0x000fcc000f8e023f */
[----:B------:R-:W-:Y:S01]  /*b2c0*/  IMAD.U32 R34, RZ, RZ, UR4 ;  /* 0x00000004ff227e24 */ /* 0x000fe2000f8e00ff */
[----:B--2---:R1:W-:Y:S01]  /*b2d0*/  @P0 STL [R1+0x10], R0 ;  /* 0x0000100001000387 */ /* 0x0043e20000100800 */
[----:B------:R-:W-:Y:S05]  /*b2e0*/  @P0 BRA `(.L_x_242) ;  /* 0x0000000000200947 */ /* 0x000fea0003800000 */
[----:B------:R-:W-:Y:S02]  /*b2f0*/  ULDC UR4, c[0x0][0x288] ;  /* 0x0000a20000047ab9 */ /* 0x000fe40000000800 */
[----:B-1----:R-:W-:-:S05]  /*b300*/  IMAD.U32 R0, RZ, RZ, UR4 ;  /* 0x00000004ff007e24 */ /* 0x002fca000f8e00ff */
[----:B------:R0:W-:Y:S01]  /*b310*/  STL [R1+0x10], R0 ;  /* 0x0000100001007387 */ /* 0x0001e20000100800 */
[----:B------:R-:W-:Y:S05]  /*b320*/  @!P2 BRA `(.L_x_242) ;  /* 0x000000000010a947 */ /* 0x000fea0003800000 */
[----:B------:R-:W2:Y:S04]  /*b330*/  LDG.E R5, desc[UR36][R2.64] ;  /* 0x0000002402057981 */ /* 0x000ea8000c1e1900 */
[----:B0-----:R-:W2:Y:S02]  /*b340*/  LDG.E R0, desc[UR36][R2.64+0x4] ;  /* 0x0000042402007981 */ /* 0x001ea4000c1e1900 */
[----:B--2---:R-:W-:-:S05]  /*b350*/  IMAD.IADD R0, R0, 0x1, -R5 ;  /* 0x0000000100007824 */ /* 0x004fca00078e0a05 */
[----:B------:R2:W-:Y:S02]  /*b360*/  STL [R1+0x10], R0 ;  /* 0x0000100001007387 */ /* 0x0005e40000100800 */
.L_x_242:
[----:B------:R-:W-:Y:S01]  /*b370*/  ULDC.64 UR4, c[0x0][0xa20] ;  /* 0x0002880000047ab9 */ /* 0x000fe20000000a00 */
[----:B------:R-:W-:Y:S01]  /*b380*/  IMAD.MOV.U32 R31, RZ, RZ, R30 ;  /* 0x000000ffff1f7224 */ /* 0x000fe200078e001e */
[----:B------:R-:W-:-:S04]  /*b390*/  ISETP.NE.U32.AND P0, PT, RZ, UR4, PT ;  /* 0x00000004ff007c0c */ /* 0x000fc8000bf05070 */
[----:B------:R-:W-:-:S13]  /*b3a0*/  ISETP.NE.AND.EX P0, PT, RZ, UR5, PT, P0 ;  /* 0x00000005ff007c0c */ /* 0x000fda000bf05300 */
[----:B------:R-:W-:Y:S05]  /*b3b0*/  @!P0 BRA `(.L_x_243) ;  /* 0x0000000000108947 */ /* 0x000fea0003800000 */
[----:B-1----:R-:W-:-:S04]  /*b3c0*/  IADD3 R2, P0, R24, UR4, RZ ;  /* 0x0000000418027c10 */ /* 0x002fc8000ff1e0ff */
[----:B------:R-:W-:-:S05]  /*b3d0*/  IADD3.X R3, R25, UR5, RZ, P0, !PT ;  /* 0x0000000519037c10 */ /* 0x000fca00087fe4ff */
[----:B------:R1:W5:Y:S01]  /*b3e0*/  LDG.E R34, desc[UR36][R2.64] ;  /* 0x0000002402227981 */ /* 0x000362000c1e1900 */
[----:B------:R-:W-:Y:S05]  /*b3f0*/  BRA `(.L_x_244) ;  /* 0x0000000000247947 */ /* 0x000fea0003800000 */
.L_x_243:
[----:B------:R-:W-:Y:S02]  /*b400*/  ULDC.64 UR4, c[0x0][0xa08] ;  /* 0x0002820000047ab9 */ /* 0x000fe40000000a00 */
[----:B------:R-:W-:-:S04]  /*b410*/  ISETP.NE.U32.AND P0, PT, RZ, UR4, PT ;  /* 0x00000004ff007c0c */ /* 0x000fc8000bf05070 */
[----:B------:R-:W-:-:S13]  /*b420*/  ISETP.NE.AND.EX P0, PT, RZ, UR5, PT, P0 ;  /* 0x00000005ff007c0c */ /* 0x000fda000bf05300 */
[----:B------:R-:W-:Y:S05]  /*b430*/  @!P0 BRA `(.L_x_244) ;  /* 0x0000000000148947 */ /* 0x000fea0003800000 */
[----:B-1----:R-:W1:Y:S02]  /*b440*/  LDC.64 R2, c[0x0][0xa08] ;  /* 0x00028200ff027b82 */ /* 0x002e640000000a00 */
[----:B-1----:R-:W-:-:S05]  /*b450*/  IMAD.WIDE R2, R31, 0x4, R2 ;  /* 0x000000041f027825 */ /* 0x002fca00078e0202 */
[----:B------:R-:W3:Y:S04]  /*b460*/  LDG.E R34, desc[UR36][R2.64] ;  /* 0x0000002402227981 */ /* 0x000ee8000c1e1900 */
[----:B------:R-:W3:Y:S02]  /*b470*/  LDG.E R5, desc[UR36][R2.64+0x4] ;  /* 0x0000042402057981 */ /* 0x000ee4000c1e1900 */
[----:B---3--:R-:W-:-:S07]  /*b480*/  IMAD.IADD R34, R5, 0x1, -R34 ;  /* 0x0000000105227824 */ /* 0x008fce00078e0a22 */
.L_x_244:
[----:B-----5:R-:W-:Y:S01]  /*b490*/  IADD3 R34, -R37, R34, RZ ;  /* 0x0000002225227210 */ /* 0x020fe20007ffe1ff */
[----:B------:R-:W-:Y:S01]  /*b4a0*/  BSSY B0, `(.L_x_245) ;  /* 0x000002a000007945 */ /* 0x000fe20003800000 */
[----:B012---:R-:W-:Y:S02]  /*b4b0*/  LOP3.LUT R0, R18, 0xff000000, RZ, 0xc0, !PT ;  /* 0xff00000012007812 */ /* 0x007fe400078ec0ff */
[C---:B------:R-:W-:Y:S01]  /*b4c0*/  ISETP.GE.AND P0, PT, R34.reuse, 0x1, PT ;  /* 0x000000012200780c */ /* 0x040fe20003f06270 */
[----:B------:R-:W-:Y:S01]  /*b4d0*/  VIADD R2, R34, 0x5f ;  /* 0x0000005f22027836 */ /* 0x000fe20000000000 */
[----:B------:R-:W-:Y:S02]  /*b4e0*/  SHF.R.U32.HI R3, RZ, 0x8, R0 ;  /* 0x00000008ff037819 */ /* 0x000fe40000011600 */
[----:B------:R-:W-:Y:S01]  /*b4f0*/  LOP3.LUT R0, R18, 0xff0000, RZ, 0xc0, !PT ;  /* 0x00ff000012007812 */ /* 0x000fe200078ec0ff */
[----:B------:R-:W-:-:S03]  /*b500*/  IMAD.HI R2, R2, 0x2aaaaaab, RZ ;  /* 0x2aaaaaab02027827 */ /* 0x000fc600078e02ff */
[----:B------:R-:W-:Y:S01]  /*b510*/  LEA.HI R0, R0, R3, RZ, 0x10 ;  /* 0x0000000300007211 */ /* 0x000fe200078f80ff */
[----:B------:R-:W-:Y:S01]  /*b520*/  IMAD.MOV.U32 R3, RZ, RZ, RZ ;  /* 0x000000ffff037224 */ /* 0x000fe200078e00ff */
[----:B------:R-:W-:Y:S02]  /*b530*/  SHF.R.U32.HI R5, RZ, 0x1f, R2 ;  /* 0x0000001fff057819 */ /* 0x000fe40000011602 */
[----:B------:R-:W-:Y:S02]  /*b540*/  LOP3.LUT R36, R0, 0xff, RZ, 0xc0, !PT ;  /* 0x000000ff00247812 */ /* 0x000fe400078ec0ff */
[----:B------:R-:W-:Y:S01]  /*b550*/  LEA.HI.SX32 R5, R2, R5, 0x1c ;  /* 0x0000000502057211 */ /* 0x000fe200078fe2ff */
[----:B------:R-:W-:Y:S06]  /*b560*/  @!P0 BRA `(.L_x_246) ;  /* 0x0000000000748947 */ /* 0x000fec0003800000 */
[----:B------:R-:W-:-:S04]  /*b570*/  SHF.R.U32.HI R0, RZ, 0x10, R0 ;  /* 0x00000010ff007819 */ /* 0x000fc80000011600 */
[----:B------:R-:W-:-:S13]  /*b580*/  ISETP.NE.AND P0, PT, R0, RZ, PT ;  /* 0x000000ff0000720c */ /* 0x000fda0003f05270 */
[----:B------:R-:W0:Y:S02]  /*b590*/  @!P0 LDC R0, c[0x0][0x9f0] ;  /* 0x00027c00ff008b82 */ /* 0x000e240000000800 */
[-C--:B0-----:R-:W-:Y:S02]  /*b5a0*/  IABS R4, R0.reuse ;  /* 0x0000000000047213 */ /* 0x081fe40000000000 */
[----:B------:R-:W-:Y:S02]  /*b5b0*/  IADD3 R7, R0, -0x1, R5 ;  /* 0xffffffff00077810 */ /* 0x000fe40007ffe005 */
[----:B------:R-:W0:Y:S02]  /*b5c0*/  I2F.RP R6, R4 ;  /* 0x0000000400067306 */ /* 0x000e240000209400 */
[----:B------:R-:W-:-:S04]  /*b5d0*/  LOP3.LUT R2, R7, R0, RZ, 0x3c, !PT ;  /* 0x0000000007027212 */ /* 0x000fc800078e3cff */
[----:B------:R-:W-:Y:S01]  /*b5e0*/  ISETP.GE.AND P2, PT, R2, RZ, PT ;  /* 0x000000ff0200720c */ /* 0x000fe20003f46270 */
[----:B------:R-:W-:Y:S01]  /*b5f0*/  IMAD.MOV.U32 R2, RZ, RZ, RZ ;  /* 0x000000ffff027224 */ /* 0x000fe200078e00ff */
[----:B0-----:R-:W0:Y:S02]  /*b600*/  MUFU.RCP R6, R6 ;  /* 0x0000000600067308 */ /* 0x001e240000001000 */
[----:B0-----:R-:W-:Y:S01]  /*b610*/  VIADD R3, R6, 0xffffffe ;  /* 0x0ffffffe06037836 */ /* 0x001fe20000000000 */
[----:B------:R-:W-:-:S05]  /*b620*/  IABS R6, R0 ;  /* 0x0000000000067213 */ /* 0x000fca0000000000 */
[----:B------:R-:W0:Y:S01]  /*b630*/  F2I.FTZ.U32.TRUNC.NTZ R3, R3 ;  /* 0x0000000300037305 */ /* 0x000e22000021f000 */
[----:B------:R-:W-:Y:S02]  /*b640*/  IMAD.MOV R6, RZ, RZ, -R6 ;  /* 0x000000ffff067224 */ /* 0x000fe400078e0a06 */
[----:B0-----:R-:W-:-:S04]  /*b650*/  IMAD.MOV R9, RZ, RZ, -R3 ;  /* 0x000000ffff097224 */ /* 0x001fc800078e0a03 */
[----:B------:R-:W-:-:S04]  /*b660*/  IMAD R9, R9, R4, RZ ;  /* 0x0000000409097224 */ /* 0x000fc800078e02ff */
[----:B------:R-:W-:Y:S01]  /*b670*/  IMAD.HI.U32 R2, R3, R9, R2 ;  /* 0x0000000903027227 */ /* 0x000fe200078e0002 */
[----:B------:R-:W-:-:S05]  /*b680*/  IABS R3, R7 ;  /* 0x0000000700037213 */ /* 0x000fca0000000000 */
[----:B------:R-:W-:-:S04]  /*b690*/  IMAD.HI.U32 R2, R2, R3, RZ ;  /* 0x0000000302027227 */ /* 0x000fc800078e00ff */
[----:B------:R-:W-:-:S05]  /*b6a0*/  IMAD R3, R2, R6, R3 ;  /* 0x0000000602037224 */ /* 0x000fca00078e0203 */
[----:B------:R-:W-:-:S13]  /*b6b0*/  ISETP.GT.U32.AND P1, PT, R4, R3, PT ;  /* 0x000000030400720c */ /* 0x000fda0003f24070 */
[-C--:B------:R-:W-:Y:S01]  /*b6c0*/  @!P1 IADD3 R3, R3, -R4.reuse, RZ ;  /* 0x8000000403039210 */ /* 0x080fe20007ffe0ff */
[----:B------:R-:W-:Y:S01]  /*b6d0*/  @!P1 VIADD R2, R2, 0x1 ;  /* 0x0000000102029836 */ /* 0x000fe20000000000 */
[----:B------:R-:W-:Y:S02]  /*b6e0*/  ISETP.NE.AND P1, PT, R0, RZ, PT ;  /* 0x000000ff0000720c */ /* 0x000fe40003f25270 */
[----:B------:R-:W-:-:S13]  /*b6f0*/  ISETP.GE.U32.AND P0, PT, R3, R4, PT ;  /* 0x000000040300720c */ /* 0x000fda0003f06070 */
[----:B------:R-:W-:-:S04]  /*b700*/  @P0 VIADD R2, R2, 0x1 ;  /* 0x0000000102020836 */ /* 0x000fc80000000000 */
[----:B------:R-:W-:Y:S01]  /*b710*/  @!P2 IMAD.MOV R2, RZ, RZ, -R2 ;  /* 0x000000ffff02a224 */ /* 0x000fe200078e0a02 */
[----:B------:R-:W-:-:S05]  /*b720*/  @!P1 LOP3.LUT R2, RZ, R0, RZ, 0x33, !PT ;  /* 0x00000000ff029212 */ /* 0x000fca00078e33ff */
[----:B------:R-:W-:-:S07]  /*b730*/  IMAD.MOV.U32 R3, RZ, RZ, R2 ;  /* 0x000000ffff037224 */ /* 0x000fce00078e0002 */
.L_x_246:
[----:B------:R-:W-:Y:S05]  /*b740*/  BSYNC B0 ;  /* 0x0000000000007941 */ /* 0x000fea0003800000 */
.L_x_245:
[-C--:B------:R-:W-:Y:S01]  /*b750*/  IMAD R36, R36, R3.reuse, RZ ;  /* 0x0000000324247224 */ /* 0x080fe200078e02ff */
[----:B------:R-:W-:Y:S04]  /*b760*/  BSSY B7, `(.L_x_247) ;  /* 0x000035f000077945 */ /* 0x000fe80003800000 */
[----:B------:R-:W-:-:S04]  /*b770*/  VIADDMNMX R29, R36, R3, R5, PT ;  /* 0x00000003241d7246 */ /* 0x000fc80003800105 */
[----:B------:R-:W-:Y:S01]  /*b780*/  ISETP.GT.AND P0, PT, R29, R36, PT ;  /* 0x000000241d00720c */ /* 0x000fe20003f04270 */
[----:B------:R0:W-:-:S12]  /*b790*/  STL [R1+0x14], R29 ;  /* 0x0000141d01007387 */ /* 0x0001d80000100800 */
[----:B0-----:R-:W-:Y:S05]  /*b7a0*/  @P0 BRA `(.L_x_248) ;  /* 0x0000000000440947 */ /* 0x001fea0003800000 */
[----:B------:R-:W0:Y:S02]  /*b7b0*/  S2R R0, SR_TID.X ;  /* 0x0000000000007919 */ /* 0x000e240000002100 */
[----:B0-----:R-:W-:-:S04]  /*b7c0*/  LOP3.LUT R0, R0, 0x7f, RZ, 0xc0, !PT ;  /* 0x0000007f00007812 */ /* 0x001fc800078ec0ff */
[----:B------:R-:W-:-:S13]  /*b7d0*/  ISETP.NE.AND P0, PT, R0, RZ, PT ;  /* 0x000000ff0000720c */ /* 0x000fda0003f05270 */
[----:B------:R-:W-:Y:S05]  /*b7e0*/  @P0 BRA `(.L_x_249) ;  /* 0x0000003400580947 */ /* 0x000fea0003800000 */
[----:B------:R-:W0:Y:S01]  /*b7f0*/  S2R R7, SR_LANEID ;  /* 0x0000000000077919 */ /* 0x000e220000000000 */
[----:B------:R-:W-:Y:S01]  /*b800*/  VOTEU.ANY UR4, UPT, PT ;  /* 0x0000000000047886 */ /* 0x000fe200038e0100 */
[----:B------:R-:W1:Y:S01]  /*b810*/  LDC.64 R2, c[0x0][0xc60] ;  /* 0x00031800ff027b82 */ /* 0x000e620000000a00 */
[----:B------:R-:W0:Y:S08]  /*b820*/  FLO.U32 R0, UR4 ;  /* 0x0000000400007d00 */ /* 0x000e3000080e0000 */
[----:B------:R-:W1:Y:S01]  /*b830*/  POPC R5, UR4 ;  /* 0x0000000400057d09 */ /* 0x000e620008000000 */
[----:B0-----:R-:W-:-:S13]  /*b840*/  ISETP.EQ.U32.AND P0, PT, R0, R7, PT ;  /* 0x000000070000720c */ /* 0x001fda0003f02070 */
[----:B-1----:R-:W2:Y:S01]  /*b850*/  @P0 ATOMG.E.ADD.STRONG.GPU PT, R3, desc[UR36][R2.64], R5 ;  /* 0x00000005020309a8 */ /* 0x002ea200081ee1e4 */
[----:B------:R-:W0:Y:S02]  /*b860*/  S2R R4, SR_LTMASK ;  /* 0x0000000000047919 */ /* 0x000e240000003900 */
[----:B0-----:R-:W-:-:S04]  /*b870*/  LOP3.LUT R4, R4, UR4, RZ, 0xc0, !PT ;  /* 0x0000000404047c12 */ /* 0x001fc8000f8ec0ff */
[----:B------:R-:W0:Y:S01]  /*b880*/  POPC R7, R4 ;  /* 0x0000000400077309 */ /* 0x000e220000000000 */
[----:B--2---:R-:W0:Y:S02]  /*b890*/  SHFL.IDX PT, R0, R3, R0, 0x1f ;  /* 0x00001f0003007589 */ /* 0x004e2400000e0000 */
[----:B0-----:R-:W-:Y:S01]  /*b8a0*/  IADD3 R16, R0, UR39, R7 ;  /* 0x0000002700107c10 */ /* 0x001fe2000fffe007 */
[----:B------:R-:W-:Y:S06]  /*b8b0*/  BRA `(.L_x_249) ;  /* 0x0000003400247947 */ /* 0x000fec0003800000 */
.L_x_248:
[----:B------:R-:W-:Y:S01]  /*b8c0*/  VIADD R0, R22, 0x18400 ;  /* 0x0001840016007836 */ /* 0x000fe20000000000 */
[----:B------:R-:W-:Y:S04]  /*b8d0*/  BSSY B6, `(.L_x_250) ;  /* 0x0000013000067945 */ /* 0x000fe80003800000 */
[----:B------:R-:W-:-:S13]  /*b8e0*/  LOP3.LUT P0, RZ, R0, 0x3ff, RZ, 0xc0, !PT ;  /* 0x000003ff00ff7812 */ /* 0x000fda000780c0ff */
[----:B------:R-:W-:Y:S05]  /*b8f0*/  @!P0 BRA `(.L_x_251) ;  /* 0x0000000000408947 */ /* 0x000fea0003800000 */
        /* <DEDUP_REMOVED lines=8> */
[----:B------:R-:W-:Y:S01]  /*b980*/  MOV R13, RZ ;  /* 0x000000ff000d7202 */ /* 0x000fe20000000f00 */
[----:B------:R-:W-:Y:S02]  /*b990*/  IMAD.U32 R7, RZ, RZ, UR9 ;  /* 0x00000009ff077e24 */ /* 0x000fe4000f8e00ff */
[----:B------:R-:W-:-:S02]  /*b9a0*/  IMAD.U32 R10, RZ, RZ, UR4 ;  /* 0x00000004ff0a7e24 */ /* 0x000fc4000f8e00ff */
[----:B------:R-:W-:Y:S02]  /*b9b0*/  IMAD.U32 R11, RZ, RZ, UR5 ;  /* 0x00000005ff0b7e24 */ /* 0x000fe4000f8e00ff */
[----:B------:R-:W-:Y:S02]  /*b9c0*/  IMAD.MOV.U32 R8, RZ, RZ, 0x70 ;  /* 0x00000070ff087424 */ /* 0x000fe400078e00ff */
[----:B------:R-:W-:-:S07]  /*b9d0*/  IMAD.MOV.U32 R12, RZ, RZ, 0x1 ;  /* 0x00000001ff0c7424 */ /* 0x000fce00078e00ff */
[----:B------:R-:W-:-:S07]  /*b9e0*/  LEPC R20, `(.L_x_251) ;  /* 0x000000001014794e */ /* 0x000fce0000000000 */
[----:B0-----:R-:W-:Y:S05]  /*b9f0*/  CALL.ABS.NOINC R2 ;  /* 0x0000000002007343 */ /* 0x001fea0003c00000 */
.L_x_251:
[----:B------:R-:W-:Y:S05]  /*ba00*/  BSYNC B6 ;  /* 0x0000000000067941 */ /* 0x000fea0003800000 */
.L_x_250:
        /* <DEDUP_REMOVED lines=8> */
[----:B------:R0:W1:Y:S01]  /*ba90*/  LDC.64 R2, c[0x4][R26] ;  /* 0x010000001a027b82 */ /* 0x0000620000000a00 */
[----:B------:R-:W-:Y:S01]  /*baa0*/  IMAD.U32 R4, RZ, RZ, UR6 ;  /* 0x00000006ff047e24 */ /* 0x000fe2000f8e00ff */
[----:B------:R-:W-:Y:S01]  /*bab0*/  MOV R11, UR5 ;  /* 0x00000005000b7c02 */ /* 0x000fe20008000f00 */
[----:B------:R-:W-:Y:S02]  /*bac0*/  IMAD.U32 R5, RZ, RZ, UR7 ;  /* 0x00000007ff057e24 */ /* 0x000fe4000f8e00ff */
[----:B------:R-:W-:Y:S02]  /*bad0*/  IMAD.U32 R6, RZ, RZ, UR8 ;  /* 0x00000008ff067e24 */ /* 0x000fe4000f8e00ff */
[----:B------:R-:W-:-:S02]  /*bae0*/  IMAD.U32 R7, RZ, RZ, UR9 ;  /* 0x00000009ff077e24 */ /* 0x000fc4000f8e00ff */
[----:B------:R-:W-:Y:S02]  /*baf0*/  IMAD.U32 R10, RZ, RZ, UR4 ;  /* 0x00000004ff0a7e24 */ /* 0x000fe4000f8e00ff */
[----:B------:R-:W-:Y:S02]  /*bb00*/  IMAD.MOV.U32 R8, RZ, RZ, 0x70 ;  /* 0x00000070ff087424 */ /* 0x000fe400078e00ff */
[----:B------:R-:W-:Y:S02]  /*bb10*/  IMAD.MOV.U32 R12, RZ, RZ, 0x1 ;  /* 0x00000001ff0c7424 */ /* 0x000fe400078e00ff */
[----:B0-----:R-:W-:-:S07]  /*bb20*/  IMAD.MOV.U32 R13, RZ, RZ, RZ ;  /* 0x000000ffff0d7224 */ /* 0x001fce00078e00ff */
[----:B------:R-:W-:-:S07]  /*bb30*/  LEPC R20, `(.L_x_254) ;  /* 0x000000001014794e */ /* 0x000fce0000000000 */
[----:B-1----:R-:W-:Y:S05]  /*bb40*/  CALL.ABS.NOINC R2 ;  /* 0x0000000002007343 */ /* 0x002fea0003c00000 */
.L_x_254:
[----:B------:R0:W1:Y:S01]  /*bb50*/  LDC.64 R2, c[0x4][R26] ;  /* 0x010000001a027b82 */ /* 0x0000620000000a00 */
[----:B------:R-:W-:Y:S01]  /*bb60*/  ULDC.64 UR6, c[0x4][0x90] ;  /* 0x0100240000067ab9 */ /* 0x000fe20000000a00 */
[----:B------:R-:W-:Y:S01]  /*bb70*/  ULDC.64 UR8, c[0x4][0x98] ;  /* 0x0100260000087ab9 */ /* 0x000fe20000000a00 */
[----:B------:R-:W-:Y:S01]  /*bb80*/  ULDC.64 UR4, c[0x4][0x18] ;  /* 0x0100060000047ab9 */ /* 0x000fe20000000a00 */
        /* <DEDUP_REMOVED lines=11> */
.L_x_253:
[----:B------:R-:W-:Y:S05]  /*bc40*/  BSYNC B6 ;  /* 0x0000000000067941 */ /* 0x000fea0003800000 */
.L_x_252:
[----:B------:R-:W-:Y:S01]  /*bc50*/  ULDC.64 UR4, c[0x0][0x9f8] ;  /* 0x00027e0000047ab9 */ /* 0x000fe20000000a00 */
[----:B------:R-:W0:Y:S01]  /*bc60*/  LDC R6, c[0x0][0x430] ;  /* 0x00010c00ff067b82 */ /* 0x000e220000000800 */
[----:B------:R-:W-:Y:S01]  /*bc70*/  ISETP.NE.U32.AND P0, PT, RZ, UR4, PT ;  /* 0x00000004ff007c0c */ /* 0x000fe2000bf05070 */
[----:B------:R-:W1:Y:S03]  /*bc80*/  S2R R2, SR_TID.X ;  /* 0x0000000000027919 */ /* 0x000e660000002100 */
[----:B------:R-:W-:-:S13]  /*bc90*/  ISETP.NE.AND.EX P0, PT, RZ, UR5, PT, P0 ;  /* 0x00000005ff007c0c */ /* 0x000fda000bf05300 */
[----:B------:R-:W-:Y:S01]  /*bca0*/  @P0 IADD3 R24, P1, R24, UR4, RZ ;  /* 0x0000000418180c10 */ /* 0x000fe2000ff3e0ff */
[----:B------:R-:W2:Y:S01]  /*bcb0*/  S2R R21, SR_TID.X ;  /* 0x0000000000157919 */ /* 0x000ea20000002100 */
[----:B------:R-:W-:Y:S01]  /*bcc0*/  LOP3.LUT R23, R23, 0xffffffdf, RZ, 0xc0, !PT ;  /* 0xffffffdf17177812 */ /* 0x000fe200078ec0ff */
[----:B------:R-:W-:Y:S01]  /*bcd0*/  ULDC UR4, c[0x0][0x320] ;  /* 0x0000c80000047ab9 */ /* 0x000fe20000000800 */
[----:B------:R-:W-:-:S05]  /*bce0*/  @P0 IADD3.X R25, R25, UR5, RZ, P1, !PT ;  /* 0x0000000519190c10 */ /* 0x000fca0008ffe4ff */
[----:B------:R3:W4:Y:S01]  /*bcf0*/  @P0 LDG.E R31, desc[UR36][R24.64] ;  /* 0x00000024181f0981 */ /* 0x000722000c1e1900 */
[----:B0-----:R-:W-:Y:S01]  /*bd00*/  ISETP.NE.AND P2, PT, R6, 0x1, PT ;  /* 0x000000010600780c */ /* 0x001fe20003f45270 */
[----:B------:R-:W0:Y:S01]  /*bd10*/  S2R R26, SR_TID.X ;  /* 0x00000000001a7919 */ /* 0x000e220000002100 */
[----:B-1----:R-:W-:Y:S02]  /*bd20*/  LOP3.LUT R2, R2, 0x7f, RZ, 0xc0, !PT ;  /* 0x0000007f02027812 */ /* 0x002fe400078ec0ff */
[----:B---3--:R-:W-:Y:S02]  /*bd30*/  IADD3 R25, R29, -0x1, RZ ;  /* 0xffffffff1d197810 */ /* 0x008fe40007ffe0ff */
[----:B------:R-:W-:-:S07]  /*bd40*/  SHF.R.U32.HI R2, RZ, 0x3, R2 ;  /* 0x00000003ff027819 */ /* 0x000fce0000011602 */
[----:B------:R-:W1:Y:S01]  /*bd50*/  @P2 LDC R3, c[0x0][0x434] ;  /* 0x00010d00ff032b82 */ /* 0x000e620000000800 */
[----:B------:R-:W-:-:S07]  /*bd60*/  @P2 LOP3.LUT R23, R23, 0x20, RZ, 0xfc, !PT ;  /* 0x0000002017172812 */ /* 0x000fce00078efcff */
[----:B------:R-:W3:Y:S01]  /*bd70*/  @P2 LDC R5, c[0x0][0x438] ;  /* 0x00010e00ff052b82 */ /* 0x000ee20000000800 */
[----:B--2---:R-:W-:-:S05]  /*bd80*/  IMAD.SHL.U32 R20, R21, 0x10, RZ ;  /* 0x0000001015147824 */ /* 0x004fca00078e00ff */
[----:B------:R-:W-:-:S05]  /*bd90*/  LOP3.LUT R20, R2, 0x70, R20, 0xf8, !PT ;  /* 0x0000007002147812 */ /* 0x000fca00078ef814 */
[----:B------:R-:W-:Y:S02]  /*bda0*/  IMAD R2, R25, 0x60, R20 ;  /* 0x0000006019027824 */ /* 0x000fe400078e0214 */
[----:B0-----:R-:W-:Y:S02]  /*bdb0*/  IMAD.SHL.U32 R9, R26, 0x8, RZ ;  /* 0x000000081a097824 */ /* 0x001fe400078e00ff */
[C---:B------:R-:W-:Y:S01]  /*bdc0*/  IMAD.IADD R0, R2.reuse, 0x1, R37 ;  /* 0x0000000102007824 */ /* 0x040fe200078e0225 */
[----:B------:R-:W-:Y:S02]  /*bdd0*/  ISETP.GE.AND P0, PT, R2, R34, PT ;  /* 0x000000220200720c */ /* 0x000fe40003f06270 */
[----:B------:R-:W-:Y:S01]  /*bde0*/  LOP3.LUT R9, R9, 0x38, RZ, 0xc0, !PT ;  /* 0x0000003809097812 */ /* 0x000fe200078ec0ff */
[----:B-1----:R-:W-:Y:S01]  /*bdf0*/  @P2 IMAD.HI.U32 R2, R0, R3, RZ ;  /* 0x0000000300022227 */ /* 0x002fe200078e00ff */
[----:B------:R-:W-:Y:S02]  /*be00*/  ISETP.GT.U32.OR P0, PT, R20, 0x5f, P0 ;  /* 0x0000005f1400780c */ /* 0x000fe40000704470 */
[----:B------:R-:W-:Y:S01]  /*be10*/  LOP3.LUT R8, R9, 0x40, RZ, 0xfc, !PT ;  /* 0x0000004009087812 */ /* 0x000fe200078efcff */
[----:B------:R-:W-:Y:S01]  /*be20*/  IMAD.MOV.U32 R4, RZ, RZ, R0 ;  /* 0x000000ffff047224 */ /* 0x000fe200078e0000 */
[----:B---3--:R-:W-:-:S02]  /*be30*/  @P2 SHF.R.U32.HI R4, RZ, R5, R2 ;  /* 0x00000005ff042219 */ /* 0x008fc40000011602 */
[----:B------:R-:W-:Y:S02]  /*be40*/  ISETP.GE.AND P2, PT, R8, UR4, PT ;  /* 0x0000000408007c0c */ /* 0x000fe4000bf46270 */
[----:B------:R-:W-:Y:S01]  /*be50*/  ISETP.GE.AND P1, PT, R9, UR4, PT ;  /* 0x0000000409007c0c */ /* 0x000fe2000bf26270 */
[----:B------:R-:W-:Y:S01]  /*be60*/  IMAD.MOV R3, RZ, RZ, -R4 ;  /* 0x000000ffff037224 */ /* 0x000fe200078e0a04 */
[----:B------:R-:W-:Y:S01]  /*be70*/  SEL R5, RZ, 0xffffffff, P2 ;  /* 0xffffffffff057807 */ /* 0x000fe20001000000 */
[----:B------:R-:W-:Y:S01]  /*be80*/  ULDC UR4, c[0x0][0x2f4] ;  /* 0x0000bd0000047ab9 */ /* 0x000fe20000000800 */
[----:B------:R-:W-:Y:S01]  /*be90*/  SEL R29, RZ, 0x1, P1 ;  /* 0x00000001ff1d7807 */ /* 0x000fe20000800000 */
[----:B------:R-:W-:Y:S02]  /*bea0*/  IMAD R0, R6, R3, R0 ;  /* 0x0000000306007224 */ /* 0x000fe400078e0200 */
[----:B------:R-:W0:Y:S01]  /*beb0*/  @!P0 LDC.64 R2, c[0x0][0x428] ;  /* 0x00010a00ff028b82 */ /* 0x000e220000000a00 */
[----:B------:R-:W-:Y:S01]  /*bec0*/  IMAD.SHL.U32 R6, R5, 0x2, RZ ;  /* 0x0000000205067824 */ /* 0x000fe200078e00ff */
[----:B------:R-:W-:-:S04]  /*bed0*/  @!P0 SHF.R.S32.HI R5, RZ, 0x1f, R4 ;  /* 0x0000001fff058819 */ /* 0x000fc80000011404 */
[----:B------:R-:W-:Y:S02]  /*bee0*/  LOP3.LUT R29, R6, 0x2, R29, 0xe2, !PT ;  /* 0x00000002061d7812 */ /* 0x000fe400078ee21d */
[----:B------:R-:W-:Y:S02]  /*bef0*/  ISETP.GE.AND P2, PT, R9, UR4, PT ;  /* 0x0000000409007c0c */ /* 0x000fe4000bf46270 */
[----:B------:R-:W-:Y:S01]  /*bf00*/  LOP3.LUT R23, R23, 0xffffffef, RZ, 0xc0, !PT ;  /* 0xffffffef17177812 */ /* 0x000fe200078ec0ff */
[----:B------:R-:W-:Y:S01]  /*bf10*/  UMOV UR5, 0xffffffff ;  /* 0xffffffff00057882 */ /* 0x000fe20000000000 */
[----:B------:R-:W-:Y:S02]  /*bf20*/  LOP3.LUT R26, R18, 0xffff, RZ, 0xc0, !PT ;  /* 0x0000ffff121a7812 */ /* 0x000fe400078ec0ff */
[----:B----4-:R-:W-:Y:S01]  /*bf30*/  SHF.R.S32.HI R7, RZ, 0x1f, R31 ;  /* 0x0000001fff077819 */ /* 0x010fe2000001141f */
[----:B0-----:R-:W-:-:S04]  /*bf40*/  @!P0 IMAD.WIDE.U32 R4, R31, R2, R4 ;  /* 0x000000021f048225 */ /* 0x001fc800078e0004 */
[----:B------:R-:W-:Y:S01]  /*bf50*/  @!P0 IMAD R6, R7, R2, RZ ;  /* 0x0000000207068224 */ /* 0x000fe200078e02ff */
[----:B------:R0:W-:Y:S03]  /*bf60*/  STL [R1], R7 ;  /* 0x0000000701007387 */ /* 0x0001e60000100800 */
[----:B------:R-:W-:Y:S02]  /*bf70*/  @!P0 IMAD R6, R31, R3, R6 ;  /* 0x000000031f068224 */ /* 0x000fe400078e0206 */
[----:B------:R-:W1:Y:S02]  /*bf80*/  @!P0 LDC.64 R2, c[0x0][0x418] ;  /* 0x00010600ff028b82 */ /* 0x000e640000000a00 */
[----:B------:R-:W-:Y:S02]  /*bf90*/  @!P0 IMAD.IADD R6, R5, 0x1, R6 ;  /* 0x0000000105068824 */ /* 0x000fe400078e0206 */
[----:B------:R-:W-:-:S05]  /*bfa0*/  IMAD.U32 R5, RZ, RZ, UR38 ;  /* 0x00000026ff057e24 */ /* 0x000fca000f8e00ff */
[----:B------:R-:W-:Y:S02]  /*bfb0*/  ISETP.NE.AND P3, PT, R5, 0x3, PT ;  /* 0x000000030500780c */ /* 0x000fe40003f65270 */
[----:B0-----:R-:W-:-:S11]  /*bfc0*/  LOP3.LUT R7, R9, 0x80, RZ, 0xfc, !PT ;  /* 0x0000008009077812 */ /* 0x001fd600078efcff */
[----:B------:R-:W-:Y:S02]  /*bfd0*/  @P3 LOP3.LUT R23, R23, 0x10, RZ, 0xfc, !PT ;  /* 0x0000001017173812 */ /* 0x000fe400078efcff */
[C---:B-1----:R-:W-:Y:S02]  /*bfe0*/  @!P0 LEA R2, P1, R4.reuse, R2, 0x2 ;  /* 0x0000000204028211 */ /* 0x042fe400078210ff */
[----:B------:R-:W-:Y:S02]  /*bff0*/  LOP3.LUT R23, R23, 0xfffffffb, RZ, 0xc0, !PT ;  /* 0xfffffffb17177812 */ /* 0x000fe400078ec0ff */
[----:B------:R-:W-:Y:S02]  /*c000*/  @!P0 LEA.HI.X R3, R4, R3, R6, 0x2, P1 ;  /* 0x0000000304038211 */ /* 0x000fe400008f1406 */
[----:B------:R-:W-:Y:S02]  /*c010*/  MOV R4, RZ ;  /* 0x000000ff00047202 */ /* 0x000fe40000000f00 */
[----:B------:R-:W-:-:S02]  /*c020*/  ISETP.GE.AND P1, PT, R8, UR4, PT ;  /* 0x0000000408007c0c */ /* 0x000fc4000bf26270 */
[----:B------:R-:W-:Y:S02]  /*c030*/  @P2 LOP3.LUT R23, R23, 0x4, RZ, 0xfc, !PT ;  /* 0x0000000417172812 */ /* 0x000fe400078efcff */
[----:B------:R0:W5:Y:S01]  /*c040*/  @!P0 LDG.E R4, desc[UR36][R2.64] ;  /* 0x0000002402048981 */ /* 0x000162000c1e1900 */
[----:B------:R-:W-:Y:S02]  /*c050*/  ISETP.GE.AND P0, PT, R7, UR4, PT ;  /* 0x0000000407007c0c */ /* 0x000fe4000bf06270 */
[----:B------:R-:W-:-:S04]  /*c060*/  LOP3.LUT R23, R23, 0xfffffffe, RZ, 0xc0, !PT ;  /* 0xfffffffe17177812 */ /* 0x000fc800078ec0ff */
[----:B------:R-:W-:-:S04]  /*c070*/  LOP3.LUT R23, R23, 0xfffffffd, RZ, 0xc0, !PT ;  /* 0xfffffffd17177812 */ /* 0x000fc800078ec0ff */
[----:B------:R-:W-:-:S04]  /*c080*/  @P1 LOP3.LUT R23, R23, 0x2, RZ, 0xfc, !PT ;  /* 0x0000000217171812 */ /* 0x000fc800078efcff */
[----:B------:R-:W-:Y:S01]  /*c090*/  @P0 LOP3.LUT R23, R23, 0x1, RZ, 0xfc, !PT ;  /* 0x0000000117170812 */ /* 0x000fe200078efcff */
[----:B0-----:R-:W-:Y:S06]  /*c0a0*/  BRA.DIV UR5, `(.L_x_255) ;  /* 0x0000003e059c7947 */ /* 0x001fec000b800000 */
.L_x_321:
[----:B------:R-:W-:Y:S02]  /*c0b0*/  ISETP.GT.U32.AND P0, PT, R20, 0x5f, PT ;  /* 0x0000005f1400780c */ /* 0x000fe40003f04070 */
[----:B------:R-:W-:-:S11]  /*c0c0*/  LOP3.LUT R23, R23, 0xfffffff7, RZ, 0xc0, !PT ;  /* 0xfffffff717177812 */ /* 0x000fd600078ec0ff */
[----:B------:R-:W-:Y:S01]  /*c0d0*/  @P0 LOP3.LUT R23, R23, 0x8, RZ, 0xfc, !PT ;  /* 0x0000000817170812 */ /* 0x000fe200078efcff */
[----:B------:R-:W-:Y:S06]  /*c0e0*/  @!P3 BRA `(.L_x_256) ;  /* 0x000000000004b947 */ /* 0x000fec0003800000 */
[----:B------:R-:W-:Y:S01]  /*c0f0*/  BPT.TRAP 0x1 ;  /* 0x000000040000795c */ /* 0x000fe20000300000 */
.L_x_256:
[----:B------:R-:W-:Y:S01]  /*c100*/  SHF.R.S32.HI R5, RZ, 0x1f, R0 ;  /* 0x0000001fff057819 */ /* 0x000fe20000011400 */
[----:B------:R-:W-:Y:S01]  /*c110*/  ULDC.64 UR4, c[0x0][0x328] ;  /* 0x0000ca0000047ab9 */ /* 0x000fe20000000a00 */
[----:B------:R-:W-:Y:S01]  /*c120*/  ULDC.64 UR6, c[0x0][0x318] ;  /* 0x0000c60000067ab9 */ /* 0x000fe20000000a00 */
[----:B------:R-:W-:Y:S02]  /*c130*/  BSSY B0, `(.L_x_257) ;  /* 0x0000014000007945 */ /* 0x000fe40003800000 */
[----:B------:R-:W-:-:S04]  /*c140*/  IMAD R3, R5, UR4, RZ ;  /* 0x0000000405037c24 */ /* 0x000fc8000f8e02ff */
[C---:B------:R-:W-:Y:S02]  /*c150*/  IMAD R6, R0.reuse, UR5, R3 ;  /* 0x0000000500067c24 */ /* 0x040fe4000f8e0203 */
[----:B------:R-:W-:Y:S01]  /*c160*/  IMAD.WIDE.U32 R2, R0, UR4, RZ ;  /* 0x0000000400027c25 */ /* 0x000fe2000f8e00ff */
[----:B------:R-:W-:-:S03]  /*c170*/  ULDC.64 UR4, c[0x0][0x338] ;  /* 0x0000ce0000047ab9 */ /* 0x000fc60000000a00 */
[----:B------:R-:W-:Y:S01]  /*c180*/  IMAD.IADD R3, R3, 0x1, R6 ;  /* 0x0000000103037824 */ /* 0x000fe200078e0206 */
[----:B-----5:R-:W-:Y:S01]  /*c190*/  SHF.R.S32.HI R6, RZ, 0x1f, R4 ;  /* 0x0000001fff067819 */ /* 0x020fe20000011404 */
[----:B------:R-:W-:-:S04]  /*c1a0*/  IMAD.WIDE.U32 R2, R4, UR4, R2 ;  /* 0x0000000404027c25 */ /* 0x000fc8000f8e0002 */
[----:B------:R-:W-:-:S04]  /*c1b0*/  IMAD R7, R6, UR4, RZ ;  /* 0x0000000406077c24 */ /* 0x000fc8000f8e02ff */
[----:B------:R-:W-:Y:S01]  /*c1c0*/  IMAD R7, R4, UR5, R7 ;  /* 0x0000000504077c24 */ /* 0x000fe2000f8e0207 */
[----:B------:R-:W-:-:S03]  /*c1d0*/  ULDC.64 UR4, c[0x0][0x330] ;  /* 0x0000cc0000047ab9 */ /* 0x000fc60000000a00 */
[----:B------:R-:W-:Y:S02]  /*c1e0*/  IMAD.IADD R3, R3, 0x1, R7 ;  /* 0x0000000103037824 */ /* 0x000fe400078e0207 */
[----:B------:R-:W-:Y:S02]  /*c1f0*/  IMAD R7, R27, 0x8, R22 ;  /* 0x000000081b077824 */ /* 0x000fe400078e0216 */
[----:B------:R-:W-:-:S04]  /*c200*/  IMAD.WIDE.U32 R2, R26, UR4, R2 ;  /* 0x000000041a027c25 */ /* 0x000fc8000f8e0002 */
[----:B------:R-:W-:Y:S01]  /*c210*/  IMAD R24, R26, UR5, R3 ;  /* 0x000000051a187c24 */ /* 0x000fe2000f8e0203 */
[----:B------:R-:W-:-:S04]  /*c220*/  LEA R18, P0, R2, UR6, 0x1 ;  /* 0x0000000602127c11 */ /* 0x000fc8000f8008ff */
[----:B------:R-:W-:Y:S02]  /*c230*/  LEA.HI.X R24, R2, UR7, R24, 0x1, P0 ;  /* 0x0000000702187c11 */ /* 0x000fe400080f0c18 */
[----:B------:R-:W-:-:S06]  /*c240*/  SHF.L.U32 R2, R28, 0x1f, RZ ;  /* 0x0000001f1c027819 */ /* 0x000fcc00000006ff */
[----:B------:R-:W0:Y:S02]  /*c250*/  SYNCS.PHASECHK.TRANS64.TRYWAIT P0, [R7+URZ+0x2a840], R2 ;  /* 0x02a84002070075a7 */ /* 0x000e24000800017f */
[----:B0-----:R-:W-:Y:S05]  /*c260*/  @!P0 BRA `(.L_x_258) ;  /* 0x0000003c005c8947 */ /* 0x001fea0003800000 */
.L_x_322:
[----:B------:R-:W-:Y:S05]  /*c270*/  BSYNC B0 ;  /* 0x0000000000007941 */ /* 0x000fea0003800000 */
.L_x_257:
[----:B------:R-:W1:Y:S01]  /*c280*/  S2R R8, SR_TID.X ;  /* 0x0000000000087919 */ /* 0x000e620000002100 */
[----:B------:R-:W-:Y:S01]  /*c290*/  ULDC.64 UR4, c[0x0][0x300] ;  /* 0x0000c00000047ab9 */ /* 0x000fe20000000a00 */
[----:B------:R-:W-:Y:S01]  /*c2a0*/  ULDC.64 UR6, c[0x0][0x2e8] ;  /* 0x0000ba0000067ab9 */ /* 0x000fe20000000a00 */
[----:B------:R-:W-:Y:S01]  /*c2b0*/  IMAD R5, R5, UR4, RZ ;  /* 0x0000000405057c24 */ /* 0x000fe2000f8e02ff */
[C---:B------:R-:W-:Y:S01]  /*c2c0*/  LOP3.LUT P4, RZ, R23.reuse, 0x4, RZ, 0xc0, !PT ;  /* 0x0000000417ff7812 */ /* 0x040fe2000788c0ff */
[C---:B0-----:R-:W-:Y:S01]  /*c2d0*/  IMAD.WIDE.U32 R2, R0.reuse, UR4, RZ ;  /* 0x0000000400027c25 */ /* 0x041fe2000f8e00ff */
[C---:B------:R-:W-:Y:S02]  /*c2e0*/  LOP3.LUT P3, RZ, R23.reuse, 0x2, RZ, 0xc0, !PT ;  /* 0x0000000217ff7812 */ /* 0x040fe4000786c0ff */
[----:B------:R-:W-:Y:S01]  /*c2f0*/  LOP3.LUT P2, RZ, R23, 0x1, RZ, 0xc0, !PT ;  /* 0x0000000117ff7812 */ /* 0x000fe2000784c0ff */
[----:B------:R-:W-:Y:S01]  /*c300*/  IMAD R5, R0, UR5, R5 ;  /* 0x0000000500057c24 */ /* 0x000fe2000f8e0205 */
[----:B------:R-:W-:-:S02]  /*c310*/  ULDC.64 UR4, c[0x0][0x310] ;  /* 0x0000c40000047ab9 */ /* 0x000fc40000000a00 */
[----:B------:R-:W-:Y:S02]  /*c320*/  IMAD R6, R6, UR4, RZ ;  /* 0x0000000406067c24 */ /* 0x000fe4000f8e02ff */
[----:B------:R-:W-:Y:S02]  /*c330*/  IMAD.IADD R3, R3, 0x1, R5 ;  /* 0x0000000103037824 */ /* 0x000fe400078e0205 */
[C---:B------:R-:W-:Y:S02]  /*c340*/  IMAD R6, R4.reuse, UR5, R6 ;  /* 0x0000000504067c24 */ /* 0x040fe4000f8e0206 */
[----:B------:R-:W-:Y:S01]  /*c350*/  IMAD.WIDE.U32 R2, R4, UR4, R2 ;  /* 0x0000000404027c25 */ /* 0x000fe2000f8e0002 */
[----:B------:R-:W-:-:S03]  /*c360*/  ULDC.64 UR4, c[0x0][0x308] ;  /* 0x0000c20000047ab9 */ /* 0x000fc60000000a00 */
[----:B------:R-:W-:Y:S02]  /*c370*/  IMAD.IADD R3, R3, 0x1, R6 ;  /* 0x0000000103037824 */ /* 0x000fe400078e0206 */
[----:B------:R-:W-:Y:S02]  /*c380*/  IMAD R6, R25, -0x60, R34 ;  /* 0xffffffa019067824 */ /* 0x000fe400078e0222 */
[----:B------:R-:W-:Y:S01]  /*c390*/  IMAD.WIDE.U32 R2, R26, UR4, R2 ;  /* 0x000000041a027c25 */ /* 0x000fe2000f8e0002 */
[----:B------:R-:W-:-:S03]  /*c3a0*/  UMOV UR4, 0xffffffff ;  /* 0xffffffff00047882 */ /* 0x000fc60000000000 */
[----:B------:R-:W-:Y:S01]  /*c3b0*/  IMAD R0, R26, UR5, R3 ;  /* 0x000000051a007c24 */ /* 0x000fe2000f8e0203 */
[----:B------:R-:W-:Y:S01]  /*c3c0*/  LEA R4, P0, R2, UR6, 0x1 ;  /* 0x0000000602047c11 */ /* 0x000fe2000f8008ff */
[----:B------:R-:W-:Y:S01]  /*c3d0*/  IMAD R5, R27, 0x4800, R32 ;  /* 0x000048001b057824 */ /* 0x000fe200078e0220 */
[----:B-1----:R-:W-:Y:S02]  /*c3e0*/  LOP3.LUT R8, R8, 0x7f, RZ, 0xc0, !PT ;  /* 0x0000007f08087812 */ /* 0x002fe400078ec0ff */
[----:B------:R-:W-:Y:S02]  /*c3f0*/  LEA.HI.X R0, R2, UR7, R0, 0x1, P0 ;  /* 0x0000000702007c11 */ /* 0x000fe400080f0c00 */
[----:B------:R-:W-:Y:S02]  /*c400*/  SHF.R.U32.HI R9, RZ, 0x3, R8 ;  /* 0x00000003ff097819 */ /* 0x000fe40000011608 */
[----:B------:R-:W0:Y:S02]  /*c410*/  S2R R8, SR_TID.X ;  /* 0x0000000000087919 */ /* 0x000e240000002100 */
[----:B------:R-:W-:-:S04]  /*c420*/  IADD3 R6, -R9, R6, RZ ;  /* 0x0000000609067210 */ /* 0x000fc80007ffe1ff */
[----:B------:R-:W-:Y:S01]  /*c430*/  ISETP.GE.AND P0, PT, R6, 0x1, PT ;  /* 0x000000010600780c */ /* 0x000fe20003f06270 */
[----:B0-----:R-:W-:-:S05]  /*c440*/  IMAD.SHL.U32 R9, R8, 0x8, RZ ;  /* 0x0000000808097824 */ /* 0x001fca00078e00ff */
[----:B------:R-:W-:Y:S01]  /*c450*/  LOP3.LUT R9, R9, 0x38, RZ, 0xc0, !PT ;  /* 0x0000003809097812 */ /* 0x000fe200078ec0ff */
[----:B------:R-:W-:Y:S06]  /*c460*/  BRA.DIV UR4, `(.L_x_259) ;  /* 0x0000003a04f07947 */ /* 0x000fec000b800000 */
[----:B------:R-:W0:Y:S01]  /*c470*/  SHFL.IDX PT, R3, R4, RZ, 0x181f ;  /* 0x00181fff04037589 */ /* 0x000e2200000e0000 */
[----:B------:R-:W-:-:S03]  /*c480*/  @P0 IMAD R8, R5, 0x2, R22 ;  /* 0x0000000205080824 */ /* 0x000fc600078e0216 */
[----:B------:R-:W1:Y:S01]  /*c490*/  SHFL.IDX PT, R2, R0, RZ, 0x181f ;  /* 0x00181fff00027589 */ /* 0x000e6200000e0000 */
[----:B0-----:R-:W-:-:S05]  /*c4a0*/  @P0 LEA R3, P1, R9, R3, 0x1 ;  /* 0x0000000309030211 */ /* 0x001fca00078208ff */
[----:B-1----:R-:W-:Y:S01]  /*c4b0*/  @P0 IMAD.X R2, RZ, RZ, R2, P1 ;  /* 0x000000ffff020224 */ /* 0x002fe200008e0602 */
[----:B------:R-:W-:-:S04]  /*c4c0*/  ISETP.GE.AND P1, PT, R6, 0x11, PT ;  /* 0x000000110600780c */ /* 0x000fc80003f26270 */
[----:B------:R-:W-:-:S04]  /*c4d0*/  @P0 LOP3.LUT R3, R3, R2, RZ, 0x3c, !PT ;  /* 0x0000000203030212 */ /* 0x000fc800078e3cff */
[----:B------:R-:W-:-:S04]  /*c4e0*/  @P0 LOP3.LUT R2, R3, R2, RZ, 0x3c, !PT ;  /* 0x0000000203020212 */ /* 0x000fc800078e3cff */
[----:B------:R-:W-:-:S05]  /*c4f0*/  @P0 LOP3.LUT R3, R3, R2, RZ, 0x3c, !PT ;  /* 0x0000000203030212 */ /* 0x000fca00078e3cff */
[----:B------:R-:W-:Y:S01]  /*c500*/  @!PT LDS RZ, [RZ] ;  /* 0x00000000fffff984 */ /* 0x000fe20000000800 */
[----:B------:R-:W-:Y:S04]  /*c510*/  @P0 LDGSTS.E.BYPASS.LTC128B.128 [R8+0x18400], desc[UR36][R2.64], !P4 ;  /* 0x1840000002080fae */ /* 0x000fe8000e101d64 */
[----:B------:R-:W-:Y:S04]  /*c520*/  @P0 LDGSTS.E.BYPASS.LTC128B.128 [R8+0x1b400], desc[UR36][R2.64+0x80], !P3 ;  /* 0x1b40008002080fae */ /* 0x000fe8000d901d64 */
[----:B------:R0:W-:Y:S04]  /*c530*/  @P0 LDGSTS.E.BYPASS.LTC128B.128 [R8+0x1e400], desc[UR36][R2.64+0x100], !P2 ;  /* 0x1e40010002080fae */ /* 0x0001e8000d101d64 */
[----:B0-----:R-:W0:Y:S01]  /*c540*/  SHFL.IDX PT, R3, R4, 0x1, 0x181f ;  /* 0x00381f0004037f89 */ /* 0x001e2200000e0000 */
[----:B------:R-:W-:-:S03]  /*c550*/  @P1 IMAD R8, R5, 0x2, R22 ;  /* 0x0000000205081824 */ /* 0x000fc600078e0216 */
[----:B------:R-:W1:Y:S01]  /*c560*/  SHFL.IDX PT, R2, R0, 0x1, 0x181f ;  /* 0x00381f0000027f89 */ /* 0x000e6200000e0000 */
[----:B0-----:R-:W-:-:S05]  /*c570*/  @P1 LEA R3, P0, R9, R3, 0x1 ;  /* 0x0000000309031211 */ /* 0x001fca00078008ff */
[----:B-1----:R-:W-:-:S05]  /*c580*/  @P1 IMAD.X R2, RZ, RZ, R2, P0 ;  /* 0x000000ffff021224 */ /* 0x002fca00000e0602 */
[----:B------:R-:W-:-:S04]  /*c590*/  @P1 LOP3.LUT R3, R3, R2, RZ, 0x3c, !PT ;  /* 0x0000000203031212 */ /* 0x000fc800078e3cff */
[----:B------:R-:W-:-:S04]  /*c5a0*/  @P1 LOP3.LUT R2, R3, R2, RZ, 0x3c, !PT ;  /* 0x0000000203021212 */ /* 0x000fc800078e3cff */
[----:B------:R-:W-:-:S05]  /*c5b0*/  @P1 LOP3.LUT R3, R3, R2, RZ, 0x3c, !PT ;  /* 0x0000000203031212 */ /* 0x000fca00078e3cff */
[----:B------:R-:W-:Y:S04]  /*c5c0*/  @P1 LDGSTS.E.BYPASS.LTC128B.128 [R8+0x18c00], desc[UR36][R2.64], !P4 ;  /* 0x18c0000002081fae */ /* 0x000fe8000e101d64 */
[----:B------:R-:W-:Y:S04]  /*c5d0*/  @P1 LDGSTS.E.BYPASS.LTC128B.128 [R8+0x1bc00], desc[UR36][R2.64+0x80], !P3 ;  /* 0x1bc0008002081fae */ /* 0x000fe8000d901d64 */
[----:B------:R0:W-:Y:S01]  /*c5e0*/  @P1 LDGSTS.E.BYPASS.LTC128B.128 [R8+0x1ec00], desc[UR36][R2.64+0x100], !P2 ;  /* 0x1ec0010002081fae */ /* 0x0001e2000d101d64 */
[----:B------:R-:W-:-:S03]  /*c5f0*/  ISETP.GE.AND P1, PT, R6, 0x21, PT ;  /* 0x000000210600780c */ /* 0x000fc60003f26270 */
[----:B0-----:R-:W0:Y:S10]  /*c600*/  SHFL.IDX PT, R3, R4, 0x2, 0x181f ;  /* 0x00581f0004037f89 */ /* 0x001e3400000e0000 */
[----:B------:R-:W-:Y:S01]  /*c610*/  @P1 LEA R8, R5, R22, 0x1 ;  /* 0x0000001605081211 */ /* 0x000fe200078e08ff */
        /* <DEDUP_REMOVED lines=11> */
[----:B------:R-:W-:Y:S01]  /*c6d0*/  @P1 IMAD R8, R5, 0x2, R22 ;  /* 0x0000000205081824 */ /* 0x000fe200078e0216 */
        /* <DEDUP_REMOVED lines=12> */
[----:B------:R-:W1:Y:S04]  /*c7a0*/  SHFL.IDX PT, R2, R0, 0x4, 0x181f ;  /* 0x00981f0000027f89 */ /* 0x000e6800000e0000 */
[----:B------:R-:W2:Y:S01]  /*c7b0*/  SHFL.IDX PT, R0, R0, 0x5, 0x181f ;  /* 0x00b81f0000007f89 */ /* 0x000ea200000e0000 */
[----:B0-----:R-:W-:-:S05]  /*c7c0*/  @P1 LEA R3, P0, R9, R3, 0x1 ;  /* 0x0000000309031211 */ /* 0x001fca00078008ff */
[----:B-1----:R-:W-:-:S05]  /*c7d0*/  @P1 IMAD.X R2, RZ, RZ, R2, P0 ;  /* 0x000000ffff021224 */ /* 0x002fca00000e0602 */
[----:B------:R-:W-:-:S04]  /*c7e0*/  @P1 LOP3.LUT R3, R3, R2, RZ, 0x3c, !PT ;  /* 0x0000000203031212 */ /* 0x000fc800078e3cff */
[----:B------:R-:W-:-:S04]  /*c7f0*/  @P1 LOP3.LUT R2, R3, R2, RZ, 0x3c, !PT ;  /* 0x0000000203021212 */ /* 0x000fc800078e3cff */
[----:B------:R-:W-:-:S05]  /*c800*/  @P1 LOP3.LUT R3, R3, R2, RZ, 0x3c, !PT ;  /* 0x0000000203031212 */ /* 0x000fca00078e3cff */
[----:B------:R-:W-:Y:S04]  /*c810*/  @P1 LDGSTS.E.BYPASS.LTC128B.128 [R8+0x1a400], desc[UR36][R2.64], !P4 ;  /* 0x1a40000002081fae */ /* 0x000fe8000e101d64 */
[----:B------:R-:W-:Y:S04]  /*c820*/  @P1 LDGSTS.E.BYPASS.LTC128B.128 [R8+0x1d400], desc[UR36][R2.64+0x80], !P3 ;  /* 0x1d40008002081fae */ /* 0x000fe8000d901d64 */
[----:B------:R0:W-:Y:S04]  /*c830*/  @P1 LDGSTS.E.BYPASS.LTC128B.128 [R8+0x20400], desc[UR36][R2.64+0x100], !P2 ;  /* 0x2040010002081fae */ /* 0x0001e8000d101d64 */
[----:B0-2---:R0:W1:Y:S02]  /*c840*/  SHFL.IDX PT, R2, R4, 0x5, 0x181f ;  /* 0x00b81f0004027f89 */ /* 0x00506400000e0000 */
.L_x_336:
[----:B------:R-:W-:-:S13]  /*c850*/  ISETP.GE.AND P0, PT, R6, 0x51, PT ;  /* 0x000000510600780c */ /* 0x000fda0003f06270 */
[----:B-1----:R-:W-:Y:S01]  /*c860*/  @P0 LEA R2, P1, R9, R2, 0x1 ;  /* 0x0000000209020211 */ /* 0x002fe200078208ff */
[----:B------:R-:W-:-:S04]  /*c870*/  @P0 IMAD R5, R5, 0x2, R22 ;  /* 0x0000000205050824 */ /* 0x000fc800078e0216 */
[----:B------:R-:W-:-:S05]  /*c880*/  @P0 IMAD.X R3, RZ, RZ, R0, P1 ;  /* 0x000000ffff030224 */ /* 0x000fca00008e0600 */
[----:B------:R-:W-:Y:S01]  /*c890*/  @!PT LDS RZ, [RZ] ;  /* 0x00000000fffff984 */ /* 0x000fe20000000800 */
[----:B------:R-:W-:Y:S01]  /*c8a0*/  @!PT LDS RZ, [RZ] ;  /* 0x00000000fffff984 */ /* 0x000fe20000000800 */
[----:B------:R-:W-:Y:S01]  /*c8b0*/  @!PT LDS RZ, [RZ] ;  /* 0x00000000fffff984 */ /* 0x000fe20000000800 */
[----:B------:R1:W-:Y:S04]  /*c8c0*/  @P0 LDGSTS.E.BYPASS.LTC128B.128 [R5+0x1ac00], desc[UR36][R2.64], !P4 ;  /* 0x1ac0000002050fae */ /* 0x0003e8000e101d64 */
[----:B------:R1:W-:Y:S04]  /*c8d0*/  @P0 LDGSTS.E.BYPASS.LTC128B.128 [R5+0x1dc00], desc[UR36][R2.64+0x80], !P3 ;  /* 0x1dc0008002050fae */ /* 0x0003e8000d901d64 */
[----:B------:R1:W-:Y:S01]  /*c8e0*/  @P0 LDGSTS.E.BYPASS.LTC128B.128 [R5+0x20c00], desc[UR36][R2.64+0x100], !P2 ;  /* 0x20c0010002050fae */ /* 0x0003e2000d101d64 */
[----:B------:R-:W-:Y:S01]  /*c8f0*/  PLOP3.LUT P0, PT, PT, PT, PT, 0x80, 0x0 ;  /* 0x000000000000781c */ /* 0x000fe20003f0f070 */
[----:B------:R-:W-:-:S12]  /*c900*/  NOP ;  /* 0x0000000000007918 */ /* 0x000fd80000000000 */
.L_x_260:
[----:B------:R-:W-:Y:S02]  /*c910*/  PLOP3.LUT P1, PT, P1, P0, PT, 0xa2, 0x0 ;  /* 0x000000000000781c */ /* 0x000fe40000f21472 */
[----:B------:R-:W-:-:S08]  /*c920*/  @P0 R2UR P1, UR4, R7 ;  /* 0x00000000070402ca */ /* 0x000fd00000020000 */
[----:B------:R-:W-:-:S05]  /*c930*/  @P0 PLOP3.LUT P0, PT, P1, PT, PT, 0x80, 0x0 ;  /* 0x000000000000081c */ /* 0x000fca0000f0f070 */
[----:B------:R-:W-:Y:S01]  /*c940*/  @!P1 SYNCS.ARRIVE.TRANS64.RED.A0T1 RZ, [UR4+0x2a830], RZ ;  /* 0x02a830ffffff99a7 */ /* 0x000fe20008200404 */
[----:B------:R-:W-:Y:S07]  /*c950*/  @!P1 ARRIVES.LDGSTSBAR.64.TRANSCNT [UR4+0x2a830] ;  /* 0x02a83000ff0099b0 */ /* 0x000fee0008000a84 */
[----:B------:R-:W-:Y:S05]  /*c960*/  @P0 BRA.U.ANY `(.L_x_260) ;  /* 0xfffffffd00e80947 */ /* 0x000fea000393ffff */
[----:B------:R-:W-:Y:S01]  /*c970*/  NOP ;  /* 0x0000000000007918 */ /* 0x000fe20000000000 */
[----:B------:R-:W-:-:S13]  /*c980*/  LOP3.LUT P2, RZ, R23, 0x10, RZ, 0xc0, !PT ;  /* 0x0000001017ff7812 */ /* 0x000fda000784c0ff */
[----:B------:R-:W-:Y:S05]  /*c990*/  @!P2 BRA `(.L_x_261) ;  /* 0x000000000004a947 */ /* 0x000fea0003800000 */
[----:B------:R-:W-:Y:S01]  /*c9a0*/  BPT.TRAP 0x1 ;  /* 0x000000040000795c */ /* 0x000fe20000300000 */
.L_x_261:
[----:B------:R2:W5:Y:S01]  /*c9b0*/  LDL.LU R0, [R1+0x4] ;  /* 0x0000040001007983 */ /* 0x0005620000300800 */
[----:B------:R-:W-:Y:S01]  /*c9c0*/  LOP3.LUT P0, RZ, R23, 0x40, RZ, 0xc0, !PT ;  /* 0x0000004017ff7812 */ /* 0x000fe2000780c0ff */
[----:B------:R2:W-:-:S12]  /*c9d0*/  SYNCS.ARRIVE.TRANS64.A1T0 RZ, [R7+URZ+0x2a830], RZ ;  /* 0x02a830ff07ff79a7 */ /* 0x0005d8000810003f */
[----:B------:R-:W-:Y:S05]  /*c9e0*/  WARPSYNC.ALL ;  /* 0x0000000000007948 */ /* 0x000fea0003800000 */
[----:B------:R-:W-:Y:S01]  /*c9f0*/  ULDC.64 UR4, c[0x0][0x298] ;  /* 0x0000a60000047ab9 */ /* 0x000fe20000000a00 */
[----:B-1----:R-:W-:Y:S01]  /*ca00*/  IADD3 R2, R22, 0xc400, RZ ;  /* 0x0000c40016027810 */ /* 0x002fe20007ffe0ff */
[----:B0-----:R-:W-:Y:S01]  /*ca10*/  IMAD.WIDE.U32 R4, R35, UR4, RZ ;  /* 0x0000000423047c25 */ /* 0x001fe2000f8e00ff */
[----:B------:R-:W-:Y:S01]  /*ca20*/  SEL R30, R30, RZ, !P0 ;  /* 0x000000ff1e1e7207 */ /* 0x000fe20004000000 */
[----:B------:R-:W-:Y:S01]  /*ca30*/  BSSY B6, `(.L_x_262) ;  /* 0x000001b000067945 */ /* 0x000fe20003800000 */
[----:B------:R-:W-:Y:S01]  /*ca40*/  BAR.SYNC.DEFER_BLOCKING 0x8, 0x180 ;  /* 0x0206000000007b1d */ /* 0x000fe20000010000 */
[----:B-----5:R-:W-:-:S02]  /*ca50*/  SEL R0, R0, RZ, !P0 ;  /* 0x000000ff00007207 */ /* 0x020fc40004000000 */
[----:B------:R-:W-:-:S03]  /*ca60*/  LOP3.LUT P0, RZ, R2, 0x3ff, RZ, 0xc0, !PT ;  /* 0x000003ff02ff7812 */ /* 0x000fc6000780c0ff */
[----:B------:R0:W-:Y:S04]  /*ca70*/  STL [R1+0x4], R0 ;  /* 0x0000040001007387 */ /* 0x0001e80000100800 */
[----:B------:R1:W-:Y:S01]  /*ca80*/  STL.64 [R1+0x8], R4 ;  /* 0x0000080401007387 */ /* 0x0003e20000100a00 */
[----:B0-----:R-:W-:-:S05]  /*ca90*/  SHF.R.S32.HI R0, RZ, 0x1f, R35 ;  /* 0x0000001fff007819 */ /* 0x001fca0000011423 */
[----:B------:R-:W-:-:S04]  /*caa0*/  IMAD R0, R0, UR4, RZ ;  /* 0x0000000400007c24 */ /* 0x000fc8000f8e02ff */
[----:B------:R-:W-:-:S04]  /*cab0*/  IMAD R0, R35, UR5, R0 ;  /* 0x0000000523007c24 */ /* 0x000fc8000f8e0200 */
[----:B------:R-:W-:Y:S01]  /*cac0*/  IMAD.IADD R35, R5, 0x1, R0 ;  /* 0x0000000105237824 */ /* 0x000fe200078e0200 */
[----:B-1----:R-:W-:Y:S06]  /*cad0*/  @!P0 BRA `(.L_x_263) ;  /* 0x0000000000408947 */ /* 0x002fec0003800000 */
[----:B------:R-:W-:Y:S01]  /*cae0*/  MOV R2, 0x0 ;  /* 0x0000000000027802 */ /* 0x000fe20000000f00 */
[----:B------:R-:W-:Y:S01]  /*caf0*/  ULDC.64 UR6, c[0x4][0x90] ;  /* 0x0100240000067ab9 */ /* 0x000fe20000000a00 */
[----:B------:R-:W-:Y:S01]  /*cb00*/  ULDC.64 UR8, c[0x4][0x98] ;  /* 0x0100260000087ab9 */ /* 0x000fe20000000a00 */
[----:B------:R-:W-:Y:S01]  /*cb10*/  ULDC.64 UR4, c[0x4][0x20] ;  /* 0x0100080000047ab9 */ /* 0x000fe20000000a00 */
[----:B------:R-:W-:Y:S01]  /*cb20*/  IMAD.U32 R4, RZ, RZ, UR6 ;  /* 0x00000006ff047e24 */ /* 0x000fe2000f8e00ff */
[----:B------:R-:W-:Y:S01]  /*cb30*/  MOV R11, UR5 ;  /* 0x00000005000b7c02 */ /* 0x000fe20008000f00 */
[----:B------:R-:W0:Y:S01]  /*cb40*/  LDC.64 R2, c[0x4][R2] ;  /* 0x0100000002027b82 */ /* 0x000e220000000a00 */
[----:B------:R-:W-:Y:S02]  /*cb50*/  IMAD.U32 R5, RZ, RZ, UR7 ;  /* 0x00000007ff057e24 */ /* 0x000fe4000f8e00ff */
[----:B------:R-:W-:Y:S02]  /*cb60*/  IMAD.U32 R6, RZ, RZ, UR8 ;  /* 0x00000008ff067e24 */ /* 0x000fe4000f8e00ff */
[----:B--2---:R-:W-:-:S02]  /*cb70*/  IMAD.U32 R7, RZ, RZ, UR9 ;  /* 0x00000009ff077e24 */ /* 0x004fc4000f8e00ff */
[----:B------:R-:W-:Y:S02]  /*cb80*/  IMAD.U32 R10, RZ, RZ, UR4 ;  /* 0x00000004ff0a7e24 */ /* 0x000fe4000f8e00ff */
[----:B------:R-:W-:Y:S02]  /*cb90*/  IMAD.MOV.U32 R8, RZ, RZ, 0x70 ;  /* 0x00000070ff087424 */ /* 0x000fe400078e00ff */
[----:B------:R-:W-:Y:S02]  /*cba0*/  IMAD.MOV.U32 R12, RZ, RZ, 0x1 ;  /* 0x00000001ff0c7424 */ /* 0x000fe400078e00ff */
[----:B------:R-:W-:-:S07]  /*cbb0*/  IMAD.MOV.U32 R13, RZ, RZ, RZ ;  /* 0x000000ffff0d7224 */ /* 0x000fce00078e00ff */
[----:B------:R-:W-:-:S07]  /*cbc0*/  LEPC R20, `(.L_x_263) ;  /* 0x000000001014794e */ /* 0x000fce0000000000 */
[----:B0-----:R-:W-:Y:S05]  /*cbd0*/  CALL.ABS.NOINC R2 ;  /* 0x0000000002007343 */ /* 0x001fea0003c00000 */
.L_x_263:
[----:B------:R-:W-:Y:S05]  /*cbe0*/  BSYNC B6 ;  /* 0x0000000000067941 */ /* 0x000fea0003800000 */
.L_x_262:
[----:B------:R-:W3:Y:S01]  /*cbf0*/  LDL.LU R20, [R1+0x4] ;  /* 0x0000040001147983 */ /* 0x000ee20000300800 */
[----:B------:R-:W0:Y:S01]  /*cc00*/  LDC R6, c[0x0][0x448] ;  /* 0x00011200ff067b82 */ /* 0x000e220000000800 */
[----:B------:R-:W-:Y:S02]  /*cc10*/  ULDC.64 UR4, c[0x0][0x2d8] ;  /* 0x0000b60000047ab9 */ /* 0x000fe40000000a00 */
[----:B------:R-:W4:Y:S01]  /*cc20*/  LDL.LU.64 R2, [R1+0x8] ;  /* 0x0000080001027983 */ /* 0x000f220000300a00 */
[----:B------:R-:W-:-:S03]  /*cc30*/  IMAD.SHL.U32 R4, R17, 0x80, RZ ;  /* 0x0000008011047824 */ /* 0x000fc600078e00ff */
[----:B------:R1:W5:Y:S01]  /*cc40*/  LDL R17, [R1+0x10] ;  /* 0x0000100001117983 */ /* 0x0003620000100800 */
[----:B0-----:R-:W-:Y:S01]  /*cc50*/  ISETP.NE.AND P0, PT, R6, 0x1, PT ;  /* 0x000000010600780c */ /* 0x001fe20003f05270 */
[----:B------:R-:W0:Y:S02]  /*cc60*/  S2R R11, SR_TID.X ;  /* 0x00000000000b7919 */ /* 0x000e240000002100 */
[----:B0-----:R-:W-:-:S05]  /*cc70*/  IMAD.SHL.U32 R9, R11, 0x8, RZ ;  /* 0x000000080b097824 */ /* 0x001fca00078e00ff */
[----:B------:R-:W-:Y:S01]  /*cc80*/  LOP3.LUT R9, R9, 0x38, RZ, 0xc0, !PT ;  /* 0x0000003809097812 */ /* 0x000fe200078ec0ff */
[----:B---3--:R-:W-:Y:S02]  /*cc90*/  IMAD.MOV.U32 R21, RZ, RZ, R20 ;  /* 0x000000ffff157224 */ /* 0x008fe400078e0014 */
[----:B------:R-:W0:Y:S01]  /*cca0*/  S2R R20, SR_TID.X ;  /* 0x0000000000147919 */ /* 0x000e220000002100 */
[----:B----4-:R-:W-:Y:S02]  /*ccb0*/  IMAD.MOV.U32 R3, RZ, RZ, R35 ;  /* 0x000000ffff037224 */ /* 0x010fe400078e0023 */
[----:B------:R-:W-:-:S04]  /*ccc0*/  IMAD.WIDE.U32 R2, R26, UR4, R2 ;  /* 0x000000041a027c25 */ /* 0x000fc8000f8e0002 */
[----:B------:R-:W-:Y:S01]  /*ccd0*/  IMAD R3, R26, UR5, R3 ;  /* 0x000000051a037c24 */ /* 0x000fe2000f8e0203 */
[----:B------:R-:W-:Y:S02]  /*cce0*/  ULDC.64 UR4, c[0x0][0x2e0] ;  /* 0x0000b80000047ab9 */ /* 0x000fe40000000a00 */
[----:B------:R-:W-:Y:S02]  /*ccf0*/  IMAD R5, R21, UR4, RZ ;  /* 0x0000000415057c24 */ /* 0x000fe4000f8e02ff */
[----:B------:R-:W-:-:S04]  /*cd00*/  IMAD.WIDE.U32 R2, R30, UR4, R2 ;  /* 0x000000041e027c25 */ /* 0x000fc8000f8e0002 */
[----:B------:R-:W-:Y:S01]  /*cd10*/  IMAD R0, R30, UR5, R5 ;  /* 0x000000051e007c24 */ /* 0x000fe2000f8e0205 */
[----:B------:R-:W-:Y:S01]  /*cd20*/  ULDC.64 UR4, c[0x0][0x2d0] ;  /* 0x0000b40000047ab9 */ /* 0x000fe20000000a00 */
[----:B------:R-:W3:Y:S02]  /*cd30*/  @P0 LDC R5, c[0x0][0x44c] ;  /* 0x00011300ff050b82 */ /* 0x000ee40000000800 */
[----:B------:R-:W-:-:S06]  /*cd40*/  IMAD.IADD R3, R3, 0x1, R0 ;  /* 0x0000000103037824 */ /* 0x000fcc00078e0200 */
[----:B------:R-:W4:Y:S01]  /*cd50*/  @P0 LDC R0, c[0x0][0x450] ;  /* 0x00011400ff000b82 */ /* 0x000f220000000800 */
[C---:B0-----:R-:W-:Y:S02]  /*cd60*/  LOP3.LUT R21, R20.reuse, 0x7f, RZ, 0xc0, !PT ;  /* 0x0000007f14157812 */ /* 0x041fe400078ec0ff */
[----:B------:R-:W-:Y:S02]  /*cd70*/  SHF.L.U32 R20, R20, 0x4, RZ ;  /* 0x0000000414147819 */ /* 0x000fe400000006ff */
[----:B------:R-:W-:-:S04]  /*cd80*/  SHF.R.U32.HI R21, RZ, 0x3, R21 ;  /* 0x00000003ff157819 */ /* 0x000fc80000011615 */
[----:B------:R-:W-:-:S04]  /*cd90*/  LOP3.LUT R20, R21, 0x70, R20, 0xf8, !PT ;  /* 0x0000007015147812 */ /* 0x000fc800078ef814 */
[----:B--2---:R-:W-:-:S05]  /*cda0*/  LOP3.LUT R7, R20, R4, RZ, 0xfc, !PT ;  /* 0x0000000414077212 */ /* 0x004fca00078efcff */
[----:B---3--:R-:W-:-:S04]  /*cdb0*/  @P0 IMAD.HI.U32 R8, R7, R5, RZ ;  /* 0x0000000507080227 */ /* 0x008fc800078e00ff */
[----:B------:R-:W-:Y:S01]  /*cdc0*/  IMAD.MOV.U32 R5, RZ, RZ, R7 ;  /* 0x000000ffff057224 */ /* 0x000fe200078e0007 */
[----:B----4-:R-:W-:-:S05]  /*cdd0*/  @P0 SHF.R.U32.HI R5, RZ, R0, R8 ;  /* 0x00000000ff050219 */ /* 0x010fca0000011608 */
[----:B------:R-:W-:-:S04]  /*cde0*/  IMAD.MOV R0, RZ, RZ, -R5 ;  /* 0x000000ffff007224 */ /* 0x000fc800078e0a05 */
[----:B------:R-:W-:Y:S01]  /*cdf0*/  IMAD R0, R6, R0, R7 ;  /* 0x0000000006007224 */ /* 0x000fe200078e0207 */
[----:B------:R-:W-:Y:S01]  /*ce00*/  SHF.R.S32.HI R7, RZ, 0x1f, R5 ;  /* 0x0000001fff077819 */ /* 0x000fe20000011405 */
[----:B------:R-:W-:-:S04]  /*ce10*/  IMAD.WIDE.U32 R2, R5, UR4, R2 ;  /* 0x0000000405027c25 */ /* 0x000fc8000f8e0002 */
[----:B------:R-:W-:-:S04]  /*ce20*/  IMAD R7, R7, UR4, RZ ;  /* 0x0000000407077c24 */ /* 0x000fc8000f8e02ff */
[----:B------:R-:W-:Y:S01]  /*ce30*/  IMAD R7, R5, UR5, R7 ;  /* 0x0000000505077c24 */ /* 0x000fe2000f8e0207 */
[----:B------:R-:W-:Y:S01]  /*ce40*/  SHF.R.S32.HI R5, RZ, 0x1f, R0 ;  /* 0x0000001fff057819 */ /* 0x000fe20000011400 */
[----:B------:R-:W-:Y:S02]  /*ce50*/  ULDC.64 UR4, c[0x0][0x2c8] ;  /* 0x0000b20000047ab9 */ /* 0x000fe40000000a00 */
[----:B------:R-:W-:Y:S02]  /*ce60*/  IMAD.IADD R3, R3, 0x1, R7 ;  /* 0x0000000103037824 */ /* 0x000fe400078e0207 */
[----:B------:R-:W-:Y:S01]  /*ce70*/  IMAD R5, R5, UR4, RZ ;  /* 0x0000000405057c24 */ /* 0x000fe2000f8e02ff */
[----:B------:R-:W-:Y:S01]  /*ce80*/  SHF.L.U32 R21, R11, 0x3, RZ ;  /* 0x000000030b157819 */ /* 0x000fe200000006ff */
[----:B------:R-:W-:-:S04]  /*ce90*/  IMAD.WIDE.U32 R2, R0, UR4, R2 ;  /* 0x0000000400027c25 */ /* 0x000fc8000f8e0002 */
[----:B------:R-:W-:Y:S01]  /*cea0*/  IMAD R5, R0, UR5, R5 ;  /* 0x0000000500057c24 */ /* 0x000fe2000f8e0205 */
[----:B------:R-:W-:Y:S01]  /*ceb0*/  ULDC.64 UR4, c[0x0][0x280] ;  /* 0x0000a00000047ab9 */ /* 0x000fe20000000a00 */
[----:B------:R-:W-:Y:S02]  /*cec0*/  LOP3.LUT R21, R21, 0x38, RZ, 0xc0, !PT ;  /* 0x0000003815157812 */ /* 0x000fe400078ec0ff */
[----:B------:R-:W-:Y:S01]  /*ced0*/  IMAD.IADD R5, R3, 0x1, R5 ;  /* 0x0000000103057824 */ /* 0x000fe200078e0205 */
[----:B------:R-:W-:Y:S01]  /*cee0*/  LEA R0, P0, R2, UR4, 0x1 ;  /* 0x0000000402007c11 */ /* 0x000fe2000f8008ff */
[----:B------:R-:W-:Y:S01]  /*cef0*/  ULDC UR4, c[0x0][0x2b8] ;  /* 0x0000ae0000047ab9 */ /* 0x000fe20000000800 */
[----:B------:R-:W-:Y:S02]  /*cf00*/  LOP3.LUT R20, R11, 0x7f, RZ, 0xc0, !PT ;  /* 0x0000007f0b147812 */ /* 0x000fe400078ec0ff */
[C---:B------:R-:W-:Y:S02]  /*cf10*/  LOP3.LUT R10, R21.reuse, 0x40, RZ, 0xfc, !PT ;  /* 0x00000040150a7812 */ /* 0x040fe400078efcff */
[----:B------:R-:W-:-:S02]  /*cf20*/  LOP3.LUT R11, R21, 0x80, RZ, 0xfc, !PT ;  /* 0x00000080150b7812 */ /* 0x000fc400078efcff */
[----:B------:R-:W-:Y:S01]  /*cf30*/  LEA.HI.X R5, R2, UR5, R5, 0x1, P0 ;  /* 0x0000000502057c11 */ /* 0x000fe200080f0c05 */
[----:B------:R-:W-:Y:S01]  /*cf40*/  UMOV UR5, 0xffffffff ;  /* 0xffffffff00057882 */ /* 0x000fe20000000000 */
[----:B------:R-:W-:Y:S02]  /*cf50*/  ISETP.GE.AND P3, PT, R9, UR4, PT ;  /* 0x0000000409007c0c */ /* 0x000fe4000bf66270 */
[----:B------:R-:W-:Y:S02]  /*cf60*/  ISETP.GE.AND P2, PT, R10, UR4, PT ;  /* 0x000000040a007c0c */ /* 0x000fe4000bf46270 */
[----:B------:R-:W-:Y:S02]  /*cf70*/  ISETP.GE.AND P0, PT, R11, UR4, PT ;  /* 0x000000040b007c0c */ /* 0x000fe4000bf06270 */
[----:B------:R-:W-:Y:S01]  /*cf80*/  SHF.R.U32.HI R10, RZ, 0x3, R20 ;  /* 0x00000003ff0a7819 */ /* 0x000fe20000011614 */
[----:B-1----:R-:W-:Y:S10]  /*cf90*/  BRA.DIV UR5, `(.L_x_264) ;  /* 0x0000003a054c7947 */ /* 0x002ff4000b800000 */
[----:B------:R-:W0:Y:S01]  /*cfa0*/  SHFL.IDX PT, R14, R0, RZ, 0x181f ;  /* 0x00181fff000e7589 */ /* 0x000e2200000e0000 */
[----:B-----5:R-:W-:Y:S02]  /*cfb0*/  IMAD R6, R17, R6, RZ ;  /* 0x0000000611067224 */ /* 0x020fe400078e02ff */
[----:B------:R-:W-:Y:S01]  /*cfc0*/  IMAD.IADD R4, R10, 0x1, R4 ;  /* 0x000000010a047824 */ /* 0x000fe200078e0204 */
[----:B------:R-:W1:Y:S03]  /*cfd0*/  SHFL.IDX PT, R2, R5, RZ, 0x181f ;  /* 0x00181fff05027589 */ /* 0x000e6600000e0000 */
[C---:B------:R-:W-:Y:S01]  /*cfe0*/  VIADD R7, R4.reuse, 0x10 ;  /* 0x0000001004077836 */ /* 0x040fe20000000000 */
[----:B------:R-:W-:-:S13]  /*cff0*/  ISETP.GE.AND P1, PT, R4, R6, PT ;  /* 0x000000060400720c */ /* 0x000fda0003f26270 */
[----:B0-----:R-:W-:-:S05]  /*d000*/  @!P1 LEA R14, P4, R9, R14, 0x1 ;  /* 0x0000000e090e9211 */ /* 0x001fca00078808ff */
[----:B-1----:R-:W-:Y:S02]  /*d010*/  @!P1 IMAD.X R3, RZ, RZ, R2, P4 ;  /* 0x000000ffff039224 */ /* 0x002fe400020e0602 */
[----:B------:R-:W-:Y:S02]  /*d020*/  @!P1 IMAD.MOV.U32 R2, RZ, RZ, R14 ;  /* 0x000000ffff029224 */ /* 0x000fe400078e000e */
[----:B------:R-:W0:Y:S04]  /*d030*/  SHFL.IDX PT, R14, R0, 0x1, 0x181f ;  /* 0x00381f00000e7f89 */ /* 0x000e2800000e0000 */
[----:B------:R-:W-:Y:S04]  /*d040*/  @!P1 LDGSTS.E.BYPASS.LTC128B.128 [R33+0xc400], desc[UR36][R2.64], !P3 ;  /* 0x0c40000002219fae */ /* 0x000fe8000d901d64 */
[----:B------:R-:W-:Y:S04]  /*d050*/  @!P1 LDGSTS.E.BYPASS.LTC128B.128 [R33+0x10400], desc[UR36][R2.64+0x80], !P2 ;  /* 0x1040008002219fae */ /* 0x000fe8000d101d64 */
[----:B------:R1:W-:Y:S01]  /*d060*/  @!P1 LDGSTS.E.BYPASS.LTC128B.128 [R33+0x14400], desc[UR36][R2.64+0x100], !P0 ;  /* 0x1440010002219fae */ /* 0x0003e2000c101d64 */
[----:B------:R-:W-:-:S03]  /*d070*/  ISETP.GE.AND P1, PT, R7, R6, PT ;  /* 0x000000060700720c */ /* 0x000fc60003f26270 */
[----:B-1----:R-:W1:Y:S10]  /*d080*/  SHFL.IDX PT, R2, R5, 0x1, 0x181f ;  /* 0x00381f0005027f89 */ /* 0x002e7400000e0000 */
[----:B0-----:R-:W-:-:S05]  /*d090*/  @!P1 LEA R14, P4, R9, R14, 0x1 ;  /* 0x0000000e090e9211 */ /* 0x001fca00078808ff */
[----:B-1----:R-:W-:Y:S02]  /*d0a0*/  @!P1 IMAD.X R7, RZ, RZ, R2, P4 ;  /* 0x000000ffff079224 */ /* 0x002fe400020e0602 */
[----:B------:R-:W-:Y:S02]  /*d0b0*/  @!P1 IMAD.MOV.U32 R2, RZ, RZ, R14 ;  /* 0x000000ffff029224 */ /* 0x000fe400078e000e */
[----:B------:R-:W0:Y:S01]  /*d0c0*/  SHFL.IDX PT, R14, R0, 0x2, 0x181f ;  /* 0x00581f00000e7f89 */ /* 0x000e2200000e0000 */
[----:B------:R-:W-:Y:S01]  /*d0d0*/  @!P1 MOV R3, R7 ;  /* 0x0000000700039202 */ /* 0x000fe20000000f00 */
[----:B------:R-:W-:-:S04]  /*d0e0*/  VIADD R7, R4, 0x20 ;  /* 0x0000002004077836 */ /* 0x000fc80000000000 */
        /* <DEDUP_REMOVED lines=8> */
[----:B------:R-:W-:Y:S01]  /*d170*/  @!P1 IMAD.MOV.U32 R3, RZ, RZ, R7 ;  /* 0x000000ffff039224 */ /* 0x000fe200078e0007 */
[----:B------:R-:W0:Y:S01]  /*d180*/  SHFL.IDX PT, R14, R0, 0x3, 0x181f ;  /* 0x00781f00000e7f89 */ /* 0x000e2200000e0000 */
[----:B------:R-:W-:-:S03]  /*d190*/  VIADD R7, R4, 0x30 ;  /* 0x0000003004077836 */ /* 0x000fc60000000000 */
[----:B------:R-:W-:Y:S04]  /*d1a0*/  @!P1 LDGSTS.E.BYPASS.LTC128B.128 [R33+0xd400], desc[UR36][R2.64], !P3 ;  /* 0x0d40000002219fae */ /* 0x000fe8000d901d64 */
[----:B------:R-:W-:Y:S04]  /*d1b0*/  @!P1 LDGSTS.E.BYPASS.LTC128B.128 [R33+0x11400], desc[UR36][R2.64+0x80], !P2 ;  /* 0x1140008002219fae */ /* 0x000fe8000d101d64 */
[----:B------:R1:W-:Y:S01]  /*d1c0*/  @!P1 LDGSTS.E.BYPASS.LTC128B.128 [R33+0x15400], desc[UR36][R2.64+0x100], !P0 ;  /* 0x1540010002219fae */ /* 0x0003e2000c101d64 */
[----:B------:R-:W-:-:S03]  /*d1d0*/  ISETP.GE.AND P1, PT, R7, R6, PT ;  /* 0x000000060700720c */ /* 0x000fc60003f26270 */
[----:B-1----:R-:W1:Y:S10]  /*d1e0*/  SHFL.IDX PT, R2, R5, 0x3, 0x181f ;  /* 0x00781f0005027f89 */ /* 0x002e7400000e0000 */
[----:B0-----:R-:W-:-:S05]  /*d1f0*/  @!P1 LEA R14, P4, R9, R14, 0x1 ;  /* 0x0000000e090e9211 */ /* 0x001fca00078808ff */
[----:B-1----:R-:W-:Y:S01]  /*d200*/  @!P1 IMAD.X R7, RZ, RZ, R2, P4 ;  /* 0x000000ffff079224 */ /* 0x002fe200020e0602 */
[----:B------:R-:W-:Y:S02]  /*d210*/  @!P1 MOV R2, R14 ;  /* 0x0000000e00029202 */ /* 0x000fe40000000f00 */
[----:B------:R-:W0:Y:S01]  /*d220*/  SHFL.IDX PT, R14, R0, 0x4, 0x181f ;  /* 0x00981f00000e7f89 */ /* 0x000e2200000e0000 */
[----:B------:R-:W-:Y:S02]  /*d230*/  @!P1 IMAD.MOV.U32 R3, RZ, RZ, R7 ;  /* 0x000000ffff039224 */ /* 0x000fe400078e0007 */
[----:B------:R-:W-:-:S03]  /*d240*/  VIADD R7, R4, 0x40 ;  /* 0x0000004004077836 */ /* 0x000fc60000000000 */
        /* <DEDUP_REMOVED lines=16> */
[----:B0-----:R-:W-:-:S04]  /*d350*/  @!P1 LEA R14, P4, R9, R14, 0x1 ;  /* 0x0000000e090e9211 */ /* 0x001fc800078808ff */
[----:B-1----:R-:W-:Y:S01]  /*d360*/  @!P1 IADD3.X R7, RZ, R2, RZ, P4, !PT ;  /* 0x00000002ff079210 */ /* 0x002fe200027fe4ff */
[----:B------:R-:W-:Y:S02]  /*d370*/  @!P1 IMAD.MOV.U32 R2, RZ, RZ, R14 ;  /* 0x000000ffff029224 */ /* 0x000fe400078e000e */
[----:B------:R-:W0:Y:S02]  /*d380*/  SHFL.IDX PT, R14, R0, 0x6, 0x181f ;  /* 0x00d81f00000e7f89 */ /* 0x000e2400000e0000 */
[----:B------:R-:W-:Y:S02]  /*d390*/  @!P1 IMAD.MOV.U32 R3, RZ, RZ, R7 ;  /* 0x000000ffff039224 */ /* 0x000fe400078e0007 */
[----:B------:R-:W-:-:S03]  /*d3a0*/  VIADD R7, R4, 0x60 ;  /* 0x0000006004077836 */ /* 0x000fc60000000000 */
[----:B------:R-:W-:Y:S04]  /*d3b0*/  @!P1 LDGSTS.E.BYPASS.LTC128B.128 [R33+0xec00], desc[UR36][R2.64], !P3 ;  /* 0x0ec0000002219fae */ /* 0x000fe8000d901d64 */
[----:B------:R-:W-:Y:S04]  /*d3c0*/  @!P1 LDGSTS.E.BYPASS.LTC128B.128 [R33+0x12c00], desc[UR36][R2.64+0x80], !P2 ;  /* 0x12c0008002219fae */ /* 0x000fe8000d101d64 */
[----:B------:R1:W-:Y:S01]  /*d3d0*/  @!P1 LDGSTS.E.BYPASS.LTC128B.128 [R33+0x16c00], desc[UR36][R2.64+0x100], !P0 ;  /* 0x16c0010002219fae */ /* 0x0003e2000c101d64 */
[----:B------:R-:W-:-:S03]  /*d3e0*/  ISETP.GE.AND P1, PT, R7, R6, PT ;  /* 0x000000060700720c */ /* 0x000fc60003f26270 */
[----:B-1----:R-:W1:Y:S10]  /*d3f0*/  SHFL.IDX PT, R2, R5, 0x6, 0x181f ;  /* 0x00d81f0005027f89 */ /* 0x002e7400000e0000 */
[----:B0-----:R-:W-:Y:S01]  /*d400*/  @!P1 LEA R14, P4, R9, R14, 0x1 ;  /* 0x0000000e090e9211 */ /* 0x001fe200078808ff */
[----:B------:R-:W0:Y:S04]  /*d410*/  SHFL.IDX PT, R5, R5, 0x7, 0x181f ;  /* 0x00f81f0005057f89 */ /* 0x000e2800000e0000 */
[----:B-1----:R-:W-:-:S02]  /*d420*/  @!P1 IMAD.X R7, RZ, RZ, R2, P4 ;  /* 0x000000ffff079224 */ /* 0x002fc400020e0602 */
[----:B------:R-:W-:Y:S02]  /*d430*/  @!P1 IMAD.MOV.U32 R2, RZ, RZ, R14 ;  /* 0x000000ffff029224 */ /* 0x000fe400078e000e */
[----:B------:R-:W-:Y:S01]  /*d440*/  @!P1 IMAD.MOV.U32 R3, RZ, RZ, R7 ;  /* 0x000000ffff039224 */ /* 0x000fe200078e0007 */
[----:B------:R1:W2:Y:S04]  /*d450*/  SHFL.IDX PT, R14, R0, 0x7, 0x181f ;  /* 0x00f81f00000e7f89 */ /* 0x0002a800000e0000 */
[----:B------:R1:W-:Y:S04]  /*d460*/  @!P1 LDGSTS.E.BYPASS.LTC128B.128 [R33+0xf400], desc[UR36][R2.64], !P3 ;  /* 0x0f40000002219fae */ /* 0x0003e8000d901d64 */
[----:B------:R1:W-:Y:S04]  /*d470*/  @!P1 LDGSTS.E.BYPASS.LTC128B.128 [R33+0x13400], desc[UR36][R2.64+0x80], !P2 ;  /* 0x1340008002219fae */ /* 0x0003e8000d101d64 */
[----:B0-----:R1:W-:Y:S02]  /*d480*/  @!P1 LDGSTS.E.BYPASS.LTC128B.128 [R33+0x17400], desc[UR36][R2.64+0x100], !P0 ;  /* 0x1740010002219fae */ /* 0x0013e4000c101d64 */
.L_x_353:
[----:B-1----:R-:W-:Y:S01]  /*d490*/  IADD3 R3, R4, 0x70, RZ ;  /* 0x0000007004037810 */ /* 0x002fe20007ffe0ff */
[----:B------:R-:W-:Y:S03]  /*d4a0*/  BSSY B0, `(.L_x_265) ;  /* 0x000000b000007945 */ /* 0x000fe60003800000 */
[----:B------:R-:W-:-:S13]  /*d4b0*/  ISETP.GE.AND P1, PT, R3, R6, PT ;  /* 0x000000060300720c */ /* 0x000fda0003f26270 */
[----:B------:R-:W-:Y:S05]  /*d4c0*/  @P1 BRA `(.L_x_266) ;  /* 0x0000000000201947 */ /* 0x000fea0003800000 */
[----:B--2---:R-:W-:-:S05]  /*d4d0*/  LEA R2, P1, R9, R14, 0x1 ;  /* 0x0000000e09027211 */ /* 0x004fca00078208ff */
[----:B------:R-:W-:-:S05]  /*d4e0*/  IMAD.X R3, RZ, RZ, R5, P1 ;  /* 0x000000ffff037224 */ /* 0x000fca00008e0605 */
[----:B------:R-:W-:Y:S01]  /*d4f0*/  @!PT LDS RZ, [RZ] ;  /* 0x00000000fffff984 */ /* 0x000fe20000000800 */
[----:B------:R-:W-:Y:S01]  /*d500*/  @!PT LDS RZ, [RZ] ;  /* 0x00000000fffff984 */ /* 0x000fe20000000800 */
[----:B------:R-:W-:Y:S01]  /*d510*/  @!PT LDS RZ, [RZ] ;  /* 0x00000000fffff984 */ /* 0x000fe20000000800 */
[----:B------:R0:W-:Y:S04]  /*d520*/  LDGSTS.E.BYPASS.LTC128B.128 [R33+0xfc00], desc[UR36][R2.64], !P3 ;  /* 0x0fc0000002217fae */ /* 0x0001e8000d901d64 */
[----:B------:R0:W-:Y:S04]  /*d530*/  LDGSTS.E.BYPASS.LTC128B.128 [R33+0x13c00], desc[UR36][R2.64+0x80], !P2 ;  /* 0x13c0008002217fae */ /* 0x0001e8000d101d64 */
[----:B------:R0:W-:Y:S02]  /*d540*/  LDGSTS.E.BYPASS.LTC128B.128 [R33+0x17c00], desc[UR36][R2.64+0x100], !P0 ;  /* 0x17c0010002217fae */ /* 0x0001e4000c101d64 */
.L_x_266:
[----:B------:R-:W-:Y:S05]  /*d550*/  BSYNC B0 ;  /* 0x0000000000007941 */ /* 0x000fea0003800000 */
.L_x_265:
[----:B------:R-:W-:Y:S01]  /*d560*/  NOP ;  /* 0x0000000000007918 */ /* 0x000fe20000000000 */
[----:B------:R-:W-:-:S13]  /*d570*/  PLOP3.LUT P0, PT, PT, PT, PT, 0x80, 0x0 ;  /* 0x000000000000781c */ /* 0x000fda0003f0f070 */
.L_x_267:
[----:B------:R-:W-:Y:S02]  /*d580*/  PLOP3.LUT P1, PT, P1, P0, PT, 0xa2, 0x0 ;  /* 0x000000000000781c */ /* 0x000fe40000f21472 */
[----:B------:R-:W-:-:S08]  /*d590*/  @P0 R2UR P1, UR4, R22 ;  /* 0x00000000160402ca */ /* 0x000fd00000020000 */
[----:B------:R-:W-:-:S05]  /*d5a0*/  @P0 PLOP3.LUT P0, PT, P1, PT, PT, 0x80, 0x0 ;  /* 0x000000000000081c */ /* 0x000fca0000f0f070 */
[----:B------:R-:W-:Y:S01]  /*d5b0*/  @!P1 SYNCS.ARRIVE.TRANS64.RED.A0T1 RZ, [UR4+0x2a800], RZ ;  /* 0x02a800ffffff99a7 */ /* 0x000fe20008200404 */
[----:B------:R-:W-:Y:S07]  /*d5c0*/  @!P1 ARRIVES.LDGSTSBAR.64.TRANSCNT [UR4+0x2a800] ;  /* 0x02a80000ff0099b0 */ /* 0x000fee0008000a84 */
[----:B------:R-:W-:Y:S05]  /*d5d0*/  @P0 BRA.U.ANY `(.L_x_267) ;  /* 0xfffffffd00e80947 */ /* 0x000fea000393ffff */
[----:B0-----:R-:W3:Y:S04]  /*d5e0*/  LDL.LU R3, [R1+0x18] ;  /* 0x0000180001037983 */ /* 0x001ee80000300800 */
[----:B------:R-:W4:Y:S01]  /*d5f0*/  LDL.LU R2, [R1+0x14] ;  /* 0x0000140001027983 */ /* 0x000f220000300800 */
[----:B---3--:R-:W-:-:S05]  /*d600*/  VIADD R3, R3, 0x1 ;  /* 0x0000000103037836 */ /* 0x008fca0000000000 */
[----:B------:R-:W-:Y:S01]  /*d610*/  LEA.HI R0, R3, R3, RZ, 0x1 ;  /* 0x0000000303007211 */ /* 0x000fe200078f08ff */
[----:B------:R0:W-:Y:S03]  /*d620*/  STL [R1+0x18], R3 ;  /* 0x0000180301007387 */ /* 0x0001e60000100800 */
[----:B------:R-:W-:-:S05]  /*d630*/  LOP3.LUT R0, R0, 0xfffffffe, RZ, 0xc0, !PT ;  /* 0xfffffffe00007812 */ /* 0x000fca00078ec0ff */
[----:B0-----:R-:W-:Y:S02]  /*d640*/  IMAD.IADD R3, R3, 0x1, -R0 ;  /* 0x0000000103037824 */ /* 0x001fe400078e0a00 */
[----:B----4-:R-:W-:-:S03]  /*d650*/  VIADD R0, R2, 0xfffffffe ;  /* 0xfffffffe02007836 */ /* 0x010fc60000000000 */
[----:B------:R-:W-:Y:S01]  /*d660*/  SHF.L.U32 R3, R3, 0x1f, RZ ;  /* 0x0000001f03037819 */ /* 0x000fe200000006ff */
[----:B------:R-:W-:Y:S01]  /*d670*/  NOP ;  /* 0x0000000000007918 */ /* 0x000fe20000000000 */
[----:B------:R0:W-:Y:S01]  /*d680*/  SYNCS.ARRIVE.TRANS64.A1T0 RZ, [R22+URZ+0x2a800], RZ ;  /* 0x02a800ff16ff79a7 */ /* 0x0001e2000810003f */
[----:B------:R-:W-:Y:S01]  /*d690*/  BSSY B0, `(.L_x_268) ;  /* 0x0000003000007945 */ /* 0x000fe20003800000 */
[----:B------:R-:W1:Y:S03]  /*d6a0*/  SYNCS.PHASECHK.TRANS64.TRYWAIT P0, [R22+URZ+0x2a820], R3 ;  /* 0x02a82003160075a7 */ /* 0x000e66000800017f */
[----:B01----:R-:W-:Y:S05]  /*d6b0*/  @!P0 BRA `(.L_x_269) ;  /* 0x0000003c00208947 */ /* 0x003fea0003800000 */
.L_x_354:
[----:B------:R-:W-:Y:S05]  /*d6c0*/  BSYNC B0 ;  /* 0x0000000000007941 */ /* 0x000fea0003800000 */
.L_x_268:
[----:B------:R-:W-:Y:S01]  /*d6d0*/  ISETP.GE.AND P0, PT, R0, R36, PT ;  /* 0x000000240000720c */ /* 0x000fe20003f06270 */
[----:B------:R-:W-:-:S12]  /*d6e0*/  BSSY B0, `(.L_x_270) ;  /* 0x00000f6000007945 */ /* 0x000fd80003800000 */
[----:B------:R-:W-:Y:S05]  /*d6f0*/  @!P0 BRA `(.L_x_271) ;  /* 0x0000000c00d08947 */ /* 0x000fea0003800000 */
[----:B------:R-:W-:Y:S01]  /*d700*/  IMAD.MOV.U32 R17, RZ, RZ, R28 ;  /* 0x000000ffff117224 */ /* 0x000fe200078e001c */
[----:B------:R-:W-:Y:S01]  /*d710*/  MOV R30, R25 ;  /* 0x00000019001e7202 */ /* 0x000fe20000000f00 */
[----:B------:R-:W-:-:S07]  /*d720*/  IMAD.MOV.U32 R10, RZ, RZ, R27 ;  /* 0x000000ffff0a7224 */ /* 0x000fce00078e001b */
.L_x_284:
[----:B------:R-:W3:Y:S01]  /*d730*/  LDL R8, [R1] ;  /* 0x0000000001087983 */ /* 0x000ee20000100800 */
[----:B------:R-:W1:Y:S01]  /*d740*/  S2R R2, SR_TID.X ;  /* 0x0000000000027919 */ /* 0x000e620000002100 */
[----:B0-----:R-:W0:Y:S01]  /*d750*/  S2R R3, SR_TID.X ;  /* 0x0000000000037919 */ /* 0x001e220000002100 */
[----:B-1----:R-:W-:-:S04]  /*d760*/  LOP3.LUT R2, R2, 0x7f, RZ, 0xc0, !PT ;  /* 0x0000007f02027812 */ /* 0x002fc800078ec0ff */
[----:B------:R-:W-:Y:S01]  /*d770*/  SHF.R.U32.HI R4, RZ, 0x3, R2 ;  /* 0x00000003ff047819 */ /* 0x000fe20000011602 */
[----:B0-----:R-:W-:Y:S01]  /*d780*/  IMAD.SHL.U32 R3, R3, 0x10, RZ ;  /* 0x0000001003037824 */ /* 0x001fe200078e00ff */
[----:B------:R-:W0:Y:S04]  /*d790*/  LDC R2, c[0x0][0x430] ;  /* 0x00010c00ff027b82 */ /* 0x000e280000000800 */
[----:B------:R-:W-:-:S04]  /*d7a0*/  LOP3.LUT R3, R4, 0x70, R3, 0xf8, !PT ;  /* 0x0000007004037812 */ /* 0x000fc800078ef803 */
[----:B------:R-:W-:Y:S01]  /*d7b0*/  ISETP.GT.U32.AND P2, PT, R3, 0x5f, PT ;  /* 0x0000005f0300780c */ /* 0x000fe20003f44070 */
[----:B------:R-:W-:-:S12]  /*d7c0*/  IMAD R7, R0, 0x60, R37 ;  /* 0x0000006000077824 */ /* 0x000fd800078e0225 */
[----:B------:R-:W1:Y:S01]  /*d7d0*/  @!P2 LDC.64 R4, c[0x0][0x428] ;  /* 0x00010a00ff04ab82 */ /* 0x000e620000000a00 */
[----:B0-----:R-:W-:-:S13]  /*d7e0*/  ISETP.NE.AND P0, PT, R2, 0x1, PT ;  /* 0x000000010200780c */ /* 0x001fda0003f05270 */
[----:B------:R-:W0:Y:S08]  /*d7f0*/  @P0 LDC R6, c[0x0][0x434] ;  /* 0x00010d00ff060b82 */ /* 0x000e300000000800 */
[----:B------:R-:W4:Y:S01]  /*d800*/  @P0 LDC R2, c[0x0][0x438] ;  /* 0x00010e00ff020b82 */ /* 0x000f220000000800 */
[----:B------:R-:W-:-:S04]  /*d810*/  IMAD.IADD R7, R3, 0x1, R7 ;  /* 0x0000000103077824 */ /* 0x000fc800078e0207 */
[----:B0-----:R-:W-:-:S04]  /*d820*/  @P0 IMAD.HI.U32 R3, R7, R6, RZ ;  /* 0x0000000607030227 */ /* 0x001fc800078e00ff */
[----:B------:R-:W-:Y:S01]  /*d830*/  IMAD.MOV.U32 R6, RZ, RZ, R7 ;  /* 0x000000ffff067224 */ /* 0x000fe200078e0007 */
[----:B----4-:R-:W-:-:S04]  /*d840*/  @P0 SHF.R.U32.HI R6, RZ, R2, R3 ;  /* 0x00000002ff060219 */ /* 0x010fc80000011603 */
[--C-:B------:R-:W-:Y:S01]  /*d850*/  @!P2 SHF.R.S32.HI R3, RZ, 0x1f, R6.reuse ;  /* 0x0000001fff03a819 */ /* 0x100fe20000011406 */
[----:B------:R-:W-:-:S04]  /*d860*/  @!P2 IMAD.MOV.U32 R2, RZ, RZ, R6 ;  /* 0x000000ffff02a224 */ /* 0x000fc800078e0006 */
[----:B-1----:R-:W-:-:S04]  /*d870*/  @!P2 IMAD.WIDE.U32 R2, R31, R4, R2 ;  /* 0x000000041f02a225 */ /* 0x002fc800078e0002 */
[----:B---3--:R-:W-:-:S04]  /*d880*/  @!P2 IMAD R8, R8, R4, RZ ;  /* 0x000000040808a224 */ /* 0x008fc800078e02ff */
[----:B------:R-:W-:Y:S02]  /*d890*/  @!P2 IMAD R8, R31, R5, R8 ;  /* 0x000000051f08a224 */ /* 0x000fe400078e0208 */
[----:B------:R-:W0:Y:S02]  /*d8a0*/  @!P2 LDC.64 R4, c[0x0][0x418] ;  /* 0x00010600ff04ab82 */ /* 0x000e240000000a00 */
[----:B------:R-:W-:Y:S01]  /*d8b0*/  @!P2 IMAD.IADD R8, R8, 0x1, R3 ;  /* 0x000000010808a824 */ /* 0x000fe200078e0203 */
[----:B0-----:R-:W-:-:S04]  /*d8c0*/  @!P2 LEA R4, P0, R2, R4, 0x2 ;  /* 0x000000040204a211 */ /* 0x001fc800078010ff */
[----:B------:R-:W-:Y:S02]  /*d8d0*/  @!P2 LEA.HI.X R5, R2, R5, R8, 0x2, P0 ;  /* 0x000000050205a211 */ /* 0x000fe400000f1408 */
[----:B------:R-:W-:-:S06]  /*d8e0*/  MOV R8, RZ ;  /* 0x000000ff00087202 */ /* 0x000fcc0000000f00 */
[----:B------:R0:W5:Y:S01]  /*d8f0*/  @!P2 LDG.E R8, desc[UR36][R4.64] ;  /* 0x000000240408a981 */ /* 0x000162000c1e1900 */
[----:B------:R-:W-:Y:S01]  /*d900*/  LOP3.LUT P1, RZ, R23, 0x10, RZ, 0xc0, !PT ;  /* 0x0000001017ff7812 */ /* 0x000fe2000782c0ff */
[----:B------:R-:W-:Y:S01]  /*d910*/  VIADD R27, R10, 0x1 ;  /* 0x000000010a1b7836 */ /* 0x000fe20000000000 */
[----:B------:R-:W-:Y:S05]  /*d920*/  YIELD ;  /* 0x0000000000007946 */ /* 0x000fea0003800000 */
[----:B------:R-:W-:Y:S01]  /*d930*/  ISETP.NE.AND P0, PT, R27, 0x2, PT ;  /* 0x000000021b00780c */ /* 0x000fe20003f05270 */
[----:B------:R-:W-:Y:S01]  /*d940*/  IMAD.MOV R2, RZ, RZ, -R6 ;  /* 0x000000ffff027224 */ /* 0x000fe200078e0a06 */
[----:B------:R-:W-:-:S02]  /*d950*/  ULDC UR4, c[0x0][0x430] ;  /* 0x00010c0000047ab9 */ /* 0x000fc40000000800 */
[----:B------:R-:W-:Y:S01]  /*d960*/  SEL R28, RZ, 0x1, P0 ;  /* 0x00000001ff1c7807 */ /* 0x000fe20000000000 */
[----:B------:R-:W-:Y:S01]  /*d970*/  IMAD R7, R2, UR4, R7 ;  /* 0x0000000402077c24 */ /* 0x000fe2000f8e0207 */
[----:B------:R-:W-:Y:S01]  /*d980*/  SEL R27, R27, RZ, P0 ;  /* 0x000000ff1b1b7207 */ /* 0x000fe20000000000 */
[----:B------:R-:W-:Y:S01]  /*d990*/  IMAD.MOV.U32 R25, RZ, RZ, R0 ;  /* 0x000000ffff197224 */ /* 0x000fe200078e0000 */
[----:B------:R-:W-:Y:S01]  /*d9a0*/  LOP3.LUT R28, R17, R28, RZ, 0x3c, !PT ;  /* 0x0000001c111c7212 */ /* 0x000fe200078e3cff */
[----:B0-----:R-:W-:Y:S06]  /*d9b0*/  @!P1 BRA `(.L_x_272) ;  /* 0x0000000000049947 */ /* 0x001fec0003800000 */
[----:B------:R-:W-:Y:S01]  /*d9c0*/  BPT.TRAP 0x1 ;  /* 0x000000040000795c */ /* 0x000fe20000300000 */
.L_x_272:
[----:B------:R-:W-:Y:S01]  /*d9d0*/  IMAD R6, R27, 0x8, R22 ;  /* 0x000000081b067824 */ /* 0x000fe200078e0216 */
[----:B------:R-:W-:Y:S01]  /*d9e0*/  SHF.L.U32 R3, R28, 0x1f, RZ ;  /* 0x0000001f1c037819 */ /* 0x000fe200000006ff */
[----:B------:R-:W-:Y:S03]  /*d9f0*/  BSSY B1, `(.L_x_273) ;  /* 0x0000003000017945 */ /* 0x000fe60003800000 */
[----:B------:R-:W0:Y:S02]  /*da00*/  SYNCS.PHASECHK.TRANS64.TRYWAIT P0, [R6+URZ+0x2a840], R3 ;  /* 0x02a84003060075a7 */ /* 0x000e24000800017f */
[----:B0-----:R-:W-:Y:S05]  /*da10*/  @!P0 BRA `(.L_x_274) ;  /* 0x00000038005c8947 */ /* 0x001fea0003800000 */
.L_x_355:
[----:B------:R-:W-:Y:S05]  /*da20*/  BSYNC B1 ;  /* 0x0000000000017941 */ /* 0x000fea0003800000 */
.L_x_273:
[----:B------:R-:W-:Y:S01]  /*da30*/  SHF.R.S32.HI R20, RZ, 0x1f, R7 ;  /* 0x0000001fff147819 */ /* 0x000fe20000011407 */
[----:B------:R-:W-:Y:S01]  /*da40*/  ULDC.64 UR4, c[0x0][0x300] ;  /* 0x0000c00000047ab9 */ /* 0x000fe20000000a00 */
[----:B-----5:R-:W-:Y:S01]  /*da50*/  SHF.R.S32.HI R21, RZ, 0x1f, R8 ;  /* 0x0000001fff157819 */ /* 0x020fe20000011408 */
[----:B0-----:R-:W-:Y:S01]  /*da60*/  IMAD.WIDE.U32 R2, R7, UR4, RZ ;  /* 0x0000000407027c25 */ /* 0x001fe2000f8e00ff */
[----:B------:R-:W-:Y:S01]  /*da70*/  ULDC.64 UR6, c[0x0][0x2e8] ;  /* 0x0000ba0000067ab9 */ /* 0x000fe20000000a00 */
[C---:B------:R-:W-:Y:S02]  /*da80*/  LOP3.LUT P3, RZ, R23.reuse, 0x4, RZ, 0xc0, !PT ;  /* 0x0000000417ff7812 */ /* 0x040fe4000786c0ff */
[----:B------:R-:W-:Y:S01]  /*da90*/  IMAD R0, R20, UR4, RZ ;  /* 0x0000000414007c24 */ /* 0x000fe2000f8e02ff */
[----:B------:R-:W-:Y:S01]  /*daa0*/  LOP3.LUT P2, RZ, R23, 0x2, RZ, 0xc0, !PT ;  /* 0x0000000217ff7812 */ /* 0x000fe2000784c0ff */
[----:B------:R-:W-:Y:S01]  /*dab0*/  IMAD R4, R27, 0x4800, R32 ;  /* 0x000048001b047824 */ /* 0x000fe200078e0220 */
[----:B------:R-:W-:Y:S01]  /*dac0*/  LOP3.LUT P1, RZ, R23, 0x1, RZ, 0xc0, !PT ;  /* 0x0000000117ff7812 */ /* 0x000fe2000782c0ff */
[----:B------:R-:W-:Y:S01]  /*dad0*/  IMAD R0, R7, UR5, R0 ;  /* 0x0000000507007c24 */ /* 0x000fe2000f8e0200 */
[----:B------:R-:W-:-:S03]  /*dae0*/  ULDC.64 UR4, c[0x0][0x310] ;  /* 0x0000c40000047ab9 */ /* 0x000fc60000000a00 */
[----:B------:R-:W-:Y:S02]  /*daf0*/  IMAD.IADD R3, R3, 0x1, R0 ;  /* 0x0000000103037824 */ /* 0x000fe400078e0200 */
[----:B------:R-:W-:Y:S02]  /*db00*/  IMAD R0, R21, UR4, RZ ;  /* 0x0000000415007c24 */ /* 0x000fe4000f8e02ff */
[----:B------:R-:W-:-:S04]  /*db10*/  IMAD.WIDE.U32 R2, R8, UR4, R2 ;  /* 0x0000000408027c25 */ /* 0x000fc8000f8e0002 */
[----:B------:R-:W-:Y:S01]  /*db20*/  IMAD R0, R8, UR5, R0 ;  /* 0x0000000508007c24 */ /* 0x000fe2000f8e0200 */
[----:B------:R-:W-:-:S03]  /*db30*/  ULDC.64 UR4, c[0x0][0x308] ;  /* 0x0000c20000047ab9 */ /* 0x000fc60000000a00 */
[----:B------:R-:W-:Y:S02]  /*db40*/  IMAD.IADD R3, R3, 0x1, R0 ;  /* 0x0000000103037824 */ /* 0x000fe400078e0200 */
[----:B------:R-:W-:Y:S01]  /*db50*/  IMAD.WIDE.U32 R2, R26, UR4, R2 ;  /* 0x000000041a027c25 */ /* 0x000fe2000f8e0002 */
[----:B------:R-:W-:-:S03]  /*db60*/  UMOV UR4, 0xffffffff ;  /* 0xffffffff00047882 */ /* 0x000fc60000000000 */
[----:B------:R-:W-:Y:S01]  /*db70*/  IMAD R5, R26, UR5, R3 ;  /* 0x000000051a057c24 */ /* 0x000fe2000f8e0203 */
[----:B------:R-:W-:-:S04]  /*db80*/  LEA R9, P0, R2, UR6, 0x1 ;  /* 0x0000000602097c11 */ /* 0x000fc8000f8008ff */
[----:B------:R-:W-:Y:S01]  /*db90*/  LEA.HI.X R5, R2, UR7, R5, 0x1, P0 ;  /* 0x0000000702057c11 */ /* 0x000fe200080f0c05 */
[----:B------:R-:W-:Y:S08]  /*dba0*/  BRA.DIV UR4, `(.L_x_275) ;  /* 0x0000003a040c7947 */ /* 0x000ff0000b800000 */
[----:B------:R-:W0:Y:S01]  /*dbb0*/  S2R R3, SR_TID.X ;  /* 0x0000000000037919 */ /* 0x000e220000002100 */
[----:B------:R-:W-:Y:S01]  /*dbc0*/  IMAD R4, R4, 0x2, R22 ;  /* 0x0000000204047824 */ /* 0x000fe200078e0216 */
[----:B------:R-:W1:Y:S04]  /*dbd0*/  SHFL.IDX PT, R2, R9, RZ, 0x181f ;  /* 0x00181fff09027589 */ /* 0x000e6800000e0000 */
[----:B------:R-:W-:Y:S01]  /*dbe0*/  SHFL.IDX PT, R35, R5, 0x2, 0x181f ;  /* 0x00581f0005237f89 */ /* 0x000fe200000e0000 */
[----:B0-----:R-:W-:-:S03]  /*dbf0*/  IMAD.SHL.U32 R11, R3, 0x8, RZ ;  /* 0x00000008030b7824 */ /* 0x001fc600078e00ff */
[----:B------:R-:W0:Y:S02]  /*dc00*/  SHFL.IDX PT, R3, R5, RZ, 0x181f ;  /* 0x00181fff05037589 */ /* 0x000e2400000e0000 */
[----:B------:R-:W-:-:S04]  /*dc10*/  LOP3.LUT R11, R11, 0x38, RZ, 0xc0, !PT ;  /* 0x000000380b0b7812 */ /* 0x000fc800078ec0ff */
[----:B------:R-:W-:-:S04]  /*dc20*/  SHF.L.U32 R0, R11, 0x1, RZ ;  /* 0x000000010b007819 */ /* 0x000fc800000006ff */
[----:B-1----:R-:W-:-:S05]  /*dc30*/  IADD3 R2, P0, R2, R0, RZ ;  /* 0x0000000002027210 */ /* 0x002fca0007f1e0ff */
[----:B0-----:R-:W-:-:S05]  /*dc40*/  IMAD.X R3, RZ, RZ, R3, P0 ;  /* 0x000000ffff037224 */ /* 0x001fca00000e0603 */
[----:B------:R-:W-:Y:S04]  /*dc50*/  LDGSTS.E.BYPASS.LTC128B.128 [R4+0x18400], desc[UR36][R2.64], !P3 ;  /* 0x1840000002047fae */ /* 0x000fe8000d901d64 */
[----:B------:R-:W-:Y:S04]  /*dc60*/  LDGSTS.E.BYPASS.LTC128B.128 [R4+0x1b400], desc[UR36][R2.64+0x80], !P2 ;  /* 0x1b40008002047fae */ /* 0x000fe8000d101d64 */
[----:B------:R0:W-:Y:S04]  /*dc70*/  LDGSTS.E.BYPASS.LTC128B.128 [R4+0x1e400], desc[UR36][R2.64+0x100], !P1 ;  /* 0x1e40010002047fae */ /* 0x0001e8000c901d64 */
[----:B0-----:R-:W0:Y:S04]  /*dc80*/  SHFL.IDX PT, R2, R9, 0x1, 0x181f ;  /* 0x00381f0009027f89 */ /* 0x001e2800000e0000 */
[----:B------:R-:W1:Y:S01]  /*dc90*/  SHFL.IDX PT, R3, R5, 0x1, 0x181f ;  /* 0x00381f0005037f89 */ /* 0x000e6200000e0000 */
[----:B0-----:R-:W-:-:S05]  /*dca0*/  IADD3 R2, P0, R2, R0, RZ ;  /* 0x0000000002027210 */ /* 0x001fca0007f1e0ff */
[----:B-1----:R-:W-:-:S05]  /*dcb0*/  IMAD.X R3, RZ, RZ, R3, P0 ;  /* 0x000000ffff037224 */ /* 0x002fca00000e0603 */
[----:B------:R-:W-:Y:S04]  /*dcc0*/  LDGSTS.E.BYPASS.LTC128B.128 [R4+0x18c00], desc[UR36][R2.64], !P3 ;  /* 0x18c0000002047fae */ /* 0x000fe8000d901d64 */
[----:B------:R-:W-:Y:S04]  /*dcd0*/  LDGSTS.E.BYPASS.LTC128B.128 [R4+0x1bc00], desc[UR36][R2.64+0x80], !P2 ;  /* 0x1bc0008002047fae */ /* 0x000fe8000d101d64 */
[----:B------:R0:W-:Y:S04]  /*dce0*/  LDGSTS.E.BYPASS.LTC128B.128 [R4+0x1ec00], desc[UR36][R2.64+0x100], !P1 ;  /* 0x1ec0010002047fae */ /* 0x0001e8000c901d64 */
[----:B0-----:R-:W0:Y:S02]  /*dcf0*/  SHFL.IDX PT, R2, R9, 0x2, 0x181f ;  /* 0x00581f0009027f89 */ /* 0x001e2400000e0000 */
[----:B0-----:R-:W-:-:S05]  /*dd00*/  IADD3 R2, P0, R2, R0, RZ ;  /* 0x0000000002027210 */ /* 0x001fca0007f1e0ff */
[----:B------:R-:W-:Y:S02]  /*dd10*/  IMAD.X R3, RZ, RZ, R35, P0 ;  /* 0x000000ffff037224 */ /* 0x000fe400000e0623 */
[----:B------:R-:W-:Y:S04]  /*dd20*/  SHFL.IDX PT, R35, R5, 0x3, 0x181f ;  /* 0x00781f0005237f89 */ /* 0x000fe800000e0000 */
        /* <DEDUP_REMOVED lines=13> */
[----:B------:R0:W1:Y:S04]  /*de00*/  SHFL.IDX PT, R35, R5, 0x5, 0x181f ;  /* 0x00b81f0005237f89 */ /* 0x00006800000e0000 */
[----:B------:R-:W-:Y:S04]  /*de10*/  LDGSTS.E.BYPASS.LTC128B.128 [R4+0x1a400], desc[UR36][R2.64], !P3 ;  /* 0x1a40000002047fae */ /* 0x000fe8000d901d64 */
[----:B------:R-:W-:Y:S04]  /*de20*/  LDGSTS.E.BYPASS.LTC128B.128 [R4+0x1d400], desc[UR36][R2.64+0x80], !P2 ;  /* 0x1d40008002047fae */ /* 0x000fe8000d101d64 */
[----:B------:R3:W-:Y:S04]  /*de30*/  LDGSTS.E.BYPASS.LTC128B.128 [R4+0x20400], desc[UR36][R2.64+0x100], !P1 ;  /* 0x2040010002047fae */ /* 0x0007e8000c901d64 */
[----:B-1-3--:R0:W3:Y:S02]  /*de40*/  SHFL.IDX PT, R2, R9, 0x5, 0x181f ;  /* 0x00b81f0009027f89 */ /* 0x00a0e400000e0000 */
.L_x_369:
[----:B---3--:R-:W-:-:S04]  /*de50*/  IADD3 R2, P0, R2, R0, RZ ;  /* 0x0000000002027210 */ /* 0x008fc80007f1e0ff */
[----:B------:R-:W-:Y:S02]  /*de60*/  IADD3.X R3, RZ, R35, RZ, P0, !PT ;  /* 0x00000023ff037210 */ /* 0x000fe400007fe4ff */
[----:B------:R-:W-:-:S03]  /*de70*/  PLOP3.LUT P0, PT, PT, PT, PT, 0x80, 0x0 ;  /* 0x000000000000781c */ /* 0x000fc60003f0f070 */
[----:B------:R-:W-:Y:S01]  /*de80*/  @!PT LDS RZ, [RZ] ;  /* 0x00000000fffff984 */ /* 0x000fe20000000800 */
[----:B------:R-:W-:Y:S01]  /*de90*/  @!PT LDS RZ, [RZ] ;  /* 0x00000000fffff984 */ /* 0x000fe20000000800 */
[----:B------:R-:W-:Y:S01]  /*dea0*/  @!PT LDS RZ, [RZ] ;  /* 0x00000000fffff984 */ /* 0x000fe20000000800 */
[----:B------:R1:W-:Y:S04]  /*deb0*/  LDGSTS.E.BYPASS.LTC128B.128 [R4+0x1ac00], desc[UR36][R2.64], !P3 ;  /* 0x1ac0000002047fae */ /* 0x0003e8000d901d64 */
[----:B------:R1:W-:Y:S04]  /*dec0*/  LDGSTS.E.BYPASS.LTC128B.128 [R4+0x1dc00], desc[UR36][R2.64+0x80], !P2 ;  /* 0x1dc0008002047fae */ /* 0x0003e8000d101d64 */
[----:B------:R1:W-:Y:S01]  /*ded0*/  LDGSTS.E.BYPASS.LTC128B.128 [R4+0x20c00], desc[UR36][R2.64+0x100], !P1 ;  /* 0x20c0010002047fae */ /* 0x0003e2000c901d64 */
[----:B------:R-:W-:Y:S01]  /*dee0*/  NOP ;  /* 0x0000000000007918 */ /* 0x000fe20000000000 */
.L_x_276:
        /* <DEDUP_REMOVED lines=10> */
.L_x_277:
[----:B------:R3:W-:Y:S01]  /*df90*/  SYNCS.ARRIVE.TRANS64.A1T0 RZ, [R6+URZ+0x2a830], RZ ;  /* 0x02a830ff06ff79a7 */ /* 0x0007e2000810003f */
[----:B------:R-:W-:Y:S05]  /*dfa0*/  @!P2 BRA `(.L_x_278) ;  /* 0x000000000004a947 */ /* 0x000fea0003800000 */
[----:B------:R-:W-:Y:S01]  /*dfb0*/  BPT.TRAP 0x1 ;  /* 0x000000040000795c */ /* 0x000fe20000300000 */
.L_x_278:
[----:B-1----:R-:W-:Y:S01]  /*dfc0*/  SHF.L.U32 R2, R17, 0x1f, RZ ;  /* 0x0000001f11027819 */ /* 0x002fe200000006ff */
[----:B------:R-:W-:Y:S01]  /*dfd0*/  IMAD R4, R10, 0x8, R22 ;  /* 0x000000080a047824 */ /* 0x000fe200078e0216 */
[----:B------:R-:W-:Y:S03]  /*dfe0*/  BSSY B1, `(.L_x_279) ;  /* 0x0000003000017945 */ /* 0x000fe60003800000 */
[----:B------:R-:W1:Y:S02]  /*dff0*/  SYNCS.PHASECHK.TRANS64.TRYWAIT P0, [R4+URZ+0x2a860], R2 ;  /* 0x02a86002040075a7 */ /* 0x000e64000800017f */
[----:B-1----:R-:W-:Y:S05]  /*e000*/  @!P0 BRA `(.L_x_280) ;  /* 0x0000003800d08947 */ /* 0x002fea0003800000 */
.L_x_370:
[----:B------:R-:W-:Y:S05]  /*e010*/  BSYNC B1 ;  /* 0x0000000000017941 */ /* 0x000fea0003800000 */
.L_x_279:
[----:B------:R-:W4:Y:S01]  /*e020*/  S2R R3, SR_TID.X ;  /* 0x0000000000037919 */ /* 0x000f220000002100 */
[----:B------:R-:W-:Y:S01]  /*e030*/  UMOV UR4, 0xffffffff ;  /* 0xffffffff00047882 */ /* 0x000fe20000000000 */
[----:B---3--:R-:W-:Y:S01]  /*e040*/  IMAD R6, R30, -0x60, R34 ;  /* 0xffffffa01e067824 */ /* 0x008fe200078e0222 */
[----:B------:R-:W-:Y:S01]  /*e050*/  LOP3.LUT P0, RZ, R29, 0x2, RZ, 0xc0, !PT ;  /* 0x000000021dff7812 */ /* 0x000fe2000780c0ff */
[----:B0-----:R-:W-:Y:S01]  /*e060*/  IMAD R5, R10, 0x3000, R32 ;  /* 0x000030000a057824 */ /* 0x001fe200078e0220 */
[----:B----4-:R-:W-:-:S04]  /*e070*/  LOP3.LUT R3, R3, 0x7f, RZ, 0xc0, !PT ;  /* 0x0000007f03037812 */ /* 0x010fc800078ec0ff */
[----:B------:R-:W-:-:S05]  /*e080*/  SHF.R.U32.HI R3, RZ, 0x3, R3 ;  /* 0x00000003ff037819 */ /* 0x000fca0000011603 */
[----:B------:R-:W-:Y:S01]  /*e090*/  IMAD.IADD R6, R6, 0x1, -R3 ;  /* 0x0000000106067824 */ /* 0x000fe200078e0a03 */
[----:B------:R-:W-:Y:S06]  /*e0a0*/  BRA.DIV UR4, `(.L_x_281) ;  /* 0x0000003a04bc7947 */ /* 0x000fec000b800000 */
[----:B-1----:R-:W0:Y:S01]  /*e0b0*/  SHFL.IDX PT, R2, R18, RZ, 0x181f ;  /* 0x00181fff12027589 */ /* 0x002e2200000e0000 */
[----:B------:R-:W-:-:S03]  /*e0c0*/  IMAD R5, R5, 0x2, R22 ;  /* 0x0000000205057824 */ /* 0x000fc600078e0216 */
[----:B------:R-:W1:Y:S04]  /*e0d0*/  SHFL.IDX PT, R3, R24, RZ, 0x181f ;  /* 0x00181fff18037589 */ /* 0x000e6800000e0000 */
[----:B--2---:R-:W-:Y:S01]  /*e0e0*/  SHFL.IDX PT, R14, R18, 0x5, 0x181f ;  /* 0x00b81f00120e7f89 */ /* 0x004fe200000e0000 */
[----:B0-----:R-:W-:-:S05]  /*e0f0*/  IADD3 R2, P1, R2, R0, RZ ;  /* 0x0000000002027210 */ /* 0x001fca0007f3e0ff */
[----:B-1----:R-:W-:Y:S01]  /*e100*/  IMAD.X R3, RZ, RZ, R3, P1 ;  /* 0x000000ffff037224 */ /* 0x002fe200008e0603 */
[----:B------:R-:W-:-:S04]  /*e110*/  LOP3.LUT P1, RZ, R29, 0x1, RZ, 0xc0, !PT ;  /* 0x000000011dff7812 */ /* 0x000fc8000782c0ff */
[----:B------:R-:W-:-:S13]  /*e120*/  ISETP.LT.OR P2, PT, R6, 0x1, !P1 ;  /* 0x000000010600780c */ /* 0x000fda0004f41670 */
[----:B------:R-:W-:Y:S01]  /*e130*/  LDGSTS.E.BYPASS.LTC128B.128 [R5+0x400], desc[UR36][R2.64], !P2 ;  /* 0x0040000002057fae */ /* 0x000fe2000d101d64 */
[----:B------:R-:W-:-:S13]  /*e140*/  ISETP.LT.OR P2, PT, R6, 0x1, !P0 ;  /* 0x000000010600780c */ /* 0x000fda0004741670 */
[----:B------:R0:W-:Y:S04]  /*e150*/  LDGSTS.E.BYPASS.LTC128B.128 [R5+0x3400], desc[UR36][R2.64+0x80], !P2 ;  /* 0x0340008002057fae */ /* 0x0001e8000d101d64 */
[----:B0-----:R-:W0:Y:S04]  /*e160*/  SHFL.IDX PT, R2, R18, 0x1, 0x181f ;  /* 0x00381f0012027f89 */ /* 0x001e2800000e0000 */
[----:B------:R-:W1:Y:S01]  /*e170*/  SHFL.IDX PT, R3, R24, 0x1, 0x181f ;  /* 0x00381f0018037f89 */ /* 0x000e6200000e0000 */
[----:B0-----:R-:W-:-:S05]  /*e180*/  IADD3 R2, P2, R2, R0, RZ ;  /* 0x0000000002027210 */ /* 0x001fca0007f5e0ff */
[----:B-1----:R-:W-:Y:S01]  /*e190*/  IMAD.X R3, RZ, RZ, R3, P2 ;  /* 0x000000ffff037224 */ /* 0x002fe200010e0603 */
        /* <DEDUP_REMOVED lines=14> */
[----:B0-----:R-:W-:-:S04]  /*e280*/  IADD3 R2, P2, R2, R0, RZ ;  /* 0x0000000002027210 */ /* 0x001fc80007f5e0ff */
[----:B-1----:R-:W-:Y:S02]  /*e290*/  IADD3.X R3, RZ, R3, RZ, P2, !PT ;  /* 0x00000003ff037210 */ /* 0x002fe400017fe4ff */
[----:B------:R-:W-:-:S13]  /*e2a0*/  ISETP.LT.OR P2, PT, R6, 0x31, !P1 ;  /* 0x000000310600780c */ /* 0x000fda0004f41670 */
[----:B------:R-:W-:Y:S01]  /*e2b0*/  LDGSTS.E.BYPASS.LTC128B.128 [R5+0x1c00], desc[UR36][R2.64], !P2 ;  /* 0x01c0000002057fae */ /* 0x000fe2000d101d64 */
[----:B------:R-:W-:-:S13]  /*e2c0*/  ISETP.LT.OR P2, PT, R6, 0x31, !P0 ;  /* 0x000000310600780c */ /* 0x000fda0004741670 */
[----:B------:R0:W-:Y:S04]  /*e2d0*/  LDGSTS.E.BYPASS.LTC128B.128 [R5+0x4c00], desc[UR36][R2.64+0x80], !P2 ;  /* 0x04c0008002057fae */ /* 0x0001e8000d101d64 */
[----:B0-----:R-:W0:Y:S04]  /*e2e0*/  SHFL.IDX PT, R2, R18, 0x4, 0x181f ;  /* 0x00981f0012027f89 */ /* 0x001e2800000e0000 */
[----:B------:R-:W1:Y:S04]  /*e2f0*/  SHFL.IDX PT, R3, R24, 0x4, 0x181f ;  /* 0x00981f0018037f89 */ /* 0x000e6800000e0000 */
[----:B------:R-:W2:Y:S01]  /*e300*/  SHFL.IDX PT, R24, R24, 0x5, 0x181f ;  /* 0x00b81f0018187f89 */ /* 0x000ea200000e0000 */
[----:B0-----:R-:W-:-:S05]  /*e310*/  IADD3 R2, P2, R2, R0, RZ ;  /* 0x0000000002027210 */ /* 0x001fca0007f5e0ff */
[----:B-1----:R-:W-:Y:S01]  /*e320*/  IMAD.X R3, RZ, RZ, R3, P2 ;  /* 0x000000ffff037224 */ /* 0x002fe200010e0603 */
[----:B------:R-:W-:-:S13]  /*e330*/  ISETP.LT.OR P2, PT, R6, 0x41, !P1 ;  /* 0x000000410600780c */ /* 0x000fda0004f41670 */
[----:B------:R1:W-:Y:S01]  /*e340*/  LDGSTS.E.BYPASS.LTC128B.128 [R5+0x2400], desc[UR36][R2.64], !P2 ;  /* 0x0240000002057fae */ /* 0x0003e2000d101d64 */
[----:B------:R-:W-:-:S13]  /*e350*/  ISETP.LT.OR P2, PT, R6, 0x41, !P0 ;  /* 0x000000410600780c */ /* 0x000fda0004741670 */
[----:B--2---:R1:W-:Y:S02]  /*e360*/  LDGSTS.E.BYPASS.LTC128B.128 [R5+0x5400], desc[UR36][R2.64+0x80], !P2 ;  /* 0x0540008002057fae */ /* 0x0043e4000d101d64 */
.L_x_384:
        /* <DEDUP_REMOVED lines=19> */
[----:B------:R-:W-:-:S04]  /*e4a0*/  IMAD R21, R8, UR5, R21 ;  /* 0x0000000508157c24 */ /* 0x000fc8000f8e0215 */
[----:B------:R-:W-:-:S07]  /*e4b0*/  IMAD.IADD R21, R3, 0x1, R21 ;  /* 0x0000000103157824 */ /* 0x000fce00078e0215 */
.L_x_282:
        /* <DEDUP_REMOVED lines=10> */
.L_x_283:
[----:B------:R-:W-:Y:S01]  /*e560*/  IMAD.MOV.U32 R3, RZ, RZ, R21 ;  /* 0x000000ffff037224 */ /* 0x000fe200078e0015 */
[----:B------:R-:W-:Y:S01]  /*e570*/  ULDC.64 UR4, c[0x0][0x330] ;  /* 0x0000cc0000047ab9 */ /* 0x000fe20000000a00 */
[----:B------:R-:W-:Y:S01]  /*e580*/  ULDC.64 UR6, c[0x0][0x318] ;  /* 0x0000c60000067ab9 */ /* 0x000fe20000000a00 */
[----:B------:R1:W-:Y:S01]  /*e590*/  SYNCS.ARRIVE.TRANS64.A1T0 RZ, [R4+URZ+0x2a850], RZ ;  /* 0x02a850ff04ff79a7 */ /* 0x0003e2000810003f */
[----:B------:R-:W-:Y:S01]  /*e5a0*/  IMAD.WIDE.U32 R2, R26, UR4, R2 ;  /* 0x000000041a027c25 */ /* 0x000fe2000f8e0002 */
[----:B------:R-:W-:-:S03]  /*e5b0*/  MOV R17, R28 ;  /* 0x0000001c00117202 */ /* 0x000fc60000000f00 */
[----:B------:R-:W-:Y:S01]  /*e5c0*/  IMAD R3, R26, UR5, R3 ;  /* 0x000000051a037c24 */ /* 0x000fe2000f8e0203 */
[C---:B------:R-:W-:Y:S01]  /*e5d0*/  LEA R18, P0, R2.reuse, UR6, 0x1 ;  /* 0x0000000602127c11 */ /* 0x040fe2000f8008ff */
[C---:B------:R-:W-:Y:S02]  /*e5e0*/  VIADD R0, R25.reuse, 0xffffffff ;  /* 0xffffffff19007836 */ /* 0x040fe40000000000 */
[----:B------:R-:W-:Y:S01]  /*e5f0*/  IMAD.MOV.U32 R10, RZ, RZ, R27 ;  /* 0x000000ffff0a7224 */ /* 0x000fe200078e001b */
[----:B------:R-:W-:Y:S01]  /*e600*/  LEA.HI.X R24, R2, UR7, R3, 0x1, P0 ;  /* 0x0000000702187c11 */ /* 0x000fe200080f0c03 */
[----:B------:R-:W-:Y:S01]  /*e610*/  IMAD.MOV.U32 R30, RZ, RZ, R25 ;  /* 0x000000ffff1e7224 */ /* 0x000fe200078e0019 */
[----:B------:R-:W-:-:S13]  /*e620*/  ISETP.GT.AND P0, PT, R25, R36, PT ;  /* 0x000000241900720c */ /* 0x000fda0003f04270 */
[----:B-1----:R-:W-:Y:S05]  /*e630*/  @P0 BRA `(.L_x_284) ;  /* 0xfffffff0003c0947 */ /* 0x002fea000383ffff */
.L_x_271:
[----:B------:R-:W-:Y:S05]  /*e640*/  BSYNC B0 ;  /* 0x0000000000007941 */ /* 0x000fea0003800000 */
.L_x_270:
[----:B------:R-:W1:Y:S01]  /*e650*/  S2R R2, SR_TID.X ;  /* 0x0000000000027919 */ /* 0x000e620000002100 */
[----:B------:R-:W-:Y:S01]  /*e660*/  BSSY B0, `(.L_x_285) ;  /* 0x0000010000007945 */ /* 0x000fe20003800000 */
[----:B-1----:R-:W-:-:S04]  /*e670*/  LOP3.LUT R2, R2, 0x7f, RZ, 0xc0, !PT ;  /* 0x0000007f02027812 */ /* 0x002fc800078ec0ff */
[----:B------:R-:W-:-:S13]  /*e680*/  ISETP.NE.AND P0, PT, R2, RZ, PT ;  /* 0x000000ff0200720c */ /* 0x000fda0003f05270 */
[----:B------:R-:W-:Y:S05]  /*e690*/  @P0 BRA `(.L_x_286) ;  /* 0x0000000000300947 */ /* 0x000fea0003800000 */
[----:B------:R-:W1:Y:S01]  /*e6a0*/  S2R R5, SR_LANEID ;  /* 0x0000000000057919 */ /* 0x000e620000000000 */
[----:B------:R-:W-:Y:S01]  /*e6b0*/  VOTEU.ANY UR4, UPT, PT ;  /* 0x0000000000047886 */ /* 0x000fe200038e0100 */
[----:B0-----:R-:W0:Y:S01]  /*e6c0*/  LDC.64 R2, c[0x0][0xc60] ;  /* 0x00031800ff027b82 */ /* 0x001e220000000a00 */
[----:B------:R-:W1:Y:S02]  /*e6d0*/  FLO.U32 R0, UR4 ;  /* 0x0000000400007d00 */ /* 0x000e6400080e0000 */
[----:B-1----:R-:W-:-:S06]  /*e6e0*/  ISETP.EQ.U32.AND P0, PT, R0, R5, PT ;  /* 0x000000050000720c */ /* 0x002fcc0003f02070 */
[----:B------:R-:W0:Y:S07]  /*e6f0*/  POPC R5, UR4 ;  /* 0x0000000400057d09 */ /* 0x000e2e0008000000 */
[----:B0-----:R-:W3:Y:S01]  /*e700*/  @P0 ATOMG.E.ADD.STRONG.GPU PT, R3, desc[UR36][R2.64], R5 ;  /* 0x00000005020309a8 */ /* 0x001ee200081ee1e4 */
[----:B------:R-:W0:Y:S02]  /*e710*/  S2R R4, SR_LTMASK ;  /* 0x0000000000047919 */ /* 0x000e240000003900 */
[----:B0-----:R-:W-:-:S04]  /*e720*/  LOP3.LUT R4, R4, UR4, RZ, 0xc0, !PT ;  /* 0x0000000404047c12 */ /* 0x001fc8000f8ec0ff */
[----:B------:R-:W0:Y:S01]  /*e730*/  POPC R7, R4 ;  /* 0x0000000400077309 */ /* 0x000e220000000000 */
[----:B---3--:R-:W0:Y:S02]  /*e740*/  SHFL.IDX PT, R0, R3, R0, 0x1f ;  /* 0x00001f0003007589 */ /* 0x008e2400000e0000 */
[----:B0-----:R-:W-:-:S07]  /*e750*/  IADD3 R16, R0, UR39, R7 ;  /* 0x0000002700107c10 */ /* 0x001fce000fffe007 */
.L_x_286:
[----:B------:R-:W-:Y:S05]  /*e760*/  BSYNC B0 ;  /* 0x0000000000007941 */ /* 0x000fea0003800000 */
.L_x_285:
[----:B------:R-:W-:-:S13]  /*e770*/  LOP3.LUT P0, RZ, R23, 0x10, RZ, 0xc0, !PT ;  /* 0x0000001017ff7812 */ /* 0x000fda000780c0ff */
[----:B------:R-:W-:Y:S05]  /*e780*/  @!P0 BRA `(.L_x_287) ;  /* 0x0000000000048947 */ /* 0x000fea0003800000 */
[----:B------:R-:W-:Y:S01]  /*e790*/  BPT.TRAP 0x1 ;  /* 0x000000040000795c */ /* 0x000fe20000300000 */
.L_x_287:
[----:B------:R-:W-:Y:S01]  /*e7a0*/  IMAD R0, R27, 0x8, R22 ;  /* 0x000000081b007824 */ /* 0x000fe200078e0216 */
[----:B0-----:R-:W-:Y:S01]  /*e7b0*/  SHF.L.U32 R3, R28, 0x1f, RZ ;  /* 0x0000001f1c037819 */ /* 0x001fe200000006ff */
[----:B------:R-:W-:Y:S01]  /*e7c0*/  BSSY B0, `(.L_x_288) ;  /* 0x0000004000007945 */ /* 0x000fe20003800000 */
[----:B------:R-:W-:Y:S02]  /*e7d0*/  IMAD R6, R25, -0x60, R34 ;  /* 0xffffffa019067824 */ /* 0x000fe400078e0222 */
[----:B------:R-:W0:Y:S02]  /*e7e0*/  SYNCS.PHASECHK.TRANS64.TRYWAIT P0, [R0+URZ+0x2a860], R3 ;  /* 0x02a86003000075a7 */ /* 0x000e24000800017f */
[----:B0-----:R-:W-:Y:S05]  /*e7f0*/  @!P0 BRA `(.L_x_289) ;  /* 0x0000003800d48947 */ /* 0x001fea0003800000 */
.L_x_385:
[----:B------:R-:W-:Y:S05]  /*e800*/  BSYNC B0 ;  /* 0x0000000000007941 */ /* 0x000fea0003800000 */
.L_x_288:
[----:B------:R-:W1:Y:S01]  /*e810*/  S2R R2, SR_TID.X ;  /* 0x0000000000027919 */ /* 0x000e620000002100 */
[----:B------:R-:W-:Y:S01]  /*e820*/  UMOV UR4, 0xffffffff ;  /* 0xffffffff00047882 */ /* 0x000fe20000000000 */
[----:B------:R-:W-:Y:S01]  /*e830*/  IMAD R7, R27, 0x3000, R32 ;  /* 0x000030001b077824 */ /* 0x000fe200078e0220 */
[----:B-1----:R-:W-:-:S04]  /*e840*/  LOP3.LUT R2, R2, 0x7f, RZ, 0xc0, !PT ;  /* 0x0000007f02027812 */ /* 0x002fc800078ec0ff */
[----:B------:R-:W-:-:S05]  /*e850*/  SHF.R.U32.HI R2, RZ, 0x3, R2 ;  /* 0x00000003ff027819 */ /* 0x000fca0000011602 */
[----:B------:R-:W-:Y:S01]  /*e860*/  IMAD.IADD R6, R6, 0x1, -R2 ;  /* 0x0000000106067824 */ /* 0x000fe200078e0a02 */
[----:B------:R-:W-:Y:S06]  /*e870*/  BRA.DIV UR4, `(.L_x_290) ;  /* 0x0000003a04c87947 */ /* 0x000fec000b800000 */
[----:B------:R-:W1:Y:S01]  /*e880*/  S2R R2, SR_TID.X ;  /* 0x0000000000027919 */ /* 0x000e620000002100 */
[----:B------:R-:W-:Y:S01]  /*e890*/  LOP3.LUT P0, RZ, R29, 0x2, RZ, 0xc0, !PT ;  /* 0x000000021dff7812 */ /* 0x000fe2000780c0ff */
[----:B------:R-:W-:Y:S01]  /*e8a0*/  IMAD R4, R7, 0x2, R22 ;  /* 0x0000000207047824 */ /* 0x000fe200078e0216 */
[----:B--2---:R-:W2:Y:S02]  /*e8b0*/  SHFL.IDX PT, R14, R18, RZ, 0x181f ;  /* 0x00181fff120e7589 */ /* 0x004ea400000e0000 */
[----:B------:R-:W-:Y:S02]  /*e8c0*/  ISETP.LT.OR P3, PT, R6, 0x1, !P0 ;  /* 0x000000010600780c */ /* 0x000fe40004761670 */
[----:B0-----:R-:W0:Y:S04]  /*e8d0*/  SHFL.IDX PT, R3, R24, RZ, 0x181f ;  /* 0x00181fff18037589 */ /* 0x001e2800000e0000 */
[----:B------:R-:W-:Y:S04]  /*e8e0*/  SHFL.IDX PT, R10, R18, 0x2, 0x181f ;  /* 0x00581f00120a7f89 */ /* 0x000fe800000e0000 */
[----:B------:R-:W-:Y:S01]  /*e8f0*/  SHFL.IDX PT, R7, R24, 0x2, 0x181f ;  /* 0x00581f0018077f89 */ /* 0x000fe200000e0000 */
[----:B-1----:R-:W-:Y:S01]  /*e900*/  IMAD.SHL.U32 R8, R2, 0x8, RZ ;  /* 0x0000000802087824 */ /* 0x002fe200078e00ff */
[----:B------:R-:W-:-:S04]  /*e910*/  LOP3.LUT R2, R29, 0x1, RZ, 0xc0, !PT ;  /* 0x000000011d027812 */ /* 0x000fc800078ec0ff */
[----:B------:R-:W-:Y:S02]  /*e920*/  LOP3.LUT R8, R8, 0x38, RZ, 0xc0, !PT ;  /* 0x0000003808087812 */ /* 0x000fe400078ec0ff */
[----:B------:R-:W-:-:S03]  /*e930*/  ISETP.NE.U32.AND P1, PT, R2, 0x1, PT ;  /* 0x000000010200780c */ /* 0x000fc60003f25070 */
[----:B------:R-:W-:Y:S01]  /*e940*/  IMAD.SHL.U32 R5, R8, 0x2, RZ ;  /* 0x0000000208057824 */ /* 0x000fe200078e00ff */
[----:B------:R-:W-:Y:S01]  /*e950*/  ISETP.LT.OR P2, PT, R6, 0x1, P1 ;  /* 0x000000010600780c */ /* 0x000fe20000f41670 */
[----:B------:R-:W-:Y:S03]  /*e960*/  SHFL.IDX PT, R8, R24, 0x1, 0x181f ;  /* 0x00381f0018087f89 */ /* 0x000fe600000e0000 */
[----:B--2---:R-:W-:Y:S02]  /*e970*/  IADD3 R2, P4, R14, R5, RZ ;  /* 0x000000050e027210 */ /* 0x004fe40007f9e0ff */
[----:B------:R-:W1:Y:S02]  /*e980*/  SHFL.IDX PT, R14, R18, 0x1, 0x181f ;  /* 0x00381f00120e7f89 */ /* 0x000e6400000e0000 */
[----:B0-----:R-:W-:-:S05]  /*e990*/  IADD3.X R3, RZ, R3, RZ, P4, !PT ;  /* 0x00000003ff037210 */ /* 0x001fca00027fe4ff */
[----:B------:R-:W-:Y:S01]  /*e9a0*/  LDGSTS.E.BYPASS.LTC128B.128 [R4+0x400], desc[UR36][R2.64], !P2 ;  /* 0x0040000002047fae */ /* 0x000fe2000d101d64 */
[----:B------:R-:W-:-:S03]  /*e9b0*/  ISETP.LT.OR P2, PT, R6, 0x11, P1 ;  /* 0x000000110600780c */ /* 0x000fc60000f41670 */
[----:B------:R1:W-:Y:S01]  /*e9c0*/  LDGSTS.E.BYPASS.LTC128B.128 [R4+0x3400], desc[UR36][R2.64+0x80], !P3 ;  /* 0x0340008002047fae */ /* 0x0003e2000d901d64 */
[----:B------:R-:W-:Y:S02]  /*e9d0*/  ISETP.LT.OR P3, PT, R6, 0x11, !P0 ;  /* 0x000000110600780c */ /* 0x000fe40004761670 */
[----:B-1----:R-:W-:Y:S02]  /*e9e0*/  IADD3 R2, P4, R14, R5, RZ ;  /* 0x000000050e027210 */ /* 0x002fe40007f9e0ff */
[----:B------:R-:W0:Y:S03]  /*e9f0*/  SHFL.IDX PT, R14, R18, 0x3, 0x181f ;  /* 0x00781f00120e7f89 */ /* 0x000e2600000e0000 */
[----:B------:R-:W-:Y:S02]  /*ea00*/  IMAD.X R3, RZ, RZ, R8, P4 ;  /* 0x000000ffff037224 */ /* 0x000fe400020e0608 */
[----:B------:R-:W1:Y:S04]  /*ea10*/  SHFL.IDX PT, R8, R24, 0x3, 0x181f ;  /* 0x00781f0018087f89 */ /* 0x000e6800000e0000 */
[----:B------:R-:W-:Y:S01]  /*ea20*/  LDGSTS.E.BYPASS.LTC128B.128 [R4+0xc00], desc[UR36][R2.64], !P2 ;  /* 0x00c0000002047fae */ /* 0x000fe2000d101d64 */
[----:B------:R-:W-:-:S03]  /*ea30*/  ISETP.LT.OR P2, PT, R6, 0x21, P1 ;  /* 0x000000210600780c */ /* 0x000fc60000f41670 */
[----:B------:R2:W-:Y:S01]  /*ea40*/  LDGSTS.E.BYPASS.LTC128B.128 [R4+0x3c00], desc[UR36][R2.64+0x80], !P3 ;  /* 0x03c0008002047fae */ /* 0x0005e2000d901d64 */
[----:B------:R-:W-:Y:S02]  /*ea50*/  ISETP.LT.OR P3, PT, R6, 0x21, !P0 ;  /* 0x000000210600780c */ /* 0x000fe40004761670 */
[----:B--2---:R-:W-:Y:S02]  /*ea60*/  IADD3 R2, P4, R10, R5, RZ ;  /* 0x000000050a027210 */ /* 0x004fe40007f9e0ff */
[----:B------:R-:W2:Y:S03]  /*ea70*/  SHFL.IDX PT, R10, R18, 0x4, 0x181f ;  /* 0x00981f00120a7f89 */ /* 0x000ea600000e0000 */
[----:B------:R-:W-:Y:S02]  /*ea80*/  IMAD.X R3, RZ, RZ, R7, P4 ;  /* 0x000000ffff037224 */ /* 0x000fe400020e0607 */
[----:B------:R-:W3:Y:S04]  /*ea90*/  SHFL.IDX PT, R7, R24, 0x4, 0x181f ;  /* 0x00981f0018077f89 */ /* 0x000ee800000e0000 */
[----:B------:R-:W-:Y:S01]  /*eaa0*/  LDGSTS.E.BYPASS.LTC128B.128 [R4+0x1400], desc[UR36][R2.64], !P2 ;  /* 0x0140000002047fae */ /* 0x000fe2000d101d64 */
[----:B------:R-:W-:-:S03]  /*eab0*/  ISETP.LT.OR P2, PT, R6, 0x31, P1 ;  /* 0x000000310600780c */ /* 0x000fc60000f41670 */
[----:B------:R0:W-:Y:S01]  /*eac0*/  LDGSTS.E.BYPASS.LTC128B.128 [R4+0x4400], desc[UR36][R2.64+0x80], !P3 ;  /* 0x0440008002047fae */ /* 0x0001e2000d901d64 */
[----:B------:R-:W-:-:S03]  /*ead0*/  ISETP.LT.OR P3, PT, R6, 0x31, !P0 ;  /* 0x000000310600780c */ /* 0x000fc60004761670 */
[----:B------:R-:W4:Y:S01]  /*eae0*/  SHFL.IDX PT, R24, R24, 0x5, 0x181f ;  /* 0x00b81f0018187f89 */ /* 0x000f2200000e0000 */
[----:B0-----:R-:W-:-:S03]  /*eaf0*/  IADD3 R2, P4, R14, R5, RZ ;  /* 0x000000050e027210 */ /* 0x001fc60007f9e0ff */
[----:B------:R0:W0:Y:S02]  /*eb00*/  SHFL.IDX PT, R14, R18, 0x5, 0x181f ;  /* 0x00b81f00120e7f89 */ /* 0x00002400000e0000 */
[----:B-1----:R-:W-:-:S05]  /*eb10*/  IMAD.X R3, RZ, RZ, R8, P4 ;  /* 0x000000ffff037224 */ /* 0x002fca00020e0608 */
[----:B------:R-:W-:Y:S01]  /*eb20*/  LDGSTS.E.BYPASS.LTC128B.128 [R4+0x1c00], desc[UR36][R2.64], !P2 ;  /* 0x01c0000002047fae */ /* 0x000fe2000d101d64 */
[----:B------:R-:W-:-:S03]  /*eb30*/  ISETP.LT.OR P2, PT, R6, 0x41, P1 ;  /* 0x000000410600780c */ /* 0x000fc60000f41670 */
[----:B------:R2:W-:Y:S01]  /*eb40*/  LDGSTS.E.BYPASS.LTC128B.128 [R4+0x4c00], desc[UR36][R2.64+0x80], !P3 ;  /* 0x04c0008002047fae */ /* 0x0005e2000d901d64 */
[----:B------:R-:W-:Y:S02]  /*eb50*/  ISETP.LT.OR P3, PT, R6, 0x41, !P0 ;  /* 0x000000410600780c */ /* 0x000fe40004761670 */
[----:B--2---:R-:W-:-:S05]  /*eb60*/  IADD3 R2, P4, R10, R5, RZ ;  /* 0x000000050a027210 */ /* 0x004fca0007f9e0ff */
[----:B---3--:R-:W-:-:S05]  /*eb70*/  IMAD.X R3, RZ, RZ, R7, P4 ;  /* 0x000000ffff037224 */ /* 0x008fca00020e0607 */
[----:B------:R1:W-:Y:S04]  /*eb80*/  LDGSTS.E.BYPASS.LTC128B.128 [R4+0x2400], desc[UR36][R2.64], !P2 ;  /* 0x0240000002047fae */ /* 0x0003e8000d101d64 */
[----:B0---4-:R1:W-:Y:S02]  /*eb90*/  LDGSTS.E.BYPASS.LTC128B.128 [R4+0x5400], desc[UR36][R2.64+0x80], !P3 ;  /* 0x0540008002047fae */ /* 0x0113e4000d901d64 */
.L_x_399:
[C---:B------:R-:W-:Y:S02]  /*eba0*/  ISETP.LT.OR P1, PT, R6.reuse, 0x51, P1 ;  /* 0x000000510600780c */ /* 0x040fe40000f21670 */
[----:B------:R-:W-:Y:S02]  /*ebb0*/  ISETP.LT.OR P0, PT, R6, 0x51, !P0 ;  /* 0x000000510600780c */ /* 0x000fe40004701670 */
[----:B-1----:R-:W-:-:S05]  /*ebc0*/  IADD3 R2, P2, R14, R5, RZ ;  /* 0x000000050e027210 */ /* 0x002fca0007f5e0ff */
[----:B------:R-:W-:-:S05]  /*ebd0*/  IMAD.X R3, RZ, RZ, R24, P2 ;  /* 0x000000ffff037224 */ /* 0x000fca00010e0618 */
[----:B------:R-:W-:Y:S01]  /*ebe0*/  @!PT LDS RZ, [RZ] ;  /* 0x00000000fffff984 */ /* 0x000fe20000000800 */
[----:B------:R-:W-:Y:S01]  /*ebf0*/  @!PT LDS RZ, [RZ] ;  /* 0x00000000fffff984 */ /* 0x000fe20000000800 */
[----:B------:R-:W-:Y:S01]  /*ec00*/  @!PT LDS RZ, [RZ] ;  /* 0x00000000fffff984 */ /* 0x000fe20000000800 */
[----:B------:R0:W-:Y:S04]  /*ec10*/  LDGSTS.E.BYPASS.LTC128B.128 [R4+0x2c00], desc[UR36][R2.64], !P1 ;  /* 0x02c0000002047fae */ /* 0x0001e8000c901d64 */
[----:B------:R0:W-:Y:S01]  /*ec20*/  LDGSTS.E.BYPASS.LTC128B.128 [R4+0x5c00], desc[UR36][R2.64+0x80], !P0 ;  /* 0x05c0008002047fae */ /* 0x0001e2000c101d64 */
[----:B------:R-:W-:Y:S01]  /*ec30*/  PLOP3.LUT P0, PT, PT, PT, PT, 0x80, 0x0 ;  /* 0x000000000000781c */ /* 0x000fe20003f0f070 */
[----:B------:R-:W-:-:S12]  /*ec40*/  NOP ;  /* 0x0000000000007918 */ /* 0x000fd80000000000 */
.L_x_291:
        /* <DEDUP_REMOVED lines=10> */
.L_x_292:
[----:B------:R1:W-:Y:S01]  /*ecf0*/  SYNCS.ARRIVE.TRANS64.A1T0 RZ, [R0+URZ+0x2a850], RZ ;  /* 0x02a850ff00ff79a7 */ /* 0x0003e2000810003f */
[----:B------:R-:W-:-:S04]  /*ed00*/  IADD3 R27, R27, 0x1, RZ ;  /* 0x000000011b1b7810 */ /* 0x000fc80007ffe0ff */
[----:B------:R-:W-:-:S04]  /*ed10*/  ISETP.NE.AND P0, PT, R27, 0x2, PT ;  /* 0x000000021b00780c */ /* 0x000fc80003f05270 */
[----:B0-----:R-:W-:Y:S02]  /*ed20*/  SEL R3, RZ, 0x1, P0 ;  /* 0x00000001ff037807 */ /* 0x001fe40000000000 */
[----:B------:R-:W-:Y:S02]  /*ed30*/  SEL R27, R27, RZ, P0 ;  /* 0x000000ff1b1b7207 */ /* 0x000fe40000000000 */
[----:B-1----:R-:W-:-:S07]  /*ed40*/  LOP3.LUT R28, R28, R3, RZ, 0x3c, !PT ;  /* 0x000000031c1c7212 */ /* 0x002fce00078e3cff */
.L_x_249:
[----:B------:R-:W-:Y:S05]  /*ed50*/  BSYNC B7 ;  /* 0x0000000000077941 */ /* 0x000fea0003800000 */
.L_x_247:
[----:B------:R-:W-:-:S13]  /*ed60*/  LOP3.LUT P0, RZ, R23, 0x80, RZ, 0xc0, !PT ;  /* 0x0000008017ff7812 */ /* 0x000fda000780c0ff */
[----:B------:R-:W-:Y:S05]  /*ed70*/  @!P0 BRA `(.L_x_293) ;  /* 0x0000000000248947 */ /* 0x000fea0003800000 */
[----:B------:R-:W-:Y:S05]  /*ed80*/  WARPSYNC.ALL ;  /* 0x0000000000007948 */ /* 0x000fea0003800000 */
[----:B------:R-:W0:Y:S08]  /*ed90*/  S2UR UR5, SR_CgaCtaId ;  /* 0x00000000000579c3 */ /* 0x000e300000008800 */
[----:B------:R-:W-:Y:S06]  /*eda0*/  BAR.SYNC.DEFER_BLOCKING 0x5, 0x180 ;  /* 0x0146000000007b1d */ /* 0x000fec0000010000 */
[----:B------:R-:W-:-:S02]  /*edb0*/  UMOV UR4, 0x400 ;  /* 0x0000040000047882 */ /* 0x000fc40000000000 */
[----:B0-----:R-:W-:-:S06]  /*edc0*/  ULEA UR4, UR5, UR4, 0x18 ;  /* 0x0000000405047291 */ /* 0x001fcc000f8ec03f */
[----:B------:R-:W-:-:S05]  /*edd0*/  IMAD.U32 R22, RZ, RZ, UR4 ;  /* 0x00000004ff167e24 */ /* 0x000fca000f8e00ff */
[----:B------:R0:W1:Y:S01]  /*ede0*/  LDS.128 R16, [R22+0x2a8d0] ;  /* 0x02a8d00016107984 */ /* 0x0000620000000c00 */
[----:B------:R-:W-:Y:S06]  /*edf0*/  BAR.ARV 0x4, 0x180 ;  /* 0x0106000000007b1d */ /* 0x000fec0000002000 */
[----:B------:R-:W-:Y:S05]  /*ee00*/  BRA `(.L_x_294) ;  /* 0x0000000800d07947 */ /* 0x000fea0003800000 */
.L_x_293:
[----:B------:R-:W0:Y:S01]  /*ee10*/  S2R R0, SR_TID.X ;  /* 0x0000000000007919 */ /* 0x000e220000002100 */
[----:B------:R-:W-:Y:S01]  /*ee20*/  UMOV UR4, 0xffffffff ;  /* 0xffffffff00047882 */ /* 0x000fe20000000000 */
[----:B0-----:R-:W-:-:S04]  /*ee30*/  LOP3.LUT R9, R0, 0x1f, RZ, 0xc0, !PT ;  /* 0x0000001f00097812 */ /* 0x001fc800078ec0ff */
[----:B------:R-:W-:Y:S01]  /*ee40*/  ISETP.NE.AND P0, PT, R9, 0x1f, PT ;  /* 0x0000001f0900780c */ /* 0x000fe20003f05270 */
[----:B------:R-:W-:-:S12]  /*ee50*/  BRA.DIV UR4, `(.L_x_295) ;  /* 0x0000003e043c7947 */ /* 0x000fd8000b800000 */
[----:B------:R-:W-:Y:S01]  /*ee60*/  IMAD.IADD R7, R19, 0x1, R9 ;  /* 0x0000000113077824 */ /* 0x000fe200078e0209 */
[----:B------:R-:W-:-:S04]  /*ee70*/  ULDC UR4, c[0x0][0xc3c] ;  /* 0x00030f0000047ab9 */ /* 0x000fc80000000800 */
[----:B------:R-:W-:-:S13]  /*ee80*/  ISETP.GE.OR P1, PT, R7, UR4, !P0 ;  /* 0x0000000407007c0c */ /* 0x000fda000c726670 */
[----:B------:R-:W0:Y:S08]  /*ee90*/  @!P1 LDC.64 R4, c[0x0][0xc80] ;  /* 0x00032000ff049b82 */ /* 0x000e300000000a00 */
[----:B------:R-:W1:Y:S01]  /*eea0*/  @!P1 LDC.64 R2, c[0x0][0xc78] ;  /* 0x00031e00ff029b82 */ /* 0x000e620000000a00 */
[----:B0-----:R-:W-:-:S06]  /*eeb0*/  @!P1 IMAD.WIDE R4, R7, 0x4, R4 ;  /* 0x0000000407049825 */ /* 0x001fcc00078e0204 */
[----:B------:R-:W2:Y:S01]  /*eec0*/  @!P1 LDG.E R4, desc[UR36][R4.64] ;  /* 0x0000002404049981 */ /* 0x000ea2000c1e1900 */
[----:B-1----:R-:W-:-:S06]  /*eed0*/  @!P1 IMAD.WIDE R2, R7, 0x4, R2 ;  /* 0x0000000407029825 */ /* 0x002fcc00078e0202 */
[----:B------:R-:W3:Y:S01]  /*eee0*/  @!P1 LDG.E R2, desc[UR36][R2.64] ;  /* 0x0000002402029981 */ /* 0x000ee2000c1e1900 */
[----:B------:R-:W-:Y:S02]  /*eef0*/  IMAD.MOV.U32 R7, RZ, RZ, RZ ;  /* 0x000000ffff077224 */ /* 0x000fe400078e00ff */
[----:B------:R-:W-:Y:S01]  /*ef00*/  IMAD.MOV.U32 R10, RZ, RZ, RZ ;  /* 0x000000ffff0a7224 */ /* 0x000fe200078e00ff */
[C---:B------:R-:W-:Y:S02]  /*ef10*/  ISETP.GE.U32.AND P2, PT, R9.reuse, 0x2, PT ;  /* 0x000000020900780c */ /* 0x040fe40003f46070 */
[C---:B------:R-:W-:Y:S02]  /*ef20*/  ISETP.GE.U32.AND P3, PT, R9.reuse, 0x4, PT ;  /* 0x000000040900780c */ /* 0x040fe40003f66070 */
[C---:B------:R-:W-:Y:S02]  /*ef30*/  ISETP.GE.U32.AND P4, PT, R9.reuse, 0x8, PT ;  /* 0x000000080900780c */ /* 0x040fe40003f86070 */
[----:B------:R-:W-:Y:S01]  /*ef40*/  ISETP.GE.U32.AND P5, PT, R9, 0x10, PT ;  /* 0x000000100900780c */ /* 0x000fe20003fa6070 */
[----:B------:R-:W-:Y:S04]  /*ef50*/  SHFL.IDX PT, R0, R16, RZ, 0x1f ;  /* 0x00001fff10007589 */ /* 0x000fe800000e0000 */
[----:B------:R-:W-:Y:S01]  /*ef60*/  SHFL.IDX PT, R8, R16, 0x1, 0x1f ;  /* 0x00201f0010087f89 */ /* 0x000fe200000e0000 */
[----:B--2---:R-:W-:-:S02]  /*ef70*/  @!P1 IMAD.MOV.U32 R7, RZ, RZ, R4 ;  /* 0x000000ffff079224 */ /* 0x004fc400078e0004 */
[----:B---3--:R-:W-:-:S04]  /*ef80*/  @!P1 IMAD.MOV.U32 R10, RZ, RZ, R2 ;  /* 0x000000ffff0a9224 */ /* 0x008fc800078e0002 */
[----:B------:R-:W-:-:S05]  /*ef90*/  IMAD R13, R10, R7, RZ ;  /* 0x000000070a0d7224 */ /* 0x000fca00078e02ff */
[----:B------:R-:W0:Y:S01]  /*efa0*/  SHFL.UP PT, R14, R13, 0x1, RZ ;  /* 0x042000000d0e7989 */ /* 0x000e2200000e00ff */
[----:B------:R-:W-:-:S04]  /*efb0*/  ISETP.NE.AND P1, PT, R9, RZ, PT ;  /* 0x000000ff0900720c */ /* 0x000fc80003f25270 */
        /* <DEDUP_REMOVED lines=14> */
[----:B------:R0:W1:Y:S01]  /*f0a0*/  SHFL.IDX PT, R14, R2, 0x1f, 0x1f ;  /* 0x03e01f00020e7f89 */ /* 0x00006200000e0000 */
[----:B------:R-:W-:-:S07]  /*f0b0*/  IMAD.MOV.U32 R6, RZ, RZ, RZ ;  /* 0x000000ffff067224 */ /* 0x000fce00078e00ff */
.L_x_409:
[----:B------:R-:W-:Y:S02]  /*f0c0*/  ULDC UR4, c[0x0][0xc38] ;  /* 0x00030e0000047ab9 */ /* 0x000fe40000000800 */
[----:B------:R-:W-:-:S04]  /*f0d0*/  IMAD.U32 R5, RZ, RZ, UR4 ;  /* 0x00000004ff057e24 */ /* 0x000fc8000f8e00ff */
[----:B-1----:R-:W-:-:S05]  /*f0e0*/  IMAD R14, R14, R5, RZ ;  /* 0x000000050e0e7224 */ /* 0x002fca00078e02ff */
[----:B------:R-:W-:-:S04]  /*f0f0*/  IADD3 R9, R8, R14, RZ ;  /* 0x0000000e08097210 */ /* 0x000fc80007ffe0ff */
[----:B------:R-:W-:-:S13]  /*f100*/  ISETP.GT.AND P6, PT, R9, R0, PT ;  /* 0x000000000900720c */ /* 0x000fda0003fc4270 */
[----:B------:R-:W-:Y:S05]  /*f110*/  @P6 BRA `(.L_x_296) ;  /* 0x0000000000a46947 */ /* 0x000fea0003800000 */
.L_x_299:
[----:B0-----:R-:W0:Y:S01]  /*f120*/  LDC R2, c[0x0][0xc3c] ;  /* 0x00030f00ff027b82 */ /* 0x001e220000000800 */
[----:B------:R-:W-:-:S05]  /*f130*/  VIADD R19, R19, 0x1f ;  /* 0x0000001f13137836 */ /* 0x000fca0000000000 */
[----:B0-----:R-:W-:-:S13]  /*f140*/  ISETP.GE.AND P6, PT, R19, R2, PT ;  /* 0x000000021300720c */ /* 0x001fda0003fc6270 */
[----:B------:R-:W-:Y:S05]  /*f150*/  @P6 BRA `(.L_x_297) ;  /* 0x0000000400b86947 */ /* 0x000fea0003800000 */
[----:B------:R-:W0:Y:S01]  /*f160*/  S2R R3, SR_TID.X ;  /* 0x0000000000037919 */ /* 0x000e220000002100 */
[----:B------:R-:W-:Y:S01]  /*f170*/  IMAD.MOV.U32 R7, RZ, RZ, RZ ;  /* 0x000000ffff077224 */ /* 0x000fe200078e00ff */
[----:B0-----:R-:W-:-:S05]  /*f180*/  LOP3.LUT R3, R3, 0x1f, RZ, 0xc0, !PT ;  /* 0x0000001f03037812 */ /* 0x001fca00078ec0ff */
[----:B------:R-:W-:-:S05]  /*f190*/  IMAD.IADD R11, R19, 0x1, R3 ;  /* 0x00000001130b7824 */ /* 0x000fca00078e0203 */
[----:B------:R-:W-:-:S13]  /*f1a0*/  ISETP.GE.OR P6, PT, R11, R2, !P0 ;  /* 0x000000020b00720c */ /* 0x000fda00047c6670 */
[----:B------:R-:W0:Y:S08]  /*f1b0*/  @!P6 LDC.64 R2, c[0x0][0xc80] ;  /* 0x00032000ff02eb82 */ /* 0x000e300000000a00 */
[----:B------:R-:W1:Y:S01]  /*f1c0*/  @!P6 LDC.64 R4, c[0x0][0xc78] ;  /* 0x00031e00ff04eb82 */ /* 0x000e620000000a00 */
[----:B------:R-:W-:Y:S02]  /*f1d0*/  IMAD.MOV.U32 R10, RZ, RZ, RZ ;  /* 0x000000ffff0a7224 */ /* 0x000fe400078e00ff */
[----:B0-----:R-:W-:-:S05]  /*f1e0*/  @!P6 IMAD.WIDE R2, R11, 0x4, R2 ;  /* 0x000000040b02e825 */ /* 0x001fca00078e0202 */
[----:B------:R1:W2:Y:S02]  /*f1f0*/  @!P6 LDG.E R7, desc[UR36][R2.64] ;  /* 0x000000240207e981 */ /* 0x0002a4000c1e1900 */
[----:B-1----:R-:W-:-:S05]  /*f200*/  @!P6 IMAD.WIDE R2, R11, 0x4, R4 ;  /* 0x000000040b02e825 */ /* 0x002fca00078e0204 */
[----:B------:R-:W2:Y:S01]  /*f210*/  @!P6 LDG.E R10, desc[UR36][R2.64] ;  /* 0x00000024020ae981 */ /* 0x000ea2000c1e1900 */
[----:B------:R-:W-:Y:S01]  /*f220*/  UMOV UR4, 0xffffffff ;  /* 0xffffffff00047882 */ /* 0x000fe20000000000 */
[----:B--2---:R-:W-:Y:S02]  /*f230*/  IMAD R13, R10, R7, RZ ;  /* 0x000000070a0d7224 */ /* 0x004fe400078e02ff */
[----:B------:R-:W-:Y:S05]  /*f240*/  BRA.DIV UR4, `(.L_x_298) ;  /* 0x0000003e04787947 */ /* 0x000fea000b800000 */
        /* <DEDUP_REMOVED lines=15> */
[----:B------:R0:W1:Y:S02]  /*f340*/  SHFL.IDX PT, R14, R2, 0x1f, 0x1f ;  /* 0x03e01f00020e7f89 */ /* 0x00006400000e0000 */
.L_x_417:
[----:B------:R-:W-:Y:S02]  /*f350*/  ULDC UR4, c[0x0][0xc38] ;  /* 0x00030e0000047ab9 */ /* 0x000fe40000000800 */
[----:B------:R-:W-:-:S04]  /*f360*/  IMAD.U32 R5, RZ, RZ, UR4 ;  /* 0x00000004ff057e24 */ /* 0x000fc8000f8e00ff */
[----:B-1----:R-:W-:-:S04]  /*f370*/  IMAD R14, R14, R5, RZ ;  /* 0x000000050e0e7224 */ /* 0x002fc800078e02ff */
[----:B------:R-:W-:-:S05]  /*f380*/  IMAD.IADD R9, R14, 0x1, R9 ;  /* 0x000000010e097824 */ /* 0x000fca00078e0209 */
[----:B------:R-:W-:-:S13]  /*f390*/  ISETP.GT.AND P6, PT, R9, R0, PT ;  /* 0x000000000900720c */ /* 0x000fda0003fc4270 */
[----:B------:R-:W-:Y:S05]  /*f3a0*/  @!P6 BRA `(.L_x_299) ;  /* 0xfffffffc005ce947 */ /* 0x000fea000383ffff */
.L_x_296:
[----:B------:R-:W-:Y:S01]  /*f3b0*/  IMAD.IADD R9, R9, 0x1, -R14 ;  /* 0x0000000109097824 */ /* 0x000fe200078e0a0e */
[----:B------:R-:W-:-:S03]  /*f3c0*/  UMOV UR4, 0xffffffff ;  /* 0xffffffff00047882 */ /* 0x000fc60000000000 */
[----:B------:R-:W-:-:S05]  /*f3d0*/  IMAD R3, R2, R5, R9 ;  /* 0x0000000502037224 */ /* 0x000fca00078e0209 */
[----:B------:R-:W-:Y:S01]  /*f3e0*/  ISETP.GT.AND P6, PT, R3, R0, PT ;  /* 0x000000000300720c */ /* 0x000fe20003fc4270 */
[----:B------:R-:W-:-:S12]  /*f3f0*/  BRA.DIV UR4, `(.L_x_300) ;  /* 0x0000003e04c47947 */ /* 0x000fd8000b800000 */
[----:B------:R-:W-:-:S04]  /*f400*/  VOTE.ANY R3, PT, !P6 ;  /* 0x0000000000037806 */ /* 0x000fc800070e0100 */
[----:B------:R-:W1:Y:S02]  /*f410*/  POPC R4, R3 ;  /* 0x0000000300047309 */ /* 0x000e640000000000 */
[----:B-1----:R1:W2:Y:S04]  /*f420*/  SHFL.IDX PT, R7, R7, R4, 0x1f ;  /* 0x00001f0407077589 */ /* 0x0022a800000e0000 */
[----:B------:R1:W3:Y:S02]  /*f430*/  SHFL.IDX PT, R10, R10, R4, 0x1f ;  /* 0x00001f040a0a7589 */ /* 0x0002e400000e0000 */
.L_x_422:
[----:B------:R-:W-:-:S13]  /*f440*/  ISETP.NE.AND P0, PT, R3, RZ, PT ;  /* 0x000000ff0300720c */ /* 0x000fda0003f05270 */
[----:B------:R-:W-:Y:S05]  /*f450*/  @!P0 BRA `(.L_x_301) ;  /* 0x0000000000108947 */ /* 0x000fea0003800000 */
[----:B------:R-:W-:Y:S01]  /*f460*/  UMOV UR4, 0xffffffff ;  /* 0xffffffff00047882 */ /* 0x000fe20000000000 */
[----:B------:R-:W-:Y:S02]  /*f470*/  VIADD R12, R4, 0xffffffff ;  /* 0xffffffff040c7836 */ /* 0x000fe40000000000 */
[----:B------:R-:W-:Y:S05]  /*f480*/  BRA.DIV UR4, `(.L_x_302) ;  /* 0x0000003e04fc7947 */ /* 0x000fea000b800000 */
[----:B------:R4:W0:Y:S02]  /*f490*/  SHFL.IDX PT, R6, R2, R12, 0x1f ;  /* 0x00001f0c02067589 */ /* 0x00082400000e0000 */
.L_x_301:
[----:B--2---:R-:W-:Y:S01]  /*f4a0*/  IABS R8, R7 ;  /* 0x0000000700087213 */ /* 0x004fe20000000000 */
[----:B0-----:R-:W-:Y:S01]  /*f4b0*/  IMAD R16, R6, R5, R9 ;  /* 0x0000000506107224 */ /* 0x001fe200078e0209 */
[----:B---3--:R-:W-:Y:S01]  /*f4c0*/  IABS R5, R10 ;  /* 0x0000000a00057213 */ /* 0x008fe20000000000 */
[----:B------:R-:W-:Y:S01]  /*f4d0*/  IMAD.IADD R19, R4, 0x1, R19 ;  /* 0x0000000104137824 */ /* 0x000fe200078e0213 */
[----:B------:R-:W0:Y:S01]  /*f4e0*/  I2F.RP R11, R8 ;  /* 0x00000008000b7306 */ /* 0x000e220000209400 */
[----:B------:R-:W-:-:S07]  /*f4f0*/  IMAD.IADD R0, R0, 0x1, -R16 ;  /* 0x0000000100007824 */ /* 0x000fce00078e0a10 */
[----:B----4-:R-:W2:Y:S08]  /*f500*/  I2F.RP R12, R5 ;  /* 0x00000005000c7306 */ /* 0x010eb00000209400 */
[----:B0-----:R-:W0:Y:S08]  /*f510*/  MUFU.RCP R11, R11 ;  /* 0x0000000b000b7308 */ /* 0x001e300000001000 */
[----:B--2---:R-:W-:Y:S01]  /*f520*/  MUFU.RCP R12, R12 ;  /* 0x0000000c000c7308 */ /* 0x004fe20000001000 */
[----:B0-----:R-:W-:-:S07]  /*f530*/  IADD3 R2, R11, 0xffffffe, RZ ;  /* 0x0ffffffe0b027810 */ /* 0x001fce0007ffe0ff */
[----:B------:R0:W2:Y:S02]  /*f540*/  F2I.FTZ.U32.TRUNC.NTZ R3, R2 ;  /* 0x0000000200037305 */ /* 0x0000a4000021f000 */
[----:B0-----:R-:W-:Y:S02]  /*f550*/  IMAD.MOV.U32 R2, RZ, RZ, RZ ;  /* 0x000000ffff027224 */ /* 0x001fe400078e00ff */
[----:B--2---:R-:W-:-:S04]  /*f560*/  IMAD.MOV R9, RZ, RZ, -R3 ;  /* 0x000000ffff097224 */ /* 0x004fc800078e0a03 */
[----:B------:R-:W-:-:S04]  /*f570*/  IMAD R9, R9, R8, RZ ;  /* 0x0000000809097224 */ /* 0x000fc800078e02ff */
[----:B------:R-:W-:Y:S01]  /*f580*/  IMAD.HI.U32 R3, R3, R9, R2 ;  /* 0x0000000903037227 */ /* 0x000fe200078e0002 */
[----:B------:R-:W-:Y:S02]  /*f590*/  IABS R2, R7 ;  /* 0x0000000700027213 */ /* 0x000fe40000000000 */
[----:B------:R-:W-:-:S03]  /*f5a0*/  IABS R9, R0 ;  /* 0x0000000000097213 */ /* 0x000fc60000000000 */
[----:B------:R-:W-:Y:S02]  /*f5b0*/  IMAD.MOV R2, RZ, RZ, -R2 ;  /* 0x000000ffff027224 */ /* 0x000fe400078e0a02 */
[----:B------:R-:W-:-:S04]  /*f5c0*/  IMAD.HI.U32 R6, R3, R9, RZ ;  /* 0x0000000903067227 */ /* 0x000fc800078e00ff */
[----:B------:R-:W-:Y:S02]  /*f5d0*/  VIADD R3, R12, 0xffffffe ;  /* 0x0ffffffe0c037836 */ /* 0x000fe40000000000 */
[----:B------:R-:W-:-:S04]  /*f5e0*/  IMAD R9, R6, R2, R9 ;  /* 0x0000000206097224 */ /* 0x000fc800078e0209 */
[----:B------:R-:W0:Y:S01]  /*f5f0*/  F2I.FTZ.U32.TRUNC.NTZ R3, R3 ;  /* 0x0000000300037305 */ /* 0x000e22000021f000 */
[----:B------:R-:W-:-:S13]  /*f600*/  ISETP.GT.U32.AND P1, PT, R8, R9, PT ;  /* 0x000000090800720c */ /* 0x000fda0003f24070 */
[----:B------:R-:W-:Y:S01]  /*f610*/  @!P1 IMAD.IADD R9, R9, 0x1, -R8 ;  /* 0x0000000109099824 */ /* 0x000fe200078e0a08 */
[----:B0-----:R-:W-:Y:S01]  /*f620*/  IADD3 R2, RZ, -R3, RZ ;  /* 0x80000003ff027210 */ /* 0x001fe20007ffe0ff */
[----:B------:R-:W-:Y:S01]  /*f630*/  @!P1 VIADD R6, R6, 0x1 ;  /* 0x0000000106069836 */ /* 0x000fe20000000000 */
[----:B------:R-:W-:Y:S02]  /*f640*/  ISETP.NE.AND P1, PT, R7, RZ, PT ;  /* 0x000000ff0700720c */ /* 0x000fe40003f25270 */
[----:B------:R-:W-:Y:S01]  /*f650*/  ISETP.GE.U32.AND P0, PT, R9, R8, PT ;  /* 0x000000080900720c */ /* 0x000fe20003f06070 */
[----:B------:R-:W-:Y:S02]  /*f660*/  IMAD R9, R2, R5, RZ ;  /* 0x0000000502097224 */ /* 0x000fe400078e02ff */
[----:B------:R-:W-:-:S04]  /*f670*/  IMAD.MOV.U32 R2, RZ, RZ, RZ ;  /* 0x000000ffff027224 */ /* 0x000fc800078e00ff */
[----:B------:R-:W-:Y:S01]  /*f680*/  IMAD.HI.U32 R8, R3, R9, R2 ;  /* 0x0000000903087227 */ /* 0x000fe200078e0002 */
[----:B------:R-:W-:-:S04]  /*f690*/  LOP3.LUT R2, R0, R7, RZ, 0x3c, !PT ;  /* 0x0000000700027212 */ /* 0x000fc800078e3cff */
[----:B------:R-:W-:Y:S01]  /*f6a0*/  ISETP.GE.AND P2, PT, R2, RZ, PT ;  /* 0x000000ff0200720c */ /* 0x000fe20003f46270 */
[----:B------:R-:W-:Y:S01]  /*f6b0*/  @P0 VIADD R6, R6, 0x1 ;  /* 0x0000000106060836 */ /* 0x000fe20000000000 */
[----:B------:R-:W-:-:S05]  /*f6c0*/  IABS R2, R10 ;  /* 0x0000000a00027213 */ /* 0x000fca0000000000 */
[----:B------:R-:W-:-:S06]  /*f6d0*/  IMAD.MOV R2, RZ, RZ, -R2 ;  /* 0x000000ffff027224 */ /* 0x000fcc00078e0a02 */
[----:B------:R-:W-:Y:S01]  /*f6e0*/  @!P2 IMAD.MOV R6, RZ, RZ, -R6 ;  /* 0x000000ffff06a224 */ /* 0x000fe200078e0a06 */
[----:B------:R-:W-:-:S04]  /*f6f0*/  @!P1 LOP3.LUT R6, RZ, R7, RZ, 0x33, !PT ;  /* 0x00000007ff069212 */ /* 0x000fc800078e33ff */
[-C--:B------:R-:W-:Y:S01]  /*f700*/  IABS R3, R6.reuse ;  /* 0x0000000600037213 */ /* 0x080fe20000000000 */
[----:B------:R-:W-:-:S04]  /*f710*/  IMAD R7, R7, R6, RZ ;  /* 0x0000000607077224 */ /* 0x000fc800078e02ff */
[----:B------:R-:W-:Y:S01]  /*f720*/  IMAD.HI.U32 R8, R8, R3, RZ ;  /* 0x0000000308087227 */ /* 0x000fe200078e00ff */
[----:B------:R-:W-:-:S03]  /*f730*/  IADD3 R17, R0, -R7, RZ ;  /* 0x8000000700117210 */ /* 0x000fc60007ffe0ff */
[----:B------:R-:W-:-:S05]  /*f740*/  IMAD R2, R8, R2, R3 ;  /* 0x0000000208027224 */ /* 0x000fca00078e0203 */
[----:B------:R-:W-:-:S13]  /*f750*/  ISETP.GT.U32.AND P1, PT, R5, R2, PT ;  /* 0x000000020500720c */ /* 0x000fda0003f24070 */
[----:B------:R-:W-:Y:S01]  /*f760*/  @!P1 IMAD.IADD R2, R2, 0x1, -R5 ;  /* 0x0000000102029824 */ /* 0x000fe200078e0a05 */
[----:B------:R-:W-:Y:S02]  /*f770*/  @!P1 IADD3 R8, R8, 0x1, RZ ;  /* 0x0000000108089810 */ /* 0x000fe40007ffe0ff */
[----:B------:R-:W-:Y:S02]  /*f780*/  ISETP.NE.AND P1, PT, R10, RZ, PT ;  /* 0x000000ff0a00720c */ /* 0x000fe40003f25270 */
[----:B------:R-:W-:Y:S02]  /*f790*/  ISETP.GE.U32.AND P0, PT, R2, R5, PT ;  /* 0x000000050200720c */ /* 0x000fe40003f06070 */
[----:B------:R-:W-:-:S04]  /*f7a0*/  LOP3.LUT R2, R6, R10, RZ, 0x3c, !PT ;  /* 0x0000000a06027212 */ /* 0x000fc800078e3cff */
[----:B------:R-:W-:-:S07]  /*f7b0*/  ISETP.GE.AND P2, PT, R2, RZ, PT ;  /* 0x000000ff0200720c */ /* 0x000fce0003f46270 */
[----:B------:R-:W-:-:S06]  /*f7c0*/  @P0 VIADD R8, R8, 0x1 ;  /* 0x0000000108080836 */ /* 0x000fcc0000000000 */
[----:B------:R-:W-:Y:S01]  /*f7d0*/  @!P2 IMAD.MOV R8, RZ, RZ, -R8 ;  /* 0x000000ffff08a224 */ /* 0x000fe200078e0a08 */
[----:B------:R-:W-:-:S05]  /*f7e0*/  @!P1 LOP3.LUT R8, RZ, R10, RZ, 0x33, !PT ;  /* 0x0000000aff089212 */ /* 0x000fca00078e33ff */
[----:B------:R-:W-:-:S04]  /*f7f0*/  IMAD.MOV R3, RZ, RZ, -R8 ;  /* 0x000000ffff037224 */ /* 0x000fc800078e0a08 */
[C---:B------:R-:W-:Y:S02]  /*f800*/  IMAD R18, R10.reuse, R3, R6 ;  /* 0x000000030a127224 */ /* 0x040fe400078e0206 */
[----:B------:R-:W-:-:S04]  /*f810*/  IMAD R3, R10, 0x1000000, R8 ;  /* 0x010000000a037824 */ /* 0x000fc800078e0208 */
[----:B------:R-:W-:Y:S01]  /*f820*/  IMAD R18, R18, 0x10000, R3 ;  /* 0x0001000012127824 */ /* 0x000fe200078e0203 */
[----:B------:R-:W-:Y:S06]  /*f830*/  BRA `(.L_x_303) ;  /* 0x00000000001c7947 */ /* 0x000fec0003800000 */
.L_x_297:
[----:B------:R-:W-:Y:S01]  /*f840*/  UMOV UR4, URZ ;  /* 0x0000003f00047c82 */ /* 0x000fe20008000000 */
[----:B------:R-:W-:Y:S01]  /*f850*/  UMOV UR5, URZ ;  /* 0x0000003f00057c82 */ /* 0x000fe20008000000 */
[----:B------:R-:W-:Y:S01]  /*f860*/  ULDC UR6, c[0x0][0xc3c] ;  /* 0x00030f0000067ab9 */ /* 0x000fe20000000800 */
[----:B------:R-:W-:Y:S02]  /*f870*/  IMAD.MOV.U32 R16, RZ, RZ, R0 ;  /* 0x000000ffff107224 */ /* 0x000fe400078e0000 */
[----:B------:R-:W-:Y:S02]  /*f880*/  IMAD.U32 R17, RZ, RZ, UR4 ;  /* 0x00000004ff117e24 */ /* 0x000fe4000f8e00ff */
[----:B------:R-:W-:Y:S02]  /*f890*/  IMAD.U32 R18, RZ, RZ, UR5 ;  /* 0x00000005ff127e24 */ /* 0x000fe4000f8e00ff */
[----:B------:R-:W-:-:S07]  /*f8a0*/  IMAD.U32 R19, RZ, RZ, UR6 ;  /* 0x00000006ff137e24 */ /* 0x000fce000f8e00ff */
.L_x_303:
[----:B------:R-:W0:Y:S01]  /*f8b0*/  S2R R0, SR_TID.X ;  /* 0x0000000000007919 */ /* 0x000e220000002100 */
[----:B------:R-:W-:Y:S05]  /*f8c0*/  WARPSYNC.ALL ;  /* 0x0000000000007948 */ /* 0x000fea0003800000 */
[----:B------:R-:W-:Y:S01]  /*f8d0*/  BAR.SYNC.DEFER_BLOCKING 0x4, 0x180 ;  /* 0x0106000000007b1d */ /* 0x000fe20000010000 */
[----:B0-----:R-:W-:-:S04]  /*f8e0*/  LOP3.LUT R0, R0, 0x1f, RZ, 0xc0, !PT ;  /* 0x0000001f00007812 */ /* 0x001fc800078ec0ff */
[----:B------:R-:W-:-:S13]  /*f8f0*/  ISETP.NE.AND P0, PT, R0, RZ, PT ;  /* 0x000000ff0000720c */ /* 0x000fda0003f05270 */
[----:B------:R-:W0:Y:S01]  /*f900*/  @!P0 S2R R3, SR_CgaCtaId ;  /* 0x0000000000038919 */ /* 0x000e220000008800 */
[----:B------:R-:W-:-:S04]  /*f910*/  @!P0 MOV R0, 0x400 ;  /* 0x0000040000008802 */ /* 0x000fc80000000f00 */
[----:B0-----:R-:W-:-:S05]  /*f920*/  @!P0 LEA R22, R3, R0, 0x18 ;  /* 0x0000000003168211 */ /* 0x001fca00078ec0ff */
[----:B------:R2:W-:Y:S01]  /*f930*/  @!P0 STS.128 [R22+0x2a8d0], R16 ;  /* 0x02a8d01016008388 */ /* 0x0005e20000000c00 */
[----:B------:R-:W-:Y:S06]  /*f940*/  BAR.ARV 0x5, 0x180 ;  /* 0x0146000000007b1d */ /* 0x000fec0000002000 */
.L_x_294:
[----:B------:R-:W-:Y:S02]  /*f950*/  ULDC UR4, c[0x0][0xc3c] ;  /* 0x00030f0000047ab9 */ /* 0x000fe40000000800 */
[----:B-1----:R-:W-:-:S13]  /*f960*/  ISETP.GE.AND P0, PT, R19, UR4, PT ;  /* 0x0000000413007c0c */ /* 0x002fda000bf06270 */
[----:B------:R-:W-:Y:S05]  /*f970*/  @!P0 BRA `(.L_x_304) ;  /* 0xffffffb400bc8947 */ /* 0x000fea000383ffff */
[----:B------:R-:W-:Y:S05]  /*f980*/  BSYNC B8 ;  /* 0x0000000000087941 */ /* 0x000fea0003800000 */
.L_x_241:
[----:B-1----:R-:W3:Y:S01]  /*f990*/  LDL.LU R0, [R1+0x18] ;  /* 0x0000180001007983 */ /* 0x002ee20000300800 */
[----:B------:R-:W-:Y:S01]  /*f9a0*/  BSSY B0, `(.L_x_305) ;  /* 0x000000b000007945 */ /* 0x000fe20003800000 */
[----:B------:R-:W1:Y:S01]  /*f9b0*/  S2R R5, SR_CgaCtaId ;  /* 0x0000000000057919 */ /* 0x000e620000008800 */
[----:B---3--:R-:W-:-:S04]  /*f9c0*/  IADD3 R0, R0, 0x1, RZ ;  /* 0x0000000100007810 */ /* 0x008fc80007ffe0ff */
[----:B------:R-:W-:-:S04]  /*f9d0*/  LEA.HI R2, R0, R0, RZ, 0x1 ;  /* 0x0000000000027211 */ /* 0x000fc800078f08ff */
[----:B------:R-:W-:Y:S02]  /*f9e0*/  LOP3.LUT R3, R2, 0xfffffffe, RZ, 0xc0, !PT ;  /* 0xfffffffe02037812 */ /* 0x000fe400078ec0ff */
[----:B------:R-:W-:-:S03]  /*f9f0*/  MOV R2, 0x400 ;  /* 0x0000040000027802 */ /* 0x000fc60000000f00 */
[----:B------:R-:W-:Y:S01]  /*fa00*/  IMAD.IADD R0, R0, 0x1, -R3 ;  /* 0x0000000100007824 */ /* 0x000fe200078e0a03 */
[----:B-1----:R-:W-:-:S04]  /*fa10*/  LEA R4, R5, R2, 0x18 ;  /* 0x0000000205047211 */ /* 0x002fc800078ec0ff */
[----:B------:R-:W-:-:S04]  /*fa20*/  SHF.L.U32 R0, R0, 0x1f, RZ ;  /* 0x0000001f00007819 */ /* 0x000fc800000006ff */
[----:B------:R-:W1:Y:S02]  /*fa30*/  SYNCS.PHASECHK.TRANS64.TRYWAIT P0, [R4+URZ+0x2a820], R0 ;  /* 0x02a82000040075a7 */ /* 0x000e64000800017f */
[----:B-1----:R-:W-:Y:S05]  /*fa40*/  @!P0 BRA `(.L_x_306) ;  /* 0x0000003800b48947 */ /* 0x002fea0003800000 */
.L_x_425:
[----:B------:R-:W-:Y:S05]  /*fa50*/  BSYNC B0 ;  /* 0x0000000000007941 */ /* 0x000fea0003800000 */
.L_x_305:
[----:B------:R-:W-:-:S03]  /*fa60*/  UMOV UR4, 0xffffffff ;  /* 0xffffffff00047882 */ /* 0x000fc60000000000 */
[----:B------:R-:W-:Y:S05]  /*fa70*/  BRA.DIV UR4, `(.L_x_307) ;  /* 0x0000003a04bc7947 */ /* 0x000fea000b800000 */
[----:B-1----:R-:W1:Y:S02]  /*fa80*/  S2R R0, SR_TID.X ;  /* 0x0000000000007919 */ /* 0x002e640000002100 */
[----:B-1----:R-:W-:-:S04]  /*fa90*/  SHF.R.U32.HI R0, RZ, 0x5, R0 ;  /* 0x00000005ff007819 */ /* 0x002fc80000011600 */
[----:B------:R-:W-:-:S05]  /*faa0*/  LOP3.LUT R0, R0, 0x3, RZ, 0xc0, !PT ;  /* 0x0000000300007812 */ /* 0x000fca00078ec0ff */
[----:B------:R1:W3:Y:S02]  /*fab0*/  SHFL.IDX PT, R14, R0, RZ, 0x1f ;  /* 0x00001fff000e7589 */ /* 0x0002e400000e0000 */
.L_x_428:
[----:B---3--:R-:W-:Y:S01]  /*fac0*/  ISETP.NE.AND P0, PT, R14, RZ, PT ;  /* 0x000000ff0e00720c */ /* 0x008fe20003f05270 */
[----:B------:R-:W-:-:S12]  /*fad0*/  BSSY B0, `(.L_x_308) ;  /* 0x0000026000007945 */ /* 0x000fd80003800000 */
[----:B------:R-:W-:Y:S05]  /*fae0*/  @P0 BRA `(.L_x_309) ;  /* 0x0000000000900947 */ /* 0x000fea0003800000 */
[----:B------:R-:W-:-:S03]  /*faf0*/  UMOV UR4, 0xffffffff ;  /* 0xffffffff00047882 */ /* 0x000fc60000000000 */
[----:B------:R-:W-:Y:S05]  /*fb00*/  BRA.DIV UR4, `(.L_x_310) ;  /* 0x0000003a04cc7947 */ /* 0x000fea000b800000 */
[----:B------:R-:W-:-:S13]  /*fb10*/  ELECT P6, URZ, PT ;  /* 0x00000000003f782f */ /* 0x000fda00038c0000 */
.L_x_431:
[----:B------:R-:W-:Y:S05]  /*fb20*/  @!P6 BRA `(.L_x_309) ;  /* 0x000000000080e947 */ /* 0x000fea0003800000 */
[----:B-1----:R-:W3:Y:S02]  /*fb30*/  LDL R0, [R1+0x1c] ;  /* 0x00001c0001007983 */ /* 0x002ee40000100800 */
[----:B---3--:R-:W-:-:S13]  /*fb40*/  R2UR UR4, R0 ;  /* 0x00000000000472ca */ /* 0x008fda00000e0000 */
[----:B------:R-:W-:-:S06]  /*fb50*/  ULOP3.LUT UR4, UR4, 0x2, URZ, 0xfc, !UPT ;  /* 0x0000000204047892 */ /* 0x000fcc000f8efc3f */
[----:B------:R-:W-:-:S05]  /*fb60*/  IMAD.U32 R0, RZ, RZ, UR4 ;  /* 0x00000004ff007e24 */ /* 0x000fca000f8e00ff */
[----:B------:R-:W-:-:S13]  /*fb70*/  ISETP.NE.AND P0, PT, R0, 0x3, PT ;  /* 0x000000030000780c */ /* 0x000fda0003f05270 */
[----:B------:R-:W-:Y:S05]  /*fb80*/  @!P0 BRA `(.L_x_311) ;  /* 0x0000000000048947 */ /* 0x000fea0003800000 */
[----:B------:R-:W-:Y:S01]  /*fb90*/  BPT.TRAP 0x1 ;  /* 0x000000040000795c */ /* 0x000fe20000300000 */
.L_x_311:
[C---:B------:R-:W-:Y:S01]  /*fba0*/  IMAD R5, R27.reuse, 0x8, R4 ;  /* 0x000000081b057824 */ /* 0x040fe200078e0204 */
[----:B------:R-:W-:Y:S01]  /*fbb0*/  SHF.L.U32 R0, R28, 0x1f, RZ ;  /* 0x0000001f1c007819 */ /* 0x000fe200000006ff */
[----:B------:R-:W-:-:S03]  /*fbc0*/  VIADD R27, R27, 0x1 ;  /* 0x000000011b1b7836 */ /* 0x000fc60000000000 */
[----:B------:R-:W1:Y:S02]  /*fbd0*/  SYNCS.PHASECHK.TRANS64.TRYWAIT P1, [R5+URZ+0x2a840], R0 ;  /* 0x02a84000050075a7 */ /* 0x000e64000802017f */
[----:B------:R-:W-:-:S04]  /*fbe0*/  ISETP.NE.AND P2, PT, R27, 0x2, PT ;  /* 0x000000021b00780c */ /* 0x000fc80003f45270 */
[----:B------:R-:W-:Y:S01]  /*fbf0*/  SEL R3, RZ, 0x1, P2 ;  /* 0x00000001ff037807 */ /* 0x000fe20001000000 */
[----:B-1----:R-:W-:Y:S08]  /*fc00*/  @!P1 BRA `(.L_x_312) ;  /* 0x0000003800ac9947 */ /* 0x002ff00003800000 */
.L_x_432:
[----:B------:R-:W-:Y:S02]  /*fc10*/  SEL R27, R27, RZ, P2 ;  /* 0x000000ff1b1b7207 */ /* 0x000fe40001000000 */
[----:B------:R-:W-:Y:S01]  /*fc20*/  LOP3.LUT R2, R28, R3, RZ, 0x3c, !PT ;  /* 0x000000031c027212 */ /* 0x000fe200078e3cff */
[----:B------:R-:W-:Y:S06]  /*fc30*/  @!P0 BRA `(.L_x_313) ;  /* 0x0000000000048947 */ /* 0x000fec0003800000 */
[----:B------:R-:W-:Y:S01]  /*fc40*/  BPT.TRAP 0x1 ;  /* 0x000000040000795c */ /* 0x000fe20000300000 */
.L_x_313:
[----:B------:R-:W-:Y:S01]  /*fc50*/  IMAD R27, R27, 0x8, R4 ;  /* 0x000000081b1b7824 */ /* 0x000fe200078e0204 */
[----:B------:R-:W-:-:S04]  /*fc60*/  SHF.L.U32 R2, R2, 0x1f, RZ ;  /* 0x0000001f02027819 */ /* 0x000fc800000006ff */
[----:B------:R-:W3:Y:S02]  /*fc70*/  SYNCS.PHASECHK.TRANS64.TRYWAIT P1, [R27+URZ+0x2a840], R2 ;  /* 0x02a840021b0075a7 */ /* 0x000ee4000802017f */
[----:B---3--:R-:W-:Y:S05]  /*fc80*/  @!P1 BRA `(.L_x_314) ;  /* 0x0000003800a09947 */ /* 0x008fea0003800000 */
.L_x_433:
[----:B------:R-:W-:Y:S05]  /*fc90*/  @!P0 BRA `(.L_x_315) ;  /* 0x0000000000048947 */ /* 0x000fea0003800000 */
[----:B------:R-:W-:Y:S01]  /*fca0*/  BPT.TRAP 0x1 ;  /* 0x000000040000795c */ /* 0x000fe20000300000 */
.L_x_315:
[----:B------:R-:W4:Y:S02]  /*fcb0*/  SYNCS.PHASECHK.TRANS64.TRYWAIT P1, [R5+URZ+0x2a860], R0 ;  /* 0x02a86000050075a7 */ /* 0x000f24000802017f */
[----:B----4-:R-:W-:Y:S05]  /*fcc0*/  @!P1 BRA `(.L_x_316) ;  /* 0x0000003800a49947 */ /* 0x010fea0003800000 */
.L_x_434:
[----:B------:R-:W-:Y:S05]  /*fcd0*/  @!P0 BRA `(.L_x_317) ;  /* 0x0000000000048947 */ /* 0x000fea0003800000 */
[----:B------:R-:W-:Y:S01]  /*fce0*/  BPT.TRAP 0x1 ;  /* 0x000000040000795c */ /* 0x000fe20000300000 */
.L_x_317:
[----:B------:R0:W0:Y:S02]  /*fcf0*/  SYNCS.PHASECHK.TRANS64.TRYWAIT P0, [R27+URZ+0x2a860], R2 ;  /* 0x02a860021b0075a7 */ /* 0x000024000800017f */
[----:B0-----:R-:W-:Y:S05]  /*fd00*/  @!P0 NANOSLEEP.SYNCS 0x989680 ;  /* 0x009896800000895d */ /* 0x001fea0003900000 */
[----:B------:R-:W0:Y:S02]  /*fd10*/  @!P0 SYNCS.PHASECHK.TRANS64 P0, [R27+URZ+0x2a860], R2 ;  /* 0x02a860021b0085a7 */ /* 0x000e24000800007f */
[----:B0-----:R-:W-:Y:S05]  /*fd20*/  @!P0 BRA `(.L_x_317) ;  /* 0xfffffffc00f08947 */ /* 0x001fea000383ffff */
.L_x_309:
[----:B------:R-:W-:Y:S05]  /*fd30*/  BSYNC B0 ;  /* 0x0000000000007941 */ /* 0x000fea0003800000 */
.L_x_308:
[----:B------:R-:W-:Y:S05]  /*fd40*/  EXIT ;  /* 0x000000000000794d */ /* 0x000fea0003800000 */
.L_x_188:
[----:B0-----:R-:W-:-:S04]  /*fd50*/  MOV R3, UR40 ;  /* 0x0000002800037c02 */ /* 0x001fc80008000f00 */
[----:B------:R0:W1:Y:S03]  /*fd60*/  SYNCS.PHASECHK.TRANS64.TRYWAIT P1, [R3+URZ+0x2a800], R0 ;  /* 0x02a80000030075a7 */ /* 0x000066000802017f */
[----:B-1----:R-:W-:Y:S05]  /*fd70*/  @!P1 NANOSLEEP.SYNCS 0x989680 ;  /* 0x009896800000995d */ /* 0x002fea0003900000 */
[----:B------:R-:W1:Y:S02]  /*fd80*/  @!P1 SYNCS.PHASECHK.TRANS64 P1, [R3+URZ+0x2a800], R0 ;  /* 0x02a80000030095a7 */ /* 0x000e64000802007f */
[----:B-1----:R-:W-:Y:S05]  /*fd90*/  @!P1 BRA `(.L_x_188) ;  /* 0xfffffffc00ec9947 */ /* 0x002fea000383ffff */
[----:B------:R-:W-:Y:S05]  /*fda0*/  BRA `(.L_x_318) ;  /* 0xffffff1c006c7947 */ /* 0x000fea000383ffff */
.L_x_192:
[----:B-1----:R1:W2:Y:S02]  /*fdb0*/  SYNCS.PHASECHK.TRANS64.TRYWAIT P1, [R0+URZ+0x2a830], R3 ;  /* 0x02a83003000075a7 */ /* 0x0022a4000802017f */
[----:B--2---:R-:W-:Y:S05]  /*fdc0*/  @!P1 NANOSLEEP.SYNCS 0x989680 ;  /* 0x009896800000995d */ /* 0x004fea0003900000 */
[----:B------:R-:W2:Y:S02]  /*fdd0*/  @!P1 SYNCS.PHASECHK.TRANS64 P1, [R0+URZ+0x2a830], R3 ;  /* 0x02a83003000095a7 */ /* 0x000ea4000802007f */
[----:B--2---:R-:W-:Y:S05]  /*fde0*/  @!P1 BRA `(.L_x_192) ;  /* 0xfffffffc00f09947 */ /* 0x004fea000383ffff */
[----:B------:R-:W-:Y:S05]  /*fdf0*/  BRA `(.L_x_191) ;  /* 0xffffff1c008c7947 */ /* 0x000fea000383ffff */
.L_x_198:
[----:B-1----:R-:W-:-:S04]  /*fe00*/  IMAD.U32 R12, RZ, RZ, UR9 ;  /* 0x00000009ff0c7e24 */ /* 0x002fc8000f8e00ff */
[----:B------:R1:W2:Y:S03]  /*fe10*/  SYNCS.PHASECHK.TRANS64.TRYWAIT P1, [R12+URZ+0x2a830], R9 ;  /* 0x02a830090c0075a7 */ /* 0x0002a6000802017f */
[----:B--2---:R-:W-:Y:S05]  /*fe20*/  @!P1 NANOSLEEP.SYNCS 0x989680 ;  /* 0x009896800000995d */ /* 0x004fea0003900000 */
[----:B------:R-:W2:Y:S02]  /*fe30*/  @!P1 SYNCS.PHASECHK.TRANS64 P1, [R12+URZ+0x2a830], R9 ;  /* 0x02a830090c0095a7 */ /* 0x000ea4000802007f */
[----:B--2---:R-:W-:Y:S05]  /*fe40*/  @!P1 BRA `(.L_x_198) ;  /* 0xfffffffc00ec9947 */ /* 0x004fea000383ffff */
[----:B------:R-:W-:Y:S05]  /*fe50*/  BRA `(.L_x_197) ;  /* 0xffffff4400687947 */ /* 0x000fea000383ffff */
.L_x_202:
[----:B01----:R-:W-:-:S04]  /*fe60*/  IMAD.U32 R9, RZ, RZ, UR10 ;  /* 0x0000000aff097e24 */ /* 0x003fc8000f8e00ff */
[----:B------:R0:W1:Y:S03]  /*fe70*/  SYNCS.PHASECHK.TRANS64.TRYWAIT P1, [R9+URZ+0x2a850], R8 ;  /* 0x02a85008090075a7 */ /* 0x000066000802017f */
[----:B-1----:R-:W-:Y:S05]  /*fe80*/  @!P1 NANOSLEEP.SYNCS 0x989680 ;  /* 0x009896800000995d */ /* 0x002fea0003900000 */
[----:B------:R-:W1:Y:S02]  /*fe90*/  @!P1 SYNCS.PHASECHK.TRANS64 P1, [R9+URZ+0x2a850], R8 ;  /* 0x02a85008090095a7 */ /* 0x000e64000802007f */
[----:B-1----:R-:W-:Y:S05]  /*fea0*/  @!P1 BRA `(.L_x_202) ;  /* 0xfffffffc00ec9947 */ /* 0x002fea000383ffff */
[----:B------:R-:W-:Y:S05]  /*feb0*/  BRA `(.L_x_201) ;  /* 0xffffff4c00a87947 */ /* 0x000fea000383ffff */
.L_x_209:
[----:B-1----:R-:W-:-:S04]  /*fec0*/  IMAD.U32 R5, RZ, RZ, UR5 ;  /* 0x00000005ff057e24 */ /* 0x002fc8000f8e00ff */
[----:B------:R1:W2:Y:S03]  /*fed0*/  SYNCS.PHASECHK.TRANS64.TRYWAIT P1, [R5+URZ+0x2a850], R4 ;  /* 0x02a85004050075a7 */ /* 0x0002a6000802017f */
[----:B--2---:R-:W-:Y:S05]  /*fee0*/  @!P1 NANOSLEEP.SYNCS 0x989680 ;  /* 0x009896800000995d */ /* 0x004fea0003900000 */
[----:B------:R-:W2:Y:S02]  /*fef0*/  @!P1 SYNCS.PHASECHK.TRANS64 P1, [R5+URZ+0x2a850], R4 ;  /* 0x02a85004050095a7 */ /* 0x000ea4000802007f */
[----:B--2---:R-:W-:Y:S05]  /*ff00*/  @!P1 BRA `(.L_x_209) ;  /* 0xfffffffc00ec9947 */ /* 0x004fea000383ffff */
[----:B------:R-:W-:Y:S05]  /*ff10*/  BRA `(.L_x_208) ;  /* 0xffffff6800c47947 */ /* 0x000fea000383ffff */
.L_x_255:
[----:B------:R-:W-:Y:S01]  /*ff20*/  SHF.R.U32.HI R7, RZ, 0x5, R21 ;  /* 0x00000005ff077819 */ /* 0x000fe20000011615 */
[----:B------:R-:W-:Y:S01]  /*ff30*/  BSSY B0, `(.L_x_319) ;  /* 0x0000009000007945 */ /* 0x000fe20003800000 */
[----:B------:R-:W-:Y:S01]  /*ff40*/  IMAD.MOV.U32 R12, RZ, RZ, RZ ;  /* 0x000000ffff0c7224 */ /* 0x000fe200078e00ff */
[----:B------:R-:W-:Y:S01]  /*ff50*/  MOV R11, 0x1f ;  /* 0x0000001f000b7802 */ /* 0x000fe20000000f00 */
[----:B------:R-:W-:Y:S01]  /*ff60*/  IMAD.MOV.U32 R15, RZ, RZ, -0x1 ;  /* 0xffffffffff0f7424 */ /* 0x000fe200078e00ff */
[----:B------:R-:W-:-:S05]  /*ff70*/  LOP3.LUT R7, R7, 0x3, RZ, 0xc0, !PT ;  /* 0x0000000307077812 */ /* 0x000fca00078ec0ff */
[----:B------:R-:W-:-:S07]  /*ff80*/  IMAD.MOV.U32 R13, RZ, RZ, R7 ;  /* 0x000000ffff0d7224 */ /* 0x000fce00078e0007 */
[----:B-----5:R-:W-:Y:S05]  /*ff90*/  WARPSYNC.COLLECTIVE R15, `(.L_x_320) ;  /* 0x000000000f087348 */ /* 0x020fea0003c00000 */
[----:B------:R0:W1:Y:S02]  /*ffa0*/  SHFL.IDX P6, R14, R13, R12, R11 ;  /* 0x0000000c0d0e7389 */ /* 0x00006400000c000b */
[----:B01---5:R-:W-:Y:S01]  /*ffb0*/  ENDCOLLECTIVE ;  /* 0x000000000000791b */ /* 0x023fe20003800000 */
.L_x_320:
[----:B------:R-:W-:Y:S05]  /*ffc0*/  BSYNC B0 ;  /* 0x0000000000007941 */ /* 0x000fea0003800000 */
.L_x_319:
[----:B------:R-:W-:Y:S05]  /*ffd0*/  BRA `(.L_x_321) ;  /* 0xffffffc000347947 */ /* 0x000fea000383ffff */
.L_x_258:
[----:B0-----:R0:W1:Y:S02]  /*ffe0*/  SYNCS.PHASECHK.TRANS64.TRYWAIT P0, [R7+URZ+0x2a840], R2 ;  /* 0x02a84002070075a7 */ /* 0x001064000800017f */
[----:B-1----:R-:W-:Y:S05]  /*fff0*/  @!P0 NANOSLEEP.SYNCS 0x989680 ;  /* 0x009896800000895d */ /* 0x002fea0003900000 */
[----:B------:R-:W1:Y:S02]  /*10000*/  @!P0 SYNCS.PHASECHK.TRANS64 P0, [R7+URZ+0x2a840], R2 ;  /* 0x02a84002070085a7 */ /* 0x000e64000800007f */
[----:B-1----:R-:W-:Y:S05]  /*10010*/  @!P0 BRA `(.L_x_258) ;  /* 0xfffffffc00f08947 */ /* 0x002fea000383ffff */
[----:B------:R-:W-:Y:S05]  /*10020*/  BRA `(.L_x_322) ;  /* 0xffffffc000907947 */ /* 0x000fea000383ffff */
.L_x_259:
[----:B------:R-:W-:Y:S01]  /*10030*/  BSSY B0, `(.L_x_323) ;  /* 0x0000008000007945 */ /* 0x000fe20003800000 */
[----:B------:R-:W-:Y:S02]  /*10040*/  IMAD.MOV.U32 R13, RZ, RZ, R0 ;  /* 0x000000ffff0d7224 */ /* 0x000fe400078e0000 */
[----:B------:R-:W-:Y:S02]  /*10050*/  IMAD.MOV.U32 R12, RZ, RZ, RZ ;  /* 0x000000ffff0c7224 */ /* 0x000fe400078e00ff */
[----:B------:R-:W-:Y:S02]  /*10060*/  IMAD.MOV.U32 R11, RZ, RZ, 0x181f ;  /* 0x0000181fff0b7424 */ /* 0x000fe400078e00ff */
[----:B------:R-:W-:-:S07]  /*10070*/  IMAD.MOV.U32 R15, RZ, RZ, -0x1 ;  /* 0xffffffffff0f7424 */ /* 0x000fce00078e00ff */
[----:B------:R-:W-:Y:S05]  /*10080*/  WARPSYNC.COLLECTIVE R15, `(.L_x_324) ;  /* 0x000000000f087348 */ /* 0x000fea0003c00000 */
[----:B------:R0:W1:Y:S02]  /*10090*/  SHFL.IDX P6, R14, R13, R12, R11 ;  /* 0x0000000c0d0e7389 */ /* 0x00006400000c000b */
[----:B01----:R-:W-:Y:S01]  /*100a0*/  ENDCOLLECTIVE ;  /* 0x000000000000791b */ /* 0x003fe20003800000 */
.L_x_324:
[----:B------:R-:W-:Y:S05]  /*100b0*/  BSYNC B0 ;  /* 0x0000000000007941 */ /* 0x000fea0003800000 */
.L_x_323:
[----:B------:R-:W-:Y:S01]  /*100c0*/  IMAD.MOV.U32 R13, RZ, RZ, R4 ;  /* 0x000000ffff0d7224 */ /* 0x000fe200078e0004 */
[----:B------:R-:W-:Y:S01]  /*100d0*/  MOV R2, R14 ;  /* 0x0000000e00027202 */ /* 0x000fe20000000f00 */
[----:B------:R-:W-:Y:S02]  /*100e0*/  IMAD.MOV.U32 R12, RZ, RZ, RZ ;  /* 0x000000ffff0c7224 */ /* 0x000fe400078e00ff */
[----:B------:R-:W-:Y:S02]  /*100f0*/  IMAD.MOV.U32 R11, RZ, RZ, 0x181f ;  /* 0x0000181fff0b7424 */ /* 0x000fe400078e00ff */
[----:B------:R-:W-:Y:S02]  /*10100*/  IMAD.MOV.U32 R15, RZ, RZ, -0x1 ;  /* 0xffffffffff0f7424 */ /* 0x000fe400078e00ff */
[----:B------:R-:W-:-:S07]  /*10110*/  @P0 IMAD R8, R5, 0x2, R22 ;  /* 0x0000000205080824 */ /* 0x000fce00078e0216 */
[----:B------:R-:W-:Y:S05]  /*10120*/  WARPSYNC.COLLECTIVE R15, `(.L_x_325) ;  /* 0x000000000f087348 */ /* 0x000fea0003c00000 */
[----:B------:R0:W1:Y:S02]  /*10130*/  SHFL.IDX P6, R14, R13, R12, R11 ;  /* 0x0000000c0d0e7389 */ /* 0x00006400000c000b */
[----:B01----:R-:W-:Y:S01]  /*10140*/  ENDCOLLECTIVE ;  /* 0x000000000000791b */ /* 0x003fe20003800000 */
.L_x_325:
[----:B------:R-:W-:Y:S02]  /*10150*/  IMAD.MOV.U32 R13, RZ, RZ, R0 ;  /* 0x000000ffff0d7224 */ /* 0x000fe400078e0000 */
[----:B------:R-:W-:Y:S02]  /*10160*/  IMAD.MOV.U32 R12, RZ, RZ, 0x1 ;  /* 0x00000001ff0c7424 */ /* 0x000fe400078e00ff */
[----:B------:R-:W-:-:S07]  /*10170*/  IMAD.MOV.U32 R3, RZ, RZ, R14 ;  /* 0x000000ffff037224 */ /* 0x000fce00078e000e */
[----:B------:R-:W-:Y:S05]  /*10180*/  WARPSYNC.COLLECTIVE R15, `(.L_x_326) ;  /* 0x000000000f087348 */ /* 0x000fea0003c00000 */
[----:B------:R0:W1:Y:S02]  /*10190*/  SHFL.IDX P6, R14, R13, R12, R11 ;  /* 0x0000000c0d0e7389 */ /* 0x00006400000c000b */
[----:B01----:R-:W-:Y:S01]  /*101a0*/  ENDCOLLECTIVE ;  /* 0x000000000000791b */ /* 0x003fe20003800000 */
.L_x_326:
[----:B------:R-:W-:-:S04]  /*101b0*/  @P0 LEA R3, P1, R9, R3, 0x1 ;  /* 0x0000000309030211 */ /* 0x000fc800078208ff */
[----:B------:R-:W-:Y:S02]  /*101c0*/  @P0 IADD3.X R2, RZ, R2, RZ, P1, !PT ;  /* 0x00000002ff020210 */ /* 0x000fe40000ffe4ff */
[----:B------:R-:W-:Y:S02]  /*101d0*/  ISETP.GE.AND P1, PT, R6, 0x11, PT ;  /* 0x000000110600780c */ /* 0x000fe40003f26270 */
[----:B------:R-:W-:Y:S01]  /*101e0*/  @P0 LOP3.LUT R3, R3, R2, RZ, 0x3c, !PT ;  /* 0x0000000203030212 */ /* 0x000fe200078e3cff */
[----:B------:R-:W-:-:S03]  /*101f0*/  IMAD.MOV.U32 R13, RZ, RZ, R4 ;  /* 0x000000ffff0d7224 */ /* 0x000fc600078e0004 */
[----:B------:R-:W-:-:S04]  /*10200*/  @P0 LOP3.LUT R2, R3, R2, RZ, 0x3c, !PT ;  /* 0x0000000203020212 */ /* 0x000fc800078e3cff */
[----:B------:R-:W-:-:S05]  /*10210*/  @P0 LOP3.LUT R3, R3, R2, RZ, 0x3c, !PT ;  /* 0x0000000203030212 */ /* 0x000fca00078e3cff */
[----:B------:R-:W-:Y:S01]  /*10220*/  @!PT LDS RZ, [RZ] ;  /* 0x00000000fffff984 */ /* 0x000fe20000000800 */
[----:B------:R-:W-:Y:S01]  /*10230*/  @!PT LDS RZ, [RZ] ;  /* 0x00000000fffff984 */ /* 0x000fe20000000800 */
[----:B------:R-:W-:Y:S01]  /*10240*/  @!PT LDS RZ, [RZ] ;  /* 0x00000000fffff984 */ /* 0x000fe20000000800 */
[----:B------:R-:W-:Y:S04]  /*10250*/  @P0 LDGSTS.E.BYPASS.LTC128B.128 [R8+0x18400], desc[UR36][R2.64], !P4 ;  /* 0x1840000002080fae */ /* 0x000fe8000e101d64 */
[----:B------:R-:W-:Y:S04]  /*10260*/  @P0 LDGSTS.E.BYPASS.LTC128B.128 [R8+0x1b400], desc[UR36][R2.64+0x80], !P3 ;  /* 0x1b40008002080fae */ /* 0x000fe8000d901d64 */
[----:B------:R0:W-:Y:S02]  /*10270*/  @P0 LDGSTS.E.BYPASS.LTC128B.128 [R8+0x1e400], desc[UR36][R2.64+0x100], !P2 ;  /* 0x1e40010002080fae */ /* 0x0001e4000d101d64 */
[----:B0-----:R-:W-:-:S07]  /*10280*/  IMAD.MOV.U32 R2, RZ, RZ, R14 ;  /* 0x000000ffff027224 */ /* 0x001fce00078e000e */
[----:B------:R-:W-:Y:S05]  /*10290*/  WARPSYNC.COLLECTIVE R15, `(.L_x_327) ;  /* 0x000000000f087348 */ /* 0x000fea0003c00000 */
[----:B------:R0:W1:Y:S02]  /*102a0*/  SHFL.IDX P6, R14, R13, R12, R11 ;  /* 0x0000000c0d0e7389 */ /* 0x00006400000c000b */
[----:B01----:R-:W-:Y:S01]  /*102b0*/  ENDCOLLECTIVE ;  /* 0x000000000000791b */ /* 0x003fe20003800000 */
.L_x_327:
[----:B------:R-:W-:Y:S02]  /*102c0*/  @P1 IMAD R8, R5, 0x2, R22 ;  /* 0x0000000205081824 */ /* 0x000fe400078e0216 */
[----:B------:R-:W-:Y:S02]  /*102d0*/  IMAD.MOV.U32 R13, RZ, RZ, R0 ;  /* 0x000000ffff0d7224 */ /* 0x000fe400078e0000 */
[----:B------:R-:W-:Y:S01]  /*102e0*/  IMAD.MOV.U32 R12, RZ, RZ, 0x2 ;  /* 0x00000002ff0c7424 */ /* 0x000fe200078e00ff */
[----:B------:R-:W-:-:S07]  /*102f0*/  MOV R3, R14 ;  /* 0x0000000e00037202 */ /* 0x000fce0000000f00 */
[----:B------:R-:W-:Y:S05]  /*10300*/  WARPSYNC.COLLECTIVE R15, `(.L_x_328) ;  /* 0x000000000f087348 */ /* 0x000fea0003c00000 */
[----:B------:R0:W1:Y:S02]  /*10310*/  SHFL.IDX P6, R14, R13, R12, R11 ;  /* 0x0000000c0d0e7389 */ /* 0x00006400000c000b */
[----:B01----:R-:W-:Y:S01]  /*10320*/  ENDCOLLECTIVE ;  /* 0x000000000000791b */ /* 0x003fe20003800000 */
.L_x_328:
[----:B------:R-:W-:-:S05]  /*10330*/  @P1 LEA R3, P0, R9, R3, 0x1 ;  /* 0x0000000309031211 */ /* 0x000fca00078008ff */
[----:B------:R-:W-:-:S05]  /*10340*/  @P1 IMAD.X R2, RZ, RZ, R2, P0 ;  /* 0x000000ffff021224 */ /* 0x000fca00000e0602 */
[----:B------:R-:W-:Y:S02]  /*10350*/  @P1 LOP3.LUT R3, R3, R2, RZ, 0x3c, !PT ;  /* 0x0000000203031212 */ /* 0x000fe400078e3cff */
[----:B------:R-:W-:Y:S02]  /*10360*/  MOV R13, R4 ;  /* 0x00000004000d7202 */ /* 0x000fe40000000f00 */
[----:B------:R-:W-:-:S04]  /*10370*/  @P1 LOP3.LUT R2, R3, R2, RZ, 0x3c, !PT ;  /* 0x0000000203021212 */ /* 0x000fc800078e3cff */
[----:B------:R-:W-:-:S05]  /*10380*/  @P1 LOP3.LUT R3, R3, R2, RZ, 0x3c, !PT ;  /* 0x0000000203031212 */ /* 0x000fca00078e3cff */
[----:B------:R-:W-:Y:S01]  /*10390*/  @!PT LDS RZ, [RZ] ;  /* 0x00000000fffff984 */ /* 0x000fe20000000800 */
[----:B------:R-:W-:Y:S01]  /*103a0*/  @!PT LDS RZ, [RZ] ;  /* 0x00000000fffff984 */ /* 0x000fe20000000800 */
[----:B------:R-:W-:Y:S01]  /*103b0*/  @!PT LDS RZ, [RZ] ;  /* 0x00000000fffff984 */ /* 0x000fe20000000800 */
[----:B------:R-:W-:Y:S04]  /*103c0*/  @P1 LDGSTS.E.BYPASS.LTC128B.128 [R8+0x18c00], desc[UR36][R2.64], !P4 ;  /* 0x18c0000002081fae */ /* 0x000fe8000e101d64 */
[----:B------:R-:W-:Y:S04]  /*103d0*/  @P1 LDGSTS.E.BYPASS.LTC128B.128 [R8+0x1bc00], desc[UR36][R2.64+0x80], !P3 ;  /* 0x1bc0008002081fae */ /* 0x000fe8000d901d64 */
[----:B------:R0:W-:Y:S01]  /*103e0*/  @P1 LDGSTS.E.BYPASS.LTC128B.128 [R8+0x1ec00], desc[UR36][R2.64+0x100], !P2 ;  /* 0x1ec0010002081fae */ /* 0x0001e2000d101d64 */
[----:B------:R-:W-:Y:S01]  /*103f0*/  ISETP.GE.AND P1, PT, R6, 0x21, PT ;  /* 0x000000210600780c */ /* 0x000fe20003f26270 */
[----:B0-----:R-:W-:-:S12]  /*10400*/  IMAD.MOV.U32 R2, RZ, RZ, R14 ;  /* 0x000000ffff027224 */ /* 0x001fd800078e000e */
[----:B------:R-:W-:Y:S05]  /*10410*/  WARPSYNC.COLLECTIVE R15, `(.L_x_329) ;  /* 0x000000000f087348 */ /* 0x000fea0003c00000 */
[----:B------:R0:W1:Y:S02]  /*10420*/  SHFL.IDX P6, R14, R13, R12, R11 ;  /* 0x0000000c0d0e7389 */ /* 0x00006400000c000b */
[----:B01----:R-:W-:Y:S01]  /*10430*/  ENDCOLLECTIVE ;  /* 0x000000000000791b */ /* 0x003fe20003800000 */
.L_x_329:
[----:B------:R-:W-:Y:S02]  /*10440*/  @P1 IMAD R8, R5, 0x2, R22 ;  /* 0x0000000205081824 */ /* 0x000fe400078e0216 */
[----:B------:R-:W-:Y:S02]  /*10450*/  IMAD.MOV.U32 R13, RZ, RZ, R0 ;  /* 0x000000ffff0d7224 */ /* 0x000fe400078e0000 */
[----:B------:R-:W-:Y:S02]  /*10460*/  IMAD.MOV.U32 R12, RZ, RZ, 0x3 ;  /* 0x00000003ff0c7424 */ /* 0x000fe400078e00ff */
[----:B------:R-:W-:-:S07]  /*10470*/  IMAD.MOV.U32 R3, RZ, RZ, R14 ;  /* 0x000000ffff037224 */ /* 0x000fce00078e000e */
[----:B------:R-:W-:Y:S05]  /*10480*/  WARPSYNC.COLLECTIVE R15, `(.L_x_330) ;  /* 0x000000000f087348 */ /* 0x000fea0003c00000 */
[----:B------:R0:W1:Y:S02]  /*10490*/  SHFL.IDX P6, R14, R13, R12, R11 ;  /* 0x0000000c0d0e7389 */ /* 0x00006400000c000b */
[----:B01----:R-:W-:Y:S01]  /*104a0*/  ENDCOLLECTIVE ;  /* 0x000000000000791b */ /* 0x003fe20003800000 */
.L_x_330:
[----:B------:R-:W-:-:S05]  /*104b0*/  @P1 LEA R3, P0, R9, R3, 0x1 ;  /* 0x0000000309031211 */ /* 0x000fca00078008ff */
[----:B------:R-:W-:-:S05]  /*104c0*/  @P1 IMAD.X R2, RZ, RZ, R2, P0 ;  /* 0x000000ffff021224 */ /* 0x000fca00000e0602 */
        /* <DEDUP_REMOVED lines=10> */
[----:B------:R-:W-:Y:S02]  /*10570*/  ISETP.GE.AND P1, PT, R6, 0x31, PT ;  /* 0x000000310600780c */ /* 0x000fe40003f26270 */
[----:B0-----:R-:W-:-:S11]  /*10580*/  MOV R2, R14 ;  /* 0x0000000e00027202 */ /* 0x001fd60000000f00 */
[----:B------:R-:W-:Y:S05]  /*10590*/  WARPSYNC.COLLECTIVE R15, `(.L_x_331) ;  /* 0x000000000f087348 */ /* 0x000fea0003c00000 */
[----:B------:R0:W1:Y:S02]  /*105a0*/  SHFL.IDX P6, R14, R13, R12, R11 ;  /* 0x0000000c0d0e7389 */ /* 0x00006400000c000b */
[----:B01----:R-:W-:Y:S01]  /*105b0*/  ENDCOLLECTIVE ;  /* 0x000000000000791b */ /* 0x003fe20003800000 */
.L_x_331:
[----:B------:R-:W-:Y:S02]  /*105c0*/  @P1 IMAD R8, R5, 0x2, R22 ;  /* 0x0000000205081824 */ /* 0x000fe400078e0216 */
[----:B------:R-:W-:Y:S01]  /*105d0*/  IMAD.MOV.U32 R13, RZ, RZ, R0 ;  /* 0x000000ffff0d7224 */ /* 0x000fe200078e0000 */
[----:B------:R-:W-:Y:S01]  /*105e0*/  MOV R12, 0x4 ;  /* 0x00000004000c7802 */ /* 0x000fe20000000f00 */
[----:B------:R-:W-:-:S07]  /*105f0*/  IMAD.MOV.U32 R3, RZ, RZ, R14 ;  /* 0x000000ffff037224 */ /* 0x000fce00078e000e */
[----:B------:R-:W-:Y:S05]  /*10600*/  WARPSYNC.COLLECTIVE R15, `(.L_x_332) ;  /* 0x000000000f087348 */ /* 0x000fea0003c00000 */
[----:B------:R0:W1:Y:S02]  /*10610*/  SHFL.IDX P6, R14, R13, R12, R11 ;  /* 0x0000000c0d0e7389 */ /* 0x00006400000c000b */
[----:B01----:R-:W-:Y:S01]  /*10620*/  ENDCOLLECTIVE ;  /* 0x000000000000791b */ /* 0x003fe20003800000 */
.L_x_332:
        /* <DEDUP_REMOVED lines=17> */
.L_x_333:
[----:B------:R-:W-:Y:S01]  /*10740*/  @P1 IMAD R8, R5, 0x2, R22 ;  /* 0x0000000205081824 */ /* 0x000fe200078e0216 */
[----:B------:R-:W-:Y:S01]  /*10750*/  MOV R13, R0 ;  /* 0x00000000000d7202 */ /* 0x000fe20000000f00 */
[----:B------:R-:W-:Y:S02]  /*10760*/  IMAD.MOV.U32 R12, RZ, RZ, 0x5 ;  /* 0x00000005ff0c7424 */ /* 0x000fe400078e00ff */
[----:B------:R-:W-:-:S07]  /*10770*/  IMAD.MOV.U32 R3, RZ, RZ, R14 ;  /* 0x000000ffff037224 */ /* 0x000fce00078e000e */
[----:B------:R-:W-:Y:S05]  /*10780*/  WARPSYNC.COLLECTIVE R15, `(.L_x_334) ;  /* 0x000000000f087348 */ /* 0x000fea0003c00000 */
[----:B------:R0:W1:Y:S02]  /*10790*/  SHFL.IDX P6, R14, R13, R12, R11 ;  /* 0x0000000c0d0e7389 */ /* 0x00006400000c000b */
[----:B01----:R-:W-:Y:S01]  /*107a0*/  ENDCOLLECTIVE ;  /* 0x000000000000791b */ /* 0x003fe20003800000 */
.L_x_334:
[----:B------:R-:W-:-:S05]  /*107b0*/  @P1 LEA R3, P0, R9, R3, 0x1 ;  /* 0x0000000309031211 */ /* 0x000fca00078008ff */
[----:B------:R-:W-:-:S05]  /*107c0*/  @P1 IMAD.X R2, RZ, RZ, R2, P0 ;  /* 0x000000ffff021224 */ /* 0x000fca00000e0602 */
[----:B------:R-:W-:Y:S01]  /*107d0*/  @P1 LOP3.LUT R3, R3, R2, RZ, 0x3c, !PT ;  /* 0x0000000203031212 */ /* 0x000fe200078e3cff */
[----:B------:R-:W-:-:S03]  /*107e0*/  IMAD.MOV.U32 R13, RZ, RZ, R4 ;  /* 0x000000ffff0d7224 */ /* 0x000fc600078e0004 */
[----:B------:R-:W-:-:S04]  /*107f0*/  @P1 LOP3.LUT R2, R3, R2, RZ, 0x3c, !PT ;  /* 0x0000000203021212 */ /* 0x000fc800078e3cff */
[----:B------:R-:W-:Y:S01]  /*10800*/  @P1 LOP3.LUT R3, R3, R2, RZ, 0x3c, !PT ;  /* 0x0000000203031212 */ /* 0x000fe200078e3cff */
[----:B------:R-:W-:-:S07]  /*10810*/  IMAD.MOV.U32 R0, RZ, RZ, R14 ;  /* 0x000000ffff007224 */ /* 0x000fce00078e000e */
[----:B------:R-:W-:Y:S05]  /*10820*/  WARPSYNC.COLLECTIVE R15, `(.L_x_335) ;  /* 0x000000000f087348 */ /* 0x000fea0003c00000 */
[----:B------:R0:W1:Y:S02]  /*10830*/  SHFL.IDX P6, R14, R13, R12, R11 ;  /* 0x0000000c0d0e7389 */ /* 0x00006400000c000b */
[----:B01----:R-:W-:Y:S01]  /*10840*/  ENDCOLLECTIVE ;  /* 0x000000000000791b */ /* 0x003fe20003800000 */
.L_x_335:
[----:B------:R-:W-:Y:S01]  /*10850*/  @!PT LDS RZ, [RZ] ;  /* 0x00000000fffff984 */ /* 0x000fe20000000800 */
[----:B------:R-:W-:Y:S01]  /*10860*/  @!PT LDS RZ, [RZ] ;  /* 0x00000000fffff984 */ /* 0x000fe20000000800 */
[----:B------:R-:W-:Y:S01]  /*10870*/  @!PT LDS RZ, [RZ] ;  /* 0x00000000fffff984 */ /* 0x000fe20000000800 */
[----:B------:R-:W-:Y:S04]  /*10880*/  @P1 LDGSTS.E.BYPASS.LTC128B.128 [R8+0x1a400], desc[UR36][R2.64], !P4 ;  /* 0x1a40000002081fae */ /* 0x000fe8000e101d64 */
[----:B------:R-:W-:Y:S04]  /*10890*/  @P1 LDGSTS.E.BYPASS.LTC128B.128 [R8+0x1d400], desc[UR36][R2.64+0x80], !P3 ;  /* 0x1d40008002081fae */ /* 0x000fe8000d901d64 */
[----:B------:R0:W-:Y:S02]  /*108a0*/  @P1 LDGSTS.E.BYPASS.LTC128B.128 [R8+0x20400], desc[UR36][R2.64+0x100], !P2 ;  /* 0x2040010002081fae */ /* 0x0001e4000d101d64 */
[----:B0-----:R-:W-:Y:S01]  /*108b0*/  IMAD.MOV.U32 R2, RZ, RZ, R14 ;  /* 0x000000ffff027224 */ /* 0x001fe200078e000e */
[----:B------:R-:W-:Y:S06]  /*108c0*/  BRA `(.L_x_336) ;  /* 0xffffffbc00e07947 */ /* 0x000fec000383ffff */
.L_x_264:
[----:B------:R-:W-:Y:S01]  /*108d0*/  IMAD.MOV.U32 R13, RZ, RZ, R5 ;  /* 0x000000ffff0d7224 */ /* 0x000fe200078e0005 */
[----:B------:R-:W-:Y:S01]  /*108e0*/  MOV R12, RZ ;  /* 0x000000ff000c7202 */ /* 0x000fe20000000f00 */
[----:B------:R-:W-:Y:S02]  /*108f0*/  IMAD.MOV.U32 R11, RZ, RZ, 0x181f ;  /* 0x0000181fff0b7424 */ /* 0x000fe400078e00ff */
[----:B------:R-:W-:Y:S02]  /*10900*/  IMAD.MOV.U32 R15, RZ, RZ, -0x1 ;  /* 0xffffffffff0f7424 */ /* 0x000fe400078e00ff */
[----:B-----5:R-:W-:Y:S02]  /*10910*/  IMAD R6, R17, R6, RZ ;  /* 0x0000000611067224 */ /* 0x020fe400078e02ff */
[----:B------:R-:W-:-:S07]  /*10920*/  IMAD.IADD R4, R10, 0x1, R4 ;  /* 0x000000010a047824 */ /* 0x000fce00078e0204 */
[----:B------:R-:W-:Y:S05]  /*10930*/  WARPSYNC.COLLECTIVE R15, `(.L_x_337) ;  /* 0x000000000f087348 */ /* 0x000fea0003c00000 */
[----:B------:R0:W1:Y:S02]  /*10940*/  SHFL.IDX P6, R14, R13, R12, R11 ;  /* 0x0000000c0d0e7389 */ /* 0x00006400000c000b */
[----:B01----:R-:W-:Y:S01]  /*10950*/  ENDCOLLECTIVE ;  /* 0x000000000000791b */ /* 0x003fe20003800000 */
.L_x_337:
[C---:B------:R-:W-:Y:S01]  /*10960*/  VIADD R7, R4.reuse, 0x10 ;  /* 0x0000001004077836 */ /* 0x040fe20000000000 */
[----:B------:R-:W-:Y:S01]  /*10970*/  ISETP.GE.AND P1, PT, R4, R6, PT ;  /* 0x000000060400720c */ /* 0x000fe20003f26270 */
[----:B------:R-:W-:Y:S02]  /*10980*/  IMAD.MOV.U32 R13, RZ, RZ, R0 ;  /* 0x000000ffff0d7224 */ /* 0x000fe400078e0000 */
[----:B------:R-:W-:-:S10]  /*10990*/  IMAD.MOV.U32 R2, RZ, RZ, R14 ;  /* 0x000000ffff027224 */ /* 0x000fd400078e000e */
[----:B------:R-:W-:Y:S05]  /*109a0*/  WARPSYNC.COLLECTIVE R15, `(.L_x_338) ;  /* 0x000000000f087348 */ /* 0x000fea0003c00000 */
[----:B------:R0:W1:Y:S02]  /*109b0*/  SHFL.IDX P6, R14, R13, R12, R11 ;  /* 0x0000000c0d0e7389 */ /* 0x00006400000c000b */
[----:B01----:R-:W-:Y:S01]  /*109c0*/  ENDCOLLECTIVE ;  /* 0x000000000000791b */ /* 0x003fe20003800000 */
.L_x_338:
[----:B------:R-:W-:Y:S02]  /*109d0*/  IMAD.MOV.U32 R13, RZ, RZ, R5 ;  /* 0x000000ffff0d7224 */ /* 0x000fe400078e0005 */
[----:B------:R-:W-:Y:S01]  /*109e0*/  IMAD.MOV.U32 R12, RZ, RZ, 0x1 ;  /* 0x00000001ff0c7424 */ /* 0x000fe200078e00ff */
[----:B------:R-:W-:-:S04]  /*109f0*/  @!P1 LEA R14, P4, R9, R14, 0x1 ;  /* 0x0000000e090e9211 */ /* 0x000fc800078808ff */
[----:B------:R-:W-:Y:S01]  /*10a00*/  @!P1 IADD3.X R3, RZ, R2, RZ, P4, !PT ;  /* 0x00000002ff039210 */ /* 0x000fe200027fe4ff */
[----:B------:R-:W-:-:S08]  /*10a10*/  @!P1 IMAD.MOV.U32 R2, RZ, RZ, R14 ;  /* 0x000000ffff029224 */ /* 0x000fd000078e000e */
[----:B------:R-:W-:Y:S05]  /*10a20*/  WARPSYNC.COLLECTIVE R15, `(.L_x_339) ;  /* 0x000000000f087348 */ /* 0x000fea0003c00000 */
[----:B------:R0:W1:Y:S02]  /*10a30*/  SHFL.IDX P6, R14, R13, R12, R11 ;  /* 0x0000000c0d0e7389 */ /* 0x00006400000c000b */
[----:B01----:R-:W-:Y:S01]  /*10a40*/  ENDCOLLECTIVE ;  /* 0x000000000000791b */ /* 0x003fe20003800000 */
.L_x_339:
[----:B------:R-:W-:Y:S01]  /*10a50*/  @!PT LDS RZ, [RZ] ;  /* 0x00000000fffff984 */ /* 0x000fe20000000800 */
[----:B------:R-:W-:Y:S01]  /*10a60*/  @!PT LDS RZ, [RZ] ;  /* 0x00000000fffff984 */ /* 0x000fe20000000800 */
[----:B------:R-:W-:Y:S01]  /*10a70*/  @!PT LDS RZ, [RZ] ;  /* 0x00000000fffff984 */ /* 0x000fe20000000800 */
[----:B------:R-:W-:Y:S04]  /*10a80*/  @!P1 LDGSTS.E.BYPASS.LTC128B.128 [R33+0xc400], desc[UR36][R2.64], !P3 ;  /* 0x0c40000002219fae */ /* 0x000fe8000d901d64 */
[----:B------:R-:W-:Y:S04]  /*10a90*/  @!P1 LDGSTS.E.BYPASS.LTC128B.128 [R33+0x10400], desc[UR36][R2.64+0x80], !P2 ;  /* 0x1040008002219fae */ /* 0x000fe8000d101d64 */
[----:B------:R0:W-:Y:S01]  /*10aa0*/  @!P1 LDGSTS.E.BYPASS.LTC128B.128 [R33+0x14400], desc[UR36][R2.64+0x100], !P0 ;  /* 0x1440010002219fae */ /* 0x0001e2000c101d64 */
[----:B------:R-:W-:Y:S02]  /*10ab0*/  ISETP.GE.AND P1, PT, R7, R6, PT ;  /* 0x000000060700720c */ /* 0x000fe40003f26270 */
[----:B------:R-:W-:Y:S01]  /*10ac0*/  MOV R13, R0 ;  /* 0x00000000000d7202 */ /* 0x000fe20000000f00 */
[----:B0-----:R-:W-:-:S10]  /*10ad0*/  IMAD.MOV.U32 R2, RZ, RZ, R14 ;  /* 0x000000ffff027224 */ /* 0x001fd400078e000e */
[----:B------:R-:W-:Y:S05]  /*10ae0*/  WARPSYNC.COLLECTIVE R15, `(.L_x_340) ;  /* 0x000000000f087348 */ /* 0x000fea0003c00000 */
[----:B------:R0:W1:Y:S02]  /*10af0*/  SHFL.IDX P6, R14, R13, R12, R11 ;  /* 0x0000000c0d0e7389 */ /* 0x00006400000c000b */
[----:B01----:R-:W-:Y:S01]  /*10b00*/  ENDCOLLECTIVE ;  /* 0x000000000000791b */ /* 0x003fe20003800000 */
.L_x_340:
[----:B------:R-:W-:Y:S01]  /*10b10*/  IMAD.MOV.U32 R13, RZ, RZ, R5 ;  /* 0x000000ffff0d7224 */ /* 0x000fe200078e0005 */
[----:B------:R-:W-:Y:S02]  /*10b20*/  MOV R12, 0x2 ;  /* 0x00000002000c7802 */ /* 0x000fe40000000f00 */
[----:B------:R-:W-:-:S05]  /*10b30*/  @!P1 LEA R14, P4, R9, R14, 0x1 ;  /* 0x0000000e090e9211 */ /* 0x000fca00078808ff */
[----:B------:R-:W-:Y:S02]  /*10b40*/  @!P1 IMAD.X R7, RZ, RZ, R2, P4 ;  /* 0x000000ffff079224 */ /* 0x000fe400020e0602 */
[----:B------:R-:W-:-:S07]  /*10b50*/  @!P1 IMAD.MOV.U32 R2, RZ, RZ, R14 ;  /* 0x000000ffff029224 */ /* 0x000fce00078e000e */
[----:B------:R-:W-:Y:S05]  /*10b60*/  WARPSYNC.COLLECTIVE R15, `(.L_x_341) ;  /* 0x000000000f087348 */ /* 0x000fea0003c00000 */
[----:B------:R0:W1:Y:S02]  /*10b70*/  SHFL.IDX P6, R14, R13, R12, R11 ;  /* 0x0000000c0d0e7389 */ /* 0x00006400000c000b */
[----:B01----:R-:W-:Y:S01]  /*10b80*/  ENDCOLLECTIVE ;  /* 0x000000000000791b */ /* 0x003fe20003800000 */
.L_x_341:
[----:B------:R-:W-:Y:S02]  /*10b90*/  @!P1 IMAD.MOV.U32 R3, RZ, RZ, R7 ;  /* 0x000000ffff039224 */ /* 0x000fe400078e0007 */
[----:B------:R-:W-:-:S03]  /*10ba0*/  VIADD R7, R4, 0x20 ;  /* 0x0000002004077836 */ /* 0x000fc60000000000 */
[----:B------:R-:W-:Y:S01]  /*10bb0*/  @!PT LDS RZ, [RZ] ;  /* 0x00000000fffff984 */ /* 0x000fe20000000800 */
[----:B------:R-:W-:Y:S01]  /*10bc0*/  @!PT LDS RZ, [RZ] ;  /* 0x00000000fffff984 */ /* 0x000fe20000000800 */
[----:B------:R-:W-:Y:S01]  /*10bd0*/  @!PT LDS RZ, [RZ] ;  /* 0x00000000fffff984 */ /* 0x000fe20000000800 */
[----:B------:R-:W-:Y:S04]  /*10be0*/  @!P1 LDGSTS.E.BYPASS.LTC128B.128 [R33+0xcc00], desc[UR36][R2.64], !P3 ;  /* 0x0cc0000002219fae */ /* 0x000fe8000d901d64 */
[----:B------:R-:W-:Y:S01]  /*10bf0*/  @!P1 LDGSTS.E.BYPASS.LTC128B.128 [R33+0x10c00], desc[UR36][R2.64+0x80], !P2 ;  /* 0x10c0008002219fae */ /* 0x000fe2000d101d64 */
[----:B------:R-:W-:-:S03]  /*10c00*/  IMAD.MOV.U32 R13, RZ, RZ, R0 ;  /* 0x000000ffff0d7224 */ /* 0x000fc600078e0000 */
[----:B------:R0:W-:Y:S01]  /*10c10*/  @!P1 LDGSTS.E.BYPASS.LTC128B.128 [R33+0x14c00], desc[UR36][R2.64+0x100], !P0 ;  /* 0x14c0010002219fae */ /* 0x0001e2000c101d64 */
[----:B------:R-:W-:Y:S01]  /*10c20*/  ISETP.GE.AND P1, PT, R7, R6, PT ;  /* 0x000000060700720c */ /* 0x000fe20003f26270 */
[----:B0-----:R-:W-:-:S12]  /*10c30*/  IMAD.MOV.U32 R2, RZ, RZ, R14 ;  /* 0x000000ffff027224 */ /* 0x001fd800078e000e */
[----:B------:R-:W-:Y:S05]  /*10c40*/  WARPSYNC.COLLECTIVE R15, `(.L_x_342) ;  /* 0x000000000f087348 */ /* 0x000fea0003c00000 */
[----:B------:R0:W1:Y:S02]  /*10c50*/  SHFL.IDX P6, R14, R13, R12, R11 ;  /* 0x0000000c0d0e7389 */ /* 0x00006400000c000b */
[----:B01----:R-:W-:Y:S01]  /*10c60*/  ENDCOLLECTIVE ;  /* 0x000000000000791b */ /* 0x003fe20003800000 */
.L_x_342:
[----:B------:R-:W-:Y:S02]  /*10c70*/  IMAD.MOV.U32 R13, RZ, RZ, R5 ;  /* 0x000000ffff0d7224 */ /* 0x000fe400078e0005 */
[----:B------:R-:W-:Y:S01]  /*10c80*/  IMAD.MOV.U32 R12, RZ, RZ, 0x3 ;  /* 0x00000003ff0c7424 */ /* 0x000fe200078e00ff */
[----:B------:R-:W-:-:S05]  /*10c90*/  @!P1 LEA R14, P4, R9, R14, 0x1 ;  /* 0x0000000e090e9211 */ /* 0x000fca00078808ff */
[----:B------:R-:W-:Y:S02]  /*10ca0*/  @!P1 IMAD.X R7, RZ, RZ, R2, P4 ;  /* 0x000000ffff079224 */ /* 0x000fe400020e0602 */
[----:B------:R-:W-:-:S07]  /*10cb0*/  @!P1 IMAD.MOV.U32 R2, RZ, RZ, R14 ;  /* 0x000000ffff029224 */ /* 0x000fce00078e000e */
[----:B------:R-:W-:Y:S05]  /*10cc0*/  WARPSYNC.COLLECTIVE R15, `(.L_x_343) ;  /* 0x000000000f087348 */ /* 0x000fea0003c00000 */
[----:B------:R0:W1:Y:S02]  /*10cd0*/  SHFL.IDX P6, R14, R13, R12, R11 ;  /* 0x0000000c0d0e7389 */ /* 0x00006400000c000b */
[----:B01----:R-:W-:Y:S01]  /*10ce0*/  ENDCOLLECTIVE ;  /* 0x000000000000791b */ /* 0x003fe20003800000 */
.L_x_343:
[----:B------:R-:W-:Y:S01]  /*10cf0*/  @!P1 IMAD.MOV.U32 R3, RZ, RZ, R7 ;  /* 0x000000ffff039224 */ /* 0x000fe200078e0007 */
[----:B------:R-:W-:-:S04]  /*10d00*/  IADD3 R7, R4, 0x30, RZ ;  /* 0x0000003004077810 */ /* 0x000fc80007ffe0ff */
        /* <DEDUP_REMOVED lines=12> */
.L_x_344:
[----:B------:R-:W-:Y:S02]  /*10dd0*/  IMAD.MOV.U32 R13, RZ, RZ, R5 ;  /* 0x000000ffff0d7224 */ /* 0x000fe400078e0005 */
[----:B------:R-:W-:Y:S01]  /*10de0*/  IMAD.MOV.U32 R12, RZ, RZ, 0x4 ;  /* 0x00000004ff0c7424 */ /* 0x000fe200078e00ff */
[----:B------:R-:W-:-:S05]  /*10df0*/  @!P1 LEA R14, P4, R9, R14, 0x1 ;  /* 0x0000000e090e9211 */ /* 0x000fca00078808ff */
[----:B------:R-:W-:Y:S01]  /*10e00*/  @!P1 IMAD.X R7, RZ, RZ, R2, P4 ;  /* 0x000000ffff079224 */ /* 0x000fe200020e0602 */
[----:B------:R-:W-:-:S07]  /*10e10*/  @!P1 MOV R2, R14 ;  /* 0x0000000e00029202 */ /* 0x000fce0000000f00 */
[----:B------:R-:W-:Y:S05]  /*10e20*/  WARPSYNC.COLLECTIVE R15, `(.L_x_345) ;  /* 0x000000000f087348 */ /* 0x000fea0003c00000 */
[----:B------:R0:W1:Y:S02]  /*10e30*/  SHFL.IDX P6, R14, R13, R12, R11 ;  /* 0x0000000c0d0e7389 */ /* 0x00006400000c000b */
[----:B01----:R-:W-:Y:S01]  /*10e40*/  ENDCOLLECTIVE ;  /* 0x000000000000791b */ /* 0x003fe20003800000 */
.L_x_345:
[----:B------:R-:W-:Y:S02]  /*10e50*/  @!P1 IMAD.MOV.U32 R3, RZ, RZ, R7 ;  /* 0x000000ffff039224 */ /* 0x000fe400078e0007 */
[----:B------:R-:W-:-:S03]  /*10e60*/  VIADD R7, R4, 0x40 ;  /* 0x0000004004077836 */ /* 0x000fc60000000000 */
[----:B------:R-:W-:Y:S01]  /*10e70*/  @!PT LDS RZ, [RZ] ;  /* 0x00000000fffff984 */ /* 0x000fe20000000800 */
[----:B------:R-:W-:Y:S01]  /*10e80*/  @!PT LDS RZ, [RZ] ;  /* 0x00000000fffff984 */ /* 0x000fe20000000800 */
[----:B------:R-:W-:Y:S01]  /*10e90*/  @!PT LDS RZ, [RZ] ;  /* 0x00000000fffff984 */ /* 0x000fe20000000800 */
[----:B------:R-:W-:Y:S04]  /*10ea0*/  @!P1 LDGSTS.E.BYPASS.LTC128B.128 [R33+0xdc00], desc[UR36][R2.64], !P3 ;  /* 0x0dc0000002219fae */ /* 0x000fe8000d901d64 */
[----:B------:R-:W-:Y:S01]  /*10eb0*/  @!P1 LDGSTS.E.BYPASS.LTC128B.128 [R33+0x11c00], desc[UR36][R2.64+0x80], !P2 ;  /* 0x11c0008002219fae */ /* 0x000fe2000d101d64 */
[----:B------:R-:W-:-:S03]  /*10ec0*/  MOV R13, R0 ;  /* 0x00000000000d7202 */ /* 0x000fc60000000f00 */
[----:B------:R0:W-:Y:S01]  /*10ed0*/  @!P1 LDGSTS.E.BYPASS.LTC128B.128 [R33+0x15c00], desc[UR36][R2.64+0x100], !P0 ;  /* 0x15c0010002219fae */ /* 0x0001e2000c101d64 */
[----:B------:R-:W-:Y:S01]  /*10ee0*/  ISETP.GE.AND P1, PT, R7, R6, PT ;  /* 0x000000060700720c */ /* 0x000fe20003f26270 */
[----:B0-----:R-:W-:-:S12]  /*10ef0*/  IMAD.MOV.U32 R2, RZ, RZ, R14 ;  /* 0x000000ffff027224 */ /* 0x001fd800078e000e */
[----:B------:R-:W-:Y:S05]  /*10f00*/  WARPSYNC.COLLECTIVE R15, `(.L_x_346) ;  /* 0x000000000f087348 */ /* 0x000fea0003c00000 */
[----:B------:R0:W1:Y:S02]  /*10f10*/  SHFL.IDX P6, R14, R13, R12, R11 ;  /* 0x0000000c0d0e7389 */ /* 0x00006400000c000b */
[----:B01----:R-:W-:Y:S01]  /*10f20*/  ENDCOLLECTIVE ;  /* 0x000000000000791b */ /* 0x003fe20003800000 */
.L_x_346:
        /* <DEDUP_REMOVED lines=8> */
.L_x_347:
        /* <DEDUP_REMOVED lines=14> */
.L_x_348:
        /* <DEDUP_REMOVED lines=8> */
.L_x_349:
        /* <DEDUP_REMOVED lines=14> */
.L_x_350:
        /* <DEDUP_REMOVED lines=8> */
.L_x_351:
[----:B------:R-:W-:-:S05]  /*11270*/  @!P1 IMAD.MOV.U32 R3, RZ, RZ, R7 ;  /* 0x000000ffff039224 */ /* 0x000fca00078e0007 */
[----:B------:R-:W-:Y:S01]  /*11280*/  @!PT LDS RZ, [RZ] ;  /* 0x00000000fffff984 */ /* 0x000fe20000000800 */
[----:B------:R-:W-:Y:S01]  /*11290*/  @!PT LDS RZ, [RZ] ;  /* 0x00000000fffff984 */ /* 0x000fe20000000800 */
[----:B------:R-:W-:Y:S01]  /*112a0*/  @!PT LDS RZ, [RZ] ;  /* 0x00000000fffff984 */ /* 0x000fe20000000800 */
[----:B------:R0:W-:Y:S04]  /*112b0*/  @!P1 LDGSTS.E.BYPASS.LTC128B.128 [R33+0xf400], desc[UR36][R2.64], !P3 ;  /* 0x0f40000002219fae */ /* 0x0001e8000d901d64 */
[----:B------:R0:W-:Y:S01]  /*112c0*/  @!P1 LDGSTS.E.BYPASS.LTC128B.128 [R33+0x13400], desc[UR36][R2.64+0x80], !P2 ;  /* 0x1340008002219fae */ /* 0x0001e2000d101d64 */
[----:B------:R-:W-:-:S03]  /*112d0*/  IMAD.MOV.U32 R13, RZ, RZ, R0 ;  /* 0x000000ffff0d7224 */ /* 0x000fc600078e0000 */
[----:B------:R0:W-:Y:S01]  /*112e0*/  @!P1 LDGSTS.E.BYPASS.LTC128B.128 [R33+0x17400], desc[UR36][R2.64+0x100], !P0 ;  /* 0x1740010002219fae */ /* 0x0001e2000c101d64 */
[----:B------:R-:W-:-:S07]  /*112f0*/  IMAD.MOV.U32 R5, RZ, RZ, R14 ;  /* 0x000000ffff057224 */ /* 0x000fce00078e000e */
[----:B0-----:R-:W-:Y:S05]  /*11300*/  WARPSYNC.COLLECTIVE R15, `(.L_x_352) ;  /* 0x000000000f087348 */ /* 0x001fea0003c00000 */
[----:B------:R1:W2:Y:S02]  /*11310*/  SHFL.IDX P6, R14, R13, R12, R11 ;  /* 0x0000000c0d0e7389 */ /* 0x0002a400000c000b */
[----:B012---:R-:W-:Y:S01]  /*11320*/  ENDCOLLECTIVE ;  /* 0x000000000000791b */ /* 0x007fe20003800000 */
.L_x_352:
[----:B------:R-:W-:Y:S05]  /*11330*/  BRA `(.L_x_353) ;  /* 0xffffffc000547947 */ /* 0x000fea000383ffff */
.L_x_269:
[----:B0-----:R0:W1:Y:S02]  /*11340*/  SYNCS.PHASECHK.TRANS64.TRYWAIT P0, [R22+URZ+0x2a820], R3 ;  /* 0x02a82003160075a7 */ /* 0x001064000800017f */
[----:B-1----:R-:W-:Y:S05]  /*11350*/  @!P0 NANOSLEEP.SYNCS 0x989680 ;  /* 0x009896800000895d */ /* 0x002fea0003900000 */
[----:B------:R-:W1:Y:S02]  /*11360*/  @!P0 SYNCS.PHASECHK.TRANS64 P0, [R22+URZ+0x2a820], R3 ;  /* 0x02a82003160085a7 */ /* 0x000e64000800007f */
[----:B-1----:R-:W-:Y:S05]  /*11370*/  @!P0 BRA `(.L_x_269) ;  /* 0xfffffffc00f08947 */ /* 0x002fea000383ffff */
[----:B------:R-:W-:Y:S05]  /*11380*/  BRA `(.L_x_354) ;  /* 0xffffffc000cc7947 */ /* 0x000fea000383ffff */
.L_x_274:
[----:B0-----:R0:W1:Y:S02]  /*11390*/  SYNCS.PHASECHK.TRANS64.TRYWAIT P0, [R6+URZ+0x2a840], R3 ;  /* 0x02a84003060075a7 */ /* 0x001064000800017f */
[----:B-1----:R-:W-:Y:S05]  /*113a0*/  @!P0 NANOSLEEP.SYNCS 0x989680 ;  /* 0x009896800000895d */ /* 0x002fea0003900000 */
[----:B------:R-:W1:Y:S02]  /*113b0*/  @!P0 SYNCS.PHASECHK.TRANS64 P0, [R6+URZ+0x2a840], R3 ;  /* 0x02a84003060085a7 */ /* 0x000e64000800007f */
[----:B-1----:R-:W-:Y:S05]  /*113c0*/  @!P0 BRA `(.L_x_274) ;  /* 0xfffffffc00f08947 */ /* 0x002fea000383ffff */
[----:B------:R-:W-:Y:S05]  /*113d0*/  BRA `(.L_x_355) ;  /* 0xffffffc400907947 */ /* 0x000fea000383ffff */
.L_x_275:
[----:B------:R-:W-:Y:S01]  /*113e0*/  BSSY B1, `(.L_x_356) ;  /* 0x0000008000017945 */ /* 0x000fe20003800000 */
[----:B------:R-:W-:Y:S01]  /*113f0*/  MOV R13, R5 ;  /* 0x00000005000d7202 */ /* 0x000fe20000000f00 */
[----:B------:R-:W-:Y:S02]  /*11400*/  IMAD.MOV.U32 R12, RZ, RZ, RZ ;  /* 0x000000ffff0c7224 */ /* 0x000fe400078e00ff */
[----:B------:R-:W-:Y:S02]  /*11410*/  IMAD.MOV.U32 R11, RZ, RZ, 0x181f ;  /* 0x0000181fff0b7424 */ /* 0x000fe400078e00ff */
[----:B------:R-:W-:-:S07]  /*11420*/  IMAD.MOV.U32 R15, RZ, RZ, -0x1 ;  /* 0xffffffffff0f7424 */ /* 0x000fce00078e00ff */
[----:B--2---:R-:W-:Y:S05]  /*11430*/  WARPSYNC.COLLECTIVE R15, `(.L_x_357) ;  /* 0x000000000f087348 */ /* 0x004fea0003c00000 */
[----:B--2---:R0:W1:Y:S02]  /*11440*/  SHFL.IDX P6, R14, R13, R12, R11 ;  /* 0x0000000c0d0e7389 */ /* 0x00406400000c000b */
[----:B01----:R-:W-:Y:S01]  /*11450*/  ENDCOLLECTIVE ;  /* 0x000000000000791b */ /* 0x003fe20003800000 */
.L_x_357:
[----:B------:R-:W-:Y:S05]  /*11460*/  BSYNC B1 ;  /* 0x0000000000017941 */ /* 0x000fea0003800000 */
.L_x_356:
[----:B------:R-:W0:Y:S01]  /*11470*/  S2R R35, SR_TID.X ;  /* 0x0000000000237919 */ /* 0x000e220000002100 */
[----:B------:R-:W-:Y:S01]  /*11480*/  IMAD.MOV.U32 R13, RZ, RZ, R9 ;  /* 0x000000ffff0d7224 */ /* 0x000fe200078e0009 */
[----:B------:R-:W-:Y:S01]  /*11490*/  MOV R12, RZ ;  /* 0x000000ff000c7202 */ /* 0x000fe20000000f00 */
[----:B------:R-:W-:Y:S02]  /*114a0*/  IMAD.MOV.U32 R11, RZ, RZ, 0x181f ;  /* 0x0000181fff0b7424 */ /* 0x000fe400078e00ff */
[----:B------:R-:W-:Y:S02]  /*114b0*/  IMAD.MOV.U32 R15, RZ, RZ, -0x1 ;  /* 0xffffffffff0f7424 */ /* 0x000fe400078e00ff */
[----:B------:R-:W-:Y:S02]  /*114c0*/  IMAD.MOV.U32 R3, RZ, RZ, R14 ;  /* 0x000000ffff037224 */ /* 0x000fe400078e000e */
[----:B------:R-:W-:-:S07]  /*114d0*/  IMAD R4, R4, 0x2, R22 ;  /* 0x0000000204047824 */ /* 0x000fce00078e0216 */
[----:B0-----:R-:W-:Y:S05]  /*114e0*/  WARPSYNC.COLLECTIVE R15, `(.L_x_358) ;  /* 0x000000000f087348 */ /* 0x001fea0003c00000 */
[----:B------:R1:W2:Y:S02]  /*114f0*/  SHFL.IDX P6, R14, R13, R12, R11 ;  /* 0x0000000c0d0e7389 */ /* 0x0002a400000c000b */
[----:B012---:R-:W-:Y:S01]  /*11500*/  ENDCOLLECTIVE ;  /* 0x000000000000791b */ /* 0x007fe20003800000 */
.L_x_358:
[----:B------:R-:W-:Y:S02]  /*11510*/  IMAD.MOV.U32 R13, RZ, RZ, R5 ;  /* 0x000000ffff0d7224 */ /* 0x000fe400078e0005 */
[----:B------:R-:W-:Y:S02]  /*11520*/  IMAD.MOV.U32 R12, RZ, RZ, 0x1 ;  /* 0x00000001ff0c7424 */ /* 0x000fe400078e00ff */
[----:B------:R-:W-:Y:S02]  /*11530*/  IMAD.SHL.U32 R35, R35, 0x8, RZ ;  /* 0x0000000823237824 */ /* 0x000fe400078e00ff */
[----:B------:R-:W-:-:S07]  /*11540*/  IMAD.MOV.U32 R2, RZ, RZ, R14 ;  /* 0x000000ffff027224 */ /* 0x000fce00078e000e */
[----:B------:R-:W-:Y:S05]  /*11550*/  WARPSYNC.COLLECTIVE R15, `(.L_x_359) ;  /* 0x000000000f087348 */ /* 0x000fea0003c00000 */
[----:B------:R0:W1:Y:S02]  /*11560*/  SHFL.IDX P6, R14, R13, R12, R11 ;  /* 0x0000000c0d0e7389 */ /* 0x00006400000c000b */
[----:B01----:R-:W-:Y:S01]  /*11570*/  ENDCOLLECTIVE ;  /* 0x000000000000791b */ /* 0x003fe20003800000 */
.L_x_359:
[----:B------:R-:W-:-:S05]  /*11580*/  LOP3.LUT R35, R35, 0x38, RZ, 0xc0, !PT ;  /* 0x0000003823237812 */ /* 0x000fca00078ec0ff */
[----:B------:R-:W-:-:S05]  /*11590*/  IMAD.SHL.U32 R0, R35, 0x2, RZ ;  /* 0x0000000223007824 */ /* 0x000fca00078e00ff */
[----:B------:R-:W-:Y:S01]  /*115a0*/  IADD3 R2, P0, R2, R0, RZ ;  /* 0x0000000002027210 */ /* 0x000fe20007f1e0ff */
[----:B------:R-:W-:-:S03]  /*115b0*/  IMAD.MOV.U32 R13, RZ, RZ, R9 ;  /* 0x000000ffff0d7224 */ /* 0x000fc600078e0009 */
[----:B------:R-:W-:-:S05]  /*115c0*/  IADD3.X R3, RZ, R3, RZ, P0, !PT ;  /* 0x00000003ff037210 */ /* 0x000fca00007fe4ff */
[----:B------:R-:W-:Y:S01]  /*115d0*/  @!PT LDS RZ, [RZ] ;  /* 0x00000000fffff984 */ /* 0x000fe20000000800 */
[----:B------:R-:W-:Y:S01]  /*115e0*/  @!PT LDS RZ, [RZ] ;  /* 0x00000000fffff984 */ /* 0x000fe20000000800 */
[----:B------:R-:W-:Y:S01]  /*115f0*/  @!PT LDS RZ, [RZ] ;  /* 0x00000000fffff984 */ /* 0x000fe20000000800 */
[----:B------:R-:W-:Y:S04]  /*11600*/  LDGSTS.E.BYPASS.LTC128B.128 [R4+0x18400], desc[UR36][R2.64], !P3 ;  /* 0x1840000002047fae */ /* 0x000fe8000d901d64 */
[----:B------:R-:W-:Y:S04]  /*11610*/  LDGSTS.E.BYPASS.LTC128B.128 [R4+0x1b400], desc[UR36][R2.64+0x80], !P2 ;  /* 0x1b40008002047fae */ /* 0x000fe8000d101d64 */
[----:B------:R0:W-:Y:S02]  /*11620*/  LDGSTS.E.BYPASS.LTC128B.128 [R4+0x1e400], desc[UR36][R2.64+0x100], !P1 ;  /* 0x1e40010002047fae */ /* 0x0001e4000c901d64 */
[----:B0-----:R-:W-:-:S07]  /*11630*/  IMAD.MOV.U32 R3, RZ, RZ, R14 ;  /* 0x000000ffff037224 */ /* 0x001fce00078e000e */
[----:B------:R-:W-:Y:S05]  /*11640*/  WARPSYNC.COLLECTIVE R15, `(.L_x_360) ;  /* 0x000000000f087348 */ /* 0x000fea0003c00000 */
[----:B------:R0:W1:Y:S02]  /*11650*/  SHFL.IDX P6, R14, R13, R12, R11 ;  /* 0x0000000c0d0e7389 */ /* 0x00006400000c000b */
[----:B01----:R-:W-:Y:S01]  /*11660*/  ENDCOLLECTIVE ;  /* 0x000000000000791b */ /* 0x003fe20003800000 */
.L_x_360:
[----:B------:R-:W-:Y:S02]  /*11670*/  IMAD.MOV.U32 R13, RZ, RZ, R5 ;  /* 0x000000ffff0d7224 */ /* 0x000fe400078e0005 */
[----:B------:R-:W-:Y:S01]  /*11680*/  IMAD.MOV.U32 R12, RZ, RZ, 0x2 ;  /* 0x00000002ff0c7424 */ /* 0x000fe200078e00ff */
[----:B------:R-:W-:-:S07]  /*11690*/  MOV R2, R14 ;  /* 0x0000000e00027202 */ /* 0x000fce0000000f00 */
[----:B------:R-:W-:Y:S05]  /*116a0*/  WARPSYNC.COLLECTIVE R15, `(.L_x_361) ;  /* 0x000000000f087348 */ /* 0x000fea0003c00000 */
[----:B------:R0:W1:Y:S02]  /*116b0*/  SHFL.IDX P6, R14, R13, R12, R11 ;  /* 0x0000000c0d0e7389 */ /* 0x00006400000c000b */
[----:B01----:R-:W-:Y:S01]  /*116c0*/  ENDCOLLECTIVE ;  /* 0x000000000000791b */ /* 0x003fe20003800000 */
.L_x_361:
[----:B------:R-:W-:-:S05]  /*116d0*/  IADD3 R2, P0, R2, R0, RZ ;  /* 0x0000000002027210 */ /* 0x000fca0007f1e0ff */
[----:B------:R-:W-:-:S05]  /*116e0*/  IMAD.X R3, RZ, RZ, R3, P0 ;  /* 0x000000ffff037224 */ /* 0x000fca00000e0603 */
[----:B------:R-:W-:Y:S01]  /*116f0*/  @!PT LDS RZ, [RZ] ;  /* 0x00000000fffff984 */ /* 0x000fe20000000800 */
[----:B------:R-:W-:Y:S01]  /*11700*/  @!PT LDS RZ, [RZ] ;  /* 0x00000000fffff984 */ /* 0x000fe20000000800 */
[----:B------:R-:W-:Y:S01]  /*11710*/  @!PT LDS RZ, [RZ] ;  /* 0x00000000fffff984 */ /* 0x000fe20000000800 */
[----:B------:R0:W-:Y:S01]  /*11720*/  LDGSTS.E.BYPASS.LTC128B.128 [R4+0x18c00], desc[UR36][R2.64], !P3 ;  /* 0x18c0000002047fae */ /* 0x0001e2000d901d64 */
[----:B------:R-:W-:-:S03]  /*11730*/  IMAD.MOV.U32 R13, RZ, RZ, R9 ;  /* 0x000000ffff0d7224 */ /* 0x000fc600078e0009 */
[----:B------:R0:W-:Y:S04]  /*11740*/  LDGSTS.E.BYPASS.LTC128B.128 [R4+0x1bc00], desc[UR36][R2.64+0x80], !P2 ;  /* 0x1bc0008002047fae */ /* 0x0001e8000d101d64 */
[----:B------:R0:W-:Y:S01]  /*11750*/  LDGSTS.E.BYPASS.LTC128B.128 [R4+0x1ec00], desc[UR36][R2.64+0x100], !P1 ;  /* 0x1ec0010002047fae */ /* 0x0001e2000c901d64 */
[----:B------:R-:W-:-:S07]  /*11760*/  IMAD.MOV.U32 R35, RZ, RZ, R14 ;  /* 0x000000ffff237224 */ /* 0x000fce00078e000e */
[----:B0-----:R-:W-:Y:S05]  /*11770*/  WARPSYNC.COLLECTIVE R15, `(.L_x_362) ;  /* 0x000000000f087348 */ /* 0x001fea0003c00000 */
[----:B------:R1:W2:Y:S02]  /*11780*/  SHFL.IDX P6, R14, R13, R12, R11 ;  /* 0x0000000c0d0e7389 */ /* 0x0002a400000c000b */
[----:B012---:R-:W-:Y:S01]  /*11790*/  ENDCOLLECTIVE ;  /* 0x000000000000791b */ /* 0x007fe20003800000 */
.L_x_362:
[----:B------:R-:W-:Y:S02]  /*117a0*/  IMAD.MOV.U32 R13, RZ, RZ, R5 ;  /* 0x000000ffff0d7224 */ /* 0x000fe400078e0005 */
[----:B------:R-:W-:Y:S01]  /*117b0*/  IMAD.MOV.U32 R12, RZ, RZ, 0x3 ;  /* 0x00000003ff0c7424 */ /* 0x000fe200078e00ff */
[----:B------:R-:W-:-:S07]  /*117c0*/  MOV R2, R14 ;  /* 0x0000000e00027202 */ /* 0x000fce0000000f00 */
[----:B------:R-:W-:Y:S05]  /*117d0*/  WARPSYNC.COLLECTIVE R15, `(.L_x_363) ;  /* 0x000000000f087348 */ /* 0x000fea0003c00000 */
[----:B------:R0:W1:Y:S02]  /*117e0*/  SHFL.IDX P6, R14, R13, R12, R11 ;  /* 0x0000000c0d0e7389 */ /* 0x00006400000c000b */
[----:B01----:R-:W-:Y:S01]  /*117f0*/  ENDCOLLECTIVE ;  /* 0x000000000000791b */ /* 0x003fe20003800000 */
.L_x_363:
        /* <DEDUP_REMOVED lines=13> */
.L_x_364:
[----:B------:R-:W-:Y:S02]  /*118d0*/  IMAD.MOV.U32 R13, RZ, RZ, R5 ;  /* 0x000000ffff0d7224 */ /* 0x000fe400078e0005 */
[----:B------:R-:W-:Y:S01]  /*118e0*/  IMAD.MOV.U32 R12, RZ, RZ, 0x4 ;  /* 0x00000004ff0c7424 */ /* 0x000fe200078e00ff */
[----:B------:R-:W-:-:S07]  /*118f0*/  MOV R2, R14 ;  /* 0x0000000e00027202 */ /* 0x000fce0000000f00 */
[----:B------:R-:W-:Y:S05]  /*11900*/  WARPSYNC.COLLECTIVE R15, `(.L_x_365) ;  /* 0x000000000f087348 */ /* 0x000fea0003c00000 */
[----:B------:R0:W1:Y:S02]  /*11910*/  SHFL.IDX P6, R14, R13, R12, R11 ;  /* 0x0000000c0d0e7389 */ /* 0x00006400000c000b */
[----:B01----:R-:W-:Y:S01]  /*11920*/  ENDCOLLECTIVE ;  /* 0x000000000000791b */ /* 0x003fe20003800000 */
.L_x_365:
        /* <DEDUP_REMOVED lines=13> */
.L_x_366:
[----:B------:R-:W-:Y:S02]  /*11a00*/  IMAD.MOV.U32 R13, RZ, RZ, R5 ;  /* 0x000000ffff0d7224 */ /* 0x000fe400078e0005 */
[----:B------:R-:W-:Y:S01]  /*11a10*/  IMAD.MOV.U32 R12, RZ, RZ, 0x5 ;  /* 0x00000005ff0c7424 */ /* 0x000fe200078e00ff */
[----:B------:R-:W-:-:S07]  /*11a20*/  MOV R2, R14 ;  /* 0x0000000e00027202 */ /* 0x000fce0000000f00 */
[----:B------:R-:W-:Y:S05]  /*11a30*/  WARPSYNC.COLLECTIVE R15, `(.L_x_367) ;  /* 0x000000000f087348 */ /* 0x000fea0003c00000 */
[----:B------:R0:W1:Y:S02]  /*11a40*/  SHFL.IDX P6, R14, R13, R12, R11 ;  /* 0x0000000c0d0e7389 */ /* 0x00006400000c000b */
[----:B01----:R-:W-:Y:S01]  /*11a50*/  ENDCOLLECTIVE ;  /* 0x000000000000791b */ /* 0x003fe20003800000 */
.L_x_367:
        /* <DEDUP_REMOVED lines=13> */
.L_x_368:
[----:B------:R-:W-:Y:S01]  /*11b30*/  MOV R2, R14 ;  /* 0x0000000e00027202 */ /* 0x000fe20000000f00 */
[----:B------:R-:W-:Y:S06]  /*11b40*/  BRA `(.L_x_369) ;  /* 0xffffffc000c07947 */ /* 0x000fec000383ffff */
.L_x_280:
[----:B-1----:R1:W4:Y:S02]  /*11b50*/  SYNCS.PHASECHK.TRANS64.TRYWAIT P0, [R4+URZ+0x2a860], R2 ;  /* 0x02a86002040075a7 */ /* 0x002324000800017f */
[----:B----4-:R-:W-:Y:S05]  /*11b60*/  @!P0 NANOSLEEP.SYNCS 0x989680 ;  /* 0x009896800000895d */ /* 0x010fea0003900000 */
[----:B------:R-:W4:Y:S02]  /*11b70*/  @!P0 SYNCS.PHASECHK.TRANS64 P0, [R4+URZ+0x2a860], R2 ;  /* 0x02a86002040085a7 */ /* 0x000f24000800007f */
[----:B----4-:R-:W-:Y:S05]  /*11b80*/  @!P0 BRA `(.L_x_280) ;  /* 0xfffffffc00f08947 */ /* 0x010fea000383ffff */
[----:B------:R-:W-:Y:S05]  /*11b90*/  BRA `(.L_x_370) ;  /* 0xffffffc4001c7947 */ /* 0x000fea000383ffff */
.L_x_281:
[----:B------:R-:W-:Y:S01]  /*11ba0*/  BSSY B1, `(.L_x_371) ;  /* 0x0000008000017945 */ /* 0x000fe20003800000 */
[----:B------:R-:W-:Y:S02]  /*11bb0*/  IMAD.MOV.U32 R13, RZ, RZ, R24 ;  /* 0x000000ffff0d7224 */ /* 0x000fe400078e0018 */
[----:B------:R-:W-:Y:S02]  /*11bc0*/  IMAD.MOV.U32 R12, RZ, RZ, RZ ;  /* 0x000000ffff0c7224 */ /* 0x000fe400078e00ff */
[----:B------:R-:W-:Y:S02]  /*11bd0*/  IMAD.MOV.U32 R11, RZ, RZ, 0x181f ;  /* 0x0000181fff0b7424 */ /* 0x000fe400078e00ff */
[----:B------:R-:W-:-:S07]  /*11be0*/  IMAD.MOV.U32 R15, RZ, RZ, -0x1 ;  /* 0xffffffffff0f7424 */ /* 0x000fce00078e00ff */
[----:B-12---:R-:W-:Y:S05]  /*11bf0*/  WARPSYNC.COLLECTIVE R15, `(.L_x_372) ;  /* 0x000000000f087348 */ /* 0x006fea0003c00000 */
[----:B--2---:R0:W2:Y:S02]  /*11c00*/  SHFL.IDX P6, R14, R13, R12, R11 ;  /* 0x0000000c0d0e7389 */ /* 0x0040a400000c000b */
[----:B012---:R-:W-:Y:S01]  /*11c10*/  ENDCOLLECTIVE ;  /* 0x000000000000791b */ /* 0x007fe20003800000 */
.L_x_372:
[----:B------:R-:W-:Y:S05]  /*11c20*/  BSYNC B1 ;  /* 0x0000000000017941 */ /* 0x000fea0003800000 */
.L_x_371:
[----:B------:R-:W-:Y:S01]  /*11c30*/  MOV R13, R18 ;  /* 0x00000012000d7202 */ /* 0x000fe20000000f00 */
[----:B------:R-:W-:Y:S01]  /*11c40*/  IMAD.MOV.U32 R12, RZ, RZ, RZ ;  /* 0x000000ffff0c7224 */ /* 0x000fe200078e00ff */
[----:B------:R-:W-:Y:S01]  /*11c50*/  LEA R5, R5, R22, 0x1 ;  /* 0x0000001605057211 */ /* 0x000fe200078e08ff */
[----:B------:R-:W-:Y:S02]  /*11c60*/  IMAD.MOV.U32 R11, RZ, RZ, 0x181f ;  /* 0x0000181fff0b7424 */ /* 0x000fe400078e00ff */
[----:B------:R-:W-:Y:S02]  /*11c70*/  IMAD.MOV.U32 R15, RZ, RZ, -0x1 ;  /* 0xffffffffff0f7424 */ /* 0x000fe400078e00ff */
[----:B------:R-:W-:-:S07]  /*11c80*/  IMAD.MOV.U32 R3, RZ, RZ, R14 ;  /* 0x000000ffff037224 */ /* 0x000fce00078e000e */
[----:B------:R-:W-:Y:S05]  /*11c90*/  WARPSYNC.COLLECTIVE R15, `(.L_x_373) ;  /* 0x000000000f087348 */ /* 0x000fea0003c00000 */
[----:B------:R0:W1:Y:S02]  /*11ca0*/  SHFL.IDX P6, R14, R13, R12, R11 ;  /* 0x0000000c0d0e7389 */ /* 0x00006400000c000b */
[----:B01----:R-:W-:Y:S01]  /*11cb0*/  ENDCOLLECTIVE ;  /* 0x000000000000791b */ /* 0x003fe20003800000 */
.L_x_373:
[----:B------:R-:W-:Y:S02]  /*11cc0*/  IMAD.MOV.U32 R13, RZ, RZ, R24 ;  /* 0x000000ffff0d7224 */ /* 0x000fe400078e0018 */
[----:B------:R-:W-:Y:S02]  /*11cd0*/  IMAD.MOV.U32 R12, RZ, RZ, 0x1 ;  /* 0x00000001ff0c7424 */ /* 0x000fe400078e00ff */
[----:B------:R-:W-:-:S07]  /*11ce0*/  IMAD.MOV.U32 R2, RZ, RZ, R14 ;  /* 0x000000ffff027224 */ /* 0x000fce00078e000e */
[----:B------:R-:W-:Y:S05]  /*11cf0*/  WARPSYNC.COLLECTIVE R15, `(.L_x_374) ;  /* 0x000000000f087348 */ /* 0x000fea0003c00000 */
[----:B------:R0:W1:Y:S02]  /*11d00*/  SHFL.IDX P6, R14, R13, R12, R11 ;  /* 0x0000000c0d0e7389 */ /* 0x00006400000c000b */
[----:B01----:R-:W-:Y:S01]  /*11d10*/  ENDCOLLECTIVE ;  /* 0x000000000000791b */ /* 0x003fe20003800000 */
.L_x_374:
[----:B------:R-:W-:-:S05]  /*11d20*/  IADD3 R2, P1, R2, R0, RZ ;  /* 0x0000000002027210 */ /* 0x000fca0007f3e0ff */
[----:B------:R-:W-:Y:S01]  /*11d30*/  IMAD.X R3, RZ, RZ, R3, P1 ;  /* 0x000000ffff037224 */ /* 0x000fe200008e0603 */
[----:B------:R-:W-:-:S04]  /*11d40*/  LOP3.LUT P1, RZ, R29, 0x1, RZ, 0xc0, !PT ;  /* 0x000000011dff7812 */ /* 0x000fc8000782c0ff */
[----:B------:R-:W-:Y:S01]  /*11d50*/  ISETP.LT.OR P2, PT, R6, 0x1, !P1 ;  /* 0x000000010600780c */ /* 0x000fe20004f41670 */
[----:B------:R-:W-:-:S12]  /*11d60*/  IMAD.MOV.U32 R13, RZ, RZ, R18 ;  /* 0x000000ffff0d7224 */ /* 0x000fd800078e0012 */
[----:B------:R-:W-:Y:S01]  /*11d70*/  @!PT LDS RZ, [RZ] ;  /* 0x00000000fffff984 */ /* 0x000fe20000000800 */
[----:B------:R-:W-:Y:S01]  /*11d80*/  @!PT LDS RZ, [RZ] ;  /* 0x00000000fffff984 */ /* 0x000fe20000000800 */
[----:B------:R-:W-:Y:S01]  /*11d90*/  @!PT LDS RZ, [RZ] ;  /* 0x00000000fffff984 */ /* 0x000fe20000000800 */
[----:B------:R-:W-:Y:S01]  /*11da0*/  LDGSTS.E.BYPASS.LTC128B.128 [R5+0x400], desc[UR36][R2.64], !P2 ;  /* 0x0040000002057fae */ /* 0x000fe2000d101d64 */
[----:B------:R-:W-:-:S13]  /*11db0*/  ISETP.LT.OR P2, PT, R6, 0x1, !P0 ;  /* 0x000000010600780c */ /* 0x000fda0004741670 */
[----:B------:R0:W-:Y:S02]  /*11dc0*/  LDGSTS.E.BYPASS.LTC128B.128 [R5+0x3400], desc[UR36][R2.64+0x80], !P2 ;  /* 0x0340008002057fae */ /* 0x0001e4000d101d64 */
[----:B0-----:R-:W-:-:S07]  /*11dd0*/  IMAD.MOV.U32 R3, RZ, RZ, R14 ;  /* 0x000000ffff037224 */ /* 0x001fce00078e000e */
[----:B------:R-:W-:Y:S05]  /*11de0*/  WARPSYNC.COLLECTIVE R15, `(.L_x_375) ;  /* 0x000000000f087348 */ /* 0x000fea0003c00000 */
[----:B------:R0:W1:Y:S02]  /*11df0*/  SHFL.IDX P6, R14, R13, R12, R11 ;  /* 0x0000000c0d0e7389 */ /* 0x00006400000c000b */
[----:B01----:R-:W-:Y:S01]  /*11e00*/  ENDCOLLECTIVE ;  /* 0x000000000000791b */ /* 0x003fe20003800000 */
.L_x_375:
[----:B------:R-:W-:Y:S02]  /*11e10*/  IMAD.MOV.U32 R13, RZ, RZ, R24 ;  /* 0x000000ffff0d7224 */ /* 0x000fe400078e0018 */
[----:B------:R-:W-:Y:S02]  /*11e20*/  IMAD.MOV.U32 R12, RZ, RZ, 0x2 ;  /* 0x00000002ff0c7424 */ /* 0x000fe400078e00ff */
[----:B------:R-:W-:-:S07]  /*11e30*/  IMAD.MOV.U32 R2, RZ, RZ, R14 ;  /* 0x000000ffff027224 */ /* 0x000fce00078e000e */
[----:B------:R-:W-:Y:S05]  /*11e40*/  WARPSYNC.COLLECTIVE R15, `(.L_x_376) ;  /* 0x000000000f087348 */ /* 0x000fea0003c00000 */
[----:B------:R0:W1:Y:S02]  /*11e50*/  SHFL.IDX P6, R14, R13, R12, R11 ;  /* 0x0000000c0d0e7389 */ /* 0x00006400000c000b */
[----:B01----:R-:W-:Y:S01]  /*11e60*/  ENDCOLLECTIVE ;  /* 0x000000000000791b */ /* 0x003fe20003800000 */
.L_x_376:
[----:B------:R-:W-:-:S04]  /*11e70*/  IADD3 R2, P2, R2, R0, RZ ;  /* 0x0000000002027210 */ /* 0x000fc80007f5e0ff */
[----:B------:R-:W-:Y:S02]  /*11e80*/  IADD3.X R3, RZ, R3, RZ, P2, !PT ;  /* 0x00000003ff037210 */ /* 0x000fe400017fe4ff */
        /* <DEDUP_REMOVED lines=12> */
.L_x_377:
[----:B------:R-:W-:Y:S02]  /*11f50*/  IMAD.MOV.U32 R13, RZ, RZ, R24 ;  /* 0x000000ffff0d7224 */ /* 0x000fe400078e0018 */
[----:B------:R-:W-:Y:S02]  /*11f60*/  IMAD.MOV.U32 R12, RZ, RZ, 0x3 ;  /* 0x00000003ff0c7424 */ /* 0x000fe400078e00ff */
[----:B------:R-:W-:-:S07]  /*11f70*/  IMAD.MOV.U32 R2, RZ, RZ, R14 ;  /* 0x000000ffff027224 */ /* 0x000fce00078e000e */
[----:B------:R-:W-:Y:S05]  /*11f80*/  WARPSYNC.COLLECTIVE R15, `(.L_x_378) ;  /* 0x000000000f087348 */ /* 0x000fea0003c00000 */
[----:B------:R0:W1:Y:S02]  /*11f90*/  SHFL.IDX P6, R14, R13, R12, R11 ;  /* 0x0000000c0d0e7389 */ /* 0x00006400000c000b */
[----:B01----:R-:W-:Y:S01]  /*11fa0*/  ENDCOLLECTIVE ;  /* 0x000000000000791b */ /* 0x003fe20003800000 */
.L_x_378:
        /* <DEDUP_REMOVED lines=14> */
.L_x_379:
[----:B------:R-:W-:Y:S02]  /*12090*/  IMAD.MOV.U32 R13, RZ, RZ, R24 ;  /* 0x000000ffff0d7224 */ /* 0x000fe400078e0018 */
[----:B------:R-:W-:Y:S02]  /*120a0*/  IMAD.MOV.U32 R12, RZ, RZ, 0x4 ;  /* 0x00000004ff0c7424 */ /* 0x000fe400078e00ff */
[----:B------:R-:W-:-:S07]  /*120b0*/  IMAD.MOV.U32 R2, RZ, RZ, R14 ;  /* 0x000000ffff027224 */ /* 0x000fce00078e000e */
[----:B------:R-:W-:Y:S05]  /*120c0*/  WARPSYNC.COLLECTIVE R15, `(.L_x_380) ;  /* 0x000000000f087348 */ /* 0x000fea0003c00000 */
[----:B------:R0:W1:Y:S02]  /*120d0*/  SHFL.IDX P6, R14, R13, R12, R11 ;  /* 0x0000000c0d0e7389 */ /* 0x00006400000c000b */
[----:B01----:R-:W-:Y:S01]  /*120e0*/  ENDCOLLECTIVE ;  /* 0x000000000000791b */ /* 0x003fe20003800000 */
.L_x_380:
        /* <DEDUP_REMOVED lines=14> */
.L_x_381:
[----:B------:R-:W-:Y:S02]  /*121d0*/  IMAD.MOV.U32 R13, RZ, RZ, R24 ;  /* 0x000000ffff0d7224 */ /* 0x000fe400078e0018 */
[----:B------:R-:W-:Y:S02]  /*121e0*/  IMAD.MOV.U32 R12, RZ, RZ, 0x5 ;  /* 0x00000005ff0c7424 */ /* 0x000fe400078e00ff */
[----:B------:R-:W-:-:S07]  /*121f0*/  IMAD.MOV.U32 R2, RZ, RZ, R14 ;  /* 0x000000ffff027224 */ /* 0x000fce00078e000e */
[----:B------:R-:W-:Y:S05]  /*12200*/  WARPSYNC.COLLECTIVE R15, `(.L_x_382) ;  /* 0x000000000f087348 */ /* 0x000fea0003c00000 */
[----:B------:R0:W1:Y:S02]  /*12210*/  SHFL.IDX P6, R14, R13, R12, R11 ;  /* 0x0000000c0d0e7389 */ /* 0x00006400000c000b */
[----:B01----:R-:W-:Y:S01]  /*12220*/  ENDCOLLECTIVE ;  /* 0x000000000000791b */ /* 0x003fe20003800000 */
.L_x_382:
[----:B------:R-:W-:-:S04]  /*12230*/  IADD3 R2, P2, R2, R0, RZ ;  /* 0x0000000002027210 */ /* 0x000fc80007f5e0ff */
[----:B------:R-:W-:Y:S02]  /*12240*/  IADD3.X R3, RZ, R3, RZ, P2, !PT ;  /* 0x00000003ff037210 */ /* 0x000fe400017fe4ff */
[----:B------:R-:W-:Y:S01]  /*12250*/  ISETP.LT.OR P2, PT, R6, 0x41, !P1 ;  /* 0x000000410600780c */ /* 0x000fe20004f41670 */
[----:B------:R-:W-:-:S12]  /*12260*/  IMAD.MOV.U32 R13, RZ, RZ, R18 ;  /* 0x000000ffff0d7224 */ /* 0x000fd800078e0012 */
        /* <DEDUP_REMOVED lines=9> */
.L_x_383:
[----:B------:R-:W-:Y:S01]  /*12300*/  @!PT LDS RZ, [RZ] ;  /* 0x00000000fffff984 */ /* 0x000fe20000000800 */
[----:B------:R-:W-:Y:S01]  /*12310*/  @!PT LDS RZ, [RZ] ;  /* 0x00000000fffff984 */ /* 0x000fe20000000800 */
[----:B------:R-:W-:Y:S01]  /*12320*/  @!PT LDS RZ, [RZ] ;  /* 0x00000000fffff984 */ /* 0x000fe20000000800 */
[----:B------:R0:W-:Y:S01]  /*12330*/  LDGSTS.E.BYPASS.LTC128B.128 [R5+0x5400], desc[UR36][R2.64+0x80], !P2 ;  /* 0x0540008002057fae */ /* 0x0001e2000d101d64 */
[----:B------:R-:W-:Y:S05]  /*12340*/  BRA `(.L_x_384) ;  /* 0xffffffc000087947 */ /* 0x000fea000383ffff */
.L_x_289:
[----:B0-----:R0:W1:Y:S02]  /*12350*/  SYNCS.PHASECHK.TRANS64.TRYWAIT P0, [R0+URZ+0x2a860], R3 ;  /* 0x02a86003000075a7 */ /* 0x001064000800017f */
[----:B-1----:R-:W-:Y:S05]  /*12360*/  @!P0 NANOSLEEP.SYNCS 0x989680 ;  /* 0x009896800000895d */ /* 0x002fea0003900000 */
[----:B------:R-:W1:Y:S02]  /*12370*/  @!P0 SYNCS.PHASECHK.TRANS64 P0, [R0+URZ+0x2a860], R3 ;  /* 0x02a86003000085a7 */ /* 0x000e64000800007f */
[----:B-1----:R-:W-:Y:S05]  /*12380*/  @!P0 BRA `(.L_x_289) ;  /* 0xfffffffc00f08947 */ /* 0x002fea000383ffff */
[----:B------:R-:W-:Y:S05]  /*12390*/  BRA `(.L_x_385) ;  /* 0xffffffc400187947 */ /* 0x000fea000383ffff */
.L_x_290:
[----:B------:R-:W-:Y:S01]  /*123a0*/  BSSY B0, `(.L_x_386) ;  /* 0x0000008000007945 */ /* 0x000fe20003800000 */
[----:B------:R-:W-:Y:S01]  /*123b0*/  IMAD.MOV.U32 R13, RZ, RZ, R24 ;  /* 0x000000ffff0d7224 */ /* 0x000fe200078e0018 */
[----:B------:R-:W-:Y:S01]  /*123c0*/  MOV R12, RZ ;  /* 0x000000ff000c7202 */ /* 0x000fe20000000f00 */
[----:B------:R-:W-:Y:S02]  /*123d0*/  IMAD.MOV.U32 R11, RZ, RZ, 0x181f ;  /* 0x0000181fff0b7424 */ /* 0x000fe400078e00ff */
[----:B------:R-:W-:-:S07]  /*123e0*/  IMAD.MOV.U32 R15, RZ, RZ, -0x1 ;  /* 0xffffffffff0f7424 */ /* 0x000fce00078e00ff */
[----:B0-2---:R-:W-:Y:S05]  /*123f0*/  WARPSYNC.COLLECTIVE R15, `(.L_x_387) ;  /* 0x000000000f087348 */ /* 0x005fea0003c00000 */
[----:B--2---:R1:W2:Y:S02]  /*12400*/  SHFL.IDX P6, R14, R13, R12, R11 ;  /* 0x0000000c0d0e7389 */ /* 0x0042a400000c000b */
[----:B012---:R-:W-:Y:S01]  /*12410*/  ENDCOLLECTIVE ;  /* 0x000000000000791b */ /* 0x007fe20003800000 */
.L_x_387:
[----:B------:R-:W-:Y:S05]  /*12420*/  BSYNC B0 ;  /* 0x0000000000007941 */ /* 0x000fea0003800000 */
.L_x_386:
[----:B------:R-:W0:Y:S01]  /*12430*/  S2R R4, SR_TID.X ;  /* 0x0000000000047919 */ /* 0x000e220000002100 */
[----:B------:R-:W-:Y:S01]  /*12440*/  IMAD.MOV.U32 R13, RZ, RZ, R18 ;  /* 0x000000ffff0d7224 */ /* 0x000fe200078e0012 */
[----:B------:R-:W-:Y:S01]  /*12450*/  MOV R11, 0x181f ;  /* 0x0000181f000b7802 */ /* 0x000fe20000000f00 */
[----:B------:R-:W-:Y:S01]  /*12460*/  IMAD.MOV.U32 R12, RZ, RZ, RZ ;  /* 0x000000ffff0c7224 */ /* 0x000fe200078e00ff */
[C---:B------:R-:W-:Y:S01]  /*12470*/  LOP3.LUT R2, R29.reuse, 0x1, RZ, 0xc0, !PT ;  /* 0x000000011d027812 */ /* 0x040fe200078ec0ff */
[----:B------:R-:W-:Y:S01]  /*12480*/  IMAD.MOV.U32 R15, RZ, RZ, -0x1 ;  /* 0xffffffffff0f7424 */ /* 0x000fe200078e00ff */
[----:B------:R-:W-:Y:S01]  /*12490*/  LOP3.LUT P0, RZ, R29, 0x2, RZ, 0xc0, !PT ;  /* 0x000000021dff7812 */ /* 0x000fe2000780c0ff */
[----:B------:R-:W-:Y:S01]  /*124a0*/  IMAD.MOV.U32 R3, RZ, RZ, R14 ;  /* 0x000000ffff037224 */ /* 0x000fe200078e000e */
[----:B------:R-:W-:-:S13]  /*124b0*/  ISETP.NE.U32.AND P1, PT, R2, 0x1, PT ;  /* 0x000000010200780c */ /* 0x000fda0003f25070 */
[----:B0-----:R-:W-:Y:S05]  /*124c0*/  WARPSYNC.COLLECTIVE R15, `(.L_x_388) ;  /* 0x000000000f087348 */ /* 0x001fea0003c00000 */
[----:B------:R1:W2:Y:S02]  /*124d0*/  SHFL.IDX P6, R14, R13, R12, R11 ;  /* 0x0000000c0d0e7389 */ /* 0x0002a400000c000b */
[----:B012---:R-:W-:Y:S01]  /*124e0*/  ENDCOLLECTIVE ;  /* 0x000000000000791b */ /* 0x007fe20003800000 */
.L_x_388:
[C---:B------:R-:W-:Y:S02]  /*124f0*/  ISETP.LT.OR P4, PT, R6.reuse, 0x1, !P0 ;  /* 0x000000010600780c */ /* 0x040fe40004781670 */
[----:B------:R-:W-:Y:S02]  /*12500*/  ISETP.LT.OR P3, PT, R6, 0x1, P1 ;  /* 0x000000010600780c */ /* 0x000fe40000f61670 */
[----:B------:R-:W-:Y:S01]  /*12510*/  MOV R13, R24 ;  /* 0x00000018000d7202 */ /* 0x000fe20000000f00 */
[----:B------:R-:W-:Y:S02]  /*12520*/  IMAD.MOV.U32 R12, RZ, RZ, 0x1 ;  /* 0x00000001ff0c7424 */ /* 0x000fe400078e00ff */
[----:B------:R-:W-:-:S05]  /*12530*/  IMAD.SHL.U32 R4, R4, 0x8, RZ ;  /* 0x0000000804047824 */ /* 0x000fca00078e00ff */
[----:B------:R-:W-:-:S05]  /*12540*/  LOP3.LUT R4, R4, 0x38, RZ, 0xc0, !PT ;  /* 0x0000003804047812 */ /* 0x000fca00078ec0ff */
[----:B------:R-:W-:Y:S02]  /*12550*/  IMAD.SHL.U32 R5, R4, 0x2, RZ ;  /* 0x0000000204057824 */ /* 0x000fe400078e00ff */
[----:B------:R-:W-:-:S03]  /*12560*/  IMAD R4, R7, 0x2, R22 ;  /* 0x0000000207047824 */ /* 0x000fc600078e0216 */
[----:B------:R-:W-:-:S13]  /*12570*/  IADD3 R2, P2, R14, R5, RZ ;  /* 0x000000050e027210 */ /* 0x000fda0007f5e0ff */
[----:B------:R-:W-:Y:S05]  /*12580*/  WARPSYNC.COLLECTIVE R15, `(.L_x_389) ;  /* 0x000000000f087348 */ /* 0x000fea0003c00000 */
[----:B------:R0:W1:Y:S02]  /*12590*/  SHFL.IDX P6, R14, R13, R12, R11 ;  /* 0x0000000c0d0e7389 */ /* 0x00006400000c000b */
[----:B01----:R-:W-:Y:S01]  /*125a0*/  ENDCOLLECTIVE ;  /* 0x000000000000791b */ /* 0x003fe20003800000 */
.L_x_389:
[----:B------:R-:W-:-:S05]  /*125b0*/  IMAD.X R3, RZ, RZ, R3, P2 ;  /* 0x000000ffff037224 */ /* 0x000fca00010e0603 */
[----:B------:R-:W-:Y:S01]  /*125c0*/  @!PT LDS RZ, [RZ] ;  /* 0x00000000fffff984 */ /* 0x000fe20000000800 */
[----:B------:R-:W-:Y:S01]  /*125d0*/  @!PT LDS RZ, [RZ] ;  /* 0x00000000fffff984 */ /* 0x000fe20000000800 */
[----:B------:R-:W-:Y:S01]  /*125e0*/  @!PT LDS RZ, [RZ] ;  /* 0x00000000fffff984 */ /* 0x000fe20000000800 */
[----:B------:R0:W-:Y:S01]  /*125f0*/  LDGSTS.E.BYPASS.LTC128B.128 [R4+0x400], desc[UR36][R2.64], !P3 ;  /* 0x0040000002047fae */ /* 0x0001e2000d901d64 */
[----:B------:R-:W-:-:S03]  /*12600*/  ISETP.LT.OR P3, PT, R6, 0x11, P1 ;  /* 0x000000110600780c */ /* 0x000fc60000f61670 */
[----:B------:R0:W-:Y:S01]  /*12610*/  LDGSTS.E.BYPASS.LTC128B.128 [R4+0x3400], desc[UR36][R2.64+0x80], !P4 ;  /* 0x0340008002047fae */ /* 0x0001e2000e101d64 */
[----:B------:R-:W-:Y:S01]  /*12620*/  ISETP.LT.OR P4, PT, R6, 0x11, !P0 ;  /* 0x000000110600780c */ /* 0x000fe20004781670 */
[----:B------:R-:W-:Y:S02]  /*12630*/  IMAD.MOV.U32 R13, RZ, RZ, R18 ;  /* 0x000000ffff0d7224 */ /* 0x000fe400078e0012 */
[----:B------:R-:W-:-:S10]  /*12640*/  IMAD.MOV.U32 R8, RZ, RZ, R14 ;  /* 0x000000ffff087224 */ /* 0x000fd400078e000e */
[----:B0-----:R-:W-:Y:S05]  /*12650*/  WARPSYNC.COLLECTIVE R15, `(.L_x_390) ;  /* 0x000000000f087348 */ /* 0x001fea0003c00000 */
[----:B------:R1:W2:Y:S02]  /*12660*/  SHFL.IDX P6, R14, R13, R12, R11 ;  /* 0x0000000c0d0e7389 */ /* 0x0002a400000c000b */
[----:B012---:R-:W-:Y:S01]  /*12670*/  ENDCOLLECTIVE ;  /* 0x000000000000791b */ /* 0x007fe20003800000 */
.L_x_390:
[----:B------:R-:W-:Y:S01]  /*12680*/  IMAD.MOV.U32 R13, RZ, RZ, R24 ;  /* 0x000000ffff0d7224 */ /* 0x000fe200078e0018 */
[----:B------:R-:W-:Y:S02]  /*12690*/  MOV R12, 0x2 ;  /* 0x00000002000c7802 */ /* 0x000fe40000000f00 */
[----:B------:R-:W-:-:S13]  /*126a0*/  IADD3 R2, P2, R14, R5, RZ ;  /* 0x000000050e027210 */ /* 0x000fda0007f5e0ff */
[----:B------:R-:W-:Y:S05]  /*126b0*/  WARPSYNC.COLLECTIVE R15, `(.L_x_391) ;  /* 0x000000000f087348 */ /* 0x000fea0003c00000 */
[----:B------:R0:W1:Y:S02]  /*126c0*/  SHFL.IDX P6, R14, R13, R12, R11 ;  /* 0x0000000c0d0e7389 */ /* 0x00006400000c000b */
[----:B01----:R-:W-:Y:S01]  /*126d0*/  ENDCOLLECTIVE ;  /* 0x000000000000791b */ /* 0x003fe20003800000 */
.L_x_391:
        /* <DEDUP_REMOVED lines=13> */
.L_x_392:
[----:B------:R-:W-:Y:S01]  /*127b0*/  IMAD.MOV.U32 R13, RZ, RZ, R24 ;  /* 0x000000ffff0d7224 */ /* 0x000fe200078e0018 */
[----:B------:R-:W-:Y:S01]  /*127c0*/  MOV R12, 0x3 ;  /* 0x00000003000c7802 */ /* 0x000fe20000000f00 */
[----:B------:R-:W-:-:S07]  /*127d0*/  IMAD.MOV.U32 R10, RZ, RZ, R14 ;  /* 0x000000ffff0a7224 */ /* 0x000fce00078e000e */
[----:B------:R-:W-:Y:S05]  /*127e0*/  WARPSYNC.COLLECTIVE R15, `(.L_x_393) ;  /* 0x000000000f087348 */ /* 0x000fea0003c00000 */
[----:B------:R0:W1:Y:S02]  /*127f0*/  SHFL.IDX P6, R14, R13, R12, R11 ;  /* 0x0000000c0d0e7389 */ /* 0x00006400000c000b */
[----:B01----:R-:W-:Y:S01]  /*12800*/  ENDCOLLECTIVE ;  /* 0x000000000000791b */ /* 0x003fe20003800000 */
.L_x_393:
[----:B------:R-:W-:-:S05]  /*12810*/  IADD3 R2, P2, R10, R5, RZ ;  /* 0x000000050a027210 */ /* 0x000fca0007f5e0ff */
[----:B------:R-:W-:-:S05]  /*12820*/  IMAD.X R3, RZ, RZ, R7, P2 ;  /* 0x000000ffff037224 */ /* 0x000fca00010e0607 */
[----:B------:R-:W-:Y:S01]  /*12830*/  @!PT LDS RZ, [RZ] ;  /* 0x00000000fffff984 */ /* 0x000fe20000000800 */
[----:B------:R-:W-:Y:S01]  /*12840*/  @!PT LDS RZ, [RZ] ;  /* 0x00000000fffff984 */ /* 0x000fe20000000800 */
[----:B------:R-:W-:Y:S01]  /*12850*/  @!PT LDS RZ, [RZ] ;  /* 0x00000000fffff984 */ /* 0x000fe20000000800 */
[----:B------:R0:W-:Y:S01]  /*12860*/  LDGSTS.E.BYPASS.LTC128B.128 [R4+0x1400], desc[UR36][R2.64], !P3 ;  /* 0x0140000002047fae */ /* 0x0001e2000d901d64 */
[----:B------:R-:W-:Y:S01]  /*12870*/  IMAD.MOV.U32 R13, RZ, RZ, R18 ;  /* 0x000000ffff0d7224 */ /* 0x000fe200078e0012 */
[C---:B------:R-:W-:Y:S02]  /*12880*/  ISETP.LT.OR P3, PT, R6.reuse, 0x31, P1 ;  /* 0x000000310600780c */ /* 0x040fe40000f61670 */
[----:B------:R0:W-:Y:S01]  /*12890*/  LDGSTS.E.BYPASS.LTC128B.128 [R4+0x4400], desc[UR36][R2.64+0x80], !P4 ;  /* 0x0440008002047fae */ /* 0x0001e2000e101d64 */
[----:B------:R-:W-:Y:S01]  /*128a0*/  ISETP.LT.OR P4, PT, R6, 0x31, !P0 ;  /* 0x000000310600780c */ /* 0x000fe20004781670 */
[----:B------:R-:W-:-:S12]  /*128b0*/  IMAD.MOV.U32 R8, RZ, RZ, R14 ;  /* 0x000000ffff087224 */ /* 0x000fd800078e000e */
[----:B0-----:R-:W-:Y:S05]  /*128c0*/  WARPSYNC.COLLECTIVE R15, `(.L_x_394) ;  /* 0x000000000f087348 */ /* 0x001fea0003c00000 */
[----:B------:R1:W2:Y:S02]  /*128d0*/  SHFL.IDX P6, R14, R13, R12, R11 ;  /* 0x0000000c0d0e7389 */ /* 0x0002a400000c000b */
[----:B012---:R-:W-:Y:S01]  /*128e0*/  ENDCOLLECTIVE ;  /* 0x000000000000791b */ /* 0x007fe20003800000 */
.L_x_394:
[----:B------:R-:W-:Y:S02]  /*128f0*/  IMAD.MOV.U32 R13, RZ, RZ, R24 ;  /* 0x000000ffff0d7224 */ /* 0x000fe400078e0018 */
[----:B------:R-:W-:Y:S01]  /*12900*/  IMAD.MOV.U32 R12, RZ, RZ, 0x4 ;  /* 0x00000004ff0c7424 */ /* 0x000fe200078e00ff */
[----:B------:R-:W-:-:S13]  /*12910*/  IADD3 R2, P2, R14, R5, RZ ;  /* 0x000000050e027210 */ /* 0x000fda0007f5e0ff */
[----:B------:R-:W-:Y:S05]  /*12920*/  WARPSYNC.COLLECTIVE R15, `(.L_x_395) ;  /* 0x000000000f087348 */ /* 0x000fea0003c00000 */
[----:B------:R0:W1:Y:S02]  /*12930*/  SHFL.IDX P6, R14, R13, R12, R11 ;  /* 0x0000000c0d0e7389 */ /* 0x00006400000c000b */
[----:B01----:R-:W-:Y:S01]  /*12940*/  ENDCOLLECTIVE ;  /* 0x000000000000791b */ /* 0x003fe20003800000 */
.L_x_395:
        /* <DEDUP_REMOVED lines=13> */
.L_x_396:
[----:B------:R-:W-:Y:S02]  /*12a20*/  IMAD.MOV.U32 R13, RZ, RZ, R24 ;  /* 0x000000ffff0d7224 */ /* 0x000fe400078e0018 */
[----:B------:R-:W-:Y:S02]  /*12a30*/  IMAD.MOV.U32 R12, RZ, RZ, 0x5 ;  /* 0x00000005ff0c7424 */ /* 0x000fe400078e00ff */
[----:B------:R-:W-:-:S07]  /*12a40*/  IMAD.MOV.U32 R10, RZ, RZ, R14 ;  /* 0x000000ffff0a7224 */ /* 0x000fce00078e000e */
[----:B------:R-:W-:Y:S05]  /*12a50*/  WARPSYNC.COLLECTIVE R15, `(.L_x_397) ;  /* 0x000000000f087348 */ /* 0x000fea0003c00000 */
[----:B------:R0:W1:Y:S02]  /*12a60*/  SHFL.IDX P6, R14, R13, R12, R11 ;  /* 0x0000000c0d0e7389 */ /* 0x00006400000c000b */
[----:B01----:R-:W-:Y:S01]  /*12a70*/  ENDCOLLECTIVE ;  /* 0x000000000000791b */ /* 0x003fe20003800000 */
.L_x_397:
[----:B------:R-:W-:-:S05]  /*12a80*/  IADD3 R2, P2, R10, R5, RZ ;  /* 0x000000050a027210 */ /* 0x000fca0007f5e0ff */
[----:B------:R-:W-:-:S05]  /*12a90*/  IMAD.X R3, RZ, RZ, R7, P2 ;  /* 0x000000ffff037224 */ /* 0x000fca00010e0607 */
[----:B------:R-:W-:Y:S01]  /*12aa0*/  @!PT LDS RZ, [RZ] ;  /* 0x00000000fffff984 */ /* 0x000fe20000000800 */
[----:B------:R-:W-:Y:S01]  /*12ab0*/  @!PT LDS RZ, [RZ] ;  /* 0x00000000fffff984 */ /* 0x000fe20000000800 */
[----:B------:R-:W-:Y:S01]  /*12ac0*/  @!PT LDS RZ, [RZ] ;  /* 0x00000000fffff984 */ /* 0x000fe20000000800 */
[----:B------:R0:W-:Y:S01]  /*12ad0*/  LDGSTS.E.BYPASS.LTC128B.128 [R4+0x2400], desc[UR36][R2.64], !P3 ;  /* 0x0240000002047fae */ /* 0x0001e2000d901d64 */
[----:B------:R-:W-:-:S03]  /*12ae0*/  IMAD.MOV.U32 R13, RZ, RZ, R18 ;  /* 0x000000ffff0d7224 */ /* 0x000fc600078e0012 */
[----:B------:R0:W-:Y:S01]  /*12af0*/  LDGSTS.E.BYPASS.LTC128B.128 [R4+0x5400], desc[UR36][R2.64+0x80], !P4 ;  /* 0x0540008002047fae */ /* 0x0001e2000e101d64 */
[----:B------:R-:W-:-:S07]  /*12b00*/  MOV R24, R14 ;  /* 0x0000000e00187202 */ /* 0x000fce0000000f00 */
[----:B0-----:R-:W-:Y:S05]  /*12b10*/  WARPSYNC.COLLECTIVE R15, `(.L_x_398) ;  /* 0x000000000f087348 */ /* 0x001fea0003c00000 */
[----:B------:R1:W2:Y:S02]  /*12b20*/  SHFL.IDX P6, R14, R13, R12, R11 ;  /* 0x0000000c0d0e7389 */ /* 0x0002a400000c000b */
[----:B012---:R-:W-:Y:S01]  /*12b30*/  ENDCOLLECTIVE ;  /* 0x000000000000791b */ /* 0x007fe20003800000 */
.L_x_398:
[----:B------:R-:W-:Y:S05]  /*12b40*/  BRA `(.L_x_399) ;  /* 0xffffffc000147947 */ /* 0x000fea000383ffff */
.L_x_295:
        /* <DEDUP_REMOVED lines=8> */
.L_x_401:
[----:B------:R-:W-:Y:S05]  /*12bd0*/  BSYNC B0 ;  /* 0x0000000000007941 */ /* 0x000fea0003800000 */
.L_x_400:
[----:B------:R-:W-:Y:S01]  /*12be0*/  IMAD.MOV.U32 R13, RZ, RZ, R16 ;  /* 0x000000ffff0d7224 */ /* 0x000fe200078e0010 */
[----:B------:R-:W-:Y:S01]  /*12bf0*/  MOV R0, R14 ;  /* 0x0000000e00007202 */ /* 0x000fe20000000f00 */
[----:B------:R-:W-:Y:S01]  /*12c00*/  IMAD.MOV.U32 R12, RZ, RZ, 0x1 ;  /* 0x00000001ff0c7424 */ /* 0x000fe200078e00ff */
[----:B------:R-:W-:Y:S01]  /*12c10*/  IADD3 R7, R19, R9, RZ ;  /* 0x0000000913077210 */ /* 0x000fe20007ffe0ff */
[----:B------:R-:W-:Y:S02]  /*12c20*/  IMAD.MOV.U32 R11, RZ, RZ, 0x1f ;  /* 0x0000001fff0b7424 */ /* 0x000fe400078e00ff */
[----:B------:R-:W-:-:S07]  /*12c30*/  IMAD.MOV.U32 R15, RZ, RZ, -0x1 ;  /* 0xffffffffff0f7424 */ /* 0x000fce00078e00ff */
[----:B------:R-:W-:Y:S05]  /*12c40*/  WARPSYNC.COLLECTIVE R15, `(.L_x_402) ;  /* 0x000000000f087348 */ /* 0x000fea0003c00000 */
[----:B------:R0:W1:Y:S02]  /*12c50*/  SHFL.IDX P6, R14, R13, R12, R11 ;  /* 0x0000000c0d0e7389 */ /* 0x00006400000c000b */
[----:B01----:R-:W-:Y:S01]  /*12c60*/  ENDCOLLECTIVE ;  /* 0x000000000000791b */ /* 0x003fe20003800000 */
.L_x_402:
[----:B------:R-:W-:Y:S02]  /*12c70*/  ULDC UR4, c[0x0][0xc3c] ;  /* 0x00030f0000047ab9 */ /* 0x000fe40000000800 */
[----:B------:R-:W-:-:S13]  /*12c80*/  ISETP.GE.OR P1, PT, R7, UR4, !P0 ;  /* 0x0000000407007c0c */ /* 0x000fda000c726670 */
[----:B------:R-:W0:Y:S08]  /*12c90*/  @!P1 LDC.64 R4, c[0x0][0xc80] ;  /* 0x00032000ff049b82 */ /* 0x000e300000000a00 */
[----:B------:R-:W1:Y:S01]  /*12ca0*/  @!P1 LDC.64 R2, c[0x0][0xc78] ;  /* 0x00031e00ff029b82 */ /* 0x000e620000000a00 */
[----:B------:R-:W-:Y:S01]  /*12cb0*/  CS2R R10, SRZ ;  /* 0x00000000000a7805 */ /* 0x000fe2000001ff00 */
[----:B------:R-:W-:-:S02]  /*12cc0*/  IMAD.MOV.U32 R8, RZ, RZ, R14 ;  /* 0x000000ffff087224 */ /* 0x000fc400078e000e */
[----:B0-----:R-:W-:-:S06]  /*12cd0*/  @!P1 IMAD.WIDE R4, R7, 0x4, R4 ;  /* 0x0000000407049825 */ /* 0x001fcc00078e0204 */
[----:B------:R-:W2:Y:S01]  /*12ce0*/  @!P1 LDG.E R4, desc[UR36][R4.64] ;  /* 0x0000002404049981 */ /* 0x000ea2000c1e1900 */
[----:B-1----:R-:W-:-:S06]  /*12cf0*/  @!P1 IMAD.WIDE R2, R7, 0x4, R2 ;  /* 0x0000000407029825 */ /* 0x002fcc00078e0202 */
[----:B------:R-:W3:Y:S01]  /*12d00*/  @!P1 LDG.E R2, desc[UR36][R2.64] ;  /* 0x0000002402029981 */ /* 0x000ee2000c1e1900 */
[----:B------:R-:W-:Y:S01]  /*12d10*/  IMAD.MOV.U32 R7, RZ, RZ, RZ ;  /* 0x000000ffff077224 */ /* 0x000fe200078e00ff */
[C---:B------:R-:W-:Y:S02]  /*12d20*/  ISETP.GE.U32.AND P2, PT, R9.reuse, 0x2, PT ;  /* 0x000000020900780c */ /* 0x040fe40003f46070 */
[C---:B------:R-:W-:Y:S02]  /*12d30*/  ISETP.GE.U32.AND P3, PT, R9.reuse, 0x4, PT ;  /* 0x000000040900780c */ /* 0x040fe40003f66070 */
[C---:B------:R-:W-:Y:S02]  /*12d40*/  ISETP.GE.U32.AND P4, PT, R9.reuse, 0x8, PT ;  /* 0x000000080900780c */ /* 0x040fe40003f86070 */
[C---:B------:R-:W-:Y:S01]  /*12d50*/  ISETP.GE.U32.AND P5, PT, R9.reuse, 0x10, PT ;  /* 0x000000100900780c */ /* 0x040fe20003fa6070 */
[----:B--2---:R-:W-:Y:S02]  /*12d60*/  @!P1 IMAD.MOV.U32 R7, RZ, RZ, R4 ;  /* 0x000000ffff079224 */ /* 0x004fe400078e0004 */
[----:B---3--:R-:W-:Y:S01]  /*12d70*/  @!P1 IMAD.MOV.U32 R10, RZ, RZ, R2 ;  /* 0x000000ffff0a9224 */ /* 0x008fe200078e0002 */
[----:B------:R-:W-:-:S03]  /*12d80*/  ISETP.NE.AND P1, PT, R9, RZ, PT ;  /* 0x000000ff0900720c */ /* 0x000fc60003f25270 */
[----:B------:R-:W-:-:S10]  /*12d90*/  IMAD R13, R10, R7, RZ ;  /* 0x000000070a0d7224 */ /* 0x000fd400078e02ff */
[----:B------:R-:W-:Y:S05]  /*12da0*/  WARPSYNC.COLLECTIVE R15, `(.L_x_403) ;  /* 0x000000000f087348 */ /* 0x000fea0003c00000 */
[----:B------:R0:W1:Y:S02]  /*12db0*/  SHFL.UP P6, R14, R13, R12, R11 ;  /* 0x0400000c0d0e7389 */ /* 0x00006400000c000b */
[----:B01----:R-:W-:Y:S01]  /*12dc0*/  ENDCOLLECTIVE ;  /* 0x000000000000791b */ /* 0x003fe20003800000 */
.L_x_403:
[----:B------:R-:W-:Y:S02]  /*12dd0*/  MOV R12, 0x2 ;  /* 0x00000002000c7802 */ /* 0x000fe40000000f00 */
[----:B------:R-:W-:-:S05]  /*12de0*/  SEL R6, R14, RZ, P1 ;  /* 0x000000ff0e067207 */ /* 0x000fca0000800000 */
[----:B------:R-:W-:-:S04]  /*12df0*/  IMAD.IADD R6, R13, 0x1, R6 ;  /* 0x000000010d067824 */ /* 0x000fc800078e0206 */
[----:B------:R-:W-:-:S07]  /*12e00*/  IMAD.MOV.U32 R13, RZ, RZ, R6 ;  /* 0x000000ffff0d7224 */ /* 0x000fce00078e0006 */
[----:B------:R-:W-:Y:S05]  /*12e10*/  WARPSYNC.COLLECTIVE R15, `(.L_x_404) ;  /* 0x000000000f087348 */ /* 0x000fea0003c00000 */
[----:B------:R0:W1:Y:S02]  /*12e20*/  SHFL.UP P6, R14, R13, R12, R11 ;  /* 0x0400000c0d0e7389 */ /* 0x00006400000c000b */
[----:B01----:R-:W-:Y:S01]  /*12e30*/  ENDCOLLECTIVE ;  /* 0x000000000000791b */ /* 0x003fe20003800000 */
.L_x_404:
[----:B------:R-:W-:Y:S01]  /*12e40*/  IMAD.MOV.U32 R12, RZ, RZ, 0x4 ;  /* 0x00000004ff0c7424 */ /* 0x000fe200078e00ff */
[----:B------:R-:W-:-:S05]  /*12e50*/  SEL R3, R14, RZ, P2 ;  /* 0x000000ff0e037207 */ /* 0x000fca0001000000 */
[----:B------:R-:W-:Y:S02]  /*12e60*/  IMAD.IADD R2, R6, 0x1, R3 ;  /* 0x0000000106027824 */ /* 0x000fe400078e0203 */
[----:B------:R-:W-:Y:S02]  /*12e70*/  IMAD.MOV.U32 R6, RZ, RZ, RZ ;  /* 0x000000ffff067224 */ /* 0x000fe400078e00ff */
[----:B------:R-:W-:-:S07]  /*12e80*/  IMAD.MOV.U32 R13, RZ, RZ, R2 ;  /* 0x000000ffff0d7224 */ /* 0x000fce00078e0002 */
[----:B------:R-:W-:Y:S05]  /*12e90*/  WARPSYNC.COLLECTIVE R15, `(.L_x_405) ;  /* 0x000000000f087348 */ /* 0x000fea0003c00000 */
[----:B------:R0:W1:Y:S02]  /*12ea0*/  SHFL.UP P6, R14, R13, R12, R11 ;  /* 0x0400000c0d0e7389 */ /* 0x00006400000c000b */
[----:B01----:R-:W-:Y:S01]  /*12eb0*/  ENDCOLLECTIVE ;  /* 0x000000000000791b */ /* 0x003fe20003800000 */
.L_x_405:
[----:B------:R-:W-:Y:S02]  /*12ec0*/  MOV R12, 0x8 ;  /* 0x00000008000c7802 */ /* 0x000fe40000000f00 */
[----:B------:R-:W-:-:S05]  /*12ed0*/  SEL R3, R14, RZ, P3 ;  /* 0x000000ff0e037207 */ /* 0x000fca0001800000 */
[----:B------:R-:W-:-:S04]  /*12ee0*/  IMAD.IADD R3, R2, 0x1, R3 ;  /* 0x0000000102037824 */ /* 0x000fc800078e0203 */
[----:B------:R-:W-:-:S07]  /*12ef0*/  IMAD.MOV.U32 R13, RZ, RZ, R3 ;  /* 0x000000ffff0d7224 */ /* 0x000fce00078e0003 */
[----:B------:R-:W-:Y:S05]  /*12f00*/  WARPSYNC.COLLECTIVE R15, `(.L_x_406) ;  /* 0x000000000f087348 */ /* 0x000fea0003c00000 */
[----:B------:R0:W1:Y:S02]  /*12f10*/  SHFL.UP P6, R14, R13, R12, R11 ;  /* 0x0400000c0d0e7389 */ /* 0x00006400000c000b */
[----:B01----:R-:W-:Y:S01]  /*12f20*/  ENDCOLLECTIVE ;  /* 0x000000000000791b */ /* 0x003fe20003800000 */
.L_x_406:
[----:B------:R-:W-:Y:S01]  /*12f30*/  IMAD.MOV.U32 R12, RZ, RZ, 0x10 ;  /* 0x00000010ff0c7424 */ /* 0x000fe200078e00ff */
[----:B------:R-:W-:-:S05]  /*12f40*/  SEL R4, R14, RZ, P4 ;  /* 0x000000ff0e047207 */ /* 0x000fca0002000000 */
[----:B------:R-:W-:-:S04]  /*12f50*/  IMAD.IADD R4, R3, 0x1, R4 ;  /* 0x0000000103047824 */ /* 0x000fc800078e0204 */
[----:B------:R-:W-:-:S07]  /*12f60*/  IMAD.MOV.U32 R13, RZ, RZ, R4 ;  /* 0x000000ffff0d7224 */ /* 0x000fce00078e0004 */
[----:B------:R-:W-:Y:S05]  /*12f70*/  WARPSYNC.COLLECTIVE R15, `(.L_x_407) ;  /* 0x000000000f087348 */ /* 0x000fea0003c00000 */
[----:B------:R0:W1:Y:S02]  /*12f80*/  SHFL.UP P6, R14, R13, R12, R11 ;  /* 0x0400000c0d0e7389 */ /* 0x00006400000c000b */
[----:B01----:R-:W-:Y:S01]  /*12f90*/  ENDCOLLECTIVE ;  /* 0x000000000000791b */ /* 0x003fe20003800000 */
.L_x_407:
[----:B------:R-:W-:Y:S01]  /*12fa0*/  MOV R12, 0x1f ;  /* 0x0000001f000c7802 */ /* 0x000fe20000000f00 */
[----:B------:R-:W-:Y:S01]  /*12fb0*/  IMAD.MOV.U32 R11, RZ, RZ, 0x1f ;  /* 0x0000001fff0b7424 */ /* 0x000fe200078e00ff */
[----:B------:R-:W-:-:S05]  /*12fc0*/  SEL R3, R14, RZ, P5 ;  /* 0x000000ff0e037207 */ /* 0x000fca0002800000 */
[----:B------:R-:W-:-:S04]  /*12fd0*/  IMAD.IADD R2, R4, 0x1, R3 ;  /* 0x0000000104027824 */ /* 0x000fc800078e0203 */
[----:B------:R-:W-:-:S07]  /*12fe0*/  IMAD.MOV.U32 R13, RZ, RZ, R2 ;  /* 0x000000ffff0d7224 */ /* 0x000fce00078e0002 */
[----:B------:R-:W-:Y:S05]  /*12ff0*/  WARPSYNC.COLLECTIVE R15, `(.L_x_408) ;  /* 0x000000000f087348 */ /* 0x000fea0003c00000 */
[----:B------:R0:W1:Y:S02]  /*13000*/  SHFL.IDX P6, R14, R13, R12, R11 ;  /* 0x0000000c0d0e7389 */ /* 0x00006400000c000b */
[----:B01----:R-:W-:Y:S01]  /*13010*/  ENDCOLLECTIVE ;  /* 0x000000000000791b */ /* 0x003fe20003800000 */
.L_x_408:
[----:B------:R-:W-:Y:S05]  /*13020*/  BRA `(.L_x_409) ;  /* 0xffffffc000247947 */ /* 0x000fea000383ffff */
.L_x_298:
[----:B------:R-:W-:Y:S01]  /*13030*/  BSSY B0, `(.L_x_410) ;  /* 0x0000007000007945 */ /* 0x000fe20003800000 */
[----:B------:R-:W-:Y:S02]  /*13040*/  IMAD.MOV.U32 R12, RZ, RZ, 0x1 ;  /* 0x00000001ff0c7424 */ /* 0x000fe400078e00ff */
[----:B------:R-:W-:Y:S02]  /*13050*/  IMAD.MOV.U32 R11, RZ, RZ, RZ ;  /* 0x000000ffff0b7224 */ /* 0x000fe400078e00ff */
[----:B------:R-:W-:-:S07]  /*13060*/  IMAD.MOV.U32 R15, RZ, RZ, -0x1 ;  /* 0xffffffffff0f7424 */ /* 0x000fce00078e00ff */
[----:B------:R-:W-:Y:S05]  /*13070*/  WARPSYNC.COLLECTIVE R15, `(.L_x_411) ;  /* 0x000000000f087348 */ /* 0x000fea0003c00000 */
[----:B------:R0:W1:Y:S02]  /*13080*/  SHFL.UP P6, R14, R13, R12, R11 ;  /* 0x0400000c0d0e7389 */ /* 0x00006400000c000b */
[----:B01----:R-:W-:Y:S01]  /*13090*/  ENDCOLLECTIVE ;  /* 0x000000000000791b */ /* 0x003fe20003800000 */
.L_x_411:
[----:B------:R-:W-:Y:S05]  /*130a0*/  BSYNC B0 ;  /* 0x0000000000007941 */ /* 0x000fea0003800000 */
.L_x_410:
[----:B------:R-:W-:Y:S01]  /*130b0*/  SEL R14, R14, RZ, P1 ;  /* 0x000000ff0e0e7207 */ /* 0x000fe20000800000 */
[----:B------:R-:W-:Y:S02]  /*130c0*/  IMAD.MOV.U32 R12, RZ, RZ, 0x2 ;  /* 0x00000002ff0c7424 */ /* 0x000fe400078e00ff */
[----:B------:R-:W-:Y:S01]  /*130d0*/  IMAD.MOV.U32 R11, RZ, RZ, RZ ;  /* 0x000000ffff0b7224 */ /* 0x000fe200078e00ff */
[----:B------:R-:W-:Y:S01]  /*130e0*/  IADD3 R13, R13, R14, RZ ;  /* 0x0000000e0d0d7210 */ /* 0x000fe20007ffe0ff */
[----:B------:R-:W-:-:S07]  /*130f0*/  IMAD.MOV.U32 R15, RZ, RZ, -0x1 ;  /* 0xffffffffff0f7424 */ /* 0x000fce00078e00ff */
[----:B------:R-:W-:Y:S05]  /*13100*/  WARPSYNC.COLLECTIVE R15, `(.L_x_412) ;  /* 0x000000000f087348 */ /* 0x000fea0003c00000 */
[----:B------:R0:W1:Y:S02]  /*13110*/  SHFL.UP P6, R14, R13, R12, R11 ;  /* 0x0400000c0d0e7389 */ /* 0x00006400000c000b */
[----:B01----:R-:W-:Y:S01]  /*13120*/  ENDCOLLECTIVE ;  /* 0x000000000000791b */ /* 0x003fe20003800000 */
.L_x_412:
[----:B------:R-:W-:Y:S02]  /*13130*/  MOV R12, 0x4 ;  /* 0x00000004000c7802 */ /* 0x000fe40000000f00 */
[----:B------:R-:W-:-:S05]  /*13140*/  SEL R2, R14, RZ, P2 ;  /* 0x000000ff0e027207 */ /* 0x000fca0001000000 */
[----:B------:R-:W-:-:S04]  /*13150*/  IMAD.IADD R2, R13, 0x1, R2 ;  /* 0x000000010d027824 */ /* 0x000fc800078e0202 */
[----:B------:R-:W-:-:S07]  /*13160*/  IMAD.MOV.U32 R13, RZ, RZ, R2 ;  /* 0x000000ffff0d7224 */ /* 0x000fce00078e0002 */
[----:B------:R-:W-:Y:S05]  /*13170*/  WARPSYNC.COLLECTIVE R15, `(.L_x_413) ;  /* 0x000000000f087348 */ /* 0x000fea0003c00000 */
[----:B------:R0:W1:Y:S02]  /*13180*/  SHFL.UP P6, R14, R13, R12, R11 ;  /* 0x0400000c0d0e7389 */ /* 0x00006400000c000b */
[----:B01----:R-:W-:Y:S01]  /*13190*/  ENDCOLLECTIVE ;  /* 0x000000000000791b */ /* 0x003fe20003800000 */
.L_x_413:
[----:B------:R-:W-:Y:S01]  /*131a0*/  IMAD.MOV.U32 R12, RZ, RZ, 0x8 ;  /* 0x00000008ff0c7424 */ /* 0x000fe200078e00ff */
[----:B------:R-:W-:-:S05]  /*131b0*/  SEL R3, R14, RZ, P3 ;  /* 0x000000ff0e037207 */ /* 0x000fca0001800000 */
[----:B------:R-:W-:-:S04]  /*131c0*/  IMAD.IADD R3, R2, 0x1, R3 ;  /* 0x0000000102037824 */ /* 0x000fc800078e0203 */
[----:B------:R-:W-:-:S07]  /*131d0*/  IMAD.MOV.U32 R13, RZ, RZ, R3 ;  /* 0x000000ffff0d7224 */ /* 0x000fce00078e0003 */
[----:B------:R-:W-:Y:S05]  /*131e0*/  WARPSYNC.COLLECTIVE R15, `(.L_x_414) ;  /* 0x000000000f087348 */ /* 0x000fea0003c00000 */
[----:B------:R0:W1:Y:S02]  /*131f0*/  SHFL.UP P6, R14, R13, R12, R11 ;  /* 0x0400000c0d0e7389 */ /* 0x00006400000c000b */
[----:B01----:R-:W-:Y:S01]  /*13200*/  ENDCOLLECTIVE ;  /* 0x000000000000791b */ /* 0x003fe20003800000 */
.L_x_414:
[----:B------:R-:W-:Y:S02]  /*13210*/  MOV R12, 0x10 ;  /* 0x00000010000c7802 */ /* 0x000fe40000000f00 */
[----:B------:R-:W-:-:S05]  /*13220*/  SEL R4, R14, RZ, P4 ;  /* 0x000000ff0e047207 */ /* 0x000fca0002000000 */
[----:B------:R-:W-:-:S04]  /*13230*/  IMAD.IADD R4, R3, 0x1, R4 ;  /* 0x0000000103047824 */ /* 0x000fc800078e0204 */
[----:B------:R-:W-:-:S07]  /*13240*/  IMAD.MOV.U32 R13, RZ, RZ, R4 ;  /* 0x000000ffff0d7224 */ /* 0x000fce00078e0004 */
[----:B------:R-:W-:Y:S05]  /*13250*/  WARPSYNC.COLLECTIVE R15, `(.L_x_415) ;  /* 0x000000000f087348 */ /* 0x000fea0003c00000 */
[----:B------:R0:W1:Y:S02]  /*13260*/  SHFL.UP P6, R14, R13, R12, R11 ;  /* 0x0400000c0d0e7389 */ /* 0x00006400000c000b */
[----:B01----:R-:W-:Y:S01]  /*13270*/  ENDCOLLECTIVE ;  /* 0x000000000000791b */ /* 0x003fe20003800000 */
.L_x_415:
[----:B------:R-:W-:Y:S02]  /*13280*/  IMAD.MOV.U32 R12, RZ, RZ, 0x1f ;  /* 0x0000001fff0c7424 */ /* 0x000fe400078e00ff */
[----:B------:R-:W-:Y:S01]  /*13290*/  IMAD.MOV.U32 R11, RZ, RZ, 0x1f ;  /* 0x0000001fff0b7424 */ /* 0x000fe200078e00ff */
[----:B------:R-:W-:-:S05]  /*132a0*/  SEL R3, R14, RZ, P5 ;  /* 0x000000ff0e037207 */ /* 0x000fca0002800000 */
[----:B------:R-:W-:-:S04]  /*132b0*/  IMAD.IADD R2, R4, 0x1, R3 ;  /* 0x0000000104027824 */ /* 0x000fc800078e0203 */
[----:B------:R-:W-:-:S07]  /*132c0*/  IMAD.MOV.U32 R13, RZ, RZ, R2 ;  /* 0x000000ffff0d7224 */ /* 0x000fce00078e0002 */
[----:B------:R-:W-:Y:S05]  /*132d0*/  WARPSYNC.COLLECTIVE R15, `(.L_x_416) ;  /* 0x000000000f087348 */ /* 0x000fea0003c00000 */
[----:B------:R0:W1:Y:S02]  /*132e0*/  SHFL.IDX P6, R14, R13, R12, R11 ;  /* 0x0000000c0d0e7389 */ /* 0x00006400000c000b */
[----:B01----:R-:W-:Y:S01]  /*132f0*/  ENDCOLLECTIVE ;  /* 0x000000000000791b */ /* 0x003fe20003800000 */
.L_x_416:
[----:B------:R-:W-:Y:S05]  /*13300*/  BRA `(.L_x_417) ;  /* 0xffffffc000107947 */ /* 0x000fea000383ffff */
.L_x_300:
[----:B------:R-:W-:Y:S01]  /*13310*/  BSSY B0, `(.L_x_418) ;  /* 0x0000006000007945 */ /* 0x000fe20003800000 */
[----:B------:R-:W-:Y:S01]  /*13320*/  PLOP3.LUT P6, PT, P6, PT, PT, 0x8, 0x0 ;  /* 0x000000000000781c */ /* 0x000fe200037ce170 */
[----:B------:R-:W-:-:S12]  /*13330*/  IMAD.MOV.U32 R15, RZ, RZ, -0x1 ;  /* 0xffffffffff0f7424 */ /* 0x000fd800078e00ff */
[----:B0-----:R-:W-:Y:S05]  /*13340*/  WARPSYNC.COLLECTIVE R15, `(.L_x_419) ;  /* 0x000000000f087348 */ /* 0x001fea0003c00000 */
[----:B------:R-:W-:Y:S01]  /*13350*/  VOTE.ANY R14, PT, P6 ;  /* 0x00000000000e7806 */ /* 0x000fe200030e0100 */
[----:B0-----:R-:W-:Y:S06]  /*13360*/  ENDCOLLECTIVE ;  /* 0x000000000000791b */ /* 0x001fec0003800000 */
.L_x_419:
[----:B------:R-:W-:Y:S05]  /*13370*/  BSYNC B0 ;  /* 0x0000000000007941 */ /* 0x000fea0003800000 */
.L_x_418:
[----:B------:R-:W-:Y:S01]  /*13380*/  MOV R3, R14 ;  /* 0x0000000e00037202 */ /* 0x000fe20000000f00 */
[----:B------:R-:W-:Y:S02]  /*13390*/  IMAD.MOV.U32 R13, RZ, RZ, R7 ;  /* 0x000000ffff0d7224 */ /* 0x000fe400078e0007 */
[----:B------:R-:W-:Y:S01]  /*133a0*/  IMAD.MOV.U32 R11, RZ, RZ, 0x1f ;  /* 0x0000001fff0b7424 */ /* 0x000fe200078e00ff */
[----:B------:R-:W0:Y:S01]  /*133b0*/  POPC R4, R3 ;  /* 0x0000000300047309 */ /* 0x000e220000000000 */
[----:B------:R-:W-:Y:S02]  /*133c0*/  IMAD.MOV.U32 R15, RZ, RZ, -0x1 ;  /* 0xffffffffff0f7424 */ /* 0x000fe400078e00ff */
[----:B0-----:R-:W-:-:S07]  /*133d0*/  IMAD.MOV.U32 R12, RZ, RZ, R4 ;  /* 0x000000ffff0c7224 */ /* 0x001fce00078e0004 */
[----:B------:R-:W-:Y:S05]  /*133e0*/  WARPSYNC.COLLECTIVE R15, `(.L_x_420) ;  /* 0x000000000f087348 */ /* 0x000fea0003c00000 */
[----:B------:R0:W1:Y:S02]  /*133f0*/  SHFL.IDX P6, R14, R13, R12, R11 ;  /* 0x0000000c0d0e7389 */ /* 0x00006400000c000b */
[----:B01----:R-:W-:Y:S01]  /*13400*/  ENDCOLLECTIVE ;  /* 0x000000000000791b */ /* 0x003fe20003800000 */
.L_x_420:
[----:B------:R-:W-:Y:S01]  /*13410*/  MOV R13, R10 ;  /* 0x0000000a000d7202 */ /* 0x000fe20000000f00 */
[----:B------:R-:W-:-:S07]  /*13420*/  IMAD.MOV.U32 R7, RZ, RZ, R14 ;  /* 0x000000ffff077224 */ /* 0x000fce00078e000e */
[----:B------:R-:W-:Y:S05]  /*13430*/  WARPSYNC.COLLECTIVE R15, `(.L_x_421) ;  /* 0x000000000f087348 */ /* 0x000fea0003c00000 */
[----:B------:R0:W1:Y:S02]  /*13440*/  SHFL.IDX P6, R14, R13, R12, R11 ;  /* 0x0000000c0d0e7389 */ /* 0x00006400000c000b */
[----:B01----:R-:W-:Y:S01]  /*13450*/  ENDCOLLECTIVE ;  /* 0x000000000000791b */ /* 0x003fe20003800000 */
.L_x_421:
[----:B------:R-:W-:Y:S01]  /*13460*/  IMAD.MOV.U32 R10, RZ, RZ, R14 ;  /* 0x000000ffff0a7224 */ /* 0x000fe200078e000e */
[----:B------:R-:W-:Y:S06]  /*13470*/  BRA `(.L_x_422) ;  /* 0xffffffbc00f07947 */ /* 0x000fec000383ffff */
.L_x_302:
[----:B------:R-:W-:Y:S01]  /*13480*/  BSSY B0, `(.L_x_423) ;  /* 0x0000007000007945 */ /* 0x000fe20003800000 */
[----:B------:R-:W-:Y:S02]  /*13490*/  IMAD.MOV.U32 R13, RZ, RZ, R2 ;  /* 0x000000ffff0d7224 */ /* 0x000fe400078e0002 */
[----:B------:R-:W-:Y:S02]  /*134a0*/  IMAD.MOV.U32 R11, RZ, RZ, 0x1f ;  /* 0x0000001fff0b7424 */ /* 0x000fe400078e00ff */
[----:B------:R-:W-:-:S07]  /*134b0*/  IMAD.MOV.U32 R15, RZ, RZ, -0x1 ;  /* 0xffffffffff0f7424 */ /* 0x000fce00078e00ff */
[----:B0123--:R-:W-:Y:S05]  /*134c0*/  WARPSYNC.COLLECTIVE R15, `(.L_x_424) ;  /* 0x000000000f087348 */ /* 0x00ffea0003c00000 */
[----:B------:R4:W0:Y:S02]  /*134d0*/  SHFL.IDX P6, R14, R13, R12, R11 ;  /* 0x0000000c0d0e7389 */ /* 0x00082400000c000b */
[----:B01234-:R-:W-:Y:S01]  /*134e0*/  ENDCOLLECTIVE ;  /* 0x000000000000791b */ /* 0x01ffe20003800000 */
.L_x_424:
[----:B------:R-:W-:Y:S05]  /*134f0*/  BSYNC B0 ;  /* 0x0000000000007941 */ /* 0x000fea0003800000 */
.L_x_423:
[----:B------:R-:W-:Y:S01]  /*13500*/  IMAD.MOV.U32 R6, RZ, RZ, R14 ;  /* 0x000000ffff067224 */ /* 0x000fe200078e000e */
[----:B------:R-:W-:Y:S06]  /*13510*/  BRA `(.L_x_301) ;  /* 0xffffffbc00e07947 */ /* 0x000fec000383ffff */
.L_x_306:
[----:B-1----:R1:W3:Y:S02]  /*13520*/  SYNCS.PHASECHK.TRANS64.TRYWAIT P0, [R4+URZ+0x2a820], R0 ;  /* 0x02a82000040075a7 */ /* 0x0022e4000800017f */
[----:B---3--:R-:W-:Y:S05]  /*13530*/  @!P0 NANOSLEEP.SYNCS 0x989680 ;  /* 0x009896800000895d */ /* 0x008fea0003900000 */
[----:B------:R-:W3:Y:S02]  /*13540*/  @!P0 SYNCS.PHASECHK.TRANS64 P0, [R4+URZ+0x2a820], R0 ;  /* 0x02a82000040085a7 */ /* 0x000ee4000800007f */
[----:B---3--:R-:W-:Y:S05]  /*13550*/  @!P0 BRA `(.L_x_306) ;  /* 0xfffffffc00f08947 */ /* 0x008fea000383ffff */
[----:B------:R-:W-:Y:S05]  /*13560*/  BRA `(.L_x_425) ;  /* 0xffffffc400387947 */ /* 0x000fea000383ffff */
.L_x_307:
[----:B------:R-:W3:Y:S01]  /*13570*/  S2R R2, SR_TID.X ;  /* 0x0000000000027919 */ /* 0x000ee20000002100 */
[----:B------:R-:W-:Y:S01]  /*13580*/  BSSY B0, `(.L_x_426) ;  /* 0x000000a000007945 */ /* 0x000fe20003800000 */
[----:B------:R-:W-:Y:S02]  /*13590*/  IMAD.MOV.U32 R12, RZ, RZ, RZ ;  /* 0x000000ffff0c7224 */ /* 0x000fe400078e00ff */
[----:B------:R-:W-:Y:S02]  /*135a0*/  IMAD.MOV.U32 R11, RZ, RZ, 0x1f ;  /* 0x0000001fff0b7424 */ /* 0x000fe400078e00ff */
[----:B------:R-:W-:Y:S01]  /*135b0*/  IMAD.MOV.U32 R15, RZ, RZ, -0x1 ;  /* 0xffffffffff0f7424 */ /* 0x000fe200078e00ff */
[----:B---3--:R-:W-:-:S04]  /*135c0*/  SHF.R.U32.HI R2, RZ, 0x5, R2 ;  /* 0x00000005ff027819 */ /* 0x008fc80000011602 */
[----:B------:R-:W-:-:S04]  /*135d0*/  LOP3.LUT R2, R2, 0x3, RZ, 0xc0, !PT ;  /* 0x0000000302027812 */ /* 0x000fc800078ec0ff */
[----:B------:R-:W-:-:S07]  /*135e0*/  MOV R13, R2 ;  /* 0x00000002000d7202 */ /* 0x000fce0000000f00 */
[----:B012---:R-:W-:Y:S05]  /*135f0*/  WARPSYNC.COLLECTIVE R15, `(.L_x_427) ;  /* 0x000000000f087348 */ /* 0x007fea0003c00000 */
[----:B------:R3:W4:Y:S02]  /*13600*/  SHFL.IDX P6, R14, R13, R12, R11 ;  /* 0x0000000c0d0e7389 */ /* 0x00072400000c000b */
[----:B01234-:R-:W-:Y:S01]  /*13610*/  ENDCOLLECTIVE ;  /* 0x000000000000791b */ /* 0x01ffe20003800000 */
.L_x_427:
[----:B------:R-:W-:Y:S05]  /*13620*/  BSYNC B0 ;  /* 0x0000000000007941 */ /* 0x000fea0003800000 */
.L_x_426:
[----:B------:R-:W-:Y:S05]  /*13630*/  BRA `(.L_x_428) ;  /* 0xffffffc400207947 */ /* 0x000fea000383ffff */
.L_x_310:
[----:B------:R-:W-:Y:S01]  /*13640*/  BSSY B1, `(.L_x_429) ;  /* 0x0000006000017945 */ /* 0x000fe20003800000 */
[----:B------:R-:W-:-:S07]  /*13650*/  IMAD.MOV.U32 R15, RZ, RZ, -0x1 ;  /* 0xffffffffff0f7424 */ /* 0x000fce00078e00ff */
[----:B012---:R-:W-:Y:S05]  /*13660*/  WARPSYNC.COLLECTIVE R15, `(.L_x_430) ;  /* 0x000000000f0c7348 */ /* 0x007fea0003c00000 */
[----:B------:R-:W-:Y:S02]  /*13670*/  ELECT P6, UR62, PT ;  /* 0x00000000003e782f */ /* 0x000fe400038c0000 */
[----:B------:R-:W-:Y:S01]  /*13680*/  MOV R14, UR62 ;  /* 0x0000003e000e7c02 */ /* 0x000fe20008000f00 */
[----:B012---:R-:W-:Y:S10]  /*13690*/  ENDCOLLECTIVE ;  /* 0x000000000000791b */ /* 0x007ff40003800000 */
.L_x_430:
[----:B------:R-:W-:Y:S05]  /*136a0*/  BSYNC B1 ;  /* 0x0000000000017941 */ /* 0x000fea0003800000 */
.L_x_429:
[----:B------:R-:W-:Y:S05]  /*136b0*/  BRA `(.L_x_431) ;  /* 0xffffffc400187947 */ /* 0x000fea000383ffff */
.L_x_312:
[----:B-1----:R1:W3:Y:S02]  /*136c0*/  SYNCS.PHASECHK.TRANS64.TRYWAIT P1, [R5+URZ+0x2a840], R0 ;  /* 0x02a84000050075a7 */ /* 0x0022e4000802017f */
[----:B---3--:R-:W-:Y:S05]  /*136d0*/  @!P1 NANOSLEEP.SYNCS 0x989680 ;  /* 0x009896800000995d */ /* 0x008fea0003900000 */
[----:B------:R-:W3:Y:S02]  /*136e0*/  @!P1 SYNCS.PHASECHK.TRANS64 P1, [R5+URZ+0x2a840], R0 ;  /* 0x02a84000050095a7 */ /* 0x000ee4000802007f */
[----:B---3--:R-:W-:Y:S05]  /*136f0*/  @!P1 BRA `(.L_x_312) ;  /* 0xfffffffc00f09947 */ /* 0x008fea000383ffff */
[----:B------:R-:W-:Y:S05]  /*13700*/  BRA `(.L_x_432) ;  /* 0xffffffc400407947 */ /* 0x000fea000383ffff */
.L_x_314:
[----:B---3--:R3:W4:Y:S02]  /*13710*/  SYNCS.PHASECHK.TRANS64.TRYWAIT P1, [R27+URZ+0x2a840], R2 ;  /* 0x02a840021b0075a7 */ /* 0x008724000802017f */
[----:B----4-:R-:W-:Y:S05]  /*13720*/  @!P1 NANOSLEEP.SYNCS 0x989680 ;  /* 0x009896800000995d */ /* 0x010fea0003900000 */
[----:B------:R-:W4:Y:S02]  /*13730*/  @!P1 SYNCS.PHASECHK.TRANS64 P1, [R27+URZ+0x2a840], R2 ;  /* 0x02a840021b0095a7 */ /* 0x000f24000802007f */
[----:B----4-:R-:W-:Y:S05]  /*13740*/  @!P1 BRA `(.L_x_314) ;  /* 0xfffffffc00f09947 */ /* 0x010fea000383ffff */
[----:B------:R-:W-:Y:S05]  /*13750*/  BRA `(.L_x_433) ;  /* 0xffffffc4004c7947 */ /* 0x000fea000383ffff */
.L_x_316:
[----:B----4-:R4:W0:Y:S02]  /*13760*/  SYNCS.PHASECHK.TRANS64.TRYWAIT P1, [R5+URZ+0x2a860], R0 ;  /* 0x02a86000050075a7 */ /* 0x010824000802017f */
[----:B0-----:R-:W-:Y:S05]  /*13770*/  @!P1 NANOSLEEP.SYNCS 0x989680 ;  /* 0x009896800000995d */ /* 0x001fea0003900000 */
[----:B------:R-:W0:Y:S02]  /*13780*/  @!P1 SYNCS.PHASECHK.TRANS64 P1, [R5+URZ+0x2a860], R0 ;  /* 0x02a86000050095a7 */ /* 0x000e24000802007f */
[----:B0-----:R-:W-:Y:S05]  /*13790*/  @!P1 BRA `(.L_x_316) ;  /* 0xfffffffc00f09947 */ /* 0x001fea000383ffff */
[----:B------:R-:W-:Y:S05]  /*137a0*/  BRA `(.L_x_434) ;  /* 0xffffffc400487947 */ /* 0x000fea000383ffff */
.L_x_435:
        /* <DEDUP_REMOVED lines=13> */
.L_x_3205:


//--------------------- .text._ZN7cutlass13device_kernelIN5flash11enable_sm90INS1_16FlashAttnFwdSm90INS1_25CollectiveMainloopFwdSm90ILi2EN4cute5tupleIJNS5_1CILi1EEES8_S8_EEENS6_IJNS7_ILi128EEENS7_ILi96EEENS7_ILi192EEEEEELi128ENS_6half_tEfNS_4arch4Sm90ELb0ELb0ELb1ELb1ELb1ELb1ELb0ELb1ELb1ELb1ELb1ELb0EEENS1_21CollectiveEpilogueFwdINS6_IJSA_SA_SB_EEES9_SE_SG_Li256ELb1ELb1ELb1ELb0EEENS1_36VarlenDynamicPersistentTileSchedulerILi128ELi96ELi256ELi128ELb1ELb1ELb1ELb0ELb1ELb1EEEEEEEEEvNT_6ParamsE --------------------------
	.section	.text._ZN7cutlass13device_kernelIN5flash11enable_sm90INS1_16FlashAttnFwdSm90INS1_25CollectiveMainloopFwdSm90ILi2EN4cute5tupleIJNS5_1CILi1EEES8_S8_EEENS6_IJNS7_ILi128EEENS7_ILi96EEENS7_ILi192EEEEEELi128ENS_6half_tEfNS_4arch4Sm90ELb0ELb0ELb1ELb1ELb1ELb1ELb0ELb1ELb1ELb1ELb1ELb0EEENS1_21CollectiveEpilogueFwdINS6_IJSA_SA_SB_EEES9_SE_SG_Li256ELb1ELb1ELb1ELb0EEENS1_36VarlenDynamicPersistentTileSchedulerILi128ELi96ELi256ELi128ELb1ELb1ELb1ELb0ELb1ELb1EEEEEEEEEvNT_6ParamsE,"ax",@progbits
	.align	128
.text._ZN7cutlass13device_kernelIN5flash11enable_sm90INS1_16FlashAttnFwdSm90INS1_25CollectiveMainloopFwdSm90ILi2EN4cute5tupleIJNS5_1CILi1EEES8_S8_EEENS6_IJNS7_ILi128EEENS7_ILi96EEENS7_ILi192EEEEEELi128ENS_6half_tEfNS_4arch4Sm90ELb0ELb0ELb1ELb1ELb1ELb1ELb0ELb1ELb1ELb1ELb1ELb0EEENS1_21CollectiveEpilogueFwdINS6_IJSA_SA_SB_EEES9_SE_SG_Li256ELb1ELb1ELb1ELb0EEENS1_36VarlenDynamicPersistentTileSchedulerILi128ELi96ELi256ELi128ELb1ELb1ELb1ELb0ELb1ELb1EEEEEEEEEvNT_6ParamsE:
        .type           _ZN7cutlass13device_kernelIN5flash11enable_sm90INS1_16FlashAttnFwdSm90INS1_25CollectiveMainloopFwdSm90ILi2EN4cute5tupleIJNS5_1CILi1EEES8_S8_EEENS6_IJNS7_ILi128EEENS7_ILi96EEENS7_ILi192EEEEEELi128ENS_6half_tEfNS_4arch4Sm90ELb0ELb0ELb1ELb1ELb1ELb1ELb0ELb1ELb1ELb1ELb1ELb0EEENS1_21CollectiveEpilogueFwdINS6_IJSA_SA_SB_EEES9_SE_SG_Li256ELb1ELb1ELb1ELb0EEENS1_36VarlenDynamicPersistentTileSchedulerILi128ELi96ELi256ELi128ELb1ELb1ELb1ELb0ELb1ELb1EEEEEEEEEvNT_6ParamsE,@function
        .size           _ZN7cutlass13device_kernelIN5flash11enable_sm90INS1_16FlashAttnFwdSm90INS1_25CollectiveMainloopFwdSm90ILi2EN4cute5tupleIJNS5_1CILi1EEES8_S8_EEENS6_IJNS7_ILi128EEENS7_ILi96EEENS7_ILi192EEEEEELi128ENS_6half_tEfNS_4arch4Sm90ELb0ELb0ELb1ELb1ELb1ELb1ELb0ELb1ELb1ELb1ELb1ELb0EEENS1_21CollectiveEpilogueFwdINS6_IJSA_SA_SB_EEES9_SE_SG_Li256ELb1ELb1ELb1ELb0EEENS1_36VarlenDynamicPersistentTileSchedulerILi128ELi96ELi256ELi128ELb1ELb1ELb1ELb0ELb1ELb1EEEEEEEEEvNT_6ParamsE,(.L_x_3206 - _ZN7cutlass13device_kernelIN5flash11enable_sm90INS1_16FlashAttnFwdSm90INS1_25CollectiveMainloopFwdSm90ILi2EN4cute5tupleIJNS5_1CILi1EEES8_S8_EEENS6_IJNS7_ILi128EEENS7_ILi96EEENS7_ILi192EEEEEELi128ENS_6half_tEfNS_4arch4Sm90ELb0ELb0ELb1ELb1ELb1ELb1ELb0ELb1ELb1ELb1ELb1ELb0EEENS1_21CollectiveEpilogueFwdINS6_IJSA_SA_SB_EEES9_SE_SG_Li256ELb1ELb1ELb1ELb0EEENS1_36VarlenDynamicPersistentTileSchedulerILi128ELi96ELi256ELi128ELb1ELb1ELb1ELb0ELb1ELb1EEEEEEEEEvNT_6ParamsE)
        .other          _ZN7cutlass13device_kernelIN5flash11enable_sm90INS1_16FlashAttnFwdSm90INS1_25CollectiveMainloopFwdSm90ILi2EN4cute5tupleIJNS5_1CILi1EEES8_S8_EEENS6_IJNS7_ILi128EEENS7_ILi96EEENS7_ILi192EEEEEELi128ENS_6half_tEfNS_4arch4Sm90ELb0ELb0ELb1ELb1ELb1ELb1ELb0ELb1ELb1ELb1ELb1ELb0EEENS1_21CollectiveEpilogueFwdINS6_IJSA_SA_SB_EEES9_SE_SG_Li256ELb1ELb1ELb1ELb0EEENS1_36VarlenDynamicPersistentTileSchedulerILi128ELi96ELi256ELi128ELb1ELb1ELb1ELb0ELb1ELb1EEEEEEEEEvNT_6ParamsE,@"STO_CUDA_ENTRY STV_DEFAULT"
_ZN7cutlass13device_kernelIN5flash11enable_sm90INS1_16FlashAttnFwdSm90INS1_25CollectiveMainloopFwdSm90ILi2EN4cute5tupleIJNS5_1CILi1EEES8_S8_EEENS6_IJNS7_ILi128EEENS7_ILi96EEENS7_ILi192EEEEEELi128ENS_6half_tEfNS_4arch4Sm90ELb0ELb0ELb1ELb1ELb1ELb1ELb0ELb1ELb1ELb1ELb1ELb0EEENS1_21CollectiveEpilogueFwdINS6_IJSA_SA_SB_EEES9_SE_SG_Li256ELb1ELb1ELb1ELb0EEENS1_36VarlenDynamicPersistentTileSchedulerILi128ELi96ELi256ELi128ELb1ELb1ELb1ELb0ELb1ELb1EEEEEEEEEvNT_6ParamsE:
[----:B------:R-:W0:Y:S02]  /*0000*/  LDC R1, c[0x0][0x28] ;  /* 0x00000a00ff017b82 */ /* 0x000e240000000800 */
[----:B0-----:R-:W-:Y:S01]  /*0010*/  VIADD R1, R1, 0xffffff70 ;  /* 0xffffff7001017836 */ /* 0x001fe20000000000 */
[----:B------:R-:W0:Y:S01]  /*0020*/  S2R R0, SR_TID.X ;  /* 0x0000000000007919 */ /* 0x000e220000002100 */
[----:B------:R-:W-:Y:S01]  /*0030*/  ELECT P0, URZ, PT ;  /* 0x00000000003f782f */ /* 0x000fe20003800000 */
[----:B------:R-:W-:Y:S01]  /*0040*/  BSSY B0, `(.L_x_436) ;  /* 0x000000e000007945 */ /* 0x000fe20003800000 */
[----:B0-----:R-:W-:-:S05]  /*0050*/  SHF.R.U32.HI R2, RZ, 0x5, R0 ;  /* 0x00000005ff027819 */ /* 0x001fca0000011600 */
[----:B------:R-:W0:Y:S02]  /*0060*/  SHFL.IDX PT, R3, R2, RZ, 0x1f ;  /* 0x00001fff02037589 */ /* 0x000e2400000e0000 */
[----:B0-----:R-:W-:Y:S02]  /*0070*/  ISETP.EQ.AND P0, PT, R3, RZ, P0 ;  /* 0x000000ff0300720c */ /* 0x001fe40000702270 */
[----:B------:R-:W-:-:S11]  /*0080*/  SHF.R.U32.HI R3, RZ, 0x7, R0 ;  /* 0x00000007ff037819 */ /* 0x000fd60000011600 */
[----:B------:R-:W-:Y:S05]  /*0090*/  @!P0 BRA `(.L_x_437) ;  /* 0x0000000000208947 */ /* 0x000fea0003800000 */
[----:B------:R-:W-:Y:S02]  /*00a0*/  ULDC.64 UR4, c[0x0][0x198] ;  /* 0x0000660000047ab9 */ /* 0x000fe40000000a00 */
[----:B------:R-:W-:Y:S02]  /*00b0*/  UIADD3 UR6, UP0, UR4, 0x570, URZ ;  /* 0x0000057004067890 */ /* 0x000fe4000ff1e03f */
[----:B------:R-:W-:Y:S02]  /*00c0*/  UIADD3 UR4, UP1, UR4, 0x670, URZ ;  /* 0x0000067004047890 */ /* 0x000fe4000ff3e03f */
[----:B------:R-:W-:Y:S02]  /*00d0*/  UIADD3.X UR7, URZ, UR5, URZ, UP0, !UPT ;  /* 0x000000053f077290 */ /* 0x000fe400087fe43f */
[----:B------:R-:W-:-:S07]  /*00e0*/  UIADD3.X UR5, URZ, UR5, URZ, UP1, !UPT ;  /* 0x000000053f057290 */ /* 0x000fce0008ffe43f */
[----:B------:R0:W-:Y:S02]  /*00f0*/  UTMACCTL.PF [UR6] ;  /* 0x00000000060079b9 */ /* 0x0001e40008040000 */
[----:B------:R0:W-:Y:S02]  /*0100*/  UTMACCTL.PF [UR4] ;  /* 0x00000000040079b9 */ /* 0x0001e40008040000 */
[----:B0-----:R-:W-:Y:S01]  /*0110*/  NOP ;  /* 0x0000000000007918 */ /* 0x001fe20000000000 */
.L_x_437:
[----:B------:R-:W-:Y:S05]  /*0120*/  BSYNC B0 ;  /* 0x0000000000007941 */ /* 0x000fea0003800000 */
.L_x_436:
[----:B------:R-:W-:Y:S01]  /*0130*/  VOTEU.ANY UP0, P0 ;  /* 0x00000000003f7886 */ /* 0x000fe20000000100 */
[----:B------:R-:W0:Y:S01]  /*0140*/  SHFL.IDX PT, R3, R3, RZ, 0x1f ;  /* 0x00001fff03037589 */ /* 0x000e2200000e0000 */
[----:B------:R-:W-:Y:S01]  /*0150*/  UMOV UR4, 0x80 ;  /* 0x0000008000047882 */ /* 0x000fe20000000000 */
[----:B------:R-:W-:Y:S01]  /*0160*/  UMOV UR7, 0x100 ;  /* 0x0000010000077882 */ /* 0x000fe20000000000 */
[----:B------:R-:W-:Y:S01]  /*0170*/  VOTEU.ANY UP1, P0 ;  /* 0x00000000003f7886 */ /* 0x000fe20000020100 */
[----:B------:R-:W1:Y:S01]  /*0180*/  @UP0 S2UR UR8, SR_CgaCtaId ;  /* 0x00000000000809c3 */ /* 0x000e620000008800 */
[----:B------:R-:W2:Y:S01]  /*0190*/  SHFL.IDX PT, R4, R2, RZ, 0x1f ;  /* 0x00001fff02047589 */ /* 0x000ea200000e0000 */
[----:B------:R-:W-:Y:S01]  /*01a0*/  @UP0 UMOV UR6, 0x400 ;  /* 0x0000040000060882 */ /* 0x000fe20000000000 */
[----:B------:R-:W-:-:S04]  /*01b0*/  @UP0 UIADD3 UR4, -UR4, 0x100000, URZ ;  /* 0x0010000004040890 */ /* 0x000fc8000fffe13f */
[----:B------:R-:W-:Y:S02]  /*01c0*/  @UP0 USHF.L.U32 UR5, UR4, 0xb, URZ ;  /* 0x0000000b04050899 */ /* 0x000fe4000800063f */
[----:B------:R-:W-:Y:S01]  /*01d0*/  @UP0 USHF.L.U32 UR4, UR4, 0x1, URZ ;  /* 0x0000000104040899 */ /* 0x000fe2000800063f */
[----:B------:R-:W-:Y:S01]  /*01e0*/  VOTEU.ANY UP2, P0 ;  /* 0x00000000003f7886 */ /* 0x000fe20000040100 */
[----:B0-----:R-:W-:Y:S01]  /*01f0*/  R2UR UR9, R3 ;  /* 0x00000000030972ca */ /* 0x001fe200000e0000 */
[----:B-1----:R-:W-:Y:S01]  /*0200*/  @UP0 ULEA UR8, UR8, UR6, 0x18 ;  /* 0x0000000608080291 */ /* 0x002fe2000f8ec03f */
[----:B--2---:R-:W-:Y:S01]  /*0210*/  ISETP.NE.AND P1, PT, R4, RZ, PT ;  /* 0x000000ff0400720c */ /* 0x004fe20003f25270 */
[----:B------:R-:W-:-:S04]  /*0220*/  @UP0 UIADD3 UR6, -UR7, 0x100000, URZ ;  /* 0x0010000007060890 */ /* 0x000fc8000fffe13f */
[----:B------:R-:W-:Y:S02]  /*0230*/  @UP0 USHF.L.U32 UR7, UR6, 0xb, URZ ;  /* 0x0000000b06070899 */ /* 0x000fe4000800063f */
[----:B------:R-:W-:-:S04]  /*0240*/  @UP0 USHF.L.U32 UR6, UR6, 0x1, URZ ;  /* 0x0000000106060899 */ /* 0x000fc8000800063f */
[----:B------:R-:W-:Y:S01]  /*0250*/  UISETP.NE.AND UP0, UPT, UR9, URZ, UPT ;  /* 0x0000003f0900728c */ /* 0x000fe2000bf05270 */
[----:B------:R-:W0:Y:S02]  /*0260*/  FENCE.VIEW.ASYNC.S ;  /* 0x00000000000073c6 */ /* 0x000e240000000000 */
[----:B0-----:R0:W1:Y:S05]  /*0270*/  @UP1 SYNCS.EXCH.64 URZ, [UR8+0x2a800], UR4 ;  /* 0x02a80004083f15b2 */ /* 0x00106a0008000100 */
[----:B------:R0:W2:Y:S01]  /*0280*/  @UP2 SYNCS.EXCH.64 URZ, [UR8+0x2a820], UR6 ;  /* 0x02a82006083f25b2 */ /* 0x0000a20008000100 */
        /* <DEDUP_REMOVED lines=14> */
[----:B0-----:R3:W4:Y:S08]  /*0370*/  SYNCS.EXCH.64 URZ, [UR8+0x2a830], UR4 ;  /* 0x02a83004083f75b2 */ /* 0x0017300008000100 */
[----:B------:R3:W0:Y:S01]  /*0380*/  SYNCS.EXCH.64 URZ, [UR8+0x2a840], UR6 ;  /* 0x02a84006083f75b2 */ /* 0x0006220008000100 */
[----:B------:R3:W0:Y:S01]  /*0390*/  SYNCS.EXCH.64 URZ, [UR8+0x2a838], UR4 ;  /* 0x02a83804083f75b2 */ /* 0x0006220008000100 */
[----:B------:R3:W0:Y:S02]  /*03a0*/  SYNCS.EXCH.64 URZ, [UR8+0x2a848], UR6 ;  /* 0x02a84806083f75b2 */ /* 0x0006240008000100 */
[----:B---3--:R-:W-:Y:S01]  /*03b0*/  NOP ;  /* 0x0000000000007918 */ /* 0x008fe20000000000 */
.L_x_438:
[----:B------:R-:W3:Y:S01]  /*03c0*/  SHFL.IDX PT, R3, R2, RZ, 0x1f ;  /* 0x00001fff02037589 */ /* 0x000ee200000e0000 */
[----:B------:R-:W-:Y:S01]  /*03d0*/  NOP ;  /* 0x0000000000007918 */ /* 0x000fe20000000000 */
[----:B---3--:R-:W-:-:S13]  /*03e0*/  ISETP.NE.AND P0, PT, R3, RZ, PT ;  /* 0x000000ff0300720c */ /* 0x008fda0003f05270 */
        /* <DEDUP_REMOVED lines=17> */
[----:B------:R3:W0:Y:S02]  /*0500*/  SYNCS.EXCH.64 URZ, [UR8+0x2a868], UR6 ;  /* 0x02a86806083f75b2 */ /* 0x0006240008000100 */
[----:B---3--:R-:W-:Y:S01]  /*0510*/  NOP ;  /* 0x0000000000007918 */ /* 0x008fe20000000000 */
.L_x_439:
[----:B------:R-:W3:Y:S01]  /*0520*/  SHFL.IDX PT, R3, R2, RZ, 0x1f ;  /* 0x00001fff02037589 */ /* 0x000ee200000e0000 */
[----:B------:R-:W-:Y:S01]  /*0530*/  NOP ;  /* 0x0000000000007918 */ /* 0x000fe20000000000 */
[----:B---3--:R-:W-:-:S13]  /*0540*/  ISETP.NE.AND P0, PT, R3, RZ, PT ;  /* 0x000000ff0300720c */ /* 0x008fda0003f05270 */
        /* <DEDUP_REMOVED lines=13> */
[----:B------:R3:W0:Y:S02]  /*0620*/  SYNCS.EXCH.64 URZ, [UR6+0x2a888], UR4 ;  /* 0x02a88804063f75b2 */ /* 0x0006240008000100 */
[----:B---3--:R-:W-:Y:S01]  /*0630*/  NOP ;  /* 0x0000000000007918 */ /* 0x008fe20000000000 */
.L_x_440:
        /* <DEDUP_REMOVED lines=22> */
.L_x_441:
        /* <DEDUP_REMOVED lines=22> */
.L_x_442:
[----:B------:R-:W-:Y:S01]  /*0900*/  PLOP3.LUT P0, PT, PT, PT, UP0, 0x80, 0x0 ;  /* 0x000000000000781c */ /* 0x000fe20003f0f008 */
[----:B------:R-:W-:Y:S01]  /*0910*/  UMOV UR60, 0x1 ;  /* 0x00000001003c7882 */ /* 0x000fe20000000000 */
[----:B------:R-:W-:Y:S01]  /*0920*/  NOP ;  /* 0x0000000000007918 */ /* 0x000fe20000000000 */
[----:B------:R-:W-:Y:S01]  /*0930*/  USEL UR60, UR60, 0x2, !UP0 ;  /* 0x000000023c3c7887 */ /* 0x000fe2000c000000 */
[----:B------:R-:W-:Y:S01]  /*0940*/  BSSY B9, `(.L_x_443) ;  /* 0x0002066000097945 */ /* 0x000fe20003800000 */
[----:B------:R-:W-:Y:S01]  /*0950*/  ULDC.64 UR56, c[0x0][0x208] ;  /* 0x0000820000387ab9 */ /* 0x000fe20000000a00 */
[----:B012-4-:R-:W-:Y:S07]  /*0960*/  BAR.SYNC.DEFER_BLOCKING 0x0 ;  /* 0x0000000000007b1d */ /* 0x017fee0000010000 */
[----:B------:R-:W-:Y:S05]  /*0970*/  @!P0 BRA `(.L_x_444) ;  /* 0x0000019400408947 */ /* 0x000fea0003800000 */
.L_x_445:
[----:B------:R-:W-:-:S08]  /*0980*/  NOP ;  /* 0x0000000000007918 */ /* 0x000fd00000000000 */
[----:B------:R-:W0:Y:S02]  /*0990*/  USETMAXREG.TRY_ALLOC.CTAPOOL UP0, 0xe8 ;  /* 0x000000e8000079c8 */ /* 0x000e240008000600 */
[----:B0-----:R-:W-:-:S13]  /*09a0*/  PLOP3.LUT P0, PT, PT, PT, UP0, 0x80, 0x0 ;  /* 0x000000000000781c */ /* 0x001fda0003f0f008 */
[----:B------:R-:W-:Y:S05]  /*09b0*/  @!P0 BRA `(.L_x_445) ;  /* 0xfffffffc00f08947 */ /* 0x000fea000383ffff */
[----:B------:R-:W0:Y:S08]  /*09c0*/  S2UR UR4, SR_CgaCtaId ;  /* 0x00000000000479c3 */ /* 0x000e300000008800 */
[----:B------:R-:W-:Y:S06]  /*09d0*/  BAR.ARV 0x8, 0x180 ;  /* 0x0206000000007b1d */ /* 0x000fec0000002000 */
[----:B------:R-:W-:-:S02]  /*09e0*/  MOV R2, 0x400 ;  /* 0x0000040000027802 */ /* 0x000fc40000000f00 */
[----:B------:R-:W-:Y:S01]  /*09f0*/  BAR.SYNC.DEFER_BLOCKING 0x5, 0x180 ;  /* 0x0146000000007b1d */ /* 0x000fe20000010000 */
[----:B0-----:R-:W-:-:S05]  /*0a00*/  IMAD.U32 R183, RZ, RZ, UR4 ;  /* 0x00000004ffb77e24 */ /* 0x001fca000f8e00ff */
[----:B------:R-:W-:Y:S01]  /*0a10*/  ULDC UR4, c[0x0][0xc3c] ;  /* 0x00030f0000047ab9 */ /* 0x000fe20000000800 */
[----:B------:R-:W-:-:S05]  /*0a20*/  LEA R2, R183, R2, 0x18 ;  /* 0x00000002b7027211 */ /* 0x000fca00078ec0ff */
[----:B------:R-:W0:Y:S01]  /*0a30*/  LDS.128 R144, [R2+0x2a8d0] ;  /* 0x02a8d00002907984 */ /* 0x000e220000000c00 */
[----:B------:R-:W-:Y:S06]  /*0a40*/  BAR.ARV 0x4, 0x180 ;  /* 0x0106000000007b1d */ /* 0x000fec0000002000 */
[----:B0-----:R-:W-:-:S13]  /*0a50*/  ISETP.GE.AND P0, PT, R147, UR4, PT ;  /* 0x0000000493007c0c */ /* 0x001fda000bf06270 */
[----:B------:R-:W-:Y:S05]  /*0a60*/  @P0 BRA `(.L_x_446) ;  /* 0x00000204004c0947 */ /* 0x000fea0003800000 */
[----:B------:R-:W-:Y:S01]  /*0a70*/  IADD3 R0, R0, -0x80, RZ ;  /* 0xffffff8000007810 */ /* 0x000fe20007ffe0ff */
[----:B------:R-:W-:Y:S01]  /*0a80*/  IMAD.MOV.U32 R191, RZ, RZ, RZ ;  /* 0x000000ffffbf7224 */ /* 0x000fe200078e00ff */
[----:B------:R-:W-:Y:S01]  /*0a90*/  R2UR UR59, R2 ;  /* 0x00000000023b72ca */ /* 0x000fe200000e0000 */
[----:B------:R-:W-:Y:S01]  /*0aa0*/  IMAD.MOV.U32 R181, RZ, RZ, RZ ;  /* 0x000000ffffb57224 */ /* 0x000fe200078e00ff */
[----:B------:R-:W-:Y:S01]  /*0ab0*/  SHF.R.S32.HI R3, RZ, 0x1f, R0 ;  /* 0x0000001fff037819 */ /* 0x000fe20000011400 */
[----:B------:R-:W-:Y:S01]  /*0ac0*/  IMAD.MOV.U32 R174, RZ, RZ, RZ ;  /* 0x000000ffffae7224 */ /* 0x000fe200078e00ff */
[----:B------:R-:W-:Y:S01]  /*0ad0*/  MOV R167, RZ ;  /* 0x000000ff00a77202 */ /* 0x000fe20000000f00 */
[----:B------:R-:W-:Y:S01]  /*0ae0*/  ULOP3.LUT UR58, UR60, 0x1, URZ, 0xfc, !UPT ;  /* 0x000000013c3a7892 */ /* 0x000fe2000f8efc3f */
[CC--:B------:R-:W-:Y:S02]  /*0af0*/  LEA.HI R5, R3.reuse, R0.reuse, RZ, 0x4 ;  /* 0x0000000003057211 */ /* 0x0c0fe400078f20ff */
[----:B------:R-:W-:-:S02]  /*0b00*/  LEA.HI R8, R3, R0, RZ, 0x2 ;  /* 0x0000000003087211 */ /* 0x000fc400078f10ff */
[----:B------:R-:W-:Y:S02]  /*0b10*/  SHF.R.S32.HI R6, RZ, 0x4, R5 ;  /* 0x00000004ff067819 */ /* 0x000fe40000011405 */
[----:B------:R-:W-:Y:S01]  /*0b20*/  LOP3.LUT R9, R8, 0xfffffffc, RZ, 0xc0, !PT ;  /* 0xfffffffc08097812 */ /* 0x000fe200078ec0ff */
[----:B------:R-:W-:Y:S01]  /*0b30*/  UIADD3 UR59, UR59, 0xc400, URZ ;  /* 0x0000c4003b3b7890 */ /* 0x000fe2000fffe03f */
[----:B------:R-:W-:Y:S02]  /*0b40*/  LEA.HI R4, R3, R0, RZ, 0x7 ;  /* 0x0000000003047211 */ /* 0x000fe400078f38ff */
[----:B------:R-:W-:Y:S01]  /*0b50*/  LEA.HI R7, R5, R6, RZ, 0x1 ;  /* 0x0000000605077211 */ /* 0x000fe200078f08ff */
[----:B------:R-:W-:Y:S01]  /*0b60*/  IMAD.IADD R214, R0, 0x1, -R9 ;  /* 0x0000000100d67824 */ /* 0x000fe200078e0a09 */
[----:B------:R-:W-:Y:S02]  /*0b70*/  LOP3.LUT R11, R4, 0xffffff80, RZ, 0xc0, !PT ;  /* 0xffffff80040b7812 */ /* 0x000fe400078ec0ff */
[----:B------:R-:W-:Y:S01]  /*0b80*/  LOP3.LUT R7, R7, 0x1ffffffe, RZ, 0xc0, !PT ;  /* 0x1ffffffe07077812 */ /* 0x000fe200078ec0ff */
[----:B------:R-:W-:Y:S01]  /*0b90*/  IMAD.SHL.U32 R160, R214, 0x4, RZ ;  /* 0x00000004d6a07824 */ /* 0x000fe200078e00ff */
[CC--:B------:R-:W-:Y:S01]  /*0ba0*/  LEA.HI R217, R3.reuse, R0.reuse, RZ, 0x3 ;  /* 0x0000000003d97211 */ /* 0x0c0fe200078f18ff */
[----:B------:R-:W-:Y:S01]  /*0bb0*/  IMAD.IADD R220, R0, 0x1, -R11 ;  /* 0x0000000100dc7824 */ /* 0x000fe200078e0a0b */
[----:B------:R-:W-:Y:S01]  /*0bc0*/  IADD3 R7, R6, -R7, RZ ;  /* 0x8000000706077210 */ /* 0x000fe20007ffe0ff */
[C---:B------:R-:W-:Y:S01]  /*0bd0*/  VIADD R169, R160.reuse, 0x20 ;  /* 0x00000020a0a97836 */ /* 0x040fe20000000000 */
[----:B------:R-:W-:Y:S01]  /*0be0*/  LEA.HI R6, R3, R0, RZ, 0x5 ;  /* 0x0000000003067211 */ /* 0x000fe200078f28ff */
[C---:B------:R-:W-:Y:S01]  /*0bf0*/  VIADD R173, R160.reuse, 0x50 ;  /* 0x00000050a0ad7836 */ /* 0x040fe20000000000 */
[----:B------:R-:W-:Y:S01]  /*0c00*/  LOP3.LUT R3, R217, 0xfffffff8, RZ, 0xc0, !PT ;  /* 0xfffffff8d9037812 */ /* 0x000fe200078ec0ff */
[C---:B------:R-:W-:Y:S01]  /*0c10*/  IMAD.IADD R13, R160.reuse, 0x1, R169 ;  /* 0x00000001a00d7824 */ /* 0x040fe200078e02a9 */
[----:B------:R-:W-:Y:S01]  /*0c20*/  LOP3.LUT R5, R5, 0x3fffff0, RZ, 0xc0, !PT ;  /* 0x03fffff005057812 */ /* 0x000fe200078ec0ff */
[----:B------:R-:W-:Y:S01]  /*0c30*/  IMAD.SHL.U32 R20, R173, 0x2, RZ ;  /* 0x00000002ad147824 */ /* 0x000fe200078e00ff */
[C---:B------:R-:W-:Y:S01]  /*0c40*/  IADD3 R171, R160.reuse, 0x40, RZ ;  /* 0x00000040a0ab7810 */ /* 0x040fe20007ffe0ff */
[----:B------:R-:W-:Y:S01]  /*0c50*/  VIADD R170, R160, 0x10 ;  /* 0x00000010a0aa7836 */ /* 0x000fe20000000000 */
[----:B------:R-:W-:Y:S01]  /*0c60*/  SHF.R.S32.HI R9, RZ, 0x1f, R220 ;  /* 0x0000001fff097819 */ /* 0x000fe200000114dc */
[----:B------:R-:W-:Y:S01]  /*0c70*/  IMAD.SHL.U32 R225, R169, 0x2, RZ ;  /* 0x00000002a9e17824 */ /* 0x000fe200078e00ff */
[----:B------:R-:W-:Y:S01]  /*0c80*/  IADD3 R186, R0, -R3, RZ ;  /* 0x8000000300ba7210 */ /* 0x000fe20007ffe0ff */
[----:B------:R-:W-:Y:S01]  /*0c90*/  IMAD.SHL.U32 R222, R170, 0x2, RZ ;  /* 0x00000002aade7824 */ /* 0x000fe200078e00ff */
[----:B------:R-:W-:Y:S01]  /*0ca0*/  SHF.R.S32.HI R6, RZ, 0x5, R6 ;  /* 0x00000005ff067819 */ /* 0x000fe20000011406 */
[----:B------:R-:W-:Y:S01]  /*0cb0*/  IMAD.SHL.U32 R229, R171, 0x2, RZ ;  /* 0x00000002abe57824 */ /* 0x000fe200078e00ff */
[----:B------:R-:W-:Y:S01]  /*0cc0*/  IADD3 R5, R0, -R5, RZ ;  /* 0x8000000500057210 */ /* 0x000fe20007ffe0ff */
[----:B------:R-:W-:Y:S01]  /*0cd0*/  IMAD.IADD R0, R160, 0x1, R171 ;  /* 0x00000001a0007824 */ /* 0x000fe200078e02ab */
[--C-:B------:R-:W-:Y:S01]  /*0ce0*/  SHF.R.S32.HI R166, RZ, 0x2, R8.reuse ;  /* 0x00000002ffa67819 */ /* 0x100fe20000011408 */
[C---:B------:R-:W-:Y:S01]  /*0cf0*/  IMAD.SHL.U32 R179, R6.reuse, 0x200, RZ ;  /* 0x0000020006b37824 */ /* 0x040fe200078e00ff */
[----:B------:R-:W-:Y:S01]  /*0d00*/  SHF.R.S32.HI R3, RZ, 0x1f, R8 ;  /* 0x0000001fff037819 */ /* 0x000fe20000011408 */
[----:B------:R-:W-:Y:S01]  /*0d10*/  IMAD R16, R6, 0x10, R5 ;  /* 0x0000001006107824 */ /* 0x000fe200078e0205 */
[----:B------:R-:W-:Y:S01]  /*0d20*/  LEA.HI R10, R9, R220, RZ, 0x2 ;  /* 0x000000dc090a7211 */ /* 0x000fe200078f10ff */
[----:B------:R-:W-:Y:S01]  /*0d30*/  IMAD.SHL.U32 R184, R186, 0x8, RZ ;  /* 0x00000008bab87824 */ /* 0x000fe200078e00ff */
[----:B------:R-:W-:Y:S01]  /*0d40*/  LEA.HI R3, R3, R166, RZ, 0x3 ;  /* 0x000000a603037211 */ /* 0x000fe200078f18ff */
[----:B------:R-:W-:Y:S01]  /*0d50*/  IMAD R15, R16, 0x8, R7 ;  /* 0x00000008100f7824 */ /* 0x000fe200078e0207 */
[--C-:B------:R-:W-:Y:S01]  /*0d60*/  SHF.R.S32.HI R11, RZ, 0x2, R10.reuse ;  /* 0x00000002ff0b7819 */ /* 0x100fe2000001140a */
[----:B------:R-:W-:Y:S01]  /*0d70*/  VIADD R185, R184, 0x40 ;  /* 0x00000040b8b97836 */ /* 0x000fe20000000000 */
[----:B------:R-:W-:-:S02]  /*0d80*/  SHF.R.S32.HI R12, RZ, 0x1f, R10 ;  /* 0x0000001fff0c7819 */ /* 0x000fc4000001140a */
[----:B------:R-:W-:Y:S02]  /*0d90*/  SHF.R.S32.HI R5, RZ, 0x1f, R0 ;  /* 0x0000001fff057819 */ /* 0x000fe40000011400 */
[----:B------:R-:W-:Y:S02]  /*0da0*/  IADD3 R18, R166, 0x40, RZ ;  /* 0x00000040a6127810 */ /* 0x000fe40007ffe0ff */
[----:B------:R-:W-:Y:S02]  /*0db0*/  LOP3.LUT R3, R3, 0xfffffff8, RZ, 0xc0, !PT ;  /* 0xfffffff803037812 */ /* 0x000fe400078ec0ff */
[----:B------:R-:W-:Y:S01]  /*0dc0*/  LEA.HI R12, R12, R11, RZ, 0x3 ;  /* 0x0000000b0c0c7211 */ /* 0x000fe200078f18ff */
[----:B------:R-:W-:Y:S01]  /*0dd0*/  IMAD.SHL.U32 R168, R18, 0x40, RZ ;  /* 0x0000004012a87824 */ /* 0x000fe200078e00ff */
[----:B------:R-:W-:Y:S01]  /*0de0*/  SHF.R.S32.HI R19, RZ, 0x7, R4 ;  /* 0x00000007ff137819 */ /* 0x000fe20000011404 */
[----:B------:R-:W-:Y:S01]  /*0df0*/  IMAD.IADD R219, R166, 0x1, -R3 ;  /* 0x00000001a6db7824 */ /* 0x000fe200078e0a03 */
[----:B------:R-:W-:-:S02]  /*0e00*/  LEA.HI R164, R5, R0, RZ, 0x3 ;  /* 0x0000000005a47211 */ /* 0x000fc400078f18ff */
[----:B------:R-:W-:Y:S01]  /*0e10*/  LEA.HI R5, R5, R0, RZ, 0x6 ;  /* 0x0000000005057211 */ /* 0x000fe200078f30ff */
[----:B------:R-:W-:Y:S01]  /*0e20*/  IMAD.SHL.U32 R177, R219, 0x40, RZ ;  /* 0x00000040dbb17824 */ /* 0x000fe200078e00ff */
[----:B------:R-:W-:Y:S01]  /*0e30*/  SHF.R.S32.HI R0, RZ, 0x1f, R18 ;  /* 0x0000001fff007819 */ /* 0x000fe20000011412 */
[----:B------:R0:W-:Y:S01]  /*0e40*/  STL [R1+0x64], R19 ;  /* 0x0000641301007387 */ /* 0x0001e20000100800 */
[----:B------:R-:W-:Y:S02]  /*0e50*/  LOP3.LUT R12, R12, 0xfffffff8, RZ, 0xc0, !PT ;  /* 0xfffffff80c0c7812 */ /* 0x000fe400078ec0ff */
[----:B------:R-:W-:Y:S02]  /*0e60*/  LEA.HI R9, R9, R220, RZ, 0x5 ;  /* 0x000000dc09097211 */ /* 0x000fe400078f28ff */
[----:B------:R-:W-:Y:S01]  /*0e70*/  LEA.HI R4, R4, R19, RZ, 0x1 ;  /* 0x0000001304047211 */ /* 0x000fe200078f08ff */
[----:B------:R-:W-:Y:S01]  /*0e80*/  IMAD.IADD R12, R11, 0x1, -R12 ;  /* 0x000000010b0c7824 */ /* 0x000fe200078e0a0c */
[----:B------:R-:W-:-:S02]  /*0e90*/  SHF.R.S32.HI R14, RZ, 0x1f, R13 ;  /* 0x0000001fff0e7819 */ /* 0x000fc4000001140d */
[----:B------:R-:W-:Y:S01]  /*0ea0*/  LEA.HI R0, R0, R18, RZ, 0x3 ;  /* 0x0000001200007211 */ /* 0x000fe200078f18ff */
[----:B------:R-:W-:Y:S01]  /*0eb0*/  IMAD.MOV.U32 R18, RZ, RZ, RZ ;  /* 0x000000ffff127224 */ /* 0x000fe200078e00ff */
[----:B------:R-:W-:Y:S02]  /*0ec0*/  SHF.R.S32.HI R9, RZ, 0x5, R9 ;  /* 0x00000005ff097819 */ /* 0x000fe40000011409 */
[----:B------:R-:W-:Y:S02]  /*0ed0*/  LOP3.LUT R4, R4, 0x3fffffe, RZ, 0xc0, !PT ;  /* 0x03fffffe04047812 */ /* 0x000fe400078ec0ff */
[CC--:B------:R-:W-:Y:S01]  /*0ee0*/  LEA.HI R163, R14.reuse, R13.reuse, RZ, 0x3 ;  /* 0x0000000d0ea37211 */ /* 0x0c0fe200078f18ff */
[----:B------:R-:W-:Y:S01]  /*0ef0*/  IMAD R9, R9, 0x10, R12 ;  /* 0x0000001009097824 */ /* 0x000fe200078e020c */
[----:B------:R-:W-:Y:S01]  /*0f00*/  LEA.HI R13, R14, R13, RZ, 0x6 ;  /* 0x0000000d0e0d7211 */ /* 0x000fe200078f30ff */
[----:B------:R-:W-:Y:S01]  /*0f10*/  IMAD.IADD R4, R19, 0x1, -R4 ;  /* 0x0000000113047824 */ /* 0x000fe200078e0a04 */
[----:B------:R-:W-:-:S02]  /*0f20*/  SHF.L.U32 R0, R0, 0x6, RZ ;  /* 0x0000000600007819 */ /* 0x000fc400000006ff */
[----:B------:R-:W-:Y:S01]  /*0f30*/  LOP3.LUT R177, R177, 0x1c0, RZ, 0xc0, !PT ;  /* 0x000001c0b1b17812 */ /* 0x000fe200078ec0ff */
[----:B------:R-:W-:Y:S01]  /*0f40*/  IMAD.SHL.U32 R13, R13, 0x80, RZ ;  /* 0x000000800d0d7824 */ /* 0x000fe200078e00ff */
[----:B------:R-:W-:Y:S02]  /*0f50*/  LOP3.LUT R180, R0, 0xfffffe00, RZ, 0xc0, !PT ;  /* 0xfffffe0000b47812 */ /* 0x000fe400078ec0ff */
[----:B------:R-:W-:Y:S02]  /*0f60*/  LOP3.LUT R168, R168, 0x1c0, RZ, 0xc0, !PT ;  /* 0x000001c0a8a87812 */ /* 0x000fe400078ec0ff */
[----:B------:R-:W-:Y:S02]  /*0f70*/  SHF.L.U32 R0, R5, 0x7, RZ ;  /* 0x0000000705007819 */ /* 0x000fe400000006ff */
[----:B------:R-:W-:Y:S02]  /*0f80*/  SHF.R.U32.HI R178, RZ, 0x3, R177 ;  /* 0x00000003ffb27819 */ /* 0x000fe400000116b1 */
[----:B------:R-:W-:-:S02]  /*0f90*/  LOP3.LUT R3, R177, 0x38, R163, 0xf8, !PT ;  /* 0x00000038b1037812 */ /* 0x000fc400078ef8a3 */
[----:B------:R-:W-:Y:S02]  /*0fa0*/  LEA R11, R4, R9, 0x6 ;  /* 0x00000009040b7211 */ /* 0x000fe400078e30ff */
[----:B------:R-:W-:Y:S02]  /*0fb0*/  SHF.R.U32.HI R12, RZ, 0x3, R168 ;  /* 0x00000003ff0c7819 */ /* 0x000fe400000116a8 */
[----:B------:R-:W-:Y:S01]  /*0fc0*/  LOP3.LUT R4, R168, 0x38, R163, 0xf8, !PT ;  /* 0x00000038a8047812 */ /* 0x000fe200078ef8a3 */
[----:B------:R-:W-:Y:S01]  /*0fd0*/  STL [R1+0x68], R11 ;  /* 0x0000680b01007387 */ /* 0x000fe20000100800 */
[----:B------:R-:W-:Y:S02]  /*0fe0*/  LOP3.LUT R6, R0, 0xffffe000, RZ, 0xc0, !PT ;  /* 0xffffe00000067812 */ /* 0x000fe400078ec0ff */
[----:B------:R-:W-:Y:S01]  /*0ff0*/  LOP3.LUT R13, R13, 0xffffe000, RZ, 0xc0, !PT ;  /* 0xffffe0000d0d7812 */ /* 0x000fe200078ec0ff */
[----:B------:R-:W-:Y:S01]  /*1000*/  STL [R1+0x40], R20 ;  /* 0x0000401401007387 */ /* 0x000fe20000100800 */
[----:B------:R-:W-:-:S02]  /*1010*/  LOP3.LUT R0, R3, R178, RZ, 0x3c, !PT ;  /* 0x000000b203007212 */ /* 0x000fc400078e3cff */
[--C-:B------:R-:W-:Y:S02]  /*1020*/  LOP3.LUT R5, R177, 0x38, R164.reuse, 0xf8, !PT ;  /* 0x00000038b1057812 */ /* 0x100fe400078ef8a4 */
[----:B------:R-:W-:Y:S02]  /*1030*/  LOP3.LUT R3, R4, R12, RZ, 0x3c, !PT ;  /* 0x0000000c04037212 */ /* 0x000fe400078e3cff */
[----:B------:R-:W-:Y:S02]  /*1040*/  IADD3 R4, R0, R13, R179 ;  /* 0x0000000d00047210 */ /* 0x000fe40007ffe0b3 */
[----:B------:R-:W-:Y:S02]  /*1050*/  LOP3.LUT R7, R168, 0x38, R164, 0xf8, !PT ;  /* 0x00000038a8077812 */ /* 0x000fe400078ef8a4 */
[----:B------:R-:W-:Y:S02]  /*1060*/  LOP3.LUT R5, R5, R178, RZ, 0x3c, !PT ;  /* 0x000000b205057212 */ /* 0x000fe400078e3cff */
[----:B------:R-:W-:-:S02]  /*1070*/  LEA.HI R0, R214, R214, RZ, 0x1 ;  /* 0x000000d6d6007211 */ /* 0x000fc400078f08ff */
[----:B------:R-:W-:Y:S02]  /*1080*/  IADD3 R13, R3, R13, R180 ;  /* 0x0000000d030d7210 */ /* 0x000fe40007ffe0b4 */
[----:B------:R-:W-:Y:S02]  /*1090*/  LOP3.LUT R7, R7, R12, RZ, 0x3c, !PT ;  /* 0x0000000c07077212 */ /* 0x000fe400078e3cff */
[----:B------:R-:W-:Y:S02]  /*10a0*/  IADD3 R8, R5, R6, R179 ;  /* 0x0000000605087210 */ /* 0x000fe40007ffe0b3 */
[----:B------:R-:W-:Y:S02]  /*10b0*/  LOP3.LUT R3, R0, 0x1ffffffe, RZ, 0xc0, !PT ;  /* 0x1ffffffe00037812 */ /* 0x000fe400078ec0ff */
[----:B------:R-:W-:Y:S02]  /*10c0*/  SHF.L.U32 R16, R214, 0x3, RZ ;  /* 0x00000003d6107819 */ /* 0x000fe400000006ff */
[----:B------:R-:W-:-:S02]  /*10d0*/  SHF.R.S32.HI R0, RZ, 0x1f, R184 ;  /* 0x0000001fff007819 */ /* 0x000fc400000114b8 */
[----:B------:R-:W-:Y:S01]  /*10e0*/  LOP3.LUT R5, R10, 0x7ffffffc, RZ, 0xc0, !PT ;  /* 0x7ffffffc0a057812 */ /* 0x000fe200078ec0ff */
[C---:B0-----:R-:W-:Y:S01]  /*10f0*/  VIADD R19, R16.reuse, 0x60 ;  /* 0x0000006010137836 */ /* 0x041fe20000000000 */
[----:B------:R-:W-:Y:S01]  /*1100*/  SHF.R.S32.HI R0, RZ, 0x1f, R169 ;  /* 0x0000001fff007819 */ /* 0x000fe200000114a9 */
[----:B------:R-:W-:Y:S01]  /*1110*/  VIADD R23, R16, 0xa0 ;  /* 0x000000a010177836 */ /* 0x000fe20000000000 */
[----:B------:R-:W-:Y:S01]  /*1120*/  SHF.R.S32.HI R10, RZ, 0x1f, R173 ;  /* 0x0000001fff0a7819 */ /* 0x000fe200000114ad */
[----:B------:R-:W-:Y:S01]  /*1130*/  IMAD.IADD R5, R220, 0x1, -R5 ;  /* 0x00000001dc057824 */ /* 0x000fe200078e0a05 */
[----:B------:R-:W-:Y:S02]  /*1140*/  IADD3 R6, R7, R6, R180 ;  /* 0x0000000607067210 */ /* 0x000fe40007ffe0b4 */
[----:B------:R-:W-:Y:S01]  /*1150*/  LOP3.LUT R7, R168, 0x38, R16, 0xf8, !PT ;  /* 0x00000038a8077812 */ /* 0x000fe200078ef810 */
[----:B------:R-:W-:Y:S01]  /*1160*/  IMAD.SHL.U32 R199, R5, 0x2, RZ ;  /* 0x0000000205c77824 */ /* 0x000fe200078e00ff */
[----:B------:R-:W-:-:S02]  /*1170*/  SHF.R.S32.HI R14, RZ, 0x1f, R185 ;  /* 0x0000001fff0e7819 */ /* 0x000fc400000114b9 */
[----:B------:R-:W-:Y:S01]  /*1180*/  SHF.L.U32 R14, R15, 0x3, RZ ;  /* 0x000000030f0e7819 */ /* 0x000fe200000006ff */
[----:B------:R-:W-:Y:S01]  /*1190*/  VIADD R211, R199, 0x28 ;  /* 0x00000028c7d37836 */ /* 0x000fe20000000000 */
[----:B------:R-:W-:Y:S01]  /*11a0*/  SHF.L.U64.HI R223, R169, 0x1, R0 ;  /* 0x00000001a9df7819 */ /* 0x000fe20000010200 */
[----:B------:R-:W-:Y:S01]  /*11b0*/  VIADD R208, R199, 0x40 ;  /* 0x00000040c7d07836 */ /* 0x000fe20000000000 */
[----:B------:R-:W-:Y:S01]  /*11c0*/  SHF.L.U64.HI R0, R173, 0x1, R10 ;  /* 0x00000001ad007819 */ /* 0x000fe2000001020a */
[----:B------:R-:W-:Y:S01]  /*11d0*/  STL [R1+0x70], R14 ;  /* 0x0000700e01007387 */ /* 0x000fe20000100800 */
[----:B------:R-:W-:Y:S01]  /*11e0*/  LOP3.LUT R7, R180, R7, R12, 0xf6, !PT ;  /* 0x00000007b4077212 */ /* 0x000fe200078ef60c */
[C---:B------:R-:W-:Y:S01]  /*11f0*/  VIADD R205, R199.reuse, 0x58 ;  /* 0x00000058c7cd7836 */ /* 0x040fe20000000000 */
[C---:B------:R-:W-:Y:S01]  /*1200*/  IADD3 R213, R199.reuse, 0x18, RZ ;  /* 0x00000018c7d57810 */ /* 0x040fe20007ffe0ff */
[----:B------:R0:W-:Y:S01]  /*1210*/  STL [R1+0x3c], R0 ;  /* 0x00003c0001007387 */ /* 0x0001e20000100800 */
[C---:B------:R-:W-:Y:S01]  /*1220*/  VIADD R202, R199.reuse, 0x70 ;  /* 0x00000070c7ca7836 */ /* 0x040fe20000000000 */
[C---:B------:R-:W-:Y:S01]  /*1230*/  IADD3 R210, R199.reuse, 0x30, RZ ;  /* 0x00000030c7d27810 */ /* 0x040fe20007ffe0ff */
[C---:B------:R-:W-:Y:S01]  /*1240*/  VIADD R212, R199.reuse, 0x20 ;  /* 0x00000020c7d47836 */ /* 0x040fe20000000000 */
[C---:B------:R-:W-:Y:S01]  /*1250*/  IADD3 R207, R199.reuse, 0x48, RZ ;  /* 0x00000048c7cf7810 */ /* 0x040fe20007ffe0ff */
[C---:B------:R-:W-:Y:S01]  /*1260*/  VIADD R209, R199.reuse, 0x38 ;  /* 0x00000038c7d17836 */ /* 0x040fe20000000000 */
[C---:B------:R-:W-:Y:S01]  /*1270*/  IADD3 R204, R199.reuse, 0x60, RZ ;  /* 0x00000060c7cc7810 */ /* 0x040fe20007ffe0ff */
[C---:B------:R-:W-:Y:S01]  /*1280*/  VIADD R206, R199.reuse, 0x50 ;  /* 0x00000050c7ce7836 */ /* 0x040fe20000000000 */
[----:B------:R-:W-:Y:S01]  /*1290*/  LEA R4, R4, UR59, 0x1 ;  /* 0x0000003b04047c11 */ /* 0x000fe2000f8e08ff */
[----:B------:R-:W-:Y:S01]  /*12a0*/  VIADD R203, R199, 0x68 ;  /* 0x00000068c7cb7836 */ /* 0x000fe20000000000 */
[----:B0-----:R-:W-:-:S02]  /*12b0*/  LEA R0, R7, UR59, 0x1 ;  /* 0x0000003b07007c11 */ /* 0x001fc4000f8e08ff */
[----:B------:R-:W-:Y:S02]  /*12c0*/  IADD3 R201, R199, 0x78, RZ ;  /* 0x00000078c7c97810 */ /* 0x000fe40007ffe0ff */
[----:B------:R-:W-:Y:S01]  /*12d0*/  SHF.R.S32.HI R5, RZ, 0x1f, R213 ;  /* 0x0000001fff057819 */ /* 0x000fe200000114d5 */
[----:B------:R0:W-:Y:S01]  /*12e0*/  STL [R1+0x5c], R0 ;  /* 0x00005c0001007387 */ /* 0x0001e20000100800 */
[----:B------:R-:W-:Y:S02]  /*12f0*/  IADD3 R3, R214, -R3, RZ ;  /* 0x80000003d6037210 */ /* 0x000fe40007ffe0ff */
[----:B------:R-:W-:Y:S01]  /*1300*/  SHF.R.S32.HI R5, RZ, 0x1f, R210 ;  /* 0x0000001fff057819 */ /* 0x000fe200000114d2 */
[----:B------:R1:W-:Y:S01]  /*1310*/  STL [R1+0x60], R4 ;  /* 0x0000600401007387 */ /* 0x0003e20000100800 */
[----:B------:R-:W-:Y:S02]  /*1320*/  SHF.R.S32.HI R5, RZ, 0x1f, R207 ;  /* 0x0000001fff057819 */ /* 0x000fe400000114cf */
[----:B------:R-:W-:-:S02]  /*1330*/  SHF.R.S32.HI R5, RZ, 0x1f, R204 ;  /* 0x0000001fff057819 */ /* 0x000fc400000114cc */
[----:B------:R-:W-:Y:S02]  /*1340*/  SHF.R.S32.HI R5, RZ, 0x1f, R201 ;  /* 0x0000001fff057819 */ /* 0x000fe400000114c9 */
[----:B0-----:R-:W-:Y:S02]  /*1350*/  SHF.R.S32.HI R0, RZ, 0x1f, R211 ;  /* 0x0000001fff007819 */ /* 0x001fe400000114d3 */
[----:B------:R-:W-:Y:S02]  /*1360*/  SHF.R.S32.HI R0, RZ, 0x1f, R208 ;  /* 0x0000001fff007819 */ /* 0x000fe400000114d0 */
[----:B------:R-:W-:Y:S02]  /*1370*/  SHF.R.S32.HI R0, RZ, 0x1f, R205 ;  /* 0x0000001fff007819 */ /* 0x000fe400000114cd */
[----:B------:R-:W-:Y:S02]  /*1380*/  SHF.R.S32.HI R0, RZ, 0x1f, R202 ;  /* 0x0000001fff007819 */ /* 0x000fe400000114ca */
[----:B------:R-:W-:-:S02]  /*1390*/  LEA R0, R13, UR59, 0x1 ;  /* 0x0000003b0d007c11 */ /* 0x000fc4000f8e08ff */
[----:B------:R-:W-:Y:S02]  /*13a0*/  LEA R5, R8, UR59, 0x1 ;  /* 0x0000003b08057c11 */ /* 0x000fe4000f8e08ff */
[----:B-1----:R-:W-:Y:S01]  /*13b0*/  LEA R4, R6, UR59, 0x1 ;  /* 0x0000003b06047c11 */ /* 0x002fe2000f8e08ff */
[----:B------:R0:W-:Y:S01]  /*13c0*/  STL [R1+0x50], R0 ;  /* 0x0000500001007387 */ /* 0x0001e20000100800 */
[----:B------:R-:W-:Y:S02]  /*13d0*/  IADD3 R172, R160, 0x30, RZ ;  /* 0x00000030a0ac7810 */ /* 0x000fe40007ffe0ff */
[----:B------:R-:W-:Y:S01]  /*13e0*/  IADD3 R22, R16, 0x80, RZ ;  /* 0x0000008010167810 */ /* 0x000fe20007ffe0ff */
[----:B------:R1:W-:Y:S01]  /*13f0*/  STL [R1+0x58], R5 ;  /* 0x0000580501007387 */ /* 0x0003e20000100800 */
[----:B------:R-:W-:Y:S02]  /*1400*/  SHF.R.S32.HI R221, RZ, 0x1f, R170 ;  /* 0x0000001fffdd7819 */ /* 0x000fe400000114aa */
[----:B------:R-:W-:-:S02]  /*1410*/  SHF.R.S32.HI R9, RZ, 0x1f, R172 ;  /* 0x0000001fff097819 */ /* 0x000fc400000114ac */
[----:B------:R-:W-:Y:S01]  /*1420*/  SHF.R.S32.HI R228, RZ, 0x1f, R171 ;  /* 0x0000001fffe47819 */ /* 0x000fe200000114ab */
[----:B0-----:R-:W-:Y:S01]  /*1430*/  IMAD R0, R3, 0x8, R11 ;  /* 0x0000000803007824 */ /* 0x001fe200078e020b */
[----:B------:R-:W-:Y:S02]  /*1440*/  SHF.R.S32.HI R7, RZ, 0x1f, R212 ;  /* 0x0000001fff077819 */ /* 0x000fe400000114d4 */
[----:B------:R-:W-:Y:S02]  /*1450*/  SHF.R.S32.HI R7, RZ, 0x1f, R209 ;  /* 0x0000001fff077819 */ /* 0x000fe400000114d1 */
[----:B------:R1:W-:Y:S01]  /*1460*/  STL [R1+0x6c], R0 ;  /* 0x00006c0001007387 */ /* 0x0003e20000100800 */
[----:B------:R-:W-:Y:S02]  /*1470*/  SHF.R.S32.HI R7, RZ, 0x1f, R206 ;  /* 0x0000001fff077819 */ /* 0x000fe400000114ce */
[----:B------:R-:W-:Y:S01]  /*1480*/  SHF.R.S32.HI R217, RZ, 0x3, R217 ;  /* 0x00000003ffd97819 */ /* 0x000fe200000114d9 */
[----:B------:R1:W-:Y:S01]  /*1490*/  STL [R1+0x4c], R4 ;  /* 0x00004c0401007387 */ /* 0x0003e20000100800 */
[----:B------:R-:W-:-:S02]  /*14a0*/  SHF.R.S32.HI R17, RZ, 0x1f, R16 ;  /* 0x0000001fff117819 */ /* 0x000fc40000011410 */
[----:B------:R-:W-:Y:S02]  /*14b0*/  SHF.R.S32.HI R165, RZ, 0x1f, R19 ;  /* 0x0000001fffa57819 */ /* 0x000fe40000011413 */
[----:B------:R-:W-:Y:S02]  /*14c0*/  SHF.R.S32.HI R176, RZ, 0x1f, R22 ;  /* 0x0000001fffb07819 */ /* 0x000fe40000011416 */
[----:B------:R-:W-:Y:S02]  /*14d0*/  SHF.R.S32.HI R175, RZ, 0x1f, R23 ;  /* 0x0000001fffaf7819 */ /* 0x000fe40000011417 */
[----:B------:R-:W-:Y:S02]  /*14e0*/  SHF.L.U32 R227, R172, 0x1, RZ ;  /* 0x00000001ace37819 */ /* 0x000fe400000006ff */
[----:B------:R-:W-:Y:S02]  /*14f0*/  SHF.L.U64.HI R221, R170, 0x1, R221 ;  /* 0x00000001aadd7819 */ /* 0x000fe400000102dd */
[----:B------:R-:W-:-:S02]  /*1500*/  SHF.L.U64.HI R226, R172, 0x1, R9 ;  /* 0x00000001ace27819 */ /* 0x000fc40000010209 */
[----:B------:R-:W-:Y:S02]  /*1510*/  SHF.L.U64.HI R228, R171, 0x1, R228 ;  /* 0x00000001abe47819 */ /* 0x000fe400000102e4 */
[----:B------:R-:W-:Y:S02]  /*1520*/  SHF.R.S32.HI R163, RZ, 0x3, R163 ;  /* 0x00000003ffa37819 */ /* 0x000fe400000114a3 */
[----:B------:R-:W-:Y:S02]  /*1530*/  SHF.R.S32.HI R164, RZ, 0x3, R164 ;  /* 0x00000003ffa47819 */ /* 0x000fe400000114a4 */
[----:B-1----:R-:W-:-:S07]  /*1540*/  SHF.R.S32.HI R7, RZ, 0x1f, R203 ;  /* 0x0000001fff077819 */ /* 0x002fce00000114cb */
.L_x_668:
[----:B0-----:R-:W0:Y:S01]  /*1550*/  LDC.64 R188, c[0x0][0xc88] ;  /* 0x00032200ffbc7b82 */ /* 0x001e220000000a00 */
[----:B------:R-:W-:Y:S01]  /*1560*/  ULDC.64 UR4, c[0x0][0xa28] ;  /* 0x00028a0000047ab9 */ /* 0x000fe20000000a00 */
[----:B------:R-:W-:Y:S01]  /*1570*/  ULDC.64 UR8, c[0x0][0xa18] ;  /* 0x0002860000087ab9 */ /* 0x000fe20000000a00 */
[----:B------:R-:W-:Y:S01]  /*1580*/  ULDC.64 UR6, c[0x0][0xa08] ;  /* 0x0002820000067ab9 */ /* 0x000fe20000000a00 */
[----:B0-----:R-:W-:-:S06]  /*1590*/  IMAD.WIDE R188, R147, 0x4, R188 ;  /* 0x0000000493bc7825 */ /* 0x001fcc00078e02bc */
[----:B------:R-:W2:Y:S01]  /*15a0*/  LDG.E R188, desc[UR56][R188.64] ;  /* 0x00000038bcbc7981 */ /* 0x000ea2000c1e1900 */
[----:B------:R-:W-:Y:S01]  /*15b0*/  ISETP.NE.U32.AND P2, PT, RZ, UR4, PT ;  /* 0x00000004ff007c0c */ /* 0x000fe2000bf45070 */
[----:B------:R-:W-:Y:S01]  /*15c0*/  IMAD.MOV.U32 R129, RZ, RZ, RZ ;  /* 0x000000ffff817224 */ /* 0x000fe200078e00ff */
[----:B------:R-:W-:Y:S02]  /*15d0*/  ISETP.NE.U32.AND P1, PT, RZ, UR8, PT ;  /* 0x00000008ff007c0c */ /* 0x000fe4000bf25070 */
[----:B------:R-:W-:Y:S02]  /*15e0*/  ISETP.NE.AND.EX P2, PT, RZ, UR5, PT, P2 ;  /* 0x00000005ff007c0c */ /* 0x000fe4000bf45320 */
[----:B------:R-:W-:Y:S02]  /*15f0*/  ISETP.NE.AND.EX P1, PT, RZ, UR9, PT, P1 ;  /* 0x00000009ff007c0c */ /* 0x000fe4000bf25310 */
[----:B------:R-:W-:Y:S02]  /*1600*/  ISETP.NE.U32.AND P0, PT, RZ, UR6, PT ;  /* 0x00000006ff007c0c */ /* 0x000fe4000bf05070 */
[----:B------:R-:W-:-:S02]  /*1610*/  MOV R11, RZ ;  /* 0x000000ff000b7202 */ /* 0x000fc40000000f00 */
[----:B------:R-:W-:Y:S02]  /*1620*/  ISETP.NE.AND.EX P0, PT, RZ, UR7, PT, P0 ;  /* 0x00000007ff007c0c */ /* 0x000fe4000bf05300 */
[----:B--2---:R-:W-:Y:S01]  /*1630*/  SHF.R.S32.HI R216, RZ, 0x1f, R188 ;  /* 0x0000001fffd87819 */ /* 0x004fe200000114bc */
[C---:B------:R-:W-:Y:S02]  /*1640*/  IMAD.SHL.U32 R189, R188.reuse, 0x4, RZ ;  /* 0x00000004bcbd7824 */ /* 0x040fe400078e00ff */
[C---:B---3--:R-:W-:Y:S02]  /*1650*/  @P2 LEA R6, P3, R188.reuse, UR4, 0x2 ;  /* 0x00000004bc062c11 */ /* 0x048fe4000f8610ff */
[C-C-:B------:R-:W-:Y:S02]  /*1660*/  SHF.L.U64.HI R190, R188.reuse, 0x2, R216.reuse ;  /* 0x00000002bcbe7819 */ /* 0x140fe400000102d8 */
[----:B------:R-:W-:Y:S01]  /*1670*/  @P2 LEA.HI.X R7, R188, UR5, R216, 0x2, P3 ;  /* 0x00000005bc072c11 */ /* 0x000fe200098f14d8 */
[----:B------:R-:W-:Y:S01]  /*1680*/  ULDC UR4, c[0x0][0x288] ;  /* 0x0000a20000047ab9 */ /* 0x000fe20000000800 */
[----:B------:R-:W-:-:S03]  /*1690*/  IADD3 R4, P4, R189, UR6, RZ ;  /* 0x00000006bd047c10 */ /* 0x000fc6000ff9e0ff */
[----:B------:R0:W5:Y:S01]  /*16a0*/  @P2 LDG.E R11, desc[UR56][R6.64] ;  /* 0x00000038060b2981 */ /* 0x000162000c1e1900 */
[----:B------:R-:W-:Y:S01]  /*16b0*/  @P1 IADD3 R8, P2, R189, UR8, RZ ;  /* 0x00000008bd081c10 */ /* 0x000fe2000ff5e0ff */
[----:B------:R-:W-:Y:S01]  /*16c0*/  IMAD.U32 R143, RZ, RZ, UR4 ;  /* 0x00000004ff8f7e24 */ /* 0x000fe2000f8e00ff */
[C---:B------:R-:W-:Y:S01]  /*16d0*/  IADD3.X R5, R190.reuse, UR7, RZ, P4, !PT ;  /* 0x00000007be057c10 */ /* 0x040fe2000a7fe4ff */
[----:B------:R-:W-:Y:S01]  /*16e0*/  ULDC.64 UR4, c[0x0][0x418] ;  /* 0x0001060000047ab9 */ /* 0x000fe20000000a00 */
[----:B------:R-:W-:-:S03]  /*16f0*/  @P1 IADD3.X R9, R190, UR9, RZ, P2, !PT ;  /* 0x00000009be091c10 */ /* 0x000fc600097fe4ff */
[----:B------:R0:W5:Y:S01]  /*1700*/  @P0 LDG.E R129, desc[UR56][R4.64] ;  /* 0x0000003804810981 */ /* 0x000162000c1e1900 */
[----:B------:R-:W-:Y:S01]  /*1710*/  UISETP.NE.U32.AND UP0, UPT, UR4, URZ, UPT ;  /* 0x0000003f0400728c */ /* 0x000fe2000bf05070 */
[C---:B----4-:R-:W-:Y:S01]  /*1720*/  LOP3.LUT R3, R146.reuse, 0xff000000, RZ, 0xc0, !PT ;  /* 0xff00000092037812 */ /* 0x050fe200078ec0ff */
[----:B------:R-:W-:Y:S01]  /*1730*/  ULDC.64 UR8, c[0x0][0xa20] ;  /* 0x0002880000087ab9 */ /* 0x000fe20000000a00 */
[----:B------:R0:W5:Y:S01]  /*1740*/  @P1 LDG.E R143, desc[UR56][R8.64] ;  /* 0x00000038088f1981 */ /* 0x000162000c1e1900 */
[----:B------:R-:W-:Y:S01]  /*1750*/  UISETP.NE.AND.EX UP0, UPT, UR5, URZ, UPT, UP0 ;  /* 0x0000003f0500728c */ /* 0x000fe2000bf05300 */
[----:B------:R-:W-:Y:S01]  /*1760*/  ULDC UR4, c[0x0][0x424] ;  /* 0x0001090000047ab9 */ /* 0x000fe20000000800 */
[----:B------:R-:W-:Y:S02]  /*1770*/  ISETP.NE.U32.AND P2, PT, RZ, UR8, PT ;  /* 0x00000008ff007c0c */ /* 0x000fe4000bf45070 */
[----:B------:R-:W-:Y:S01]  /*1780*/  USEL UR4, UR4, 0x1, UP0 ;  /* 0x0000000104047887 */ /* 0x000fe20008000000 */
[----:B------:R-:W-:Y:S01]  /*1790*/  ULDC UR5, c[0x0][0x2f0] ;  /* 0x0000bc0000057ab9 */ /* 0x000fe20000000800 */
[----:B------:R-:W-:-:S02]  /*17a0*/  LOP3.LUT R0, R146, 0xff0000, RZ, 0xc0, !PT ;  /* 0x00ff000092007812 */ /* 0x000fc400078ec0ff */
[----:B------:R-:W-:Y:S01]  /*17b0*/  UIMAD UR4, UR4, UR5, URZ ;  /* 0x00000005040472a4 */ /* 0x000fe2000f8e023f */
[----:B------:R-:W-:Y:S02]  /*17c0*/  SHF.R.U32.HI R3, RZ, 0x8, R3 ;  /* 0x00000008ff037819 */ /* 0x000fe40000011603 */
[----:B------:R-:W-:Y:S01]  /*17d0*/  ISETP.NE.AND.EX P2, PT, RZ, UR9, PT, P2 ;  /* 0x00000009ff007c0c */ /* 0x000fe2000bf45320 */
[----:B------:R-:W-:Y:S01]  /*17e0*/  ULDC UR5, c[0x0][0x348] ;  /* 0x0000d20000057ab9 */ /* 0x000fe20000000800 */
[----:B------:R-:W-:Y:S02]  /*17f0*/  LEA.HI R187, R0, R3, RZ, 0x10 ;  /* 0x0000000300bb7211 */ /* 0x000fe400078f80ff */
[----:B------:R-:W-:Y:S02]  /*1800*/  LOP3.LUT R162, R146, 0xffff, RZ, 0xc0, !PT ;  /* 0x0000ffff92a27812 */ /* 0x000fe400078ec0ff */
[----:B------:R-:W-:Y:S01]  /*1810*/  MOV R192, R145 ;  /* 0x0000009100c07202 */ /* 0x000fe20000000f00 */
[----:B01----:R-:W-:Y:S06]  /*1820*/  @P1 BRA `(.L_x_447) ;  /* 0x0000000000241947 */ /* 0x003fec0003800000 */
[----:B------:R-:W-:Y:S02]  /*1830*/  ULDC.64 UR6, c[0x0][0xa00] ;  /* 0x0002800000067ab9 */ /* 0x000fe40000000a00 */
[----:B------:R-:W-:-:S04]  /*1840*/  ISETP.NE.U32.AND P1, PT, RZ, UR6, PT ;  /* 0x00000006ff007c0c */ /* 0x000fc8000bf25070 */
[----:B------:R-:W-:-:S13]  /*1850*/  ISETP.NE.AND.EX P1, PT, RZ, UR7, PT, P1 ;  /* 0x00000007ff007c0c */ /* 0x000fda000bf25310 */
[----:B------:R-:W-:Y:S05]  /*1860*/  @!P1 BRA `(.L_x_447) ;  /* 0x0000000000149947 */ /* 0x000fea0003800000 */
[----:B------:R-:W0:Y:S02]  /*1870*/  LDC.64 R6, c[0x0][0xa00] ;  /* 0x00028000ff067b82 */ /* 0x000e240000000a00 */
[----:B0-----:R-:W-:-:S05]  /*1880*/  IMAD.WIDE R6, R188, 0x4, R6 ;  /* 0x00000004bc067825 */ /* 0x001fca00078e0206 */
[----:B-----5:R-:W2:Y:S04]  /*1890*/  LDG.E R143, desc[UR56][R6.64] ;  /* 0x00000038068f7981 */ /* 0x020ea8000c1e1900 */
[----:B------:R-:W2:Y:S02]  /*18a0*/  LDG.E R0, desc[UR56][R6.64+0x4] ;  /* 0x0000043806007981 */ /* 0x000ea4000c1e1900 */
[----:B--2---:R-:W-:-:S07]  /*18b0*/  IMAD.IADD R143, R0, 0x1, -R143 ;  /* 0x00000001008f7824 */ /* 0x004fce00078e0a8f */
.L_x_447:
[----:B------:R-:W-:Y:S01]  /*18c0*/  IMAD.U32 R25, RZ, RZ, UR5 ;  /* 0x00000005ff197e24 */ /* 0x000fe2000f8e00ff */
[----:B------:R-:W-:Y:S01]  /*18d0*/  MOV R26, UR4 ;  /* 0x00000004001a7c02 */ /* 0x000fe20008000f00 */
[----:B------:R-:W-:Y:S06]  /*18e0*/  @!P2 BRA `(.L_x_448) ;  /* 0x000000000010a947 */ /* 0x000fec0003800000 */
[----:B------:R-:W-:-:S04]  /*18f0*/  IADD3 R26, P0, R189, UR8, RZ ;  /* 0x00000008bd1a7c10 */ /* 0x000fc8000ff1e0ff */
[----:B------:R-:W-:-:S05]  /*1900*/  IADD3.X R27, R190, UR9, RZ, P0, !PT ;  /* 0x00000009be1b7c10 */ /* 0x000fca00087fe4ff */
[----:B------:R0:W5:Y:S01]  /*1910*/  LDG.E R26, desc[UR56][R26.64] ;  /* 0x000000381a1a7981 */ /* 0x000162000c1e1900 */
[----:B------:R-:W-:Y:S05]  /*1920*/  BRA `(.L_x_449) ;  /* 0x0000000000107947 */ /* 0x000fea0003800000 */
.L_x_448:
[----:B------:R-:W-:Y:S05]  /*1930*/  @!P0 BRA `(.L_x_449) ;  /* 0x00000000000c8947 */ /* 0x000fea0003800000 */
[----:B------:R-:W2:Y:S04]  /*1940*/  LDG.E R3, desc[UR56][R4.64] ;  /* 0x0000003804037981 */ /* 0x000ea8000c1e1900 */
[----:B------:R-:W2:Y:S02]  /*1950*/  LDG.E R26, desc[UR56][R4.64+0x4] ;  /* 0x00000438041a7981 */ /* 0x000ea4000c1e1900 */
[----:B--2---:R-:W-:-:S07]  /*1960*/  IMAD.IADD R26, R26, 0x1, -R3 ;  /* 0x000000011a1a7824 */ /* 0x004fce00078e0a03 */
.L_x_449:
[----:B------:R-:W-:Y:S01]  /*1970*/  ULDC.64 UR4, c[0x0][0xa10] ;  /* 0x0002840000047ab9 */ /* 0x000fe20000000a00 */
[----:B0-----:R-:W2:Y:S01]  /*1980*/  LDL.LU R27, [R1+0x38] ;  /* 0x00003800011b7983 */ /* 0x001ea20000300800 */
[----:B------:R-:W-:-:S04]  /*1990*/  ISETP.NE.U32.AND P0, PT, RZ, UR4, PT ;  /* 0x00000004ff007c0c */ /* 0x000fc8000bf05070 */
[----:B------:R-:W-:Y:S01]  /*19a0*/  ISETP.NE.AND.EX P0, PT, RZ, UR5, PT, P0 ;  /* 0x00000005ff007c0c */ /* 0x000fe2000bf05300 */
[----:B------:R-:W-:-:S12]  /*19b0*/  ULDC.64 UR4, c[0x0][0xa30] ;  /* 0x00028c0000047ab9 */ /* 0x000fd80000000a00 */
[----:B------:R-:W0:Y:S02]  /*19c0*/  @P0 LDC.64 R4, c[0x0][0xa10] ;  /* 0x00028400ff040b82 */ /* 0x000e240000000a00 */
[----:B0-----:R-:W-:-:S05]  /*19d0*/  @P0 IMAD.WIDE R4, R188, 0x4, R4 ;  /* 0x00000004bc040825 */ /* 0x001fca00078e0204 */
[----:B------:R-:W3:Y:S04]  /*19e0*/  @P0 LDG.E R0, desc[UR56][R4.64] ;  /* 0x0000003804000981 */ /* 0x000ee8000c1e1900 */
[----:B------:R-:W3:Y:S01]  /*19f0*/  @P0 LDG.E R3, desc[UR56][R4.64+0x4] ;  /* 0x0000043804030981 */ /* 0x000ee2000c1e1900 */
[----:B------:R-:W-:Y:S01]  /*1a00*/  ISETP.NE.U32.AND P1, PT, RZ, UR4, PT ;  /* 0x00000004ff007c0c */ /* 0x000fe2000bf25070 */
[----:B-----5:R-:W-:-:S03]  /*1a10*/  IMAD.MOV.U32 R141, RZ, RZ, R26 ;  /* 0x000000ffff8d7224 */ /* 0x020fc600078e001a */
[----:B------:R-:W-:-:S13]  /*1a20*/  ISETP.NE.AND.EX P1, PT, RZ, UR5, PT, P1 ;  /* 0x00000005ff007c0c */ /* 0x000fda000bf25310 */
[----:B------:R-:W-:-:S04]  /*1a30*/  @P1 IADD3 R6, P2, R189, UR4, RZ ;  /* 0x00000004bd061c10 */ /* 0x000fc8000ff5e0ff */
[----:B------:R-:W-:-:S05]  /*1a40*/  @P1 IADD3.X R7, R190, UR5, RZ, P2, !PT ;  /* 0x00000005be071c10 */ /* 0x000fca00097fe4ff */
[----:B------:R0:W5:Y:S01]  /*1a50*/  @P1 LDG.E R141, desc[UR56][R6.64] ;  /* 0x00000038068d1981 */ /* 0x000162000c1e1900 */
[----:B------:R-:W-:Y:S01]  /*1a60*/  IADD3 R10, R26, -R11, RZ ;  /* 0x8000000b1a0a7210 */ /* 0x000fe20007ffe0ff */
[----:B------:R-:W-:Y:S01]  /*1a70*/  BSSY B0, `(.L_x_450) ;  /* 0x000002c000007945 */ /* 0x000fe20003800000 */
[----:B------:R-:W-:Y:S02]  /*1a80*/  LOP3.LUT R200, R187, 0xff, RZ, 0xc0, !PT ;  /* 0x000000ffbbc87812 */ /* 0x000fe400078ec0ff */
[----:B------:R-:W-:Y:S02]  /*1a90*/  SHF.R.U32.HI R187, RZ, 0x10, R187 ;  /* 0x00000010ffbb7819 */ /* 0x000fe400000116bb */
[----:B--2---:R-:W-:Y:S01]  /*1aa0*/  LOP3.LUT R27, R27, 0xfffffffb, RZ, 0xc0, !PT ;  /* 0xfffffffb1b1b7812 */ /* 0x004fe200078ec0ff */
[----:B---3--:R-:W-:-:S04]  /*1ab0*/  @P0 IMAD.IADD R25, R3, 0x1, -R0 ;  /* 0x0000000103190824 */ /* 0x008fc800078e0a00 */
[----:B------:R-:W-:-:S05]  /*1ac0*/  IMAD.IADD R215, R10, 0x1, R25 ;  /* 0x000000010ad77824 */ /* 0x000fca00078e0219 */
[C---:B------:R-:W-:Y:S02]  /*1ad0*/  ISETP.GE.AND P3, PT, R215.reuse, 0x1, PT ;  /* 0x00000001d700780c */ /* 0x040fe40003f66270 */
[----:B------:R-:W-:-:S05]  /*1ae0*/  IADD3 R0, R215, 0x5f, RZ ;  /* 0x0000005fd7007810 */ /* 0x000fca0007ffe0ff */
[----:B------:R-:W-:-:S05]  /*1af0*/  IMAD.HI R0, R0, 0x2aaaaaab, RZ ;  /* 0x2aaaaaab00007827 */ /* 0x000fca00078e02ff */
[----:B------:R-:W-:Y:S02]  /*1b00*/  SHF.R.U32.HI R3, RZ, 0x1f, R0 ;  /* 0x0000001fff037819 */ /* 0x000fe40000011600 */
[----:B------:R-:W-:Y:S02]  /*1b10*/  @P3 LOP3.LUT R27, R27, 0x4, RZ, 0xfc, !PT ;  /* 0x000000041b1b3812 */ /* 0x000fe400078efcff */
[----:B------:R-:W-:Y:S01]  /*1b20*/  LEA.HI.SX32 R142, R0, R3, 0x1c ;  /* 0x00000003008e7211 */ /* 0x000fe200078fe2ff */
[----:B------:R-:W-:Y:S02]  /*1b30*/  IMAD.MOV.U32 R3, RZ, RZ, RZ ;  /* 0x000000ffff037224 */ /* 0x000fe400078e00ff */
[----:B------:R0:W-:Y:S01]  /*1b40*/  STL [R1+0x38], R27 ;  /* 0x0000381b01007387 */ /* 0x0001e20000100800 */
[----:B------:R-:W-:Y:S05]  /*1b50*/  @!P3 BRA `(.L_x_451) ;  /* 0x000000000074b947 */ /* 0x000fea0003800000 */
[----:B------:R-:W-:Y:S01]  /*1b60*/  ISETP.NE.AND P0, PT, R187, RZ, PT ;  /* 0x000000ffbb00720c */ /* 0x000fe20003f05270 */
[----:B------:R-:W-:-:S03]  /*1b70*/  ULDC UR4, c[0x0][0x9f0] ;  /* 0x00027c0000047ab9 */ /* 0x000fc60000000800 */
[----:B------:R-:W-:-:S04]  /*1b80*/  SEL R9, R187, UR4, P0 ;  /* 0x00000004bb097c07 */ /* 0x000fc80008000000 */
[-C--:B0-----:R-:W-:Y:S02]  /*1b90*/  IABS R6, R9.reuse ;  /* 0x0000000900067213 */ /* 0x081fe40000000000 */
[----:B------:R-:W-:Y:S02]  /*1ba0*/  IADD3 R0, R142, -0x1, R9 ;  /* 0xffffffff8e007810 */ /* 0x000fe40007ffe009 */
[----:B------:R-:W0:Y:S01]  /*1bb0*/  I2F.RP R3, R6 ;  /* 0x0000000600037306 */ /* 0x000e220000209400 */
[-C--:B------:R-:W-:Y:S02]  /*1bc0*/  IABS R11, R9.reuse ;  /* 0x00000009000b7213 */ /* 0x080fe40000000000 */
[----:B------:R-:W-:Y:S02]  /*1bd0*/  IABS R8, R0 ;  /* 0x0000000000087213 */ /* 0x000fe40000000000 */
[----:B------:R-:W-:-:S04]  /*1be0*/  LOP3.LUT R0, R0, R9, RZ, 0x3c, !PT ;  /* 0x0000000900007212 */ /* 0x000fc800078e3cff */
[----:B------:R-:W-:Y:S01]  /*1bf0*/  ISETP.GE.AND P2, PT, R0, RZ, PT ;  /* 0x000000ff0000720c */ /* 0x000fe20003f46270 */
[----:B0-----:R-:W0:Y:S02]  /*1c00*/  MUFU.RCP R3, R3 ;  /* 0x0000000300037308 */ /* 0x001e240000001000 */
[----:B0-----:R-:W-:Y:S02]  /*1c10*/  VIADD R4, R3, 0xffffffe ;  /* 0x0ffffffe03047836 */ /* 0x001fe40000000000 */
[----:B------:R-:W-:-:S04]  /*1c20*/  IMAD.MOV R3, RZ, RZ, -R11 ;  /* 0x000000ffff037224 */ /* 0x000fc800078e0a0b */
[----:B------:R0:W1:Y:S02]  /*1c30*/  F2I.FTZ.U32.TRUNC.NTZ R5, R4 ;  /* 0x0000000400057305 */ /* 0x000064000021f000 */
[----:B0-----:R-:W-:Y:S01]  /*1c40*/  IMAD.MOV.U32 R4, RZ, RZ, RZ ;  /* 0x000000ffff047224 */ /* 0x001fe200078e00ff */
[----:B-1----:R-:W-:-:S05]  /*1c50*/  IADD3 R7, RZ, -R5, RZ ;  /* 0x80000005ff077210 */ /* 0x002fca0007ffe0ff */
[----:B------:R-:W-:-:S04]  /*1c60*/  IMAD R7, R7, R6, RZ ;  /* 0x0000000607077224 */ /* 0x000fc800078e02ff */
[----:B------:R-:W-:-:S06]  /*1c70*/  IMAD.HI.U32 R5, R5, R7, R4 ;  /* 0x0000000705057227 */ /* 0x000fcc00078e0004 */
[----:B------:R-:W-:-:S04]  /*1c80*/  IMAD.HI.U32 R5, R5, R8, RZ ;  /* 0x0000000805057227 */ /* 0x000fc800078e00ff */
[----:B------:R-:W-:-:S05]  /*1c90*/  IMAD R3, R5, R3, R8 ;  /* 0x0000000305037224 */ /* 0x000fca00078e0208 */
[----:B------:R-:W-:-:S13]  /*1ca0*/  ISETP.GT.U32.AND P1, PT, R6, R3, PT ;  /* 0x000000030600720c */ /* 0x000fda0003f24070 */
[-C--:B------:R-:W-:Y:S01]  /*1cb0*/  @!P1 IADD3 R3, R3, -R6.reuse, RZ ;  /* 0x8000000603039210 */ /* 0x080fe20007ffe0ff */
[----:B------:R-:W-:Y:S01]  /*1cc0*/  @!P1 VIADD R5, R5, 0x1 ;  /* 0x0000000105059836 */ /* 0x000fe20000000000 */
[----:B------:R-:W-:Y:S02]  /*1cd0*/  ISETP.NE.AND P1, PT, R9, RZ, PT ;  /* 0x000000ff0900720c */ /* 0x000fe40003f25270 */
[----:B------:R-:W-:-:S13]  /*1ce0*/  ISETP.GE.U32.AND P0, PT, R3, R6, PT ;  /* 0x000000060300720c */ /* 0x000fda0003f06070 */
[----:B------:R-:W-:-:S05]  /*1cf0*/  @P0 VIADD R5, R5, 0x1 ;  /* 0x0000000105050836 */ /* 0x000fca0000000000 */
[----:B------:R-:W-:-:S05]  /*1d00*/  MOV R3, R5 ;  /* 0x0000000500037202 */ /* 0x000fca0000000f00 */
[----:B------:R-:W-:Y:S01]  /*1d10*/  @!P2 IMAD.MOV R3, RZ, RZ, -R3 ;  /* 0x000000ffff03a224 */ /* 0x000fe200078e0a03 */
[----:B------:R-:W-:-:S07]  /*1d20*/  @!P1 LOP3.LUT R3, RZ, R9, RZ, 0x33, !PT ;  /* 0x00000009ff039212 */ /* 0x000fce00078e33ff */
.L_x_451:
[----:B------:R-:W-:Y:S05]  /*1d30*/  BSYNC B0 ;  /* 0x0000000000007941 */ /* 0x000fea0003800000 */
.L_x_450:
[----:B------:R-:W-:Y:S01]  /*1d40*/  IMAD R0, R200, R3, RZ ;  /* 0x00000003c8007224 */ /* 0x000fe200078e02ff */
[----:B------:R-:W-:-:S04]  /*1d50*/  PLOP3.LUT P2, PT, PT, PT, PT, 0x80, 0x0 ;  /* 0x000000000000781c */ /* 0x000fc80003f4f070 */
[C---:B------:R-:W-:Y:S01]  /*1d60*/  VIADDMNMX R3, R0.reuse, R3, R142, PT ;  /* 0x0000000300037246 */ /* 0x040fe2000380018e */
[----:B------:R-:W-:-:S04]  /*1d70*/  IMAD R0, R0, 0x60, -R10 ;  /* 0x0000006000007824 */ /* 0x000fc800078e0a0a */
[----:B------:R-:W-:Y:S01]  /*1d80*/  IMAD R4, R3, 0x60, -R10 ;  /* 0x0000006003047824 */ /* 0x000fe200078e0a0a */
[----:B------:R-:W-:-:S04]  /*1d90*/  VIMNMX R0, RZ, R0, !PT ;  /* 0x00000000ff007248 */ /* 0x000fc80007fe0100 */
[----:B------:R-:W-:Y:S01]  /*1da0*/  VIMNMX R3, R4, R25, PT ;  /* 0x0000001904037248 */ /* 0x000fe20003fe0100 */
[----:B------:R-:W-:-:S03]  /*1db0*/  IMAD.WIDE.U32 R126, R0, -0x55555555, RZ ;  /* 0xaaaaaaab007e7825 */ /* 0x000fc600078e00ff */
[----:B------:R-:W-:Y:S02]  /*1dc0*/  ISETP.GT.AND P0, PT, R3, R0, PT ;  /* 0x000000000300720c */ /* 0x000fe40003f04270 */
[----:B------:R-:W-:-:S04]  /*1dd0*/  SHF.R.U32.HI R126, RZ, 0x6, R127 ;  /* 0x00000006ff7e7819 */ /* 0x000fc8000001167f */
[----:B------:R-:W-:-:S07]  /*1de0*/  MOV R24, R126 ;  /* 0x0000007e00187202 */ /* 0x000fce0000000f00 */
[----:B------:R-:W-:-:S04]  /*1df0*/  @P0 VIADD R0, R3, 0x5f ;  /* 0x0000005f03000836 */ /* 0x000fc80000000000 */
[----:B------:R-:W-:-:S05]  /*1e00*/  @P0 IMAD.HI R0, R0, 0x2aaaaaab, RZ ;  /* 0x2aaaaaab00000827 */ /* 0x000fca00078e02ff */
[----:B------:R-:W-:-:S04]  /*1e10*/  @P0 SHF.R.U32.HI R3, RZ, 0x1f, R0 ;  /* 0x0000001fff030819 */ /* 0x000fc80000011600 */
[----:B------:R-:W-:-:S04]  /*1e20*/  @P0 LEA.HI.SX32 R24, R0, R3, 0x1c ;  /* 0x0000000300180211 */ /* 0x000fc800078fe2ff */
[----:B------:R-:W-:-:S13]  /*1e30*/  ISETP.GT.AND P0, PT, R24, R126, PT ;  /* 0x0000007e1800720c */ /* 0x000fda0003f04270 */
[----:B------:R-:W-:Y:S05]  /*1e40*/  @!P0 BRA `(.L_x_452) ;  /* 0x0000009000648947 */ /* 0x000fea0003800000 */
[----:B------:R-:W-:Y:S01]  /*1e50*/  VIADD R123, R2, 0x18400 ;  /* 0x00018400027b7836 */ /* 0x000fe20000000000 */
[----:B------:R-:W-:Y:S04]  /*1e60*/  BSSY B6, `(.L_x_453) ;  /* 0x0000013000067945 */ /* 0x000fe80003800000 */
[----:B------:R-:W-:-:S13]  /*1e70*/  LOP3.LUT P0, RZ, R123, 0x3ff, RZ, 0xc0, !PT ;  /* 0x000003ff7bff7812 */ /* 0x000fda000780c0ff */
[----:B------:R-:W-:Y:S05]  /*1e80*/  @!P0 BRA `(.L_x_454) ;  /* 0x0000000000408947 */ /* 0x000fea0003800000 */
[----:B------:R-:W-:Y:S01]  /*1e90*/  MOV R14, 0x0 ;  /* 0x00000000000e7802 */ /* 0x000fe20000000f00 */
[----:B------:R-:W-:Y:S01]  /*1ea0*/  ULDC.64 UR4, c[0x4][0x90] ;  /* 0x0100240000047ab9 */ /* 0x000fe20000000a00 */
[----:B------:R-:W-:Y:S01]  /*1eb0*/  ULDC.64 UR6, c[0x4][0x28] ;  /* 0x01000a0000067ab9 */ /* 0x000fe20000000a00 */
[----:B------:R-:W-:Y:S01]  /*1ec0*/  IMAD.U32 R4, RZ, RZ, UR4 ;  /* 0x00000004ff047e24 */ /* 0x000fe2000f8e00ff */
[----:B------:R-:W-:Y:S01]  /*1ed0*/  MOV R5, UR5 ;  /* 0x0000000500057c02 */ /* 0x000fe20008000f00 */
[----:B------:R-:W-:Y:S01]  /*1ee0*/  ULDC.64 UR4, c[0x4][0x98] ;  /* 0x0100260000047ab9 */ /* 0x000fe20000000a00 */
[----:B------:R-:W1:Y:S01]  /*1ef0*/  LDC.64 R14, c[0x4][R14] ;  /* 0x010000000e0e7b82 */ /* 0x000e620000000a00 */
[----:B0-----:R-:W-:Y:S01]  /*1f00*/  IMAD.U32 R6, RZ, RZ, UR4 ;  /* 0x00000004ff067e24 */ /* 0x001fe2000f8e00ff */
[----:B------:R-:W-:Y:S01]  /*1f10*/  MOV R10, UR6 ;  /* 0x00000006000a7c02 */ /* 0x000fe20008000f00 */
[----:B------:R-:W-:Y:S01]  /*1f20*/  IMAD.U32 R7, RZ, RZ, UR5 ;  /* 0x00000005ff077e24 */ /* 0x000fe2000f8e00ff */
[----:B------:R-:W-:Y:S01]  /*1f30*/  MOV R12, 0x1 ;  /* 0x00000001000c7802 */ /* 0x000fe20000000f00 */
[----:B------:R-:W-:-:S02]  /*1f40*/  IMAD.U32 R11, RZ, RZ, UR7 ;  /* 0x00000007ff0b7e24 */ /* 0x000fc4000f8e00ff */
[----:B------:R-:W-:Y:S02]  /*1f50*/  IMAD.MOV.U32 R8, RZ, RZ, 0x70 ;  /* 0x00000070ff087424 */ /* 0x000fe400078e00ff */
[----:B------:R-:W-:-:S07]  /*1f60*/  IMAD.MOV.U32 R13, RZ, RZ, RZ ;  /* 0x000000ffff0d7224 */ /* 0x000fce00078e00ff */
[----:B------:R-:W-:-:S07]  /*1f70*/  LEPC R20, `(.L_x_454) ;  /* 0x000000001014794e */ /* 0x000fce0000000000 */
[----:B-1---5:R-:W-:Y:S05]  /*1f80*/  CALL.ABS.NOINC R14 ;  /* 0x000000000e007343 */ /* 0x022fea0003c00000 */
.L_x_454:
[----:B------:R-:W-:Y:S05]  /*1f90*/  BSYNC B6 ;  /* 0x0000000000067941 */ /* 0x000fea0003800000 */
.L_x_453:
[----:B------:R-:W-:Y:S01]  /*1fa0*/  VIADD R122, R2, 0x400 ;  /* 0x00000400027a7836 */ /* 0x000fe20000000000 */
[----:B------:R-:W-:Y:S04]  /*1fb0*/  BSSY B6, `(.L_x_455) ;  /* 0x0000013000067945 */ /* 0x000fe80003800000 */
[----:B------:R-:W-:-:S13]  /*1fc0*/  LOP3.LUT P0, RZ, R122, 0x3ff, RZ, 0xc0, !PT ;  /* 0x000003ff7aff7812 */ /* 0x000fda000780c0ff */
[----:B------:R-:W-:Y:S05]  /*1fd0*/  @!P0 BRA `(.L_x_456) ;  /* 0x0000000000408947 */ /* 0x000fea0003800000 */
[----:B------:R-:W-:Y:S01]  /*1fe0*/  MOV R14, 0x0 ;  /* 0x00000000000e7802 */ /* 0x000fe20000000f00 */
[----:B------:R-:W-:Y:S01]  /*1ff0*/  ULDC.64 UR4, c[0x4][0x90] ;  /* 0x0100240000047ab9 */ /* 0x000fe20000000a00 */
[----:B------:R-:W-:Y:S01]  /*2000*/  ULDC.64 UR6, c[0x4][0x98] ;  /* 0x0100260000067ab9 */ /* 0x000fe20000000a00 */
[----:B------:R-:W-:Y:S01]  /*2010*/  MOV R4, UR4 ;  /* 0x0000000400047c02 */ /* 0x000fe20008000f00 */
[----:B------:R-:W-:Y:S01]  /*2020*/  IMAD.U32 R5, RZ, RZ, UR5 ;  /* 0x00000005ff057e24 */ /* 0x000fe2000f8e00ff */
        /* <DEDUP_REMOVED lines=11> */
.L_x_456:
[----:B------:R-:W-:Y:S05]  /*20e0*/  BSYNC B6 ;  /* 0x0000000000067941 */ /* 0x000fea0003800000 */
.L_x_455:
[----:B------:R-:W-:Y:S01]  /*20f0*/  ULDC.64 UR4, c[0x0][0x9f8] ;  /* 0x00027e0000047ab9 */ /* 0x000fe20000000a00 */
[----:B------:R-:W-:Y:S01]  /*2100*/  IMAD.MOV.U32 R102, RZ, RZ, R188 ;  /* 0x000000ffff667224 */ /* 0x000fe200078e00bc */
[----:B------:R-:W-:Y:S01]  /*2110*/  ISETP.NE.U32.AND P0, PT, RZ, UR4, PT ;  /* 0x00000004ff007c0c */ /* 0x000fe2000bf05070 */
[----:B------:R-:W-:Y:S01]  /*2120*/  VIADD R0, R16, 0x20 ;  /* 0x0000002010007836 */ /* 0x000fe20000000000 */
[----:B------:R-:W1:Y:S01]  /*2130*/  LDC.64 R94, c[0x0][0x3f8] ;  /* 0x0000fe00ff5e7b82 */ /* 0x000e620000000a00 */
[----:B------:R-:W-:Y:S02]  /*2140*/  MOV R20, R27 ;  /* 0x0000001b00147202 */ /* 0x000fe40000000f00 */
[----:B------:R-:W-:-:S05]  /*2150*/  ISETP.NE.AND.EX P0, PT, RZ, UR5, PT, P0 ;  /* 0x00000005ff007c0c */ /* 0x000fca000bf05300 */
[----:B------:R-:W2:Y:S08]  /*2160*/  LDC R125, c[0x0][0x3f4] ;  /* 0x0000fd00ff7d7b82 */ /* 0x000eb00000000800 */
[----:B------:R-:W-:Y:S01]  /*2170*/  @P0 IADD3 R4, P1, R189, UR4, RZ ;  /* 0x00000004bd040c10 */ /* 0x000fe2000ff3e0ff */
[----:B------:R-:W-:Y:S01]  /*2180*/  ULDC UR4, c[0x0][0x2f4] ;  /* 0x0000bd0000047ab9 */ /* 0x000fe20000000800 */
[----:B------:R-:W3:Y:S02]  /*2190*/  LDC.64 R88, c[0x0][0x408] ;  /* 0x00010200ff587b82 */ /* 0x000ee40000000a00 */
[----:B------:R-:W-:Y:S01]  /*21a0*/  @P0 IADD3.X R5, R190, UR5, RZ, P1, !PT ;  /* 0x00000005be050c10 */ /* 0x000fe20008ffe4ff */
[----:B------:R-:W-:-:S04]  /*21b0*/  ULDC UR5, c[0x0][0x320] ;  /* 0x0000c80000057ab9 */ /* 0x000fc80000000800 */
[----:B------:R4:W2:Y:S01]  /*21c0*/  @P0 LDG.E R102, desc[UR56][R4.64] ;  /* 0x0000003804660981 */ /* 0x0008a2000c1e1900 */
[----:B------:R-:W-:Y:S01]  /*21d0*/  ISETP.GE.AND P1, PT, R0, UR4, PT ;  /* 0x0000000400007c0c */ /* 0x000fe2000bf26270 */
[----:B-1----:R-:W-:Y:S01]  /*21e0*/  IMAD.WIDE.U32 R96, R166, R94, R16 ;  /* 0x0000005ea6607225 */ /* 0x002fe200078e0010 */
[----:B------:R-:W-:Y:S01]  /*21f0*/  ISETP.GE.AND P0, PT, R16, UR4, PT ;  /* 0x0000000410007c0c */ /* 0x000fe2000bf06270 */
[----:B------:R-:W1:Y:S01]  /*2200*/  S2R R218, SR_TID.X ;  /* 0x0000000000da7919 */ /* 0x000e620000002100 */
[----:B0-----:R-:W-:Y:S01]  /*2210*/  SEL R6, RZ, 0xffffffff, P1 ;  /* 0xffffffffff067807 */ /* 0x001fe20000800000 */
[----:B------:R-:W-:Y:S01]  /*2220*/  IMAD.MOV.U32 R127, RZ, RZ, 0x20 ;  /* 0x00000020ff7f7424 */ /* 0x000fe200078e00ff */
[----:B------:R-:W-:Y:S01]  /*2230*/  SEL R3, RZ, 0x1, P0 ;  /* 0x00000001ff037807 */ /* 0x000fe20000000000 */
[----:B------:R-:W-:Y:S01]  /*2240*/  IMAD.SHL.U32 R108, R94, 0x40, RZ ;  /* 0x000000405e6c7824 */ /* 0x000fe200078e00ff */
[----:B------:R-:W-:Y:S01]  /*2250*/  SHF.L.U32 R6, R6, 0x1, RZ ;  /* 0x0000000106067819 */ /* 0x000fe200000006ff */
[----:B------:R-:W-:Y:S01]  /*2260*/  IMAD.IADD R129, R129, 0x1, R26 ;  /* 0x0000000181817824 */ /* 0x000fe200078e021a */
[----:B------:R-:W-:Y:S01]  /*2270*/  ISETP.GE.AND P0, PT, R0, UR5, PT ;  /* 0x0000000500007c0c */ /* 0x000fe2000bf06270 */
[----:B------:R-:W-:Y:S01]  /*2280*/  IMAD R114, R214, 0x40, R166 ;  /* 0x00000040d6727824 */ /* 0x000fe200078e02a6 */
[----:B------:R-:W-:Y:S01]  /*2290*/  LOP3.LUT R6, R6, 0x2, R3, 0xe2, !PT ;  /* 0x0000000206067812 */ /* 0x000fe200078ee203 */
[----:B------:R-:W-:Y:S01]  /*22a0*/  VIADD R3, R16, 0x40 ;  /* 0x0000004010037836 */ /* 0x000fe20000000000 */
[----:B----4-:R-:W-:-:S02]  /*22b0*/  SEL R4, RZ, 0xffffffff, P0 ;  /* 0xffffffffff047807 */ /* 0x010fc40000000000 */
[----:B------:R-:W-:Y:S01]  /*22c0*/  ISETP.GE.AND P1, PT, R19, UR4, PT ;  /* 0x0000000413007c0c */ /* 0x000fe2000bf26270 */
[----:B---3--:R-:W-:Y:S01]  /*22d0*/  IMAD.WIDE.U32 R90, R166, R88, R16 ;  /* 0x00000058a65a7225 */ /* 0x008fe200078e0010 */
[----:B------:R-:W-:Y:S02]  /*22e0*/  ISETP.GE.AND P0, PT, R3, UR4, PT ;  /* 0x0000000403007c0c */ /* 0x000fe4000bf06270 */
[----:B------:R-:W-:Y:S01]  /*22f0*/  SHF.R.S32.HI R11, RZ, 0x1f, R166 ;  /* 0x0000001fff0b7819 */ /* 0x000fe200000114a6 */
[----:B------:R-:W-:Y:S01]  /*2300*/  IMAD.SHL.U32 R8, R4, 0x2, RZ ;  /* 0x0000000204087824 */ /* 0x000fe200078e00ff */
[----:B------:R-:W-:Y:S01]  /*2310*/  SEL R4, RZ, 0x8, P1 ;  /* 0x00000008ff047807 */ /* 0x000fe20000800000 */
[----:B------:R-:W-:Y:S01]  /*2320*/  IMAD R131, R89, 0x60, RZ ;  /* 0x0000006059837824 */ /* 0x000fe200078e02ff */
[----:B------:R-:W-:Y:S02]  /*2330*/  SEL R5, RZ, 0x4, P0 ;  /* 0x00000004ff057807 */ /* 0x000fe40000000000 */
[----:B------:R-:W-:-:S02]  /*2340*/  ISETP.GE.AND P2, PT, R16, UR5, PT ;  /* 0x0000000510007c0c */ /* 0x000fc4000bf46270 */
[--C-:B------:R-:W-:Y:S02]  /*2350*/  SHF.R.S32.HI R161, RZ, 0x1f, R160.reuse ;  /* 0x0000001fffa17819 */ /* 0x100fe400000114a0 */
[----:B------:R-:W-:Y:S01]  /*2360*/  LOP3.LUT R4, R4, R6, R5, 0xfe, !PT ;  /* 0x0000000604047212 */ /* 0x000fe200078efe05 */
[-C--:B------:R-:W-:Y:S01]  /*2370*/  IMAD R5, R11, R94.reuse, RZ ;  /* 0x0000005e0b057224 */ /* 0x080fe200078e02ff */
[----:B------:R-:W-:Y:S01]  /*2380*/  SEL R7, RZ, 0x1, P2 ;  /* 0x00000001ff077807 */ /* 0x000fe20001000000 */
[----:B------:R-:W-:Y:S01]  /*2390*/  IMAD.WIDE.U32 R98, R166, R94, R160 ;  /* 0x0000005ea6627225 */ /* 0x000fe200078e00a0 */
[----:B------:R-:W-:Y:S02]  /*23a0*/  ISETP.GE.AND P0, PT, R22, UR4, PT ;  /* 0x0000000416007c0c */ /* 0x000fe4000bf06270 */
[----:B------:R-:W-:Y:S01]  /*23b0*/  ISETP.GE.AND P1, PT, R3, UR5, PT ;  /* 0x0000000503007c0c */ /* 0x000fe2000bf26270 */
[----:B------:R-:W-:Y:S01]  /*23c0*/  IMAD R5, R166, R95, R5 ;  /* 0x0000005fa6057224 */ /* 0x000fe200078e0205 */
[----:B------:R-:W-:Y:S01]  /*23d0*/  LOP3.LUT R7, R8, 0x2, R7, 0xe2, !PT ;  /* 0x0000000208077812 */ /* 0x000fe200078ee207 */
[-C--:B------:R-:W-:Y:S01]  /*23e0*/  IMAD R11, R11, R88.reuse, RZ ;  /* 0x000000580b0b7224 */ /* 0x080fe200078e02ff */
[----:B------:R-:W-:Y:S01]  /*23f0*/  SEL R9, RZ, 0x10, P0 ;  /* 0x00000010ff097807 */ /* 0x000fe20000000000 */
[----:B------:R-:W-:Y:S01]  /*2400*/  IMAD.IADD R97, R5, 0x1, R97 ;  /* 0x0000000105617824 */ /* 0x000fe200078e0261 */
[----:B------:R-:W-:Y:S01]  /*2410*/  SEL R6, RZ, 0x4, P1 ;  /* 0x00000004ff067807 */ /* 0x000fe20000800000 */
[----:B------:R-:W-:Y:S01]  /*2420*/  IMAD R13, R166, R89, R11 ;  /* 0x00000059a60d7224 */ /* 0x000fe200078e020b */
[----:B--2---:R-:W-:Y:S01]  /*2430*/  ISETP.GE.AND P0, PT, R16, R125, PT ;  /* 0x0000007d1000720c */ /* 0x004fe20003f06270 */
[----:B------:R-:W-:Y:S01]  /*2440*/  IMAD.WIDE.U32 R92, R166, R88, R160 ;  /* 0x00000058a65c7225 */ /* 0x000fe200078e00a0 */
[----:B------:R-:W-:-:S02]  /*2450*/  IADD3 R99, R99, R5, RZ ;  /* 0x0000000563637210 */ /* 0x000fc40007ffe0ff */
[----:B------:R-:W-:Y:S01]  /*2460*/  LOP3.LUT R5, R7, R6, RZ, 0xfc, !PT ;  /* 0x0000000607057212 */ /* 0x000fe200078efcff */
[----:B------:R-:W-:Y:S01]  /*2470*/  IMAD.IADD R91, R13, 0x1, R91 ;  /* 0x000000010d5b7824 */ /* 0x000fe200078e025b */
[-C--:B------:R-:W-:Y:S01]  /*2480*/  ISETP.GE.AND P1, PT, R0, R125.reuse, PT ;  /* 0x0000007d0000720c */ /* 0x080fe20003f26270 */
[-C--:B-----5:R-:W-:Y:S01]  /*2490*/  IMAD.WIDE.U32 R96, R141, R94.reuse, R96 ;  /* 0x0000005e8d607225 */ /* 0x0a0fe200078e0060 */
[----:B------:R-:W-:Y:S02]  /*24a0*/  ISETP.GE.AND P3, PT, R3, R125, PT ;  /* 0x0000007d0300720c */ /* 0x000fe40003f66270 */
[----:B------:R-:W-:Y:S01]  /*24b0*/  SEL R7, R125, RZ, P0 ;  /* 0x000000ff7d077207 */ /* 0x000fe20000000000 */
[----:B------:R-:W-:Y:S01]  /*24c0*/  IMAD.WIDE.U32 R98, R141, R94, R98 ;  /* 0x0000005e8d627225 */ /* 0x000fe200078e0062 */
[----:B------:R-:W-:Y:S02]  /*24d0*/  LOP3.LUT R9, R4, R9, RZ, 0xfc, !PT ;  /* 0x0000000904097212 */ /* 0x000fe400078efcff */
[C---:B------:R-:W-:Y:S01]  /*24e0*/  SEL R11, R125.reuse, RZ, P1 ;  /* 0x000000ff7d0b7207 */ /* 0x040fe20000800000 */
[----:B------:R-:W-:Y:S01]  /*24f0*/  IMAD.IADD R7, R16, 0x1, R7 ;  /* 0x0000000110077824 */ /* 0x000fe200078e0207 */
[----:B------:R-:W-:Y:S01]  /*2500*/  SEL R4, R125, RZ, P3 ;  /* 0x000000ff7d047207 */ /* 0x000fe20001800000 */
[----:B------:R-:W-:Y:S01]  /*2510*/  IMAD.WIDE.U32 R90, R141, R88, R90 ;  /* 0x000000588d5a7225 */ /* 0x000fe200078e005a */
[----:B------:R-:W-:-:S02]  /*2520*/  IADD3 R11, R0, R11, RZ ;  /* 0x0000000b000b7210 */ /* 0x000fc40007ffe0ff */
[----:B------:R-:W-:Y:S01]  /*2530*/  LOP3.LUT R20, R20, 0xfffffffe, RZ, 0xc0, !PT ;  /* 0xfffffffe14147812 */ /* 0x000fe200078ec0ff */
[----:B------:R-:W-:Y:S01]  /*2540*/  IMAD.IADD R12, R3, 0x1, R4 ;  /* 0x00000001030c7824 */ /* 0x000fe200078e0204 */
[----:B------:R-:W-:Y:S02]  /*2550*/  SHF.R.S32.HI R4, RZ, 0x1f, R7 ;  /* 0x0000001fff047819 */ /* 0x000fe40000011407 */
[----:B------:R-:W-:Y:S02]  /*2560*/  SHF.R.S32.HI R6, RZ, 0x1f, R11 ;  /* 0x0000001fff067819 */ /* 0x000fe4000001140b */
[CC--:B------:R-:W-:Y:S02]  /*2570*/  LEA.HI R8, R4.reuse, R7.reuse, RZ, 0x3 ;  /* 0x0000000704087211 */ /* 0x0c0fe400078f18ff */
[----:B------:R-:W-:Y:S02]  /*2580*/  LEA.HI R4, R4, R7, RZ, 0x6 ;  /* 0x0000000704047211 */ /* 0x000fe400078f30ff */
[----:B------:R-:W-:-:S02]  /*2590*/  @P3 LOP3.LUT R20, R20, 0x1, RZ, 0xfc, !PT ;  /* 0x0000000114143812 */ /* 0x000fc400078efcff */
[CC--:B------:R-:W-:Y:S02]  /*25a0*/  LEA.HI R7, R6.reuse, R11.reuse, RZ, 0x6 ;  /* 0x0000000b06077211 */ /* 0x0c0fe400078f30ff */
[----:B------:R-:W-:Y:S01]  /*25b0*/  LEA.HI R11, R6, R11, RZ, 0x3 ;  /* 0x0000000b060b7211 */ /* 0x000fe200078f18ff */
[----:B------:R0:W-:Y:S01]  /*25c0*/  STL [R1+0x38], R20 ;  /* 0x0000381401007387 */ /* 0x0001e20000100800 */
[----:B------:R-:W-:Y:S02]  /*25d0*/  SHF.R.S32.HI R4, RZ, 0x6, R4 ;  /* 0x00000006ff047819 */ /* 0x000fe40000011404 */
[----:B------:R-:W-:Y:S02]  /*25e0*/  IADD3 R93, R93, R13, RZ ;  /* 0x0000000d5d5d7210 */ /* 0x000fe40007ffe0ff */
[----:B------:R-:W-:Y:S01]  /*25f0*/  SHF.R.S32.HI R6, RZ, 0x6, R7 ;  /* 0x00000006ff067819 */ /* 0x000fe20000011407 */
[C---:B------:R-:W-:Y:S01]  /*2600*/  IMAD R140, R4.reuse, 0x1800, R179 ;  /* 0x00001800048c7824 */ /* 0x040fe200078e02b3 */
[----:B------:R-:W-:Y:S01]  /*2610*/  LOP3.LUT R13, R177, 0x38, R11, 0xf8, !PT ;  /* 0x00000038b10d7812 */ /* 0x000fe200078ef80b */
[----:B------:R-:W-:Y:S01]  /*2620*/  IMAD R138, R4, 0x1800, R180 ;  /* 0x00001800048a7824 */ /* 0x000fe200078e02b4 */
[----:B------:R-:W-:Y:S01]  /*2630*/  SHF.R.S32.HI R21, RZ, 0x1f, R12 ;  /* 0x0000001fff157819 */ /* 0x000fe2000001140c */
[----:B------:R-:W-:Y:S01]  /*2640*/  IMAD R139, R6, 0x1800, R179 ;  /* 0x00001800068b7824 */ /* 0x000fe200078e02b3 */
[----:B------:R-:W-:Y:S01]  /*2650*/  LOP3.LUT R10, R168, 0x38, R8, 0xf8, !PT ;  /* 0x00000038a80a7812 */ /* 0x000fe200078ef808 */
[----:B------:R-:W-:Y:S01]  /*2660*/  IMAD R134, R6, 0x1800, R180 ;  /* 0x0000180006867824 */ /* 0x000fe200078e02b4 */
[----:B0-----:R-:W-:Y:S01]  /*2670*/  SHF.R.U32.HI R20, RZ, 0x3, R168 ;  /* 0x00000003ff147819 */ /* 0x001fe200000116a8 */
[----:B------:R-:W-:Y:S01]  /*2680*/  IMAD.WIDE.U32 R92, R141, R88, R92 ;  /* 0x000000588d5c7225 */ /* 0x000fe200078e005c */
[----:B------:R-:W-:-:S02]  /*2690*/  LOP3.LUT R7, R177, 0x38, R8, 0xf8, !PT ;  /* 0x00000038b1077812 */ /* 0x000fc400078ef808 */
[----:B------:R-:W-:Y:S02]  /*26a0*/  LOP3.LUT R4, R13, R178, RZ, 0x3c, !PT ;  /* 0x000000b20d047212 */ /* 0x000fe400078e3cff */
[----:B------:R-:W-:Y:S02]  /*26b0*/  LEA.HI R14, R21, R12, RZ, 0x3 ;  /* 0x0000000c150e7211 */ /* 0x000fe400078f18ff */
[----:B------:R-:W-:Y:S01]  /*26c0*/  LOP3.LUT R15, R10, R20, RZ, 0x3c, !PT ;  /* 0x000000140a0f7212 */ /* 0x000fe200078e3cff */
[----:B------:R-:W-:Y:S01]  /*26d0*/  IMAD.IADD R139, R139, 0x1, R4 ;  /* 0x000000018b8b7824 */ /* 0x000fe200078e0204 */
[----:B------:R-:W-:Y:S02]  /*26e0*/  LOP3.LUT R7, R7, R178, RZ, 0x3c, !PT ;  /* 0x000000b207077212 */ /* 0x000fe400078e3cff */
[----:B------:R-:W-:Y:S02]  /*26f0*/  LEA.HI R12, R21, R12, RZ, 0x6 ;  /* 0x0000000c150c7211 */ /* 0x000fe400078f30ff */
[----:B------:R-:W-:Y:S01]  /*2700*/  IADD3 R138, R138, R15, RZ ;  /* 0x0000000f8a8a7210 */ /* 0x000fe20007ffe0ff */
[----:B------:R-:W-:Y:S01]  /*2710*/  IMAD.IADD R140, R140, 0x1, R7 ;  /* 0x000000018c8c7824 */ /* 0x000fe200078e0207 */
[----:B------:R-:W-:-:S02]  /*2720*/  SHF.R.S32.HI R15, RZ, 0x1f, R141 ;  /* 0x0000001fff0f7819 */ /* 0x000fc4000001148d */
[----:B------:R-:W-:Y:S02]  /*2730*/  SHF.R.S32.HI R12, RZ, 0x6, R12 ;  /* 0x00000006ff0c7819 */ /* 0x000fe4000001140c */
[----:B------:R-:W-:Y:S02]  /*2740*/  LOP3.LUT R4, R168, 0x38, R11, 0xf8, !PT ;  /* 0x00000038a8047812 */ /* 0x000fe400078ef80b */
[--C-:B------:R-:W-:Y:S01]  /*2750*/  LOP3.LUT R7, R177, 0x38, R14.reuse, 0xf8, !PT ;  /* 0x00000038b1077812 */ /* 0x100fe200078ef80e */
[----:B------:R-:W-:Y:S01]  /*2760*/  IMAD R136, R12, 0x1800, R179 ;  /* 0x000018000c887824 */ /* 0x000fe200078e02b3 */
[----:B------:R-:W-:Y:S01]  /*2770*/  LOP3.LUT R13, R4, R20, RZ, 0x3c, !PT ;  /* 0x00000014040d7212 */ /* 0x000fe200078e3cff */
[----:B------:R-:W-:Y:S01]  /*2780*/  IMAD R4, R15, R94, RZ ;  /* 0x0000005e0f047224 */ /* 0x000fe200078e02ff */
[----:B------:R-:W-:Y:S01]  /*2790*/  LOP3.LUT R10, R168, 0x38, R14, 0xf8, !PT ;  /* 0x00000038a80a7812 */ /* 0x000fe200078ef80e */
[----:B------:R-:W-:Y:S01]  /*27a0*/  IMAD R133, R12, 0x1800, R180 ;  /* 0x000018000c857824 */ /* 0x000fe200078e02b4 */
[----:B------:R-:W-:Y:S01]  /*27b0*/  LOP3.LUT R7, R7, R178, RZ, 0x3c, !PT ;  /* 0x000000b207077212 */ /* 0x000fe200078e3cff */
[----:B------:R-:W-:Y:S01]  /*27c0*/  IMAD R27, R141, R95, R4 ;  /* 0x0000005f8d1b7224 */ /* 0x000fe200078e0204 */
[----:B------:R-:W-:Y:S01]  /*27d0*/  LOP3.LUT R10, R10, R20, RZ, 0x3c, !PT ;  /* 0x000000140a0a7212 */ /* 0x000fe200078e3cff */
[----:B------:R-:W-:Y:S01]  /*27e0*/  IMAD R4, R15, R88, RZ ;  /* 0x000000580f047224 */ /* 0x000fe200078e02ff */
[----:B------:R-:W-:Y:S01]  /*27f0*/  IADD3 R136, R136, R7, RZ ;  /* 0x0000000788887210 */ /* 0x000fe20007ffe0ff */
[----:B------:R-:W-:Y:S01]  /*2800*/  IMAD.IADD R134, R134, 0x1, R13 ;  /* 0x0000000186867824 */ /* 0x000fe200078e020d */
[----:B------:R-:W-:Y:S01]  /*2810*/  ISETP.GE.AND P3, PT, R19, UR5, PT ;  /* 0x0000000513007c0c */ /* 0x000fe2000bf66270 */
[----:B------:R-:W-:Y:S01]  /*2820*/  IMAD.IADD R133, R133, 0x1, R10 ;  /* 0x0000000185857824 */ /* 0x000fe200078e020a */
[----:B------:R-:W-:Y:S01]  /*2830*/  LOP3.LUT R7, R177, 0x18, R16, 0xf8, !PT ;  /* 0x00000018b1077812 */ /* 0x000fe200078ef810 */
[----:B------:R-:W-:Y:S01]  /*2840*/  IMAD R103, R141, R89, R4 ;  /* 0x000000598d677224 */ /* 0x000fe200078e0204 */
[----:B------:R-:W-:Y:S01]  /*2850*/  ISETP.GE.AND P2, PT, R23, UR4, PT ;  /* 0x0000000417007c0c */ /* 0x000fe2000bf46270 */
[----:B------:R-:W-:Y:S01]  /*2860*/  IMAD R13, R95, 0x60, RZ ;  /* 0x000000605f0d7824 */ /* 0x000fe200078e02ff */
[----:B------:R-:W-:Y:S01]  /*2870*/  SEL R6, RZ, 0x8, P3 ;  /* 0x00000008ff067807 */ /* 0x000fe20001800000 */
[----:B------:R-:W-:Y:S01]  /*2880*/  IMAD.IADD R106, R99, 0x1, R27 ;  /* 0x00000001636a7824 */ /* 0x000fe200078e021b */
[----:B------:R-:W-:Y:S01]  /*2890*/  LOP3.LUT P4, RZ, R219, 0x4, RZ, 0xc0, !PT ;  /* 0x00000004dbff7812 */ /* 0x000fe2000788c0ff */
[----:B------:R-:W-:Y:S01]  /*28a0*/  IMAD.IADD R105, R93, 0x1, R103 ;  /* 0x000000015d697824 */ /* 0x000fe200078e0267 */
[----:B------:R-:W-:Y:S01]  /*28b0*/  LOP3.LUT R4, R7, R178, RZ, 0x3c, !PT ;  /* 0x000000b207047212 */ /* 0x000fe200078e3cff */
[----:B------:R-:W-:Y:S01]  /*28c0*/  IMAD.IADD R103, R103, 0x1, R91 ;  /* 0x0000000167677824 */ /* 0x000fe200078e025b */
[----:B------:R-:W-:-:S02]  /*28d0*/  SEL R10, RZ, 0x20, P2 ;  /* 0x00000020ff0a7807 */ /* 0x000fc40001000000 */
[C---:B------:R-:W-:Y:S01]  /*28e0*/  SHF.L.U64.HI R109, R88.reuse, 0x6, R89 ;  /* 0x00000006586d7819 */ /* 0x040fe20000010259 */
[----:B------:R-:W-:Y:S01]  /*28f0*/  IMAD.IADD R4, R179, 0x1, R4 ;  /* 0x00000001b3047824 */ /* 0x000fe200078e0204 */
[C---:B------:R-:W-:Y:S01]  /*2900*/  SHF.L.U32 R110, R88.reuse, 0x6, RZ ;  /* 0x00000006586e7819 */ /* 0x040fe200000006ff */
[----:B------:R-:W-:Y:S01]  /*2910*/  IMAD.WIDE.U32 R88, R88, 0x60, RZ ;  /* 0x0000006058587825 */ /* 0x000fe200078e00ff */
[----:B------:R-:W-:Y:S02]  /*2920*/  LOP3.LUT R21, R5, R6, RZ, 0xfc, !PT ;  /* 0x0000000605157212 */ /* 0x000fe400078efcff */
[C---:B------:R-:W-:Y:S01]  /*2930*/  SHF.L.U64.HI R107, R94.reuse, 0x6, R95 ;  /* 0x000000065e6b7819 */ /* 0x040fe2000001025f */
[----:B------:R-:W-:Y:S01]  /*2940*/  IMAD.WIDE.U32 R94, R94, 0x60, RZ ;  /* 0x000000605e5e7825 */ /* 0x000fe200078e00ff */
[----:B------:R-:W-:Y:S02]  /*2950*/  SEL R127, R127, 0xffffffe0, !P4 ;  /* 0xffffffe07f7f7807 */ /* 0x000fe40006000000 */
[----:B------:R-:W-:Y:S01]  /*2960*/  SHF.R.S32.HI R121, RZ, 0x3, R8 ;  /* 0x00000003ff797819 */ /* 0x000fe20000011408 */
[----:B------:R-:W-:Y:S01]  /*2970*/  IMAD.IADD R130, R95, 0x1, R13 ;  /* 0x000000015f827824 */ /* 0x000fe200078e020d */
[----:B------:R-:W-:Y:S01]  /*2980*/  LOP3.LUT R6, R8, 0xfffffff8, RZ, 0xc0, !PT ;  /* 0xfffffff808067812 */ /* 0x000fe200078ec0ff */
[----:B------:R-:W-:Y:S01]  /*2990*/  IMAD.IADD R132, R127, 0x1, R4 ;  /* 0x000000017f847824 */ /* 0x000fe200078e0204 */
[----:B------:R-:W-:-:S02]  /*29a0*/  LOP3.LUT R87, R9, R10, RZ, 0xfc, !PT ;  /* 0x0000000a09577212 */ /* 0x000fc400078efcff */
[----:B------:R-:W-:Y:S02]  /*29b0*/  LOP3.LUT R7, R11, 0xfffffff8, RZ, 0xc0, !PT ;  /* 0xfffffff80b077812 */ /* 0x000fe400078ec0ff */
[----:B------:R-:W-:Y:S02]  /*29c0*/  LOP3.LUT R8, R14, 0xfffffff8, RZ, 0xc0, !PT ;  /* 0xfffffff80e087812 */ /* 0x000fe400078ec0ff */
[----:B------:R-:W-:Y:S02]  /*29d0*/  IADD3 R104, R27, R97, RZ ;  /* 0x000000611b687210 */ /* 0x000fe40007ffe0ff */
[C---:B------:R-:W-:Y:S02]  /*29e0*/  LOP3.LUT R10, R21.reuse, 0x2, RZ, 0xc0, !PT ;  /* 0x00000002150a7812 */ /* 0x040fe400078ec0ff */
[----:B------:R-:W-:Y:S02]  /*29f0*/  LOP3.LUT R20, R21, 0x4, RZ, 0xc0, !PT ;  /* 0x0000000415147812 */ /* 0x000fe400078ec0ff */
[----:B------:R-:W-:-:S02]  /*2a00*/  LOP3.LUT R26, R87, 0x2, RZ, 0xc0, !PT ;  /* 0x00000002571a7812 */ /* 0x000fc400078ec0ff */
[C---:B------:R-:W-:Y:S02]  /*2a10*/  LOP3.LUT R27, R87.reuse, 0x4, RZ, 0xc0, !PT ;  /* 0x00000004571b7812 */ /* 0x040fe400078ec0ff */
[C---:B------:R-:W-:Y:S02]  /*2a20*/  LOP3.LUT R101, R87.reuse, 0x8, RZ, 0xc0, !PT ;  /* 0x0000000857657812 */ /* 0x040fe400078ec0ff */
[----:B------:R-:W-:Y:S02]  /*2a30*/  LOP3.LUT R100, R87, 0x10, RZ, 0xc0, !PT ;  /* 0x0000001057647812 */ /* 0x000fe400078ec0ff */
[----:B-1----:R-:W-:Y:S02]  /*2a40*/  LEA.HI R218, R218, 0x8, RZ, 0x19 ;  /* 0x00000008dada7811 */ /* 0x002fe400078fc8ff */
[----:B------:R-:W-:Y:S02]  /*2a50*/  SHF.L.U32 R125, R125, 0x1, RZ ;  /* 0x000000017d7d7819 */ /* 0x000fe400000006ff */
[----:B------:R-:W-:-:S02]  /*2a60*/  IADD3 R131, R89, R131, RZ ;  /* 0x0000008359837210 */ /* 0x000fc40007ffe0ff */
[----:B------:R-:W-:Y:S02]  /*2a70*/  LOP3.LUT R5, R5, 0x1, RZ, 0xc0, !PT ;  /* 0x0000000105057812 */ /* 0x000fe400078ec0ff */
[----:B------:R-:W-:Y:S02]  /*2a80*/  SHF.R.S32.HI R120, RZ, 0x3, R11 ;  /* 0x00000003ff787819 */ /* 0x000fe4000001140b */
[----:B------:R-:W-:Y:S02]  /*2a90*/  SHF.R.S32.HI R119, RZ, 0x3, R14 ;  /* 0x00000003ff777819 */ /* 0x000fe4000001140e */
[----:B------:R-:W-:Y:S02]  /*2aa0*/  LOP3.LUT R9, R9, 0x1, RZ, 0xc0, !PT ;  /* 0x0000000109097812 */ /* 0x000fe400078ec0ff */
[----:B------:R-:W-:Y:S02]  /*2ab0*/  LOP3.LUT R21, R21, 0x8, RZ, 0xc0, !PT ;  /* 0x0000000815157812 */ /* 0x000fe400078ec0ff */
[----:B------:R-:W-:-:S02]  /*2ac0*/  SHF.R.S32.HI R113, RZ, 0x1f, R6 ;  /* 0x0000001fff717819 */ /* 0x000fc40000011406 */
[----:B------:R-:W-:Y:S02]  /*2ad0*/  SHF.R.S32.HI R112, RZ, 0x1f, R7 ;  /* 0x0000001fff707819 */ /* 0x000fe40000011407 */
[----:B------:R-:W-:Y:S02]  /*2ae0*/  SHF.R.S32.HI R111, RZ, 0x1f, R8 ;  /* 0x0000001fff6f7819 */ /* 0x000fe40000011408 */
[----:B------:R-:W-:Y:S02]  /*2af0*/  LOP3.LUT R87, R87, 0x20, RZ, 0xc0, !PT ;  /* 0x0000002057577812 */ /* 0x000fe400078ec0ff */
[----:B------:R-:W-:-:S07]  /*2b00*/  SHF.R.S32.HI R128, RZ, 0x1f, R102 ;  /* 0x0000001fff807819 */ /* 0x000fce0000011466 */
.L_x_562:
[----:B---3--:R-:W2:Y:S01]  /*2b10*/  LDL.LU R31, [R1+0x38] ;  /* 0x00003800011f7983 */ /* 0x008ea20000300800 */
[----:B------:R-:W0:Y:S01]  /*2b20*/  LDC R81, c[0x0][0x430] ;  /* 0x00010c00ff517b82 */ /* 0x000e220000000800 */
[----:B------:R-:W-:Y:S01]  /*2b30*/  IADD3 R24, R24, -0x1, RZ ;  /* 0xffffffff18187810 */ /* 0x000fe20007ffe0ff */
[----:B------:R-:W-:-:S04]  /*2b40*/  IMAD.MOV.U32 R80, RZ, RZ, RZ ;  /* 0x000000ffff507224 */ /* 0x000fc800078e00ff */
[----:B------:R-:W-:Y:S02]  /*2b50*/  IMAD R12, R24, 0x60, R114 ;  /* 0x00000060180c7824 */ /* 0x000fe400078e0272 */
[----:B------:R-:W1:Y:S02]  /*2b60*/  LDC R124, c[0x0][0x3f4] ;  /* 0x0000fd00ff7c7b82 */ /* 0x000e640000000800 */
[----:B------:R-:W-:Y:S01]  /*2b70*/  IMAD.IADD R32, R129, 0x1, R12 ;  /* 0x0000000181207824 */ /* 0x000fe200078e020c */
[----:B------:R-:W-:-:S03]  /*2b80*/  ISETP.GE.AND P2, PT, R12, R25, PT ;  /* 0x000000190c00720c */ /* 0x000fc60003f46270 */
[----:B------:R-:W-:Y:S01]  /*2b90*/  IMAD.MOV.U32 R28, RZ, RZ, R32 ;  /* 0x000000ffff1c7224 */ /* 0x000fe200078e0020 */
[----:B------:R-:W-:Y:S02]  /*2ba0*/  ISETP.GT.OR P2, PT, R114, 0x5f, P2 ;  /* 0x0000005f7200780c */ /* 0x000fe40001744670 */
[----:B0-----:R-:W-:-:S11]  /*2bb0*/  ISETP.NE.AND P3, PT, R81, 0x1, PT ;  /* 0x000000015100780c */ /* 0x001fd60003f65270 */
[----:B------:R-:W0:Y:S08]  /*2bc0*/  @!P2 LDC.64 R14, c[0x0][0x428] ;  /* 0x00010a00ff0eab82 */ /* 0x000e300000000a00 */
[----:B------:R-:W3:Y:S08]  /*2bd0*/  @!P2 LDC.64 R12, c[0x0][0x418] ;  /* 0x00010600ff0cab82 */ /* 0x000ef00000000a00 */
[----:B------:R-:W4:Y:S08]  /*2be0*/  @P3 LDC R11, c[0x0][0x434] ;  /* 0x00010d00ff0b3b82 */ /* 0x000f300000000800 */
[----:B------:R-:W1:Y:S01]  /*2bf0*/  @P3 LDC R30, c[0x0][0x438] ;  /* 0x00010e00ff1e3b82 */ /* 0x000e620000000800 */
[----:B----4-:R-:W-:-:S05]  /*2c00*/  @P3 IMAD.HI.U32 R11, R32, R11, RZ ;  /* 0x0000000b200b3227 */ /* 0x010fca00078e00ff */
[----:B-1----:R-:W-:Y:S01]  /*2c10*/  @P3 SHF.R.U32.HI R28, RZ, R30, R11 ;  /* 0x0000001eff1c3219 */ /* 0x002fe2000001160b */
[----:B0-----:R-:W-:-:S03]  /*2c20*/  @!P2 IMAD R11, R128, R14, RZ ;  /* 0x0000000e800ba224 */ /* 0x001fc600078e02ff */
[--C-:B------:R-:W-:Y:S01]  /*2c30*/  @!P2 SHF.R.S32.HI R29, RZ, 0x1f, R28.reuse ;  /* 0x0000001fff1da819 */ /* 0x100fe2000001141c */
[C---:B------:R-:W-:Y:S02]  /*2c40*/  @!P2 IMAD R11, R102.reuse, R15, R11 ;  /* 0x0000000f660ba224 */ /* 0x040fe400078e020b */
[----:B------:R-:W-:-:S05]  /*2c50*/  @!P2 IMAD.WIDE.U32 R14, R102, R14, R28 ;  /* 0x0000000e660ea225 */ /* 0x000fca00078e001c */
[----:B------:R-:W-:Y:S02]  /*2c60*/  @!P2 IADD3 R11, R15, R11, RZ ;  /* 0x0000000b0f0ba210 */ /* 0x000fe40007ffe0ff */
[----:B---3--:R-:W-:-:S04]  /*2c70*/  @!P2 LEA R12, P3, R14, R12, 0x2 ;  /* 0x0000000c0e0ca211 */ /* 0x008fc800078610ff */
[----:B------:R-:W-:Y:S02]  /*2c80*/  @!P2 LEA.HI.X R13, R14, R13, R11, 0x2, P3 ;  /* 0x0000000d0e0da211 */ /* 0x000fe400018f140b */
[----:B------:R-:W-:-:S03]  /*2c90*/  ISETP.GT.AND P3, PT, R24, R126, PT ;  /* 0x0000007e1800720c */ /* 0x000fc60003f64270 */
[----:B------:R0:W5:Y:S01]  /*2ca0*/  @!P2 LDG.E R80, desc[UR56][R12.64] ;  /* 0x000000380c50a981 */ /* 0x000162000c1e1900 */
[----:B------:R-:W-:Y:S01]  /*2cb0*/  ISETP.GE.AND P2, PT, R124, 0x1, PT ;  /* 0x000000017c00780c */ /* 0x000fe20003f46270 */
[----:B------:R-:W-:Y:S01]  /*2cc0*/  IMAD.MOV R14, RZ, RZ, -R28 ;  /* 0x000000ffff0e7224 */ /* 0x000fe200078e0a1c */
[----:B------:R-:W-:Y:S05]  /*2cd0*/  YIELD ;  /* 0x0000000000007946 */ /* 0x000fea0003800000 */
[----:B------:R-:W-:Y:S01]  /*2ce0*/  IMAD R81, R81, R14, R32 ;  /* 0x0000000e51517224 */ /* 0x000fe200078e0220 */
[----:B------:R-:W-:Y:S01]  /*2cf0*/  BSSY B0, `(.L_x_457) ;  /* 0x00007bc000007945 */ /* 0x000fe20003800000 */
[----:B------:R-:W-:-:S02]  /*2d00*/  IMAD R14, R18, 0x4800, R4 ;  /* 0x00004800120e7824 */ /* 0x000fc400078e0204 */
[----:B------:R-:W-:-:S03]  /*2d10*/  IMAD R28, R18, 0x4800, R132 ;  /* 0x00004800121c7824 */ /* 0x000fc600078e0284 */
[----:B------:R-:W-:Y:S01]  /*2d20*/  LEA R29, R14, R123, 0x1 ;  /* 0x0000007b0e1d7211 */ /* 0x000fe200078e08ff */
[----:B------:R-:W-:Y:S01]  /*2d30*/  IMAD R28, R28, 0x2, R123 ;  /* 0x000000021c1c7824 */ /* 0x000fe200078e027b */
[----:B--2---:R-:W-:-:S04]  /*2d40*/  LOP3.LUT R31, R31, 0xfffffffd, RZ, 0xc0, !PT ;  /* 0xfffffffd1f1f7812 */ /* 0x004fc800078ec0ff */
[----:B------:R-:W-:-:S05]  /*2d50*/  @P3 LOP3.LUT R31, R31, 0x2, RZ, 0xfc, !PT ;  /* 0x000000021f1f3812 */ /* 0x000fca00078efcff */
[----:B------:R0:W-:Y:S01]  /*2d60*/  STL [R1+0x38], R31 ;  /* 0x0000381f01007387 */ /* 0x0001e20000100800 */
[----:B------:R-:W-:Y:S05]  /*2d70*/  @!P2 BRA `(.L_x_458) ;  /* 0x000000740000a947 */ /* 0x000fea0003800000 */
[----:B------:R-:W-:Y:S01]  /*2d80*/  SHF.R.S32.HI R82, RZ, 0x1f, R81 ;  /* 0x0000001fff527819 */ /* 0x000fe20000011451 */
[----:B------:R-:W-:Y:S01]  /*2d90*/  ULDC.64 UR4, c[0x0][0x300] ;  /* 0x0000c00000047ab9 */ /* 0x000fe20000000a00 */
[----:B-----5:R-:W-:Y:S01]  /*2da0*/  SHF.R.S32.HI R83, RZ, 0x1f, R80 ;  /* 0x0000001fff537819 */ /* 0x020fe20000011450 */
[C---:B0-----:R-:W-:Y:S01]  /*2db0*/  IMAD.WIDE.U32 R12, R81.reuse, UR4, RZ ;  /* 0x00000004510c7c25 */ /* 0x041fe2000f8e00ff */
[----:B------:R-:W-:Y:S02]  /*2dc0*/  ULDC.U8 UR6, c[0x0][0x410] ;  /* 0x0001040000067ab9 */ /* 0x000fe40000000000 */
[----:B------:R-:W-:Y:S01]  /*2dd0*/  ISETP.NE.AND P2, PT, RZ, UR6, PT ;  /* 0x00000006ff007c0c */ /* 0x000fe2000bf45270 */
[----:B------:R-:W-:Y:S02]  /*2de0*/  IMAD R14, R82, UR4, RZ ;  /* 0x00000004520e7c24 */ /* 0x000fe4000f8e02ff */
[----:B------:R-:W-:Y:S02]  /*2df0*/  IMAD R84, R24, -0x60, R25 ;  /* 0xffffffa018547824 */ /* 0x000fe400078e0219 */
[----:B------:R-:W-:Y:S01]  /*2e00*/  IMAD R11, R81, UR5, R14 ;  /* 0x00000005510b7c24 */ /* 0x000fe2000f8e020e */
[----:B------:R-:W-:Y:S01]  /*2e10*/  ULDC.64 UR4, c[0x0][0x310] ;  /* 0x0000c40000047ab9 */ /* 0x000fe20000000a00 */
[----:B------:R-:W-:Y:S01]  /*2e20*/  IMAD R14, R130, R24, RZ ;  /* 0x00000018820e7224 */ /* 0x000fe200078e02ff */
[----:B------:R-:W-:Y:S01]  /*2e30*/  VIMNMX R84, R84, 0x60, PT ;  /* 0x0000006054547848 */ /* 0x000fe20003fe0100 */
[----:B------:R-:W-:-:S02]  /*2e40*/  IMAD R15, R83, UR4, RZ ;  /* 0x00000004530f7c24 */ /* 0x000fc4000f8e02ff */
[----:B------:R-:W-:Y:S01]  /*2e50*/  IMAD.IADD R13, R13, 0x1, R11 ;  /* 0x000000010d0d7824 */ /* 0x000fe200078e020b */
[----:B------:R-:W-:Y:S01]  /*2e60*/  SHF.R.S32.HI R11, RZ, 0x1f, R24 ;  /* 0x0000001fff0b7819 */ /* 0x000fe20000011418 */
[C---:B------:R-:W-:Y:S02]  /*2e70*/  IMAD R15, R80.reuse, UR5, R15 ;  /* 0x00000005500f7c24 */ /* 0x040fe4000f8e020f */
[----:B------:R-:W-:Y:S01]  /*2e80*/  IMAD.WIDE.U32 R12, R80, UR4, R12 ;  /* 0x00000004500c7c25 */ /* 0x000fe2000f8e000c */
[----:B------:R-:W-:-:S03]  /*2e90*/  ULDC.64 UR4, c[0x0][0x308] ;  /* 0x0000c20000047ab9 */ /* 0x000fc60000000a00 */
[----:B------:R-:W-:Y:S01]  /*2ea0*/  IMAD R33, R11, R94, R14 ;  /* 0x0000005e0b217224 */ /* 0x000fe200078e020e */
[----:B------:R-:W-:Y:S01]  /*2eb0*/  IADD3 R13, R13, R15, RZ ;  /* 0x0000000f0d0d7210 */ /* 0x000fe20007ffe0ff */
[----:B------:R-:W-:Y:S02]  /*2ec0*/  IMAD R15, R131, R24, RZ ;  /* 0x00000018830f7224 */ /* 0x000fe400078e02ff */
[----:B------:R-:W-:-:S04]  /*2ed0*/  IMAD.WIDE.U32 R30, R162, UR4, R12 ;  /* 0x00000004a21e7c25 */ /* 0x000fc8000f8e000c */
[----:B------:R-:W-:Y:S01]  /*2ee0*/  IMAD R115, R162, UR5, R31 ;  /* 0x00000005a2737c24 */ /* 0x000fe2000f8e021f */
[----:B------:R-:W-:Y:S01]  /*2ef0*/  ULDC.64 UR4, c[0x0][0x2e8] ;  /* 0x0000ba0000047ab9 */ /* 0x000fe20000000a00 */
[----:B------:R-:W-:Y:S01]  /*2f00*/  IMAD R35, R11, R88, R15 ;  /* 0x000000580b237224 */ /* 0x000fe200078e020f */
[----:B------:R-:W-:Y:S01]  /*2f10*/  LEA R118, P3, R30, UR4, 0x1 ;  /* 0x000000041e767c11 */ /* 0x000fe2000f8608ff */
[----:B------:R-:W-:-:S03]  /*2f20*/  IMAD.WIDE.U32 R14, R94, R24, RZ ;  /* 0x000000185e0e7225 */ /* 0x000fc600078e00ff */
[----:B------:R-:W-:Y:S01]  /*2f30*/  LEA.HI.X R115, R30, UR5, R115, 0x1, P3 ;  /* 0x000000051e737c11 */ /* 0x000fe200098f0c73 */
[----:B------:R-:W-:-:S04]  /*2f40*/  IMAD.WIDE.U32 R12, R88, R24, RZ ;  /* 0x00000018580c7225 */ /* 0x000fc800078e00ff */
[----:B------:R-:W-:Y:S02]  /*2f50*/  IMAD.IADD R11, R15, 0x1, R33 ;  /* 0x000000010f0b7824 */ /* 0x000fe400078e0221 */
[----:B------:R-:W-:Y:S01]  /*2f60*/  IMAD.IADD R78, R13, 0x1, R35 ;  /* 0x000000010d4e7824 */ /* 0x000fe200078e0223 */
[----:B------:R-:W-:Y:S06]  /*2f70*/  @!P2 BRA `(.L_x_459) ;  /* 0x0000003400cca947 */ /* 0x000fec0003800000 */
[----:B------:R-:W-:Y:S01]  /*2f80*/  ISETP.GE.AND P3, PT, R166, R84, PT ;  /* 0x00000054a600720c */ /* 0x000fe20003f66270 */
[----:B------:R-:W-:Y:S01]  /*2f90*/  BSSY B1, `(.L_x_460) ;  /* 0x0000037000017945 */ /* 0x000fe20003800000 */
        /* <DEDUP_REMOVED lines=12> */
[----:B------:R-:W-:Y:S01]  /*3060*/  CS2R R76, SRZ ;  /* 0x00000000004c7805 */ /* 0x000fe2000001ff00 */
[----:B------:R-:W-:Y:S06]  /*3070*/  @P3 BRA `(.L_x_461) ;  /* 0x0000000000a03947 */ /* 0x000fec0003800000 */
[----:B------:R-:W-:Y:S01]  /*3080*/  IADD3 R33, P2, R98, R14, RZ ;  /* 0x0000000e62217210 */ /* 0x000fe20007f5e0ff */
[----:B------:R-:W-:Y:S01]  /*3090*/  ULDC.64 UR4, c[0x0][0x3e8] ;  /* 0x0000fa0000047ab9 */ /* 0x000fe20000000a00 */
[----:B------:R-:W-:Y:S02]  /*30a0*/  CS2R R74, SRZ ;  /* 0x00000000004a7805 */ /* 0x000fe4000001ff00 */
[----:B------:R-:W-:Y:S02]  /*30b0*/  CS2R R76, SRZ ;  /* 0x00000000004c7805 */ /* 0x000fe4000001ff00 */
[----:B------:R-:W-:Y:S02]  /*30c0*/  IADD3.X R34, R11, R106, RZ, P2, !PT ;  /* 0x0000006a0b227210 */ /* 0x000fe400017fe4ff */
[----:B------:R-:W-:-:S04]  /*30d0*/  LEA R32, P2, R33, UR4, 0x1 ;  /* 0x0000000421207c11 */ /* 0x000fc8000f8408ff */
[----:B------:R-:W-:Y:S01]  /*30e0*/  LEA.HI.X R33, R33, UR5, R34, 0x1, P2 ;  /* 0x0000000521217c11 */ /* 0x000fe200090f0c22 */
[----:B------:R-:W-:Y:S01]  /*30f0*/  ULDC.64 UR4, c[0x0][0x400] ;  /* 0x0001000000047ab9 */ /* 0x000fe20000000a00 */
[----:B------:R-:W-:-:S05]  /*3100*/  IADD3 R35, P2, R92, R12, RZ ;  /* 0x0000000c5c237210 */ /* 0x000fca0007f5e0ff */
[----:B------:R-:W-:Y:S01]  /*3110*/  IMAD.X R36, R78, 0x1, R105, P2 ;  /* 0x000000014e247824 */ /* 0x000fe200010e0669 */
[----:B------:R-:W-:-:S04]  /*3120*/  LEA R34, P2, R35, UR4, 0x1 ;  /* 0x0000000423227c11 */ /* 0x000fc8000f8408ff */
[----:B------:R-:W-:Y:S02]  /*3130*/  LEA.HI.X R35, R35, UR5, R36, 0x1, P2 ;  /* 0x0000000523237c11 */ /* 0x000fe400090f0c24 */
[----:B------:R-:W-:Y:S02]  /*3140*/  ISETP.GE.AND P2, PT, R160, R124, PT ;  /* 0x0000007ca000720c */ /* 0x000fe40003f46270 */
[----:B------:R-:W-:Y:S02]  /*3150*/  CS2R R70, SRZ ;  /* 0x0000000000467805 */ /* 0x000fe4000001ff00 */
[----:B------:R-:W-:-:S09]  /*3160*/  CS2R R72, SRZ ;  /* 0x0000000000487805 */ /* 0x000fd2000001ff00 */
[----:B------:R0:W5:Y:S04]  /*3170*/  @!P2 LDG.E.64 R74, desc[UR56][R32.64] ;  /* 0x00000038204aa981 */ /* 0x000168000c1e1b00 */
[----:B------:R0:W5:Y:S01]  /*3180*/  @!P2 LDG.E.64 R76, desc[UR56][R34.64] ;  /* 0x00000038224ca981 */ /* 0x000162000c1e1b00 */
        /* <DEDUP_REMOVED lines=20> */
[----:B------:R-:W-:-:S13]  /*32d0*/  ISETP.GE.AND P2, PT, R173, R124, PT ;  /* 0x0000007cad00720c */ /* 0x000fda0003f46270 */
[----:B------:R0:W5:Y:S04]  /*32e0*/  @!P2 LDG.E.64 R54, desc[UR56][R32.64+0xa0] ;  /* 0x0000a0382036a981 */ /* 0x000168000c1e1b00 */
[----:B------:R0:W5:Y:S02]  /*32f0*/  @!P2 LDG.E.64 R56, desc[UR56][R34.64+0xa0] ;  /* 0x0000a0382238a981 */ /* 0x000164000c1e1b00 */
.L_x_461:
[----:B------:R-:W-:Y:S05]  /*3300*/  BSYNC B1 ;  /* 0x0000000000017941 */ /* 0x000fea0003800000 */
.L_x_460:
[----:B0-----:R-:W-:Y:S01]  /*3310*/  VIADD R32, R166, 0x40 ;  /* 0x00000040a6207836 */ /* 0x001fe20000000000 */
[----:B------:R-:W-:Y:S01]  /*3320*/  BSSY B1, `(.L_x_462) ;  /* 0x0000036000017945 */ /* 0x000fe20003800000 */
[----:B------:R-:W-:Y:S02]  /*3330*/  CS2R R34, SRZ ;  /* 0x0000000000227805 */ /* 0x000fe4000001ff00 */
[----:B------:R-:W-:Y:S02]  /*3340*/  CS2R R38, SRZ ;  /* 0x0000000000267805 */ /* 0x000fe4000001ff00 */
[----:B------:R-:W-:Y:S02]  /*3350*/  CS2R R42, SRZ ;  /* 0x00000000002a7805 */ /* 0x000fe4000001ff00 */
[----:B------:R-:W-:Y:S02]  /*3360*/  ISETP.GE.AND P4, PT, R32, R84, PT ;  /* 0x000000542000720c */ /* 0x000fe40003f86270 */
        /* <DEDUP_REMOVED lines=8> */
[----:B------:R-:W-:Y:S06]  /*33f0*/  @P4 BRA `(.L_x_463) ;  /* 0x0000000000a04947 */ /* 0x000fec0003800000 */
[----:B------:R-:W-:Y:S01]  /*3400*/  IADD3 R15, P2, P5, R98, R14, R108 ;  /* 0x0000000e620f7210 */ /* 0x000fe20007d5e06c */
[----:B------:R-:W-:Y:S01]  /*3410*/  ULDC.64 UR4, c[0x0][0x3e8] ;  /* 0x0000fa0000047ab9 */ /* 0x000fe20000000a00 */
[----:B------:R-:W-:Y:S02]  /*3420*/  CS2R R50, SRZ ;  /* 0x0000000000327805 */ /* 0x000fe4000001ff00 */
[----:B------:R-:W-:Y:S02]  /*3430*/  CS2R R52, SRZ ;  /* 0x0000000000347805 */ /* 0x000fe4000001ff00 */
[----:B------:R-:W-:Y:S02]  /*3440*/  IADD3.X R30, R106, R11, R107, P2, P5 ;  /* 0x0000000b6a1e7210 */ /* 0x000fe400017ea46b */
[----:B------:R-:W-:-:S04]  /*3450*/  IADD3 R13, P2, P5, R92, R12, R110 ;  /* 0x0000000c5c0d7210 */ /* 0x000fc80007d5e06e */
[----:B------:R-:W-:Y:S02]  /*3460*/  IADD3.X R78, R105, R78, R109, P2, P5 ;  /* 0x0000004e694e7210 */ /* 0x000fe400017ea46d */
[----:B------:R-:W-:-:S04]  /*3470*/  LEA R14, P2, R15, UR4, 0x1 ;  /* 0x000000040f0e7c11 */ /* 0x000fc8000f8408ff */
[----:B------:R-:W-:Y:S01]  /*3480*/  LEA.HI.X R15, R15, UR5, R30, 0x1, P2 ;  /* 0x000000050f0f7c11 */ /* 0x000fe200090f0c1e */
[----:B------:R-:W-:Y:S02]  /*3490*/  ULDC.64 UR4, c[0x0][0x400] ;  /* 0x0001000000047ab9 */ /* 0x000fe40000000a00 */
        /* <DEDUP_REMOVED lines=30> */
.L_x_463:
[----:B------:R-:W-:Y:S05]  /*3680*/  BSYNC B1 ;  /* 0x0000000000017941 */ /* 0x000fea0003800000 */
.L_x_462:
[----:B-----5:R-:W-:Y:S01]  /*3690*/  IMAD.MOV.U32 R11, RZ, RZ, R55 ;  /* 0x000000ffff0b7224 */ /* 0x020fe200078e0037 */
[----:B0-----:R-:W-:Y:S01]  /*36a0*/  MOV R12, R54 ;  /* 0x00000036000c7202 */ /* 0x001fe20000000f00 */
[----:B------:R-:W-:Y:S01]  /*36b0*/  IMAD.MOV.U32 R14, RZ, RZ, R58 ;  /* 0x000000ffff0e7224 */ /* 0x000fe200078e003a */
[----:B------:R-:W-:Y:S01]  /*36c0*/  MOV R13, R59 ;  /* 0x0000003b000d7202 */ /* 0x000fe20000000f00 */
[----:B------:R-:W-:Y:S01]  /*36d0*/  UISETP.NE.AND UP0, UPT, UR58, 0x3, UPT ;  /* 0x000000033a00788c */ /* 0x000fe2000bf05270 */
[----:B------:R-:W-:Y:S01]  /*36e0*/  PRMT R155, R12, 0x5410, R11 ;  /* 0x000054100c9b7816 */ /* 0x000fe2000000000b */
[----:B------:R-:W-:Y:S01]  /*36f0*/  IMAD.MOV.U32 R12, RZ, RZ, R62 ;  /* 0x000000ffff0c7224 */ /* 0x000fe200078e003e */
[----:B------:R-:W-:Y:S01]  /*3700*/  PRMT R158, R13, 0x5410, R14 ;  /* 0x000054100d9e7816 */ /* 0x000fe2000000000e */
[----:B------:R-:W-:Y:S01]  /*3710*/  IMAD.MOV.U32 R11, RZ, RZ, R63 ;  /* 0x000000ffff0b7224 */ /* 0x000fe200078e003f */
[----:B------:R-:W-:Y:S01]  /*3720*/  MOV R14, R71 ;  /* 0x00000047000e7202 */ /* 0x000fe20000000f00 */
[----:B------:R-:W-:Y:S01]  /*3730*/  IMAD.MOV.U32 R13, RZ, RZ, R70 ;  /* 0x000000ffff0d7224 */ /* 0x000fe200078e0046 */
[----:B------:R-:W-:Y:S01]  /*3740*/  PRMT R182, R12, 0x7610, R182 ;  /* 0x000076100cb67816 */ /* 0x000fe200000000b6 */
[----:B------:R-:W-:Y:S01]  /*3750*/  IMAD.MOV.U32 R12, RZ, RZ, R67 ;  /* 0x000000ffff0c7224 */ /* 0x000fe200078e0043 */
[----:B------:R-:W-:-:S02]  /*3760*/  PRMT R159, R11, 0x7610, R159 ;  /* 0x000076100b9f7816 */ /* 0x000fc4000000009f */
[----:B------:R-:W-:Y:S02]  /*3770*/  MOV R11, R66 ;  /* 0x00000042000b7202 */ /* 0x000fe40000000f00 */
[----:B------:R-:W-:Y:S02]  /*3780*/  PRMT R195, R14, 0x7610, R195 ;  /* 0x000076100ec37816 */ /* 0x000fe400000000c3 */
[----:B------:R-:W-:Y:S01]  /*3790*/  PRMT R193, R12, 0x5410, R11 ;  /* 0x000054100cc17816 */ /* 0x000fe2000000000b */
[----:B------:R-:W-:Y:S01]  /*37a0*/  IMAD.MOV.U32 R11, RZ, RZ, R74 ;  /* 0x000000ffff0b7224 */ /* 0x000fe200078e004a */
[----:B------:R-:W-:Y:S01]  /*37b0*/  PRMT R194, R194, 0x5410, R13 ;  /* 0x00005410c2c27816 */ /* 0x000fe2000000000d */
[----:B------:R-:W-:Y:S01]  /*37c0*/  IMAD.MOV.U32 R12, RZ, RZ, R75 ;  /* 0x000000ffff0c7224 */ /* 0x000fe200078e004b */
[----:B------:R-:W-:-:S04]  /*37d0*/  PLOP3.LUT P2, PT, PT, PT, UP0, 0x80, 0x0 ;  /* 0x000000000000781c */ /* 0x000fc80003f4f008 */
[----:B------:R-:W-:Y:S01]  /*37e0*/  PRMT R150, R11, 0x5410, R12 ;  /* 0x000054100b967816 */ /* 0x000fe2000000000c */
[----:B------:R-:W-:Y:S01]  /*37f0*/  IMAD.MOV.U32 R11, RZ, RZ, R57 ;  /* 0x000000ffff0b7224 */ /* 0x000fe200078e0039 */
[----:B------:R-:W-:-:S04]  /*3800*/  MOV R12, R56 ;  /* 0x00000038000c7202 */ /* 0x000fc80000000f00 */
[----:B------:R-:W-:Y:S01]  /*3810*/  PRMT R156, R12, 0x5410, R11 ;  /* 0x000054100c9c7816 */ /* 0x000fe2000000000b */
[----:B------:R-:W-:Y:S01]  /*3820*/  IMAD.MOV.U32 R12, RZ, RZ, R60 ;  /* 0x000000ffff0c7224 */ /* 0x000fe200078e003c */
[----:B------:R-:W-:-:S04]  /*3830*/  MOV R11, R61 ;  /* 0x0000003d000b7202 */ /* 0x000fc80000000f00 */
[----:B------:R-:W-:Y:S01]  /*3840*/  PRMT R157, R11, 0x5410, R12 ;  /* 0x000054100b9d7816 */ /* 0x000fe2000000000c */
[----:B------:R-:W-:Y:S02]  /*3850*/  IMAD.MOV.U32 R12, RZ, RZ, R64 ;  /* 0x000000ffff0c7224 */ /* 0x000fe400078e0040 */
[----:B------:R-:W-:-:S03]  /*3860*/  IMAD.MOV.U32 R11, RZ, RZ, R65 ;  /* 0x000000ffff0b7224 */ /* 0x000fc600078e0041 */
[----:B------:R-:W-:Y:S01]  /*3870*/  PRMT R182, R182, 0x5410, R12 ;  /* 0x00005410b6b67816 */ /* 0x000fe2000000000c */
[----:B------:R-:W-:Y:S01]  /*3880*/  IMAD.MOV.U32 R12, RZ, RZ, R69 ;  /* 0x000000ffff0c7224 */ /* 0x000fe200078e0045 */
[----:B------:R-:W-:Y:S02]  /*3890*/  PRMT R159, R159, 0x5410, R11 ;  /* 0x000054109f9f7816 */ /* 0x000fe4000000000b */
[----:B------:R-:W-:Y:S02]  /*38a0*/  MOV R11, R68 ;  /* 0x00000044000b7202 */ /* 0x000fe40000000f00 */
[----:B------:R-:W-:Y:S02]  /*38b0*/  PRMT R194, R12, 0x7610, R194 ;  /* 0x000076100cc27816 */ /* 0x000fe400000000c2 */
[----:B------:R-:W-:Y:S01]  /*38c0*/  PRMT R195, R195, 0x5410, R11 ;  /* 0x00005410c3c37816 */ /* 0x000fe2000000000b */
[----:B------:R-:W-:Y:S01]  /*38d0*/  IMAD.MOV.U32 R11, RZ, RZ, R72 ;  /* 0x000000ffff0b7224 */ /* 0x000fe200078e0048 */
[----:B------:R-:W-:-:S04]  /*38e0*/  MOV R12, R73 ;  /* 0x00000049000c7202 */ /* 0x000fc80000000f00 */
[----:B------:R-:W-:Y:S01]  /*38f0*/  PRMT R196, R11, 0x5410, R12 ;  /* 0x000054100bc47816 */ /* 0x000fe2000000000c */
[----:B------:R-:W-:Y:S02]  /*3900*/  IMAD.MOV.U32 R11, RZ, RZ, R76 ;  /* 0x000000ffff0b7224 */ /* 0x000fe400078e004c */
[----:B------:R-:W-:-:S05]  /*3910*/  IMAD.MOV.U32 R12, RZ, RZ, R77 ;  /* 0x000000ffff0c7224 */ /* 0x000fca00078e004d */
        /* <DEDUP_REMOVED lines=27> */
[----:B------:R-:W-:Y:S02]  /*3ad0*/  PRMT R144, R12, 0x5410, R11 ;  /* 0x000054100c907816 */ /* 0x000fe4000000000b */
[----:B------:R-:W-:-:S04]  /*3ae0*/  MOV R11, R44 ;  /* 0x0000002c000b7202 */ /* 0x000fc80000000f00 */
[----:B------:R-:W-:Y:S01]  /*3af0*/  PRMT R147, R11, 0x7610, R147 ;  /* 0x000076100b937816 */ /* 0x000fe20000000093 */
[----:B------:R-:W-:-:S05]  /*3b00*/  IMAD.MOV.U32 R11, RZ, RZ, R45 ;  /* 0x000000ffff0b7224 */ /* 0x000fca00078e002d */
[----:B------:R-:W-:Y:S01]  /*3b10*/  PRMT R147, R147, 0x5410, R11 ;  /* 0x0000541093937816 */ /* 0x000fe2000000000b */
[----:B------:R-:W-:-:S05]  /*3b20*/  IMAD.MOV.U32 R11, RZ, RZ, R48 ;  /* 0x000000ffff0b7224 */ /* 0x000fca00078e0030 */
[----:B------:R-:W-:Y:S02]  /*3b30*/  PRMT R152, R11, 0x7610, R152 ;  /* 0x000076100b987816 */ /* 0x000fe40000000098 */
[----:B------:R-:W-:-:S04]  /*3b40*/  MOV R11, R49 ;  /* 0x00000031000b7202 */ /* 0x000fc80000000f00 */
[----:B------:R-:W-:Y:S01]  /*3b50*/  PRMT R152, R152, 0x5410, R11 ;  /* 0x0000541098987816 */ /* 0x000fe2000000000b */
[----:B------:R-:W-:-:S05]  /*3b60*/  IMAD.MOV.U32 R11, RZ, RZ, R52 ;  /* 0x000000ffff0b7224 */ /* 0x000fca00078e0034 */
[----:B------:R-:W-:Y:S01]  /*3b70*/  PRMT R154, R11, 0x7610, R154 ;  /* 0x000076100b9a7816 */ /* 0x000fe2000000009a */
[----:B------:R-:W-:-:S05]  /*3b80*/  IMAD.MOV.U32 R11, RZ, RZ, R53 ;  /* 0x000000ffff0b7224 */ /* 0x000fca00078e0035 */
[----:B------:R-:W-:Y:S01]  /*3b90*/  PRMT R154, R154, 0x5410, R11 ;  /* 0x000054109a9a7816 */ /* 0x000fe2000000000b */
[----:B------:R-:W-:Y:S06]  /*3ba0*/  @!P2 BRA `(.L_x_464) ;  /* 0x000000000004a947 */ /* 0x000fec0003800000 */
[----:B------:R-:W-:Y:S01]  /*3bb0*/  BPT.TRAP 0x1 ;  /* 0x000000040000795c */ /* 0x000fe20000300000 */
.L_x_464:
[----:B------:R-:W-:Y:S01]  /*3bc0*/  LEA R85, R18, R2, 0x3 ;  /* 0x0000000212557211 */ /* 0x000fe200078e18ff */
[----:B------:R-:W-:Y:S01]  /*3bd0*/  BSSY B1, `(.L_x_465) ;  /* 0x0000004000017945 */ /* 0x000fe20003800000 */
[----:B------:R-:W-:-:S04]  /*3be0*/  SHF.L.U32 R86, R167, 0x1f, RZ ;  /* 0x0000001fa7567819 */ /* 0x000fc800000006ff */
[----:B------:R-:W0:Y:S02]  /*3bf0*/  SYNCS.PHASECHK.TRANS64.TRYWAIT P5, [R85+URZ+0x2a890], R86 ;  /* 0x02a89056550075a7 */ /* 0x000e2400080a017f */
[----:B0-----:R-:W-:Y:S05]  /*3c00*/  @!P5 BRA `(.L_x_466) ;  /* 0x000001d000ecd947 */ /* 0x001fea0003800000 */
.L_x_791:
[----:B------:R-:W-:Y:S05]  /*3c10*/  BSYNC B1 ;  /* 0x0000000000017941 */ /* 0x000fea0003800000 */
.L_x_465:
[----:B------:R-:W-:-:S03]  /*3c20*/  UMOV UR4, 0xffffffff ;  /* 0xffffffff00047882 */ /* 0x000fc60000000000 */
[----:B------:R-:W-:Y:S05]  /*3c30*/  BRA.DIV UR4, `(.L_x_467) ;  /* 0x000001d204f47947 */ /* 0x000fea000b800000 */
[----:B------:R1:W2:Y:S04]  /*3c40*/  SHFL.IDX PT, R78, R115, RZ, 0x1c1f ;  /* 0x001c1fff734e7589 */ /* 0x0002a800000e0000 */
[----:B------:R1:W3:Y:S02]  /*3c50*/  SHFL.IDX PT, R11, R118, RZ, 0x1c1f ;  /* 0x001c1fff760b7589 */ /* 0x0002e400000e0000 */
.L_x_795:
[----:B------:R-:W-:Y:S04]  /*3c60*/  BSSY B1, `(.L_x_468) ;  /* 0x0000151000017945 */ /* 0x000fe80003800000 */
[----:B------:R-:W-:Y:S05]  /*3c70*/  @P3 BRA `(.L_x_469) ;  /* 0x00000014003c3947 */ /* 0x000fea0003800000 */
[----:B------:R-:W-:Y:S01]  /*3c80*/  ISETP.NE.AND P3, PT, R9, RZ, PT ;  /* 0x000000ff0900720c */ /* 0x000fe20003f65270 */
[----:B------:R-:W-:-:S12]  /*3c90*/  BSSY B2, `(.L_x_470) ;  /* 0x0000035000027945 */ /* 0x000fd80003800000 */
[----:B------:R-:W-:Y:S05]  /*3ca0*/  @!P3 BRA `(.L_x_471) ;  /* 0x0000000000ccb947 */ /* 0x000fea0003800000 */
[----:B------:R4:W0:Y:S01]  /*3cb0*/  LDS.128 R12, [R29] ;  /* 0x000000001d0c7984 */ /* 0x0008220000000c00 */
[----:B------:R-:W-:Y:S01]  /*3cc0*/  ISETP.GE.AND P3, PT, R160, R124, PT ;  /* 0x0000007ca000720c */ /* 0x000fe20003f66270 */
[----:B------:R-:W-:-:S12]  /*3cd0*/  BSSY B3, `(.L_x_472) ;  /* 0x000002d000037945 */ /* 0x000fd80003800000 */
[----:B----4-:R-:W-:Y:S05]  /*3ce0*/  @P3 BRA `(.L_x_473) ;  /* 0x0000000000ac3947 */ /* 0x010fea0003800000 */
[--C-:B------:R-:W-:Y:S02]  /*3cf0*/  SHF.R.U64 R148, R74, 0x10, R75.reuse ;  /* 0x000000104a947819 */ /* 0x100fe4000000124b */
[----:B------:R-:W-:Y:S01]  /*3d00*/  SHF.R.U32.HI R74, RZ, 0x10, R75 ;  /* 0x00000010ff4a7819 */ /* 0x000fe2000001164b */
[----:B0-----:R-:W-:Y:S01]  /*3d10*/  IMAD.MOV.U32 R75, RZ, RZ, R13 ;  /* 0x000000ffff4b7224 */ /* 0x001fe200078e000d */
[--C-:B------:R-:W-:Y:S01]  /*3d20*/  SHF.R.U64 R149, R76, 0x10, R77.reuse ;  /* 0x000000104c957819 */ /* 0x100fe2000000124d */
[----:B------:R-:W-:Y:S01]  /*3d30*/  HADD2.F32 R148, -RZ, R148.H0_H0 ;  /* 0x20000094ff947230 */ /* 0x000fe20000004100 */
[----:B------:R-:W-:Y:S02]  /*3d40*/  SHF.R.U32.HI R76, RZ, 0x10, R77 ;  /* 0x00000010ff4c7819 */ /* 0x000fe4000001164d */
[----:B------:R-:W-:Y:S02]  /*3d50*/  HADD2.F32 R77, -RZ, R75.H1_H1 ;  /* 0x3000004bff4d7230 */ /* 0x000fe40000004100 */
[----:B------:R-:W-:-:S02]  /*3d60*/  HADD2.F32 R13, -RZ, R149.H0_H0 ;  /* 0x20000095ff0d7230 */ /* 0x000fc40000004100 */
[----:B------:R-:W-:Y:S02]  /*3d70*/  HADD2.F32 R149, -RZ, R75.H0_H0 ;  /* 0x2000004bff957230 */ /* 0x000fe40000004100 */
[----:B------:R-:W-:Y:S02]  /*3d80*/  HADD2.F32 R76, -RZ, R76.H0_H0 ;  /* 0x2000004cff4c7230 */ /* 0x000fe40000004100 */
[-C--:B------:R-:W-:Y:S01]  /*3d90*/  FMUL.FTZ R75, R77, R13.reuse ;  /* 0x0000000d4d4b7220 */ /* 0x080fe20000410000 */
[----:B------:R-:W-:-:S03]  /*3da0*/  FMUL.FTZ R13, R149, R13 ;  /* 0x0000000d950d7220 */ /* 0x000fc60000410000 */
[----:B------:R-:W-:Y:S01]  /*3db0*/  FFMA.FTZ R75, R149, R148, -R75 ;  /* 0x00000094954b7223 */ /* 0x000fe2000001084b */
[----:B------:R-:W-:Y:S01]  /*3dc0*/  MOV R149, R12 ;  /* 0x0000000c00957202 */ /* 0x000fe20000000f00 */
[----:B------:R-:W-:Y:S01]  /*3dd0*/  FFMA.FTZ R13, R77, R148, R13 ;  /* 0x000000944d0d7223 */ /* 0x000fe2000001000d */
[----:B------:R-:W-:Y:S02]  /*3de0*/  IMAD.MOV.U32 R77, RZ, RZ, R15 ;  /* 0x000000ffff4d7224 */ /* 0x000fe400078e000f */
[----:B------:R-:W-:Y:S02]  /*3df0*/  HADD2.F32 R148, -RZ, R74.H0_H0 ;  /* 0x2000004aff947230 */ /* 0x000fe40000004100 */
[----:B------:R-:W-:Y:S01]  /*3e00*/  HADD2.F32 R12, -RZ, R149.H1_H1 ;  /* 0x30000095ff0c7230 */ /* 0x000fe20000004100 */
[----:B------:R-:W-:Y:S01]  /*3e10*/  F2FP.F16.F32.PACK_AB R13, R13, R75 ;  /* 0x0000004b0d0d723e */ /* 0x000fe200000000ff */
[--C-:B------:R-:W-:Y:S02]  /*3e20*/  HADD2.F32 R15, -RZ, R77.reuse.H1_H1 ;  /* 0x3000004dff0f7230 */ /* 0x100fe40000004100 */
[----:B------:R-:W-:-:S02]  /*3e30*/  HADD2.F32 R77, -RZ, R77.H0_H0 ;  /* 0x2000004dff4d7230 */ /* 0x000fc40000004100 */
[----:B------:R-:W-:Y:S02]  /*3e40*/  HADD2.F32 R149, -RZ, R149.H0_H0 ;  /* 0x20000095ff957230 */ /* 0x000fe40000004100 */
[-C--:B------:R-:W-:Y:S01]  /*3e50*/  FMUL.FTZ R74, R15, R76.reuse ;  /* 0x0000004c0f4a7220 */ /* 0x080fe20000410000 */
[----:B------:R-:W-:-:S03]  /*3e60*/  FMUL.FTZ R76, R77, R76 ;  /* 0x0000004c4d4c7220 */ /* 0x000fc60000410000 */
[-C--:B------:R-:W-:Y:S01]  /*3e70*/  FFMA.FTZ R74, R77, R148.reuse, -R74 ;  /* 0x000000944d4a7223 */ /* 0x080fe2000001084a */
[----:B------:R-:W-:Y:S01]  /*3e80*/  FFMA.FTZ R15, R15, R148, R76 ;  /* 0x000000940f0f7223 */ /* 0x000fe2000001004c */
[----:B------:R-:W-:Y:S02]  /*3e90*/  HADD2.F32 R148, -RZ, R197.H0_H0 ;  /* 0x200000c5ff947230 */ /* 0x000fe40000004100 */
[----:B------:R-:W-:Y:S02]  /*3ea0*/  HADD2.F32 R76, -RZ, R150.H0_H0 ;  /* 0x20000096ff4c7230 */ /* 0x000fe40000004100 */
[----:B------:R-:W-:Y:S01]  /*3eb0*/  F2FP.F16.F32.PACK_AB R15, R15, R74 ;  /* 0x0000004a0f0f723e */ /* 0x000fe200000000ff */
[-C--:B------:R-:W-:Y:S01]  /*3ec0*/  FMUL.FTZ R77, R12, R148.reuse ;  /* 0x000000940c4d7220 */ /* 0x080fe20000410000 */
[----:B------:R-:W-:-:S03]  /*3ed0*/  FMUL.FTZ R148, R149, R148 ;  /* 0x0000009495947220 */ /* 0x000fc60000410000 */
[-C--:B------:R-:W-:Y:S01]  /*3ee0*/  FFMA.FTZ R77, R149, R76.reuse, -R77 ;  /* 0x0000004c954d7223 */ /* 0x080fe2000001084d */
[----:B------:R-:W-:Y:S01]  /*3ef0*/  FFMA.FTZ R12, R12, R76, R148 ;  /* 0x0000004c0c0c7223 */ /* 0x000fe20000010094 */
[----:B------:R-:W-:Y:S02]  /*3f00*/  HADD2.F32 R76, -RZ, R197.H1_H1 ;  /* 0x300000c5ff4c7230 */ /* 0x000fe40000004100 */
[----:B------:R-:W-:Y:S02]  /*3f10*/  HADD2.F32 R148, -RZ, R14.H1_H1 ;  /* 0x3000000eff947230 */ /* 0x000fe40000004100 */
[----:B------:R-:W-:Y:S01]  /*3f20*/  HADD2.F32 R149, -RZ, R150.H1_H1 ;  /* 0x30000096ff957230 */ /* 0x000fe20000004100 */
[----:B------:R-:W-:Y:S01]  /*3f30*/  F2FP.F16.F32.PACK_AB R12, R12, R77 ;  /* 0x0000004d0c0c723e */ /* 0x000fe200000000ff */
[----:B------:R-:W-:Y:S02]  /*3f40*/  HADD2.F32 R14, -RZ, R14.H0_H0 ;  /* 0x2000000eff0e7230 */ /* 0x000fe40000004100 */
[----:B------:R-:W-:-:S04]  /*3f50*/  FMUL.FTZ R150, R148, R76 ;  /* 0x0000004c94967220 */ /* 0x000fc80000410000 */
[C---:B------:R-:W-:Y:S01]  /*3f60*/  FFMA.FTZ R150, R14.reuse, R149, -R150 ;  /* 0x000000950e967223 */ /* 0x040fe20000010896 */
[----:B------:R-:W-:-:S04]  /*3f70*/  FMUL.FTZ R14, R14, R76 ;  /* 0x0000004c0e0e7220 */ /* 0x000fc80000410000 */
[----:B------:R-:W-:-:S05]  /*3f80*/  FFMA.FTZ R14, R148, R149, R14 ;  /* 0x00000095940e7223 */ /* 0x000fca000001000e */
[----:B------:R-:W-:-:S07]  /*3f90*/  F2FP.F16.F32.PACK_AB R14, R14, R150 ;  /* 0x000000960e0e723e */ /* 0x000fce00000000ff */
.L_x_473:
[----:B------:R-:W-:Y:S05]  /*3fa0*/  BSYNC B3 ;  /* 0x0000000000037941 */ /* 0x000fea0003800000 */
.L_x_472:
[----:B---3--:R-:W-:-:S04]  /*3fb0*/  LEA R74, P3, R16, R11, 0x1 ;  /* 0x0000000b104a7211 */ /* 0x008fc800078608ff */
[----:B--2---:R-:W-:-:S05]  /*3fc0*/  LEA.HI.X R75, R16, R78, R17, 0x1, P3 ;  /* 0x0000004e104b7211 */ /* 0x004fca00018f0c11 */
[----:B0-----:R4:W-:Y:S04]  /*3fd0*/  ST.E.128 desc[UR56][R74.64], R12 ;  /* 0x0000000c4a007985 */ /* 0x0019e8000c101d38 */
.L_x_471:
[----:B------:R-:W-:Y:S05]  /*3fe0*/  BSYNC B2 ;  /* 0x0000000000027941 */ /* 0x000fea0003800000 */
.L_x_470:
[----:B------:R-:W-:Y:S01]  /*3ff0*/  ISETP.NE.AND P3, PT, R26, RZ, PT ;  /* 0x000000ff1a00720c */ /* 0x000fe20003f65270 */
[----:B------:R-:W-:-:S12]  /*4000*/  BSSY B2, `(.L_x_474) ;  /* 0x0000037000027945 */ /* 0x000fd80003800000 */
[----:B------:R-:W-:Y:S05]  /*4010*/  @!P3 BRA `(.L_x_475) ;  /* 0x0000000000d4b947 */ /* 0x000fea0003800000 */
[----:B----4-:R4:W0:Y:S01]  /*4020*/  LDS.128 R12, [R28] ;  /* 0x000000001c0c7984 */ /* 0x0108220000000c00 */
        /* <DEDUP_REMOVED lines=30> */
[----:B------:R-:W-:Y:S02]  /*4210*/  HADD2.F32 R72, -RZ, R194.H1_H1 ;  /* 0x300000c2ff487230 */ /* 0x000fe40000004100 */
[----:B------:R-:W-:Y:S01]  /*4220*/  F2FP.F16.F32.PACK_AB R15, R15, R70 ;  /* 0x000000460f0f723e */ /* 0x000fe200000000ff */
[-C--:B------:R-:W-:Y:S01]  /*4230*/  FMUL.FTZ R73, R12, R74.reuse ;  /* 0x0000004a0c497220 */ /* 0x080fe20000410000 */
[----:B------:R-:W-:-:S03]  /*4240*/  FMUL.FTZ R74, R75, R74 ;  /* 0x0000004a4b4a7220 */ /* 0x000fc60000410000 */
[-C--:B------:R-:W-:Y:S01]  /*4250*/  FFMA.FTZ R73, R75, R72.reuse, -R73 ;  /* 0x000000484b497223 */ /* 0x080fe20000010849 */
[----:B------:R-:W-:Y:S01]  /*4260*/  FFMA.FTZ R12, R12, R72, R74 ;  /* 0x000000480c0c7223 */ /* 0x000fe2000001004a */
[----:B------:R-:W-:Y:S02]  /*4270*/  HADD2.F32 R72, -RZ, R196.H1_H1 ;  /* 0x300000c4ff487230 */ /* 0x000fe40000004100 */
[--C-:B------:R-:W-:Y:S02]  /*4280*/  HADD2.F32 R74, -RZ, R14.reuse.H1_H1 ;  /* 0x3000000eff4a7230 */ /* 0x100fe40000004100 */
[----:B------:R-:W-:Y:S01]  /*4290*/  HADD2.F32 R75, -RZ, R195.H0_H0 ;  /* 0x200000c3ff4b7230 */ /* 0x000fe20000004100 */
[----:B------:R-:W-:Y:S01]  /*42a0*/  F2FP.F16.F32.PACK_AB R12, R12, R73 ;  /* 0x000000490c0c723e */ /* 0x000fe200000000ff */
[----:B------:R-:W-:Y:S02]  /*42b0*/  HADD2.F32 R14, -RZ, R14.H0_H0 ;  /* 0x2000000eff0e7230 */ /* 0x000fe40000004100 */
[----:B------:R-:W-:-:S04]  /*42c0*/  FMUL.FTZ R76, R74, R72 ;  /* 0x000000484a4c7220 */ /* 0x000fc80000410000 */
[C---:B------:R-:W-:Y:S01]  /*42d0*/  FFMA.FTZ R76, R14.reuse, R75, -R76 ;  /* 0x0000004b0e4c7223 */ /* 0x040fe2000001084c */
[----:B------:R-:W-:-:S04]  /*42e0*/  FMUL.FTZ R14, R14, R72 ;  /* 0x000000480e0e7220 */ /* 0x000fc80000410000 */
[----:B------:R-:W-:-:S05]  /*42f0*/  FFMA.FTZ R14, R74, R75, R14 ;  /* 0x0000004b4a0e7223 */ /* 0x000fca000001000e */
[----:B------:R-:W-:-:S07]  /*4300*/  F2FP.F16.F32.PACK_AB R14, R14, R76 ;  /* 0x0000004c0e0e723e */ /* 0x000fce00000000ff */
.L_x_477:
[----:B------:R-:W-:Y:S05]  /*4310*/  BSYNC B3 ;  /* 0x0000000000037941 */ /* 0x000fea0003800000 */
.L_x_476:
[----:B--2---:R-:W-:Y:S01]  /*4320*/  MOV R71, R78 ;  /* 0x0000004e00477202 */ /* 0x004fe20000000f00 */
[----:B------:R-:W-:Y:S02]  /*4330*/  IMAD.SHL.U32 R72, R163, 0x8, RZ ;  /* 0x00000008a3487824 */ /* 0x000fe400078e00ff */
[----:B---3--:R-:W-:-:S04]  /*4340*/  IMAD.MOV.U32 R70, RZ, RZ, R11 ;  /* 0x000000ffff467224 */ /* 0x008fc800078e000b */
[----:B------:R-:W-:-:S05]  /*4350*/  IMAD.WIDE R70, R72, 0x2, R70 ;  /* 0x0000000248467825 */ /* 0x000fca00078e0246 */
[----:B0-----:R0:W-:Y:S02]  /*4360*/  ST.E.128 desc[UR56][R70.64], R12 ;  /* 0x0000000c46007985 */ /* 0x0011e4000c101d38 */
.L_x_475:
[----:B------:R-:W-:Y:S05]  /*4370*/  BSYNC B2 ;  /* 0x0000000000027941 */ /* 0x000fea0003800000 */
.L_x_474:
[----:B------:R-:W-:Y:S01]  /*4380*/  ISETP.NE.AND P3, PT, R27, RZ, PT ;  /* 0x000000ff1b00720c */ /* 0x000fe20003f65270 */
[----:B------:R-:W-:-:S12]  /*4390*/  BSSY B2, `(.L_x_478) ;  /* 0x0000037000027945 */ /* 0x000fd80003800000 */
[----:B------:R-:W-:Y:S05]  /*43a0*/  @!P3 BRA `(.L_x_479) ;  /* 0x0000000000d4b947 */ /* 0x000fea0003800000 */
[----:B0---4-:R0:W4:Y:S01]  /*43b0*/  LDS.128 R12, [R29+0x3000] ;  /* 0x003000001d0c7984 */ /* 0x0111220000000c00 */
[----:B------:R-:W-:Y:S01]  /*43c0*/  ISETP.GE.AND P3, PT, R169, R124, PT ;  /* 0x0000007ca900720c */ /* 0x000fe20003f66270 */
[----:B------:R-:W-:-:S12]  /*43d0*/  BSSY B3, `(.L_x_480) ;  /* 0x000002d000037945 */ /* 0x000fd80003800000 */
[----:B0-----:R-:W-:Y:S05]  /*43e0*/  @P3 BRA `(.L_x_481) ;  /* 0x0000000000ac3947 */ /* 0x001fea0003800000 */
[--C-:B------:R-:W-:Y:S02]  /*43f0*/  SHF.R.U64 R70, R66, 0x10, R67.reuse ;  /* 0x0000001042467819 */ /* 0x100fe40000001243 */
[----:B------:R-:W-:Y:S01]  /*4400*/  SHF.R.U32.HI R66, RZ, 0x10, R67 ;  /* 0x00000010ff427819 */ /* 0x000fe20000011643 */
[----:B----4-:R-:W-:Y:S01]  /*4410*/  IMAD.MOV.U32 R67, RZ, RZ, R13 ;  /* 0x000000ffff437224 */ /* 0x010fe200078e000d */
        /* <DEDUP_REMOVED lines=23> */
[----:B------:R-:W-:Y:S02]  /*4590*/  HADD2.F32 R70, -RZ, R195.H1_H1 ;  /* 0x300000c3ff467230 */ /* 0x000fe40000004100 */
[----:B------:R-:W-:Y:S02]  /*45a0*/  HADD2.F32 R68, -RZ, R193.H1_H1 ;  /* 0x300000c1ff447230 */ /* 0x000fe40000004100 */
[----:B------:R-:W-:Y:S01]  /*45b0*/  F2FP.F16.F32.PACK_AB R15, R15, R66 ;  /* 0x000000420f0f723e */ /* 0x000fe200000000ff */
[-C--:B------:R-:W-:Y:S01]  /*45c0*/  FMUL.FTZ R69, R12, R70.reuse ;  /* 0x000000460c457220 */ /* 0x080fe20000410000 */
[----:B------:R-:W-:-:S03]  /*45d0*/  FMUL.FTZ R70, R71, R70 ;  /* 0x0000004647467220 */ /* 0x000fc60000410000 */
[-C--:B------:R-:W-:Y:S01]  /*45e0*/  FFMA.FTZ R69, R71, R68.reuse, -R69 ;  /* 0x0000004447457223 */ /* 0x080fe20000010845 */
[----:B------:R-:W-:Y:S01]  /*45f0*/  FFMA.FTZ R12, R12, R68, R70 ;  /* 0x000000440c0c7223 */ /* 0x000fe20000010046 */
[----:B------:R-:W-:Y:S02]  /*4600*/  HADD2.F32 R68, -RZ, R194.H0_H0 ;  /* 0x200000c2ff447230 */ /* 0x000fe40000004100 */
        /* <DEDUP_REMOVED lines=9> */
.L_x_481:
[----:B------:R-:W-:Y:S05]  /*46a0*/  BSYNC B3 ;  /* 0x0000000000037941 */ /* 0x000fea0003800000 */
.L_x_480:
[----:B--2---:R-:W-:Y:S01]  /*46b0*/  MOV R67, R78 ;  /* 0x0000004e00437202 */ /* 0x004fe20000000f00 */
[----:B------:R-:W-:Y:S02]  /*46c0*/  IMAD.SHL.U32 R68, R164, 0x8, RZ ;  /* 0x00000008a4447824 */ /* 0x000fe400078e00ff */
[----:B---3--:R-:W-:-:S04]  /*46d0*/  IMAD.MOV.U32 R66, RZ, RZ, R11 ;  /* 0x000000ffff427224 */ /* 0x008fc800078e000b */
[----:B------:R-:W-:-:S05]  /*46e0*/  IMAD.WIDE R66, R68, 0x2, R66 ;  /* 0x0000000244427825 */ /* 0x000fca00078e0242 */
[----:B----4-:R0:W-:Y:S02]  /*46f0*/  ST.E.128 desc[UR56][R66.64], R12 ;  /* 0x0000000c42007985 */ /* 0x0101e4000c101d38 */
.L_x_479:
[----:B------:R-:W-:Y:S05]  /*4700*/  BSYNC B2 ;  /* 0x0000000000027941 */ /* 0x000fea0003800000 */
.L_x_478:
        /* <DEDUP_REMOVED lines=33> */
[--C-:B------:R-:W-:Y:S02]  /*4920*/  HADD2.F32 R66, -RZ, R182.reuse.H1_H1 ;  /* 0x300000b6ff427230 */ /* 0x100fe40000004100 */
[----:B------:R-:W-:Y:S02]  /*4930*/  HADD2.F32 R64, -RZ, R182.H0_H0 ;  /* 0x200000b6ff407230 */ /* 0x000fe40000004100 */
[----:B------:R-:W-:Y:S01]  /*4940*/  F2FP.F16.F32.PACK_AB R15, R15, R62 ;  /* 0x0000003e0f0f723e */ /* 0x000fe200000000ff */
[-C--:B------:R-:W-:Y:S01]  /*4950*/  FMUL.FTZ R65, R12, R66.reuse ;  /* 0x000000420c417220 */ /* 0x080fe20000410000 */
[----:B------:R-:W-:-:S03]  /*4960*/  FMUL.FTZ R66, R67, R66 ;  /* 0x0000004243427220 */ /* 0x000fc60000410000 */
[-C--:B------:R-:W-:Y:S01]  /*4970*/  FFMA.FTZ R65, R67, R64.reuse, -R65 ;  /* 0x0000004043417223 */ /* 0x080fe20000010841 */
[----:B------:R-:W-:Y:S01]  /*4980*/  FFMA.FTZ R12, R12, R64, R66 ;  /* 0x000000400c0c7223 */ /* 0x000fe20000010042 */
[--C-:B------:R-:W-:Y:S02]  /*4990*/  HADD2.F32 R64, -RZ, R159.reuse.H1_H1 ;  /* 0x3000009fff407230 */ /* 0x100fe40000004100 */
        /* <DEDUP_REMOVED lines=9> */
.L_x_485:
[----:B------:R-:W-:Y:S05]  /*4a30*/  BSYNC B3 ;  /* 0x0000000000037941 */ /* 0x000fea0003800000 */
.L_x_484:
[----:B---3--:R-:W-:-:S04]  /*4a40*/  LEA R62, P3, R19, R11, 0x1 ;  /* 0x0000000b133e7211 */ /* 0x008fc800078608ff */
[----:B--2---:R-:W-:-:S05]  /*4a50*/  LEA.HI.X R63, R19, R78, R165, 0x1, P3 ;  /* 0x0000004e133f7211 */ /* 0x004fca00018f0ca5 */
[----:B----4-:R0:W-:Y:S04]  /*4a60*/  ST.E.128 desc[UR56][R62.64], R12 ;  /* 0x0000000c3e007985 */ /* 0x0101e8000c101d38 */
.L_x_483:
[----:B------:R-:W-:Y:S05]  /*4a70*/  BSYNC B2 ;  /* 0x0000000000027941 */ /* 0x000fea0003800000 */
.L_x_482:
[----:B------:R-:W-:Y:S01]  /*4a80*/  ISETP.NE.AND P3, PT, R100, RZ, PT ;  /* 0x000000ff6400720c */ /* 0x000fe20003f65270 */
[----:B------:R-:W-:-:S12]  /*4a90*/  BSSY B2, `(.L_x_486) ;  /* 0x0000036000027945 */ /* 0x000fd80003800000 */
[----:B------:R-:W-:Y:S05]  /*4aa0*/  @!P3 BRA `(.L_x_487) ;  /* 0x0000000000d0b947 */ /* 0x000fea0003800000 */
[----:B0---4-:R0:W4:Y:S01]  /*4ab0*/  LDS.128 R12, [R29+0x6000] ;  /* 0x006000001d0c7984 */ /* 0x0111220000000c00 */
[----:B------:R-:W-:Y:S01]  /*4ac0*/  ISETP.GE.AND P3, PT, R171, R124, PT ;  /* 0x0000007cab00720c */ /* 0x000fe20003f66270 */
[----:B------:R-:W-:-:S12]  /*4ad0*/  BSSY B3, `(.L_x_488) ;  /* 0x000002e000037945 */ /* 0x000fd80003800000 */
[----:B0-----:R-:W-:Y:S05]  /*4ae0*/  @P3 BRA `(.L_x_489) ;  /* 0x0000000000b03947 */ /* 0x001fea0003800000 */
[----:B------:R-:W-:Y:S01]  /*4af0*/  SHF.R.U64 R63, R60, 0x10, R61 ;  /* 0x000000103c3f7819 */ /* 0x000fe2000000123d */
[----:B----4-:R-:W-:Y:S01]  /*4b00*/  IMAD.MOV.U32 R62, RZ, RZ, R13 ;  /* 0x000000ffff3e7224 */ /* 0x010fe200078e000d */
[----:B------:R-:W-:Y:S02]  /*4b10*/  SHF.R.U64 R58, R58, 0x10, R59 ;  /* 0x000000103a3a7819 */ /* 0x000fe4000000123b */
[----:B------:R-:W-:Y:S01]  /*4b20*/  SHF.R.U32.HI R60, RZ, 0x10, R61 ;  /* 0x00000010ff3c7819 */ /* 0x000fe2000001163d */
[----:B------:R-:W-:Y:S01]  /*4b30*/  HADD2.F32 R13, -RZ, R63.H0_H0 ;  /* 0x2000003fff0d7230 */ /* 0x000fe20000004100 */
[----:B------:R-:W-:Y:S01]  /*4b40*/  SHF.R.U32.HI R59, RZ, 0x10, R59 ;  /* 0x00000010ff3b7819 */ /* 0x000fe2000001163b */
[--C-:B------:R-:W-:Y:S02]  /*4b50*/  HADD2.F32 R61, -RZ, R62.reuse.H1_H1 ;  /* 0x3000003eff3d7230 */ /* 0x100fe40000004100 */
[----:B------:R-:W-:Y:S02]  /*4b60*/  HADD2.F32 R62, -RZ, R62.H0_H0 ;  /* 0x2000003eff3e7230 */ /* 0x000fe40000004100 */
[----:B------:R-:W-:-:S02]  /*4b70*/  HADD2.F32 R58, -RZ, R58.H0_H0 ;  /* 0x2000003aff3a7230 */ /* 0x000fc40000004100 */
[CC--:B------:R-:W-:Y:S01]  /*4b80*/  FMUL.FTZ R63, R61.reuse, R13.reuse ;  /* 0x0000000d3d3f7220 */ /* 0x0c0fe20000410000 */
[----:B------:R-:W-:Y:S02]  /*4b90*/  HADD2.F32 R60, -RZ, R60.H0_H0 ;  /* 0x2000003cff3c7230 */ /* 0x000fe40000004100 */
[C---:B------:R-:W-:Y:S01]  /*4ba0*/  FMUL.FTZ R13, R62.reuse, R13 ;  /* 0x0000000d3e0d7220 */ /* 0x040fe20000410000 */
[----:B------:R-:W-:Y:S02]  /*4bb0*/  HADD2.F32 R59, -RZ, R59.H0_H0 ;  /* 0x2000003bff3b7230 */ /* 0x000fe40000004100 */
[-C--:B------:R-:W-:Y:S01]  /*4bc0*/  FFMA.FTZ R63, R62, R58.reuse, -R63 ;  /* 0x0000003a3e3f7223 */ /* 0x080fe2000001083f */
[----:B------:R-:W-:Y:S01]  /*4bd0*/  FFMA.FTZ R58, R61, R58, R13 ;  /* 0x0000003a3d3a7223 */ /* 0x000fe2000001000d */
[----:B------:R-:W-:-:S04]  /*4be0*/  IMAD.MOV.U32 R13, RZ, RZ, R15 ;  /* 0x000000ffff0d7224 */ /* 0x000fc800078e000f */
[----:B------:R-:W-:Y:S01]  /*4bf0*/  F2FP.F16.F32.PACK_AB R58, R58, R63 ;  /* 0x0000003f3a3a723e */ /* 0x000fe200000000ff */
[--C-:B------:R-:W-:Y:S02]  /*4c00*/  HADD2.F32 R15, -RZ, R13.reuse.H1_H1 ;  /* 0x3000000dff0f7230 */ /* 0x100fe40000004100 */
[----:B------:R-:W-:-:S03]  /*4c10*/  HADD2.F32 R13, -RZ, R13.H0_H0 ;  /* 0x2000000dff0d7230 */ /* 0x000fc60000004100 */
[----:B------:R-:W-:-:S04]  /*4c20*/  FMUL.FTZ R61, R15, R60 ;  /* 0x0000003c0f3d7220 */ /* 0x000fc80000410000 */
[CC--:B------:R-:W-:Y:S01]  /*4c30*/  FFMA.FTZ R61, R13.reuse, R59.reuse, -R61 ;  /* 0x0000003b0d3d7223 */ /* 0x0c0fe2000001083d */
[----:B------:R-:W-:Y:S01]  /*4c40*/  FMUL.FTZ R13, R13, R60 ;  /* 0x0000003c0d0d7220 */ /* 0x000fe20000410000 */
[--C-:B------:R-:W-:Y:S02]  /*4c50*/  HADD2.F32 R60, -RZ, R158.reuse.H1_H1 ;  /* 0x3000009eff3c7230 */ /* 0x100fe40000004100 */
[----:B------:R-:W-:Y:S02]  /*4c60*/  HADD2.F32 R158, -RZ, R158.H0_H0 ;  /* 0x2000009eff9e7230 */ /* 0x000fe40000004100 */
[----:B------:R-:W-:Y:S01]  /*4c70*/  FFMA.FTZ R13, R15, R59, R13 ;  /* 0x0000003b0f0d7223 */ /* 0x000fe2000001000d */
[--C-:B------:R-:W-:Y:S02]  /*4c80*/  HADD2.F32 R15, -RZ, R157.reuse.H1_H1 ;  /* 0x3000009dff0f7230 */ /* 0x100fe40000004100 */
[--C-:B------:R-:W-:Y:S02]  /*4c90*/  HADD2.F32 R59, -RZ, R12.reuse.H1_H1 ;  /* 0x3000000cff3b7230 */ /* 0x100fe40000004100 */
[----:B------:R-:W-:Y:S01]  /*4ca0*/  HADD2.F32 R12, -RZ, R12.H0_H0 ;  /* 0x2000000cff0c7230 */ /* 0x000fe20000004100 */
[----:B------:R-:W-:Y:S01]  /*4cb0*/  F2FP.F16.F32.PACK_AB R61, R13, R61 ;  /* 0x0000003d0d3d723e */ /* 0x000fe200000000ff */
[----:B------:R-:W-:-:S02]  /*4cc0*/  HADD2.F32 R157, -RZ, R157.H0_H0 ;  /* 0x2000009dff9d7230 */ /* 0x000fc40000004100 */
[----:B------:R-:W-:Y:S01]  /*4cd0*/  FMUL.FTZ R62, R59, R15 ;  /* 0x0000000f3b3e7220 */ /* 0x000fe20000410000 */
[----:B------:R-:W-:-:S03]  /*4ce0*/  MOV R13, R58 ;  /* 0x0000003a000d7202 */ /* 0x000fc60000000f00 */
[CC--:B------:R-:W-:Y:S01]  /*4cf0*/  FFMA.FTZ R62, R12.reuse, R60.reuse, -R62 ;  /* 0x0000003c0c3e7223 */ /* 0x0c0fe2000001083e */
[----:B------:R-:W-:Y:S01]  /*4d00*/  FMUL.FTZ R12, R12, R15 ;  /* 0x0000000f0c0c7220 */ /* 0x000fe20000410000 */
[--C-:B------:R-:W-:Y:S02]  /*4d10*/  HADD2.F32 R15, -RZ, R14.reuse.H1_H1 ;  /* 0x3000000eff0f7230 */ /* 0x100fe40000004100 */
[----:B------:R-:W-:Y:S02]  /*4d20*/  HADD2.F32 R14, -RZ, R14.H0_H0 ;  /* 0x2000000eff0e7230 */ /* 0x000fe40000004100 */
[----:B------:R-:W-:Y:S01]  /*4d30*/  FFMA.FTZ R12, R59, R60, R12 ;  /* 0x0000003c3b0c7223 */ /* 0x000fe2000001000c */
[----:B------:R-:W-:-:S04]  /*4d40*/  FMUL.FTZ R59, R15, R157 ;  /* 0x0000009d0f3b7220 */ /* 0x000fc80000410000 */
[----:B------:R-:W-:Y:S01]  /*4d50*/  F2FP.F16.F32.PACK_AB R12, R12, R62 ;  /* 0x0000003e0c0c723e */ /* 0x000fe200000000ff */
[C---:B------:R-:W-:Y:S01]  /*4d60*/  FFMA.FTZ R59, R14.reuse, R158, -R59 ;  /* 0x0000009e0e3b7223 */ /* 0x040fe2000001083b */
[----:B------:R-:W-:-:S04]  /*4d70*/  FMUL.FTZ R14, R14, R157 ;  /* 0x0000009d0e0e7220 */ /* 0x000fc80000410000 */
[----:B------:R-:W-:Y:S01]  /*4d80*/  FFMA.FTZ R14, R15, R158, R14 ;  /* 0x0000009e0f0e7223 */ /* 0x000fe2000001000e */
[----:B------:R-:W-:-:S04]  /*4d90*/  IMAD.MOV.U32 R15, RZ, RZ, R61 ;  /* 0x000000ffff0f7224 */ /* 0x000fc800078e003d */
[----:B------:R-:W-:-:S07]  /*4da0*/  F2FP.F16.F32.PACK_AB R14, R14, R59 ;  /* 0x0000003b0e0e723e */ /* 0x000fce00000000ff */
.L_x_489:
[----:B------:R-:W-:Y:S05]  /*4db0*/  BSYNC B3 ;  /* 0x0000000000037941 */ /* 0x000fea0003800000 */
.L_x_488:
[----:B---3--:R-:W-:-:S04]  /*4dc0*/  LEA R58, P3, R22, R11, 0x1 ;  /* 0x0000000b163a7211 */ /* 0x008fc800078608ff */
[----:B--2---:R-:W-:-:S05]  /*4dd0*/  LEA.HI.X R59, R22, R78, R176, 0x1, P3 ;  /* 0x0000004e163b7211 */ /* 0x004fca00018f0cb0 */
[----:B----4-:R0:W-:Y:S04]  /*4de0*/  ST.E.128 desc[UR56][R58.64], R12 ;  /* 0x0000000c3a007985 */ /* 0x0101e8000c101d38 */
.L_x_487:
[----:B------:R-:W-:Y:S05]  /*4df0*/  BSYNC B2 ;  /* 0x0000000000027941 */ /* 0x000fea0003800000 */
.L_x_486:
[----:B------:R-:W-:-:S13]  /*4e00*/  ISETP.NE.AND P3, PT, R87, RZ, PT ;  /* 0x000000ff5700720c */ /* 0x000fda0003f65270 */
[----:B------:R-:W-:Y:S05]  /*4e10*/  @!P3 BRA `(.L_x_469) ;  /* 0x0000000000d4b947 */ /* 0x000fea0003800000 */
[----:B0---4-:R0:W4:Y:S01]  /*4e20*/  LDS.128 R12, [R28+0x6000] ;  /* 0x006000001c0c7984 */ /* 0x0111220000000c00 */
[C---:B---3--:R-:W-:Y:S01]  /*4e30*/  LEA R58, P3, R23.reuse, R11, 0x1 ;  /* 0x0000000b173a7211 */ /* 0x048fe200078608ff */
[----:B------:R-:W-:Y:S03]  /*4e40*/  BSSY B2, `(.L_x_490) ;  /* 0x0000031000027945 */ /* 0x000fe60003800000 */
[----:B--2---:R-:W-:Y:S02]  /*4e50*/  LEA.HI.X R59, R23, R78, R175, 0x1, P3 ;  /* 0x0000004e173b7211 */ /* 0x004fe400018f0caf */
[----:B------:R-:W-:-:S13]  /*4e60*/  ISETP.GE.AND P3, PT, R173, R124, PT ;  /* 0x0000007cad00720c */ /* 0x000fda0003f66270 */
[----:B0-----:R-:W-:Y:S05]  /*4e70*/  @P3 BRA `(.L_x_491) ;  /* 0x0000000000b43947 */ /* 0x001fea0003800000 */
[----:B------:R-:W-:Y:S01]  /*4e80*/  SHF.R.U64 R11, R54, 0x10, R55 ;  /* 0x00000010360b7819 */ /* 0x000fe20000001237 */
[----:B----4-:R-:W-:Y:S01]  /*4e90*/  IMAD.MOV.U32 R60, RZ, RZ, R13 ;  /* 0x000000ffff3c7224 */ /* 0x010fe200078e000d */
[----:B------:R-:W-:Y:S02]  /*4ea0*/  SHF.R.U32.HI R54, RZ, 0x10, R55 ;  /* 0x00000010ff367819 */ /* 0x000fe40000011637 */
[--C-:B------:R-:W-:Y:S01]  /*4eb0*/  SHF.R.U64 R55, R56, 0x10, R57.reuse ;  /* 0x0000001038377819 */ /* 0x100fe20000001239 */
[----:B------:R-:W-:Y:S01]  /*4ec0*/  HADD2.F32 R11, -RZ, R11.H0_H0 ;  /* 0x2000000bff0b7230 */ /* 0x000fe20000004100 */
[----:B------:R-:W-:Y:S01]  /*4ed0*/  SHF.R.U32.HI R56, RZ, 0x10, R57 ;  /* 0x00000010ff387819 */ /* 0x000fe20000011639 */
[--C-:B------:R-:W-:Y:S02]  /*4ee0*/  HADD2.F32 R13, -RZ, R60.reuse.H1_H1 ;  /* 0x3000003cff0d7230 */ /* 0x100fe40000004100 */
[----:B------:R-:W-:Y:S02]  /*4ef0*/  HADD2.F32 R57, -RZ, R55.H0_H0 ;  /* 0x20000037ff397230 */ /* 0x000fe40000004100 */
[----:B------:R-:W-:-:S02]  /*4f00*/  HADD2.F32 R55, -RZ, R60.H0_H0 ;  /* 0x2000003cff377230 */ /* 0x000fc40000004100 */
[----:B------:R-:W-:Y:S02]  /*4f10*/  HADD2.F32 R56, -RZ, R56.H0_H0 ;  /* 0x20000038ff387230 */ /* 0x000fe40000004100 */
[-C--:B------:R-:W-:Y:S01]  /*4f20*/  FMUL.FTZ R60, R13, R57.reuse ;  /* 0x000000390d3c7220 */ /* 0x080fe20000410000 */
[----:B------:R-:W-:Y:S02]  /*4f30*/  HADD2.F32 R54, -RZ, R54.H0_H0 ;  /* 0x20000036ff367230 */ /* 0x000fe40000004100 */
[C---:B------:R-:W-:Y:S01]  /*4f40*/  FMUL.FTZ R57, R55.reuse, R57 ;  /* 0x0000003937397220 */ /* 0x040fe20000410000 */
[----:B------:R-:W-:-:S03]  /*4f50*/  FFMA.FTZ R60, R55, R11, -R60 ;  /* 0x0000000b373c7223 */ /* 0x000fc6000001083c */
[----:B------:R-:W-:Y:S01]  /*4f60*/  FFMA.FTZ R57, R13, R11, R57 ;  /* 0x0000000b0d397223 */ /* 0x000fe20000010039 */
[----:B------:R-:W-:-:S04]  /*4f70*/  MOV R13, R15 ;  /* 0x0000000f000d7202 */ /* 0x000fc80000000f00 */
[----:B------:R-:W-:Y:S01]  /*4f80*/  F2FP.F16.F32.PACK_AB R57, R57, R60 ;  /* 0x0000003c3939723e */ /* 0x000fe200000000ff */
[--C-:B------:R-:W-:Y:S02]  /*4f90*/  HADD2.F32 R11, -RZ, R13.reuse.H1_H1 ;  /* 0x3000000dff0b7230 */ /* 0x100fe40000004100 */
[----:B------:R-:W-:-:S03]  /*4fa0*/  HADD2.F32 R13, -RZ, R13.H0_H0 ;  /* 0x2000000dff0d7230 */ /* 0x000fc60000004100 */
[-C--:B------:R-:W-:Y:S02]  /*4fb0*/  FMUL.FTZ R15, R11, R56.reuse ;  /* 0x000000380b0f7220 */ /* 0x080fe40000410000 */
[C---:B------:R-:W-:Y:S02]  /*4fc0*/  FMUL.FTZ R56, R13.reuse, R56 ;  /* 0x000000380d387220 */ /* 0x040fe40000410000 */
[-C--:B------:R-:W-:Y:S01]  /*4fd0*/  FFMA.FTZ R15, R13, R54.reuse, -R15 ;  /* 0x000000360d0f7223 */ /* 0x080fe2000001080f */
[----:B------:R-:W-:Y:S02]  /*4fe0*/  HADD2.F32 R13, -RZ, R156.H0_H0 ;  /* 0x2000009cff0d7230 */ /* 0x000fe40000004100 */
[----:B------:R-:W-:Y:S01]  /*4ff0*/  FFMA.FTZ R56, R11, R54, R56 ;  /* 0x000000360b387223 */ /* 0x000fe20000010038 */
[--C-:B------:R-:W-:Y:S02]  /*5000*/  HADD2.F32 R11, -RZ, R12.reuse.H0_H0 ;  /* 0x2000000cff0b7230 */ /* 0x100fe40000004100 */
[----:B------:R-:W-:-:S02]  /*5010*/  HADD2.F32 R12, -RZ, R12.H1_H1 ;  /* 0x3000000cff0c7230 */ /* 0x000fc40000004100 */
[--C-:B------:R-:W-:Y:S01]  /*5020*/  HADD2.F32 R54, -RZ, R155.reuse.H0_H0 ;  /* 0x2000009bff367230 */ /* 0x100fe20000004100 */
[----:B------:R-:W-:Y:S01]  /*5030*/  F2FP.F16.F32.PACK_AB R15, R56, R15 ;  /* 0x0000000f380f723e */ /* 0x000fe200000000ff */
[----:B------:R-:W-:Y:S02]  /*5040*/  HADD2.F32 R156, -RZ, R156.H1_H1 ;  /* 0x3000009cff9c7230 */ /* 0x000fe40000004100 */
[CC--:B------:R-:W-:Y:S01]  /*5050*/  FMUL.FTZ R55, R12.reuse, R13.reuse ;  /* 0x0000000d0c377220 */ /* 0x0c0fe20000410000 */
[C---:B------:R-:W-:Y:S01]  /*5060*/  FMUL.FTZ R13, R11.reuse, R13 ;  /* 0x0000000d0b0d7220 */ /* 0x040fe20000410000 */
[----:B------:R-:W-:Y:S02]  /*5070*/  HADD2.F32 R155, -RZ, R155.H1_H1 ;  /* 0x3000009bff9b7230 */ /* 0x000fe40000004100 */
[-C--:B------:R-:W-:Y:S01]  /*5080*/  FFMA.FTZ R55, R11, R54.reuse, -R55 ;  /* 0x000000360b377223 */ /* 0x080fe20000010837 */
[--C-:B------:R-:W-:Y:S02]  /*5090*/  HADD2.F32 R11, -RZ, R14.reuse.H0_H0 ;  /* 0x2000000eff0b7230 */ /* 0x100fe40000004100 */
[----:B------:R-:W-:Y:S01]  /*50a0*/  FFMA.FTZ R13, R12, R54, R13 ;  /* 0x000000360c0d7223 */ /* 0x000fe2000001000d */
[----:B------:R-:W-:-:S04]  /*50b0*/  HADD2.F32 R14, -RZ, R14.H1_H1 ;  /* 0x3000000eff0e7230 */ /* 0x000fc80000004100 */
[----:B------:R-:W-:Y:S01]  /*50c0*/  F2FP.F16.F32.PACK_AB R13, R13, R55 ;  /* 0x000000370d0d723e */ /* 0x000fe200000000ff */
[-C--:B------:R-:W-:Y:S01]  /*50d0*/  FMUL.FTZ R12, R14, R156.reuse ;  /* 0x0000009c0e0c7220 */ /* 0x080fe20000410000 */
[----:B------:R-:W-:-:S03]  /*50e0*/  FMUL.FTZ R156, R11, R156 ;  /* 0x0000009c0b9c7220 */ /* 0x000fc60000410000 */
[-C--:B------:R-:W-:Y:S01]  /*50f0*/  FFMA.FTZ R12, R11, R155.reuse, -R12 ;  /* 0x0000009b0b0c7223 */ /* 0x080fe2000001080c */
[----:B------:R-:W-:-:S05]  /*5100*/  FFMA.FTZ R156, R14, R155, R156 ;  /* 0x0000009b0e9c7223 */ /* 0x000fca000001009c */
[----:B------:R-:W-:Y:S01]  /*5110*/  F2FP.F16.F32.PACK_AB R156, R156, R12 ;  /* 0x0000000c9c9c723e */ /* 0x000fe200000000ff */
[----:B------:R-:W-:Y:S02]  /*5120*/  IMAD.MOV.U32 R12, RZ, RZ, R13 ;  /* 0x000000ffff0c7224 */ /* 0x000fe400078e000d */
[----:B------:R-:W-:Y:S01]  /*5130*/  IMAD.MOV.U32 R13, RZ, RZ, R57 ;  /* 0x000000ffff0d7224 */ /* 0x000fe200078e0039 */
[----:B------:R-:W-:-:S07]  /*5140*/  MOV R14, R156 ;  /* 0x0000009c000e7202 */ /* 0x000fce0000000f00 */
.L_x_491:
[----:B------:R-:W-:Y:S05]  /*5150*/  BSYNC B2 ;  /* 0x0000000000027941 */ /* 0x000fea0003800000 */
.L_x_490:
[----:B----4-:R0:W-:Y:S02]  /*5160*/  ST.E.128 desc[UR56][R58.64], R12 ;  /* 0x0000000c3a007985 */ /* 0x0101e4000c101d38 */
.L_x_469:
[----:B------:R-:W-:Y:S05]  /*5170*/  BSYNC B1 ;  /* 0x0000000000017941 */ /* 0x000fea0003800000 */
.L_x_468:
[----:B------:R-:W-:-:S03]  /*5180*/  UMOV UR4, 0xffffffff ;  /* 0xffffffff00047882 */ /* 0x000fc60000000000 */
[----:B------:R-:W-:Y:S05]  /*5190*/  BRA.DIV UR4, `(.L_x_492) ;  /* 0x000001be04e87947 */ /* 0x000fea000b800000 */
[----:B-1----:R-:W1:Y:S04]  /*51a0*/  SHFL.IDX PT, R115, R115, 0x1, 0x1c1f ;  /* 0x003c1f0073737f89 */ /* 0x002e6800000e0000 */
[----:B------:R-:W0:Y:S02]  /*51b0*/  SHFL.IDX PT, R118, R118, 0x1, 0x1c1f ;  /* 0x003c1f0076767f89 */ /* 0x000e2400000e0000 */
.L_x_799:
[----:B------:R-:W-:Y:S05]  /*51c0*/  @P4 BRA `(.L_x_493) ;  /* 0x0000005400b84947 */ /* 0x000fea0003800000 */
        /* <DEDUP_REMOVED lines=11> */
[----:B------:R-:W-:Y:S02]  /*5280*/  HADD2.F32 R54, -RZ, R54.H0_H0 ;  /* 0x20000036ff367230 */ /* 0x000fe40000004100 */
[--C-:B---3--:R-:W-:Y:S02]  /*5290*/  HADD2.F32 R11, -RZ, R52.reuse.H1_H1 ;  /* 0x30000034ff0b7230 */ /* 0x108fe40000004100 */
[----:B------:R-:W-:Y:S02]  /*52a0*/  HADD2.F32 R50, -RZ, R52.H0_H0 ;  /* 0x20000034ff327230 */ /* 0x000fe40000004100 */
[----:B------:R-:W-:-:S02]  /*52b0*/  HADD2.F32 R13, -RZ, R13.H0_H0 ;  /* 0x2000000dff0d7230 */ /* 0x000fc40000004100 */
[-C--:B------:R-:W-:Y:S01]  /*52c0*/  FMUL.FTZ R52, R11, R54.reuse ;  /* 0x000000360b347220 */ /* 0x080fe20000410000 */
[----:B------:R-:W-:-:S03]  /*52d0*/  FMUL.FTZ R54, R50, R54 ;  /* 0x0000003632367220 */ /* 0x000fc60000410000 */
[-C--:B------:R-:W-:Y:S01]  /*52e0*/  FFMA.FTZ R52, R50, R13.reuse, -R52 ;  /* 0x0000000d32347223 */ /* 0x080fe20000010834 */
[----:B------:R-:W-:Y:S01]  /*52f0*/  SHF.R.U32.HI R50, RZ, 0x10, R51 ;  /* 0x00000010ff327819 */ /* 0x000fe20000011633 */
[----:B------:R-:W-:Y:S01]  /*5300*/  FFMA.FTZ R54, R11, R13, R54 ;  /* 0x0000000d0b367223 */ /* 0x000fe20000010036 */
[----:B------:R-:W-:Y:S02]  /*5310*/  IMAD.MOV.U32 R13, RZ, RZ, R15 ;  /* 0x000000ffff0d7224 */ /* 0x000fe400078e000f */
[----:B------:R-:W-:Y:S02]  /*5320*/  HADD2.F32 R15, -RZ, R53.H0_H0 ;  /* 0x20000035ff0f7230 */ /* 0x000fe40000004100 */
[----:B------:R-:W-:Y:S01]  /*5330*/  HADD2.F32 R50, -RZ, R50.H0_H0 ;  /* 0x20000032ff327230 */ /* 0x000fe20000004100 */
        /* <DEDUP_REMOVED lines=25> */
[----:B------:R-:W-:Y:S02]  /*54d0*/  F2FP.F16.F32.PACK_AB R154, R154, R12 ;  /* 0x0000000c9a9a723e */ /* 0x000fe400000000ff */
[----:B------:R-:W-:Y:S01]  /*54e0*/  MOV R12, R13 ;  /* 0x0000000d000c7202 */ /* 0x000fe20000000f00 */
[----:B------:R-:W-:Y:S02]  /*54f0*/  IMAD.MOV.U32 R13, RZ, RZ, R52 ;  /* 0x000000ffff0d7224 */ /* 0x000fe400078e0034 */
[----:B------:R-:W-:-:S07]  /*5500*/  IMAD.MOV.U32 R14, RZ, RZ, R154 ;  /* 0x000000ffff0e7224 */ /* 0x000fce00078e009a */
.L_x_497:
[----:B------:R-:W-:Y:S05]  /*5510*/  BSYNC B2 ;  /* 0x0000000000027941 */ /* 0x000fea0003800000 */
.L_x_496:
[----:B------:R-:W-:-:S04]  /*5520*/  LEA R50, P3, R16, R118, 0x1 ;  /* 0x0000007610327211 */ /* 0x000fc800078608ff */
[----:B-1----:R-:W-:-:S05]  /*5530*/  LEA.HI.X R51, R16, R115, R17, 0x1, P3 ;  /* 0x0000007310337211 */ /* 0x002fca00018f0c11 */
[----:B----4-:R0:W-:Y:S04]  /*5540*/  ST.E.128 desc[UR56][R50.64], R12 ;  /* 0x0000000c32007985 */ /* 0x0101e8000c101d38 */
.L_x_495:
[----:B------:R-:W-:Y:S05]  /*5550*/  BSYNC B1 ;  /* 0x0000000000017941 */ /* 0x000fea0003800000 */
.L_x_494:
[----:B------:R-:W-:Y:S01]  /*5560*/  ISETP.NE.AND P3, PT, R26, RZ, PT ;  /* 0x000000ff1a00720c */ /* 0x000fe20003f65270 */
[----:B------:R-:W-:-:S12]  /*5570*/  BSSY B1, `(.L_x_498) ;  /* 0x000003b000017945 */ /* 0x000fd80003800000 */
[----:B------:R-:W-:Y:S05]  /*5580*/  @!P3 BRA `(.L_x_499) ;  /* 0x0000000000e4b947 */ /* 0x000fea0003800000 */
[----:B0---4-:R0:W4:Y:S01]  /*5590*/  LDS.128 R12, [R28+0x2000] ;  /* 0x002000001c0c7984 */ /* 0x0111220000000c00 */
[----:B------:R-:W-:Y:S01]  /*55a0*/  ISETP.GE.AND P3, PT, R170, R124, PT ;  /* 0x0000007caa00720c */ /* 0x000fe20003f66270 */
[----:B------:R-:W-:Y:S01]  /*55b0*/  IMAD.MOV.U32 R50, RZ, RZ, R118 ;  /* 0x000000ffff327224 */ /* 0x000fe200078e0076 */
[----:B---3--:R-:W-:Y:S01]  /*55c0*/  SHF.L.U32 R11, R163, 0x3, RZ ;  /* 0x00000003a30b7819 */ /* 0x008fe200000006ff */
[----:B-1----:R-:W-:Y:S01]  /*55d0*/  IMAD.MOV.U32 R51, RZ, RZ, R115 ;  /* 0x000000ffff337224 */ /* 0x002fe200078e0073 */
[----:B------:R-:W-:Y:S03]  /*55e0*/  BSSY B2, `(.L_x_500) ;  /* 0x0000032000027945 */ /* 0x000fe60003800000 */
[----:B------:R-:W-:-:S06]  /*55f0*/  IMAD.WIDE R50, R11, 0x2, R50 ;  /* 0x000000020b327825 */ /* 0x000fcc00078e0232 */
[----:B0-----:R-:W-:Y:S05]  /*5600*/  @P3 BRA `(.L_x_501) ;  /* 0x0000000000bc3947 */ /* 0x001fea0003800000 */
[----:B------:R-:W-:Y:S02]  /*5610*/  SHF.R.U64 R52, R48, 0x10, R49 ;  /* 0x0000001030347819 */ /* 0x000fe40000001231 */
[----:B----4-:R-:W-:Y:S02]  /*5620*/  MOV R48, R13 ;  /* 0x0000000d00307202 */ /* 0x010fe40000000f00 */
[----:B------:R-:W-:Y:S01]  /*5630*/  SHF.R.U64 R13, R46, 0x10, R47 ;  /* 0x000000102e0d7819 */ /* 0x000fe2000000122f */
[----:B------:R-:W-:Y:S01]  /*5640*/  HADD2.F32 R52, -RZ, R52.H0_H0 ;  /* 0x20000034ff347230 */ /* 0x000fe20000004100 */
[----:B------:R-:W-:Y:S01]  /*5650*/  SHF.R.U32.HI R49, RZ, 0x10, R49 ;  /* 0x00000010ff317819 */ /* 0x000fe20000011631 */
[--C-:B------:R-:W-:Y:S02]  /*5660*/  HADD2.F32 R11, -RZ, R48.reuse.H1_H1 ;  /* 0x30000030ff0b7230 */ /* 0x100fe40000004100 */
        /* <DEDUP_REMOVED lines=8> */
[----:B------:R-:W-:Y:S02]  /*56f0*/  IMAD.MOV.U32 R13, RZ, RZ, R12 ;  /* 0x000000ffff0d7224 */ /* 0x000fe400078e000c */
[----:B------:R-:W-:Y:S01]  /*5700*/  HADD2.F32 R12, -RZ, R49.H0_H0 ;  /* 0x20000031ff0c7230 */ /* 0x000fe20000004100 */
[----:B------:R-:W-:Y:S01]  /*5710*/  F2FP.F16.F32.PACK_AB R48, R52, R48 ;  /* 0x000000303430723e */ /* 0x000fe200000000ff */
[--C-:B------:R-:W-:Y:S02]  /*5720*/  HADD2.F32 R15, -RZ, R11.reuse.H1_H1 ;  /* 0x3000000bff0f7230 */ /* 0x100fe40000004100 */
[----:B------:R-:W-:-:S02]  /*5730*/  HADD2.F32 R11, -RZ, R11.H0_H0 ;  /* 0x2000000bff0b7230 */ /* 0x000fc40000004100 */
[----:B------:R-:W-:Y:S02]  /*5740*/  HADD2.F32 R46, -RZ, R46.H0_H0 ;  /* 0x2000002eff2e7230 */ /* 0x000fe40000004100 */
[-C--:B------:R-:W-:Y:S01]  /*5750*/  FMUL.FTZ R47, R15, R12.reuse ;  /* 0x0000000c0f2f7220 */ /* 0x080fe20000410000 */
[----:B------:R-:W-:-:S03]  /*5760*/  FMUL.FTZ R12, R11, R12 ;  /* 0x0000000c0b0c7220 */ /* 0x000fc60000410000 */
[-C--:B------:R-:W-:Y:S01]  /*5770*/  FFMA.FTZ R47, R11, R46.reuse, -R47 ;  /* 0x0000002e0b2f7223 */ /* 0x080fe2000001082f */
[--C-:B------:R-:W-:Y:S02]  /*5780*/  HADD2.F32 R11, -RZ, R152.reuse.H0_H0 ;  /* 0x20000098ff0b7230 */ /* 0x100fe40000004100 */
[----:B------:R-:W-:Y:S01]  /*5790*/  FFMA.FTZ R12, R15, R46, R12 ;  /* 0x0000002e0f0c7223 */ /* 0x000fe2000001000c */
[--C-:B------:R-:W-:Y:S02]  /*57a0*/  HADD2.F32 R15, -RZ, R13.reuse.H1_H1 ;  /* 0x3000000dff0f7230 */ /* 0x100fe40000004100 */
[----:B------:R-:W-:Y:S02]  /*57b0*/  HADD2.F32 R13, -RZ, R13.H0_H0 ;  /* 0x2000000dff0d7230 */ /* 0x000fe40000004100 */
[----:B------:R-:W-:Y:S02]  /*57c0*/  HADD2.F32 R46, -RZ, R151.H0_H0 ;  /* 0x20000097ff2e7230 */ /* 0x000fe40000004100 */
[----:B------:R-:W-:Y:S01]  /*57d0*/  FMUL.FTZ R49, R15, R11 ;  /* 0x0000000b0f317220 */ /* 0x000fe20000410000 */
[----:B------:R-:W-:-:S02]  /*57e0*/  HADD2.F32 R152, -RZ, R152.H1_H1 ;  /* 0x30000098ff987230 */ /* 0x000fc40000004100 */
[C---:B------:R-:W-:Y:S01]  /*57f0*/  FMUL.FTZ R11, R13.reuse, R11 ;  /* 0x0000000b0d0b7220 */ /* 0x040fe20000410000 */
[----:B------:R-:W-:Y:S02]  /*5800*/  HADD2.F32 R151, -RZ, R151.H1_H1 ;  /* 0x30000097ff977230 */ /* 0x000fe40000004100 */
[-C--:B------:R-:W-:Y:S01]  /*5810*/  FFMA.FTZ R49, R13, R46.reuse, -R49 ;  /* 0x0000002e0d317223 */ /* 0x080fe20000010831 */
[--C-:B------:R-:W-:Y:S02]  /*5820*/  HADD2.F32 R13, -RZ, R14.reuse.H1_H1 ;  /* 0x3000000eff0d7230 */ /* 0x100fe40000004100 */
[----:B------:R-:W-:Y:S01]  /*5830*/  FFMA.FTZ R11, R15, R46, R11 ;  /* 0x0000002e0f0b7223 */ /* 0x000fe2000001000b */
[----:B------:R-:W-:Y:S01]  /*5840*/  HADD2.F32 R14, -RZ, R14.H0_H0 ;  /* 0x2000000eff0e7230 */ /* 0x000fe20000004100 */
[----:B------:R-:W-:Y:S01]  /*5850*/  F2FP.F16.F32.PACK_AB R47, R12, R47 ;  /* 0x0000002f0c2f723e */ /* 0x000fe200000000ff */
[-C--:B------:R-:W-:Y:S02]  /*5860*/  FMUL.FTZ R15, R13, R152.reuse ;  /* 0x000000980d0f7220 */ /* 0x080fe40000410000 */
[----:B------:R-:W-:Y:S01]  /*5870*/  F2FP.F16.F32.PACK_AB R11, R11, R49 ;  /* 0x000000310b0b723e */ /* 0x000fe200000000ff */
[C---:B------:R-:W-:Y:S01]  /*5880*/  FMUL.FTZ R152, R14.reuse, R152 ;  /* 0x000000980e987220 */ /* 0x040fe20000410000 */
[----:B------:R-:W-:-:S02]  /*5890*/  FFMA.FTZ R15, R14, R151, -R15 ;  /* 0x000000970e0f7223 */ /* 0x000fc4000001080f */
[----:B------:R-:W-:Y:S01]  /*58a0*/  MOV R12, R11 ;  /* 0x0000000b000c7202 */ /* 0x000fe20000000f00 */
[----:B------:R-:W-:Y:S01]  /*58b0*/  FFMA.FTZ R152, R13, R151, R152 ;  /* 0x000000970d987223 */ /* 0x000fe20000010098 */
[----:B------:R-:W-:-:S04]  /*58c0*/  IMAD.MOV.U32 R13, RZ, RZ, R48 ;  /* 0x000000ffff0d7224 */ /* 0x000fc800078e0030 */
[----:B------:R-:W-:-:S05]  /*58d0*/  F2FP.F16.F32.PACK_AB R15, R152, R15 ;  /* 0x0000000f980f723e */ /* 0x000fca00000000ff */
[----:B------:R-:W-:Y:S01]  /*58e0*/  IMAD.MOV.U32 R14, RZ, RZ, R15 ;  /* 0x000000ffff0e7224 */ /* 0x000fe200078e000f */
[----:B------:R-:W-:-:S07]  /*58f0*/  MOV R15, R47 ;  /* 0x0000002f000f7202 */ /* 0x000fce0000000f00 */
.L_x_501:
[----:B------:R-:W-:Y:S05]  /*5900*/  BSYNC B2 ;  /* 0x0000000000027941 */ /* 0x000fea0003800000 */
.L_x_500:
[----:B----4-:R0:W-:Y:S02]  /*5910*/  ST.E.128 desc[UR56][R50.64], R12 ;  /* 0x0000000c32007985 */ /* 0x0101e4000c101d38 */
.L_x_499:
[----:B------:R-:W-:Y:S05]  /*5920*/  BSYNC B1 ;  /* 0x0000000000017941 */ /* 0x000fea0003800000 */
.L_x_498:
[----:B------:R-:W-:Y:S01]  /*5930*/  ISETP.NE.AND P3, PT, R27, RZ, PT ;  /* 0x000000ff1b00720c */ /* 0x000fe20003f65270 */
[----:B------:R-:W-:-:S12]  /*5940*/  BSSY B1, `(.L_x_502) ;  /* 0x0000035000017945 */ /* 0x000fd80003800000 */
[----:B------:R-:W-:Y:S05]  /*5950*/  @!P3 BRA `(.L_x_503) ;  /* 0x0000000000ccb947 */ /* 0x000fea0003800000 */
[----:B0---4-:R0:W4:Y:S01]  /*5960*/  LDS.128 R12, [R29+0x5000] ;  /* 0x005000001d0c7984 */ /* 0x0111220000000c00 */
[----:B------:R-:W-:Y:S01]  /*5970*/  ISETP.GE.AND P3, PT, R169, R124, PT ;  /* 0x0000007ca900720c */ /* 0x000fe20003f66270 */
[----:B---3--:R-:W-:Y:S01]  /*5980*/  IMAD.SHL.U32 R11, R164, 0x8, RZ ;  /* 0x00000008a40b7824 */ /* 0x008fe200078e00ff */
[----:B-1----:R-:W-:Y:S01]  /*5990*/  MOV R47, R115 ;  /* 0x00000073002f7202 */ /* 0x002fe20000000f00 */
[----:B------:R-:W-:Y:S01]  /*59a0*/  IMAD.MOV.U32 R46, RZ, RZ, R118 ;  /* 0x000000ffff2e7224 */ /* 0x000fe200078e0076 */
[----:B------:R-:W-:Y:S03]  /*59b0*/  BSSY B2, `(.L_x_504) ;  /* 0x000002c000027945 */ /* 0x000fe60003800000 */
[----:B------:R-:W-:-:S06]  /*59c0*/  IMAD.WIDE R46, R11, 0x2, R46 ;  /* 0x000000020b2e7825 */ /* 0x000fcc00078e022e */
[----:B0-----:R-:W-:Y:S05]  /*59d0*/  @P3 BRA `(.L_x_505) ;  /* 0x0000000000a43947 */ /* 0x001fea0003800000 */
[--C-:B------:R-:W-:Y:S01]  /*59e0*/  SHF.R.U64 R11, R42, 0x10, R43.reuse ;  /* 0x000000102a0b7819 */ /* 0x100fe2000000122b */
[--C-:B----4-:R-:W-:Y:S01]  /*59f0*/  HADD2.F32 R48, -RZ, R15.reuse.H1_H1 ;  /* 0x3000000fff307230 */ /* 0x110fe20000004100 */
[----:B------:R-:W-:Y:S01]  /*5a00*/  SHF.R.U32.HI R42, RZ, 0x10, R43 ;  /* 0x00000010ff2a7819 */ /* 0x000fe2000001162b */
[----:B------:R-:W-:Y:S01]  /*5a10*/  HADD2.F32 R15, -RZ, R15.H0_H0 ;  /* 0x2000000fff0f7230 */ /* 0x000fe20000004100 */
[--C-:B------:R-:W-:Y:S01]  /*5a20*/  SHF.R.U64 R43, R44, 0x10, R45.reuse ;  /* 0x000000102c2b7819 */ /* 0x100fe2000000122d */
[----:B------:R-:W-:Y:S01]  /*5a30*/  HADD2.F32 R11, -RZ, R11.H0_H0 ;  /* 0x2000000bff0b7230 */ /* 0x000fe20000004100 */
[----:B------:R-:W-:Y:S01]  /*5a40*/  SHF.R.U32.HI R44, RZ, 0x10, R45 ;  /* 0x00000010ff2c7819 */ /* 0x000fe2000001162d */
[----:B------:R-:W-:Y:S02]  /*5a50*/  HADD2.F32 R45, -RZ, R13.H1_H1 ;  /* 0x3000000dff2d7230 */ /* 0x000fe40000004100 */
[----:B------:R-:W-:Y:S02]  /*5a60*/  HADD2.F32 R43, -RZ, R43.H0_H0 ;  /* 0x2000002bff2b7230 */ /* 0x000fe40000004100 */
[----:B------:R-:W-:-:S02]  /*5a70*/  HADD2.F32 R13, -RZ, R13.H0_H0 ;  /* 0x2000000dff0d7230 */ /* 0x000fc40000004100 */
[----:B------:R-:W-:Y:S02]  /*5a80*/  HADD2.F32 R44, -RZ, R44.H0_H0 ;  /* 0x2000002cff2c7230 */ /* 0x000fe40000004100 */
[----:B------:R-:W-:Y:S02]  /*5a90*/  HADD2.F32 R49, -RZ, R42.H0_H0 ;  /* 0x2000002aff317230 */ /* 0x000fe40000004100 */
[-C--:B------:R-:W-:Y:S01]  /*5aa0*/  FMUL.FTZ R42, R45, R43.reuse ;  /* 0x0000002b2d2a7220 */ /* 0x080fe20000410000 */
[----:B------:R-:W-:Y:S01]  /*5ab0*/  FMUL.FTZ R50, R13, R43 ;  /* 0x0000002b0d327220 */ /* 0x000fe20000410000 */
[-C--:B------:R-:W-:Y:S01]  /*5ac0*/  FMUL.FTZ R43, R48, R44.reuse ;  /* 0x0000002c302b7220 */ /* 0x080fe20000410000 */
[----:B------:R-:W-:Y:S01]  /*5ad0*/  FMUL.FTZ R44, R15, R44 ;  /* 0x0000002c0f2c7220 */ /* 0x000fe20000410000 */
[-C--:B------:R-:W-:Y:S01]  /*5ae0*/  FFMA.FTZ R42, R13, R11.reuse, -R42 ;  /* 0x0000000b0d2a7223 */ /* 0x080fe2000001082a */
[----:B------:R-:W-:Y:S01]  /*5af0*/  FFMA.FTZ R50, R45, R11, R50 ;  /* 0x0000000b2d327223 */ /* 0x000fe20000010032 */
[----:B------:R-:W-:Y:S01]  /*5b00*/  FFMA.FTZ R43, R15, R49, -R43 ;  /* 0x000000310f2b7223 */ /* 0x000fe2000001082b */
[----:B------:R-:W-:-:S02]  /*5b10*/  HADD2.F32 R15, -RZ, R12.H1_H1 ;  /* 0x3000000cff0f7230 */ /* 0x000fc40000004100 */
[----:B------:R-:W-:Y:S01]  /*5b20*/  FFMA.FTZ R44, R48, R49, R44 ;  /* 0x00000031302c7223 */ /* 0x000fe2000001002c */
[--C-:B------:R-:W-:Y:S01]  /*5b30*/  HADD2.F32 R13, -RZ, R147.reuse.H0_H0 ;  /* 0x20000093ff0d7230 */ /* 0x100fe20000004100 */
[----:B------:R-:W-:Y:S01]  /*5b40*/  F2FP.F16.F32.PACK_AB R42, R50, R42 ;  /* 0x0000002a322a723e */ /* 0x000fe200000000ff */
[----:B------:R-:W-:Y:S02]  /*5b50*/  HADD2.F32 R12, -RZ, R12.H0_H0 ;  /* 0x2000000cff0c7230 */ /* 0x000fe40000004100 */
[----:B------:R-:W-:Y:S02]  /*5b60*/  HADD2.F32 R147, -RZ, R147.H1_H1 ;  /* 0x30000093ff937230 */ /* 0x000fe40000004100 */
[-C--:B------:R-:W-:Y:S01]  /*5b70*/  FMUL.FTZ R48, R15, R13.reuse ;  /* 0x0000000d0f307220 */ /* 0x080fe20000410000 */
[--C-:B------:R-:W-:Y:S02]  /*5b80*/  HADD2.F32 R45, -RZ, R14.reuse.H1_H1 ;  /* 0x3000000eff2d7230 */ /* 0x100fe40000004100 */
[----:B------:R-:W-:Y:S01]  /*5b90*/  FMUL.FTZ R49, R12, R13 ;  /* 0x0000000d0c317220 */ /* 0x000fe20000410000 */
[----:B------:R-:W-:-:S02]  /*5ba0*/  HADD2.F32 R14, -RZ, R14.H0_H0 ;  /* 0x2000000eff0e7230 */ /* 0x000fc40000004100 */
[--C-:B------:R-:W-:Y:S02]  /*5bb0*/  HADD2.F32 R11, -RZ, R146.reuse.H0_H0 ;  /* 0x20000092ff0b7230 */ /* 0x100fe40000004100 */
[-C--:B------:R-:W-:Y:S01]  /*5bc0*/  FMUL.FTZ R13, R45, R147.reuse ;  /* 0x000000932d0d7220 */ /* 0x080fe20000410000 */
[----:B------:R-:W-:Y:S02]  /*5bd0*/  HADD2.F32 R146, -RZ, R146.H1_H1 ;  /* 0x30000092ff927230 */ /* 0x000fe40000004100 */
[----:B------:R-:W-:Y:S01]  /*5be0*/  FMUL.FTZ R147, R14, R147 ;  /* 0x000000930e937220 */ /* 0x000fe20000410000 */
[-C--:B------:R-:W-:Y:S01]  /*5bf0*/  FFMA.FTZ R48, R12, R11.reuse, -R48 ;  /* 0x0000000b0c307223 */ /* 0x080fe20000010830 */
[----:B------:R-:W-:Y:S01]  /*5c00*/  FFMA.FTZ R49, R15, R11, R49 ;  /* 0x0000000b0f317223 */ /* 0x000fe20000010031 */
[-C--:B------:R-:W-:Y:S01]  /*5c10*/  FFMA.FTZ R13, R14, R146.reuse, -R13 ;  /* 0x000000920e0d7223 */ /* 0x080fe2000001080d */
[----:B------:R-:W-:Y:S01]  /*5c20*/  FFMA.FTZ R146, R45, R146, R147 ;  /* 0x000000922d927223 */ /* 0x000fe20000010093 */
[----:B------:R-:W-:-:S02]  /*5c30*/  F2FP.F16.F32.PACK_AB R15, R44, R43 ;  /* 0x0000002b2c0f723e */ /* 0x000fc400000000ff */
[----:B------:R-:W-:Y:S02]  /*5c40*/  F2FP.F16.F32.PACK_AB R12, R49, R48 ;  /* 0x00000030310c723e */ /* 0x000fe400000000ff */
[----:B------:R-:W-:Y:S01]  /*5c50*/  F2FP.F16.F32.PACK_AB R14, R146, R13 ;  /* 0x0000000d920e723e */ /* 0x000fe200000000ff */
[----:B------:R-:W-:-:S07]  /*5c60*/  IMAD.MOV.U32 R13, RZ, RZ, R42 ;  /* 0x000000ffff0d7224 */ /* 0x000fce00078e002a */
.L_x_505:
[----:B------:R-:W-:Y:S05]  /*5c70*/  BSYNC B2 ;  /* 0x0000000000027941 */ /* 0x000fea0003800000 */
.L_x_504:
[----:B----4-:R0:W-:Y:S02]  /*5c80*/  ST.E.128 desc[UR56][R46.64], R12 ;  /* 0x0000000c2e007985 */ /* 0x0101e4000c101d38 */
.L_x_503:
[----:B------:R-:W-:Y:S05]  /*5c90*/  BSYNC B1 ;  /* 0x0000000000017941 */ /* 0x000fea0003800000 */
.L_x_502:
[----:B------:R-:W-:Y:S01]  /*5ca0*/  ISETP.NE.AND P3, PT, R101, RZ, PT ;  /* 0x000000ff6500720c */ /* 0x000fe20003f65270 */
[----:B------:R-:W-:-:S12]  /*5cb0*/  BSSY B1, `(.L_x_506) ;  /* 0x0000035000017945 */ /* 0x000fd80003800000 */
[----:B------:R-:W-:Y:S05]  /*5cc0*/  @!P3 BRA `(.L_x_507) ;  /* 0x0000000000ccb947 */ /* 0x000fea0003800000 */
[----:B0---4-:R0:W4:Y:S01]  /*5cd0*/  LDS.128 R12, [R28+0x5000] ;  /* 0x005000001c0c7984 */ /* 0x0111220000000c00 */
[C---:B------:R-:W-:Y:S01]  /*5ce0*/  LEA R42, P3, R19.reuse, R118, 0x1 ;  /* 0x00000076132a7211 */ /* 0x040fe200078608ff */
[----:B------:R-:W-:Y:S03]  /*5cf0*/  BSSY B2, `(.L_x_508) ;  /* 0x000002f000027945 */ /* 0x000fe60003800000 */
[----:B-1----:R-:W-:Y:S02]  /*5d00*/  LEA.HI.X R43, R19, R115, R165, 0x1, P3 ;  /* 0x00000073132b7211 */ /* 0x002fe400018f0ca5 */
[----:B------:R-:W-:-:S13]  /*5d10*/  ISETP.GE.AND P3, PT, R172, R124, PT ;  /* 0x0000007cac00720c */ /* 0x000fda0003f66270 */
[----:B0-----:R-:W-:Y:S05]  /*5d20*/  @P3 BRA `(.L_x_509) ;  /* 0x0000000000ac3947 */ /* 0x001fea0003800000 */
[----:B------:R-:W-:Y:S01]  /*5d30*/  SHF.R.U64 R44, R38, 0x10, R39 ;  /* 0x00000010262c7819 */ /* 0x000fe20000001227 */
[----:B---34-:R-:W-:Y:S01]  /*5d40*/  IMAD.MOV.U32 R11, RZ, RZ, R13 ;  /* 0x000000ffff0b7224 */ /* 0x018fe200078e000d */
[----:B------:R-:W-:Y:S01]  /*5d50*/  SHF.R.U32.HI R38, RZ, 0x10, R39 ;  /* 0x00000010ff267819 */ /* 0x000fe20000011627 */
[--C-:B------:R-:W-:Y:S01]  /*5d60*/  HADD2.F32 R46, -RZ, R15.reuse.H0_H0 ;  /* 0x2000000fff2e7230 */ /* 0x100fe20000004100 */
[--C-:B------:R-:W-:Y:S01]  /*5d70*/  SHF.R.U64 R48, R40, 0x10, R41.reuse ;  /* 0x0000001028307819 */ /* 0x100fe20000001229 */
[----:B------:R-:W-:Y:S01]  /*5d80*/  HADD2.F32 R40, -RZ, R15.H1_H1 ;  /* 0x3000000fff287230 */ /* 0x000fe20000004100 */
[----:B------:R-:W-:Y:S01]  /*5d90*/  SHF.R.U32.HI R39, RZ, 0x10, R41 ;  /* 0x00000010ff277819 */ /* 0x000fe20000011629 */
[----:B------:R-:W-:Y:S02]  /*5da0*/  HADD2.F32 R13, -RZ, R11.H1_H1 ;  /* 0x3000000bff0d7230 */ /* 0x000fe40000004100 */
[----:B------:R-:W-:Y:S02]  /*5db0*/  HADD2.F32 R48, -RZ, R48.H0_H0 ;  /* 0x20000030ff307230 */ /* 0x000fe40000004100 */
[----:B------:R-:W-:-:S02]  /*5dc0*/  HADD2.F32 R39, -RZ, R39.H0_H0 ;  /* 0x20000027ff277230 */ /* 0x000fc40000004100 */
[----:B------:R-:W-:Y:S02]  /*5dd0*/  HADD2.F32 R11, -RZ, R11.H0_H0 ;  /* 0x2000000bff0b7230 */ /* 0x000fe40000004100 */
[----:B------:R-:W-:Y:S02]  /*5de0*/  HADD2.F32 R44, -RZ, R44.H0_H0 ;  /* 0x2000002cff2c7230 */ /* 0x000fe40000004100 */
[-C--:B------:R-:W-:Y:S01]  /*5df0*/  FMUL.FTZ R41, R40, R39.reuse ;  /* 0x0000002728297220 */ /* 0x080fe20000410000 */
[----:B------:R-:W-:Y:S02]  /*5e00*/  HADD2.F32 R15, -RZ, R38.H0_H0 ;  /* 0x20000026ff0f7230 */ /* 0x000fe40000004100 */
[-C--:B------:R-:W-:Y:S01]  /*5e10*/  FMUL.FTZ R38, R13, R48.reuse ;  /* 0x000000300d267220 */ /* 0x080fe20000410000 */
[C---:B------:R-:W-:Y:S01]  /*5e20*/  FMUL.FTZ R48, R11.reuse, R48 ;  /* 0x000000300b307220 */ /* 0x040fe20000410000 */
[C---:B------:R-:W-:Y:S02]  /*5e30*/  FMUL.FTZ R39, R46.reuse, R39 ;  /* 0x000000272e277220 */ /* 0x040fe40000410000 */
[-C--:B------:R-:W-:Y:S01]  /*5e40*/  FFMA.FTZ R11, R11, R44.reuse, -R38 ;  /* 0x0000002c0b0b7223 */ /* 0x080fe20000010826 */
[----:B------:R-:W-:Y:S01]  /*5e50*/  FFMA.FTZ R38, R13, R44, R48 ;  /* 0x0000002c0d267223 */ /* 0x000fe20000010030 */
[-C--:B------:R-:W-:Y:S01]  /*5e60*/  FFMA.FTZ R13, R46, R15.reuse, -R41 ;  /* 0x0000000f2e0d7223 */ /* 0x080fe20000010829 */
[----:B------:R-:W-:Y:S01]  /*5e70*/  FFMA.FTZ R40, R40, R15, R39 ;  /* 0x0000000f28287223 */ /* 0x000fe20000010027 */
[----:B------:R-:W-:-:S02]  /*5e80*/  HADD2.F32 R39, -RZ, R144.H0_H0 ;  /* 0x20000090ff277230 */ /* 0x000fc40000004100 */
[--C-:B------:R-:W-:Y:S01]  /*5e90*/  HADD2.F32 R46, -RZ, R12.reuse.H1_H1 ;  /* 0x3000000cff2e7230 */ /* 0x100fe20000004100 */
        /* <DEDUP_REMOVED lines=15> */
[----:B------:R-:W-:Y:S01]  /*5f90*/  F2FP.F16.F32.PACK_AB R15, R40, R13 ;  /* 0x0000000d280f723e */ /* 0x000fe200000000ff */
[----:B------:R-:W-:Y:S01]  /*5fa0*/  IMAD.MOV.U32 R13, RZ, RZ, R11 ;  /* 0x000000ffff0d7224 */ /* 0x000fe200078e000b */
[----:B------:R-:W-:-:S02]  /*5fb0*/  F2FP.F16.F32.PACK_AB R46, R46, R45 ;  /* 0x0000002d2e2e723e */ /* 0x000fc400000000ff */
[----:B------:R-:W-:Y:S02]  /*5fc0*/  F2FP.F16.F32.PACK_AB R14, R12, R47 ;  /* 0x0000002f0c0e723e */ /* 0x000fe400000000ff */
[----:B------:R-:W-:-:S07]  /*5fd0*/  MOV R12, R46 ;  /* 0x0000002e000c7202 */ /* 0x000fce0000000f00 */
.L_x_509:
[----:B------:R-:W-:Y:S05]  /*5fe0*/  BSYNC B2 ;  /* 0x0000000000027941 */ /* 0x000fea0003800000 */
.L_x_508:
[----:B----4-:R0:W-:Y:S02]  /*5ff0*/  ST.E.128 desc[UR56][R42.64], R12 ;  /* 0x0000000c2a007985 */ /* 0x0101e4000c101d38 */
.L_x_507:
[----:B------:R-:W-:Y:S05]  /*6000*/  BSYNC B1 ;  /* 0x0000000000017941 */ /* 0x000fea0003800000 */
.L_x_506:
        /* <DEDUP_REMOVED lines=9> */
[----:B---3--:R-:W-:Y:S01]  /*60a0*/  SHF.R.U64 R11, R34, 0x10, R35 ;  /* 0x00000010220b7819 */ /* 0x008fe20000001223 */
[----:B----4-:R-:W-:Y:S01]  /*60b0*/  IMAD.MOV.U32 R29, RZ, RZ, R12 ;  /* 0x000000ffff1d7224 */ /* 0x010fe200078e000c */
[--C-:B------:R-:W-:Y:S01]  /*60c0*/  SHF.R.U64 R36, R36, 0x10, R37.reuse ;  /* 0x0000001024247819 */ /* 0x100fe20000001225 */
[----:B------:R-:W-:Y:S01]  /*60d0*/  HADD2.F32 R12, -RZ, R13.H1_H1 ;  /* 0x3000000dff0c7230 */ /* 0x000fe20000004100 */
[----:B------:R-:W-:Y:S01]  /*60e0*/  SHF.R.U32.HI R37, RZ, 0x10, R37 ;  /* 0x00000010ff257819 */ /* 0x000fe20000011625 */
[----:B------:R-:W-:Y:S01]  /*60f0*/  HADD2.F32 R34, -RZ, R15.H1_H1 ;  /* 0x3000000fff227230 */ /* 0x000fe20000004100 */
[----:B------:R-:W-:Y:S01]  /*6100*/  SHF.R.U32.HI R40, RZ, 0x10, R35 ;  /* 0x00000010ff287819 */ /* 0x000fe20000011623 */
[----:B------:R-:W-:Y:S02]  /*6110*/  HADD2.F32 R35, -RZ, R11.H0_H0 ;  /* 0x2000000bff237230 */ /* 0x000fe40000004100 */
[----:B------:R-:W-:Y:S02]  /*6120*/  HADD2.F32 R36, -RZ, R36.H0_H0 ;  /* 0x20000024ff247230 */ /* 0x000fe40000004100 */
[----:B------:R-:W-:-:S02]  /*6130*/  HADD2.F32 R11, -RZ, R13.H0_H0 ;  /* 0x2000000dff0b7230 */ /* 0x000fc40000004100 */
[----:B------:R-:W-:Y:S02]  /*6140*/  HADD2.F32 R37, -RZ, R37.H0_H0 ;  /* 0x20000025ff257230 */ /* 0x000fe40000004100 */
[----:B------:R-:W-:Y:S02]  /*6150*/  HADD2.F32 R13, -RZ, R15.H0_H0 ;  /* 0x2000000fff0d7230 */ /* 0x000fe40000004100 */
[-C--:B------:R-:W-:Y:S01]  /*6160*/  FMUL.FTZ R41, R11, R36.reuse ;  /* 0x000000240b297220 */ /* 0x080fe20000410000 */
[----:B------:R-:W-:Y:S02]  /*6170*/  HADD2.F32 R15, -RZ, R40.H0_H0 ;  /* 0x20000028ff0f7230 */ /* 0x000fe40000004100 */
[----:B------:R-:W-:Y:S01]  /*6180*/  FMUL.FTZ R40, R12, R36 ;  /* 0x000000240c287220 */ /* 0x000fe20000410000 */
[-C--:B------:R-:W-:Y:S01]  /*6190*/  FMUL.FTZ R36, R34, R37.reuse ;  /* 0x0000002522247220 */ /* 0x080fe20000410000 */
[----:B------:R-:W-:Y:S01]  /*61a0*/  FMUL.FTZ R37, R13, R37 ;  /* 0x000000250d257220 */ /* 0x000fe20000410000 */
[-C--:B------:R-:W-:Y:S01]  /*61b0*/  FFMA.FTZ R12, R12, R35.reuse, R41 ;  /* 0x000000230c0c7223 */ /* 0x080fe20000010029 */
[----:B------:R-:W-:Y:S01]  /*61c0*/  FFMA.FTZ R11, R11, R35, -R40 ;  /* 0x000000230b0b7223 */ /* 0x000fe20000010828 */
[-C--:B------:R-:W-:Y:S01]  /*61d0*/  FFMA.FTZ R13, R13, R15.reuse, -R36 ;  /* 0x0000000f0d0d7223 */ /* 0x080fe20000010824 */
[----:B------:R-:W-:Y:S01]  /*61e0*/  FFMA.FTZ R44, R34, R15, R37 ;  /* 0x0000000f222c7223 */ /* 0x000fe20000010025 */
[----:B------:R-:W-:-:S02]  /*61f0*/  HADD2.F32 R40, -RZ, R135.H0_H0 ;  /* 0x20000087ff287230 */ /* 0x000fc40000004100 */
[----:B------:R-:W-:Y:S01]  /*6200*/  HADD2.F32 R15, -RZ, R29.H1_H1 ;  /* 0x3000001dff0f7230 */ /* 0x000fe20000004100 */
[----:B------:R-:W-:Y:S01]  /*6210*/  F2FP.F16.F32.PACK_AB R11, R12, R11 ;  /* 0x0000000b0c0b723e */ /* 0x000fe200000000ff */
[----:B------:R-:W-:Y:S01]  /*6220*/  HADD2.F32 R135, -RZ, R135.H1_H1 ;  /* 0x30000087ff877230 */ /* 0x000fe20000004100 */
[----:B------:R-:W-:Y:S01]  /*6230*/  F2FP.F16.F32.PACK_AB R44, R44, R13 ;  /* 0x0000000d2c2c723e */ /* 0x000fe200000000ff */
[----:B------:R-:W-:Y:S02]  /*6240*/  HADD2.F32 R29, -RZ, R29.H0_H0 ;  /* 0x2000001dff1d7230 */ /* 0x000fe40000004100 */
[-C--:B------:R-:W-:Y:S01]  /*6250*/  FMUL.FTZ R42, R15, R40.reuse ;  /* 0x000000280f2a7220 */ /* 0x080fe20000410000 */
[--C-:B------:R-:W-:Y:S01]  /*6260*/  HADD2.F32 R34, -RZ, R14.reuse.H1_H1 ;  /* 0x3000000eff227230 */ /* 0x100fe20000004100 */
[----:B------:R-:W-:Y:S01]  /*6270*/  MOV R13, R11 ;  /* 0x0000000b000d7202 */ /* 0x000fe20000000f00 */
[----:B------:R-:W-:Y:S02]  /*6280*/  HADD2.F32 R14, -RZ, R14.H0_H0 ;  /* 0x2000000eff0e7230 */ /* 0x000fe40000004100 */
[----:B------:R-:W-:Y:S01]  /*6290*/  FMUL.FTZ R40, R29, R40 ;  /* 0x000000281d287220 */ /* 0x000fe20000410000 */
[----:B------:R-:W-:-:S02]  /*62a0*/  HADD2.F32 R36, -RZ, R117.H0_H0 ;  /* 0x20000075ff247230 */ /* 0x000fc40000004100 */
[-C--:B------:R-:W-:Y:S01]  /*62b0*/  FMUL.FTZ R35, R34, R135.reuse ;  /* 0x0000008722237220 */ /* 0x080fe20000410000 */
[----:B------:R-:W-:Y:S02]  /*62c0*/  HADD2.F32 R117, -RZ, R117.H1_H1 ;  /* 0x30000075ff757230 */ /* 0x000fe40000004100 */
[C---:B------:R-:W-:Y:S01]  /*62d0*/  FMUL.FTZ R135, R14.reuse, R135 ;  /* 0x000000870e877220 */ /* 0x040fe20000410000 */
[-C--:B------:R-:W-:Y:S01]  /*62e0*/  FFMA.FTZ R42, R29, R36.reuse, -R42 ;  /* 0x000000241d2a7223 */ /* 0x080fe2000001082a */
[----:B------:R-:W-:Y:S01]  /*62f0*/  FFMA.FTZ R15, R15, R36, R40 ;  /* 0x000000240f0f7223 */ /* 0x000fe20000010028 */
[-C--:B------:R-:W-:Y:S01]  /*6300*/  FFMA.FTZ R35, R14, R117.reuse, -R35 ;  /* 0x000000750e237223 */ /* 0x080fe20000010823 */
[----:B------:R-:W-:-:S03]  /*6310*/  FFMA.FTZ R34, R34, R117, R135 ;  /* 0x0000007522227223 */ /* 0x000fc60000010087 */
[----:B------:R-:W-:Y:S01]  /*6320*/  F2FP.F16.F32.PACK_AB R12, R15, R42 ;  /* 0x0000002a0f0c723e */ /* 0x000fe200000000ff */
[----:B------:R-:W-:Y:S01]  /*6330*/  IMAD.MOV.U32 R15, RZ, RZ, R44 ;  /* 0x000000ffff0f7224 */ /* 0x000fe200078e002c */
[----:B------:R-:W-:-:S07]  /*6340*/  F2FP.F16.F32.PACK_AB R14, R34, R35 ;  /* 0x00000023220e723e */ /* 0x000fce00000000ff */
.L_x_513:
[----:B------:R-:W-:Y:S05]  /*6350*/  BSYNC B2 ;  /* 0x0000000000027941 */ /* 0x000fea0003800000 */
.L_x_512:
[----:B----4-:R0:W-:Y:S02]  /*6360*/  ST.E.128 desc[UR56][R38.64], R12 ;  /* 0x0000000c26007985 */ /* 0x0101e4000c101d38 */
.L_x_511:
[----:B------:R-:W-:Y:S05]  /*6370*/  BSYNC B1 ;  /* 0x0000000000017941 */ /* 0x000fea0003800000 */
.L_x_510:
[----:B------:R-:W-:-:S13]  /*6380*/  ISETP.NE.AND P3, PT, R87, RZ, PT ;  /* 0x000000ff5700720c */ /* 0x000fda0003f65270 */
[----:B------:R-:W-:Y:S05]  /*6390*/  @!P3 BRA `(.L_x_493) ;  /* 0x000000440044b947 */ /* 0x000fea0003800000 */
[----:B0---4-:R0:W4:Y:S01]  /*63a0*/  LDS.128 R12, [R28+0x8000] ;  /* 0x008000001c0c7984 */ /* 0x0111220000000c00 */
[C---:B------:R-:W-:Y:S01]  /*63b0*/  LEA R34, P3, R23.reuse, R118, 0x1 ;  /* 0x0000007617227211 */ /* 0x040fe200078608ff */
[----:B------:R-:W-:Y:S03]  /*63c0*/  BSSY B1, `(.L_x_514) ;  /* 0x000002c000017945 */ /* 0x000fe60003800000 */
[----:B-1----:R-:W-:Y:S02]  /*63d0*/  LEA.HI.X R35, R23, R115, R175, 0x1, P3 ;  /* 0x0000007317237211 */ /* 0x002fe400018f0caf */
[----:B------:R-:W-:-:S13]  /*63e0*/  ISETP.GE.AND P3, PT, R173, R124, PT ;  /* 0x0000007cad00720c */ /* 0x000fda0003f66270 */
[----:B0-----:R-:W-:Y:S05]  /*63f0*/  @P3 BRA `(.L_x_515) ;  /* 0x0000000000a03947 */ /* 0x001fea0003800000 */
[--C-:B------:R-:W-:Y:S01]  /*6400*/  SHF.R.U64 R30, R30, 0x10, R31.reuse ;  /* 0x000000101e1e7819 */ /* 0x100fe2000000121f */
[----:B----4-:R-:W-:Y:S01]  /*6410*/  HADD2.F32 R28, -RZ, R15.H1_H1 ;  /* 0x3000000fff1c7230 */ /* 0x010fe20000004100 */
[----:B------:R-:W-:Y:S01]  /*6420*/  SHF.R.U32.HI R29, RZ, 0x10, R31 ;  /* 0x00000010ff1d7819 */ /* 0x000fe2000001161f */
[----:B---3--:R-:W-:Y:S01]  /*6430*/  HADD2.F32 R11, -RZ, R13.H1_H1 ;  /* 0x3000000dff0b7230 */ /* 0x008fe20000004100 */
[--C-:B------:R-:W-:Y:S01]  /*6440*/  SHF.R.U64 R32, R32, 0x10, R33.reuse ;  /* 0x0000001020207819 */ /* 0x100fe20000001221 */
[----:B------:R-:W-:Y:S01]  /*6450*/  HADD2.F32 R15, -RZ, R15.H0_H0 ;  /* 0x2000000fff0f7230 */ /* 0x000fe20000004100 */
[----:B------:R-:W-:Y:S01]  /*6460*/  SHF.R.U32.HI R31, RZ, 0x10, R33 ;  /* 0x00000010ff1f7819 */ /* 0x000fe20000011621 */
[----:B------:R-:W-:Y:S02]  /*6470*/  HADD2.F32 R13, -RZ, R13.H0_H0 ;  /* 0x2000000dff0d7230 */ /* 0x000fe40000004100 */
[----:B------:R-:W-:Y:S02]  /*6480*/  HADD2.F32 R32, -RZ, R32.H0_H0 ;  /* 0x20000020ff207230 */ /* 0x000fe40000004100 */
[----:B------:R-:W-:-:S02]  /*6490*/  HADD2.F32 R31, -RZ, R31.H0_H0 ;  /* 0x2000001fff1f7230 */ /* 0x000fc40000004100 */
[----:B------:R-:W-:Y:S02]  /*64a0*/  HADD2.F32 R29, -RZ, R29.H0_H0 ;  /* 0x2000001dff1d7230 */ /* 0x000fe40000004100 */
[-C--:B------:R-:W-:Y:S01]  /*64b0*/  FMUL.FTZ R36, R11, R32.reuse ;  /* 0x000000200b247220 */ /* 0x080fe20000410000 */
[----:B------:R-:W-:Y:S02]  /*64c0*/  HADD2.F32 R30, -RZ, R30.H0_H0 ;  /* 0x2000001eff1e7230 */ /* 0x000fe40000004100 */
[-C--:B------:R-:W-:Y:S01]  /*64d0*/  FMUL.FTZ R33, R15, R31.reuse ;  /* 0x0000001f0f217220 */ /* 0x080fe20000410000 */
[C---:B------:R-:W-:Y:S01]  /*64e0*/  FMUL.FTZ R32, R13.reuse, R32 ;  /* 0x000000200d207220 */ /* 0x040fe20000410000 */
[C---:B------:R-:W-:Y:S02]  /*64f0*/  FMUL.FTZ R38, R28.reuse, R31 ;  /* 0x0000001f1c267220 */ /* 0x040fe40000410000 */
[----:B------:R-:W-:Y:S01]  /*6500*/  FFMA.FTZ R37, R28, R29, R33 ;  /* 0x0000001d1c257223 */ /* 0x000fe20000010021 */
[-C--:B------:R-:W-:Y:S01]  /*6510*/  FFMA.FTZ R36, R13, R30.reuse, -R36 ;  /* 0x0000001e0d247223 */ /* 0x080fe20000010824 */
[----:B------:R-:W-:Y:S01]  /*6520*/  FFMA.FTZ R31, R11, R30, R32 ;  /* 0x0000001e0b1f7223 */ /* 0x000fe20000010020 */
[----:B------:R-:W-:-:S02]  /*6530*/  HADD2.F32 R28, -RZ, R116.H0_H0 ;  /* 0x20000074ff1c7230 */ /* 0x000fc40000004100 */
[----:B------:R-:W-:Y:S01]  /*6540*/  FFMA.FTZ R38, R15, R29, -R38 ;  /* 0x0000001d0f267223 */ /* 0x000fe20000010826 */
[----:B------:R-:W-:Y:S02]  /*6550*/  HADD2.F32 R116, -RZ, R116.H1_H1 ;  /* 0x30000074ff747230 */ /* 0x000fe40000004100 */
[----:B------:R-:W-:Y:S02]  /*6560*/  HADD2.F32 R11, -RZ, R12.H1_H1 ;  /* 0x3000000cff0b7230 */ /* 0x000fe40000004100 */
[----:B------:R-:W-:Y:S02]  /*6570*/  HADD2.F32 R13, -RZ, R14.H1_H1 ;  /* 0x3000000eff0d7230 */ /* 0x000fe40000004100 */
[----:B------:R-:W-:Y:S02]  /*6580*/  HADD2.F32 R12, -RZ, R12.H0_H0 ;  /* 0x2000000cff0c7230 */ /* 0x000fe40000004100 */
[----:B------:R-:W-:Y:S01]  /*6590*/  FMUL.FTZ R29, R11, R28 ;  /* 0x0000001c0b1d7220 */ /* 0x000fe20000410000 */
[----:B------:R-:W-:-:S02]  /*65a0*/  HADD2.F32 R14, -RZ, R14.H0_H0 ;  /* 0x2000000eff0e7230 */ /* 0x000fc40000004100 */
[----:B------:R-:W-:Y:S01]  /*65b0*/  FMUL.FTZ R33, R13, R116 ;  /* 0x000000740d217220 */ /* 0x000fe20000410000 */
[--C-:B------:R-:W-:Y:S02]  /*65c0*/  HADD2.F32 R15, -RZ, R79.reuse.H0_H0 ;  /* 0x2000004fff0f7230 */ /* 0x100fe40000004100 */
[----:B------:R-:W-:Y:S01]  /*65d0*/  FMUL.FTZ R28, R12, R28 ;  /* 0x0000001c0c1c7220 */ /* 0x000fe20000410000 */
        /* <DEDUP_REMOVED lines=8> */
[----:B------:R-:W-:Y:S02]  /*6660*/  F2FP.F16.F32.PACK_AB R12, R28, R29 ;  /* 0x0000001d1c0c723e */ /* 0x000fe400000000ff */
[----:B------:R-:W-:-:S07]  /*6670*/  F2FP.F16.F32.PACK_AB R14, R116, R33 ;  /* 0x00000021740e723e */ /* 0x000fce00000000ff */
.L_x_515:
[----:B------:R-:W-:Y:S05]  /*6680*/  BSYNC B1 ;  /* 0x0000000000017941 */ /* 0x000fea0003800000 */
.L_x_514:
[----:B----4-:R0:W-:Y:S01]  /*6690*/  ST.E.128 desc[UR56][R34.64], R12 ;  /* 0x0000000c22007985 */ /* 0x0101e2000c101d38 */
[----:B------:R-:W-:Y:S05]  /*66a0*/  BRA `(.L_x_493) ;  /* 0x0000004000807947 */ /* 0x000fea0003800000 */
.L_x_459:
        /* <DEDUP_REMOVED lines=20> */
[----:B------:R-:W-:Y:S01]  /*67f0*/  CS2R R50, SRZ ;  /* 0x0000000000327805 */ /* 0x000fe2000001ff00 */
[----:B------:R-:W-:Y:S01]  /*6800*/  IMAD.X R29, R11, 0x1, R104, P2 ;  /* 0x000000010b1d7824 */ /* 0x000fe200010e0668 */
[----:B------:R-:W-:Y:S02]  /*6810*/  LEA R52, P2, R28, UR4, 0x1 ;  /* 0x000000041c347c11 */ /* 0x000fe4000f8408ff */
[----:B------:R-:W-:-:S02]  /*6820*/  CS2R R48, SRZ ;  /* 0x0000000000307805 */ /* 0x000fc4000001ff00 */
[----:B------:R-:W-:Y:S01]  /*6830*/  LEA.HI.X R53, R28, UR5, R29, 0x1, P2 ;  /* 0x000000051c357c11 */ /* 0x000fe200090f0c1d */
[----:B------:R-:W-:Y:S01]  /*6840*/  ULDC.64 UR4, c[0x0][0x400] ;  /* 0x0001000000047ab9 */ /* 0x000fe20000000a00 */
[----:B------:R-:W-:-:S04]  /*6850*/  IADD3 R28, P2, R90, R12, RZ ;  /* 0x0000000c5a1c7210 */ /* 0x000fc80007f5e0ff */
[----:B------:R-:W-:Y:S02]  /*6860*/  IADD3.X R29, R78, R103, RZ, P2, !PT ;  /* 0x000000674e1d7210 */ /* 0x000fe400017fe4ff */
[----:B------:R-:W-:-:S04]  /*6870*/  LEA R56, P2, R28, UR4, 0x1 ;  /* 0x000000041c387c11 */ /* 0x000fc8000f8408ff */
[----:B------:R-:W-:Y:S02]  /*6880*/  LEA.HI.X R57, R28, UR5, R29, 0x1, P2 ;  /* 0x000000051c397c11 */ /* 0x000fe400090f0c1d */
[----:B------:R-:W-:Y:S02]  /*6890*/  ISETP.GE.AND P2, PT, R16, R124, PT ;  /* 0x0000007c1000720c */ /* 0x000fe40003f46270 */
[----:B------:R-:W-:Y:S02]  /*68a0*/  CS2R R34, SRZ ;  /* 0x0000000000227805 */ /* 0x000fe4000001ff00 */
[----:B------:R-:W-:Y:S02]  /*68b0*/  CS2R R32, SRZ ;  /* 0x0000000000207805 */ /* 0x000fe4000001ff00 */
[----:B------:R-:W-:Y:S02]  /*68c0*/  CS2R R46, SRZ ;  /* 0x00000000002e7805 */ /* 0x000fe4000001ff00 */
[----:B------:R-:W-:-:S05]  /*68d0*/  CS2R R44, SRZ ;  /* 0x00000000002c7805 */ /* 0x000fca000001ff00 */
[----:B------:R0:W5:Y:S04]  /*68e0*/  @!P2 LDG.E.128 R36, desc[UR56][R52.64] ;  /* 0x000000383424a981 */ /* 0x000168000c1e1d00 */
[----:B------:R0:W5:Y:S01]  /*68f0*/  @!P2 LDG.E.128 R48, desc[UR56][R56.64] ;  /* 0x000000383830a981 */ /* 0x000162000c1e1d00 */
[----:B------:R-:W-:Y:S02]  /*6900*/  ISETP.GE.AND P2, PT, R0, R124, PT ;  /* 0x0000007c0000720c */ /* 0x000fe40003f46270 */
[----:B------:R-:W-:Y:S02]  /*6910*/  CS2R R30, SRZ ;  /* 0x00000000001e7805 */ /* 0x000fe4000001ff00 */
[----:B------:R-:W-:Y:S02]  /*6920*/  CS2R R28, SRZ ;  /* 0x00000000001c7805 */ /* 0x000fe4000001ff00 */
[----:B------:R-:W-:-:S02]  /*6930*/  CS2R R42, SRZ ;  /* 0x00000000002a7805 */ /* 0x000fc4000001ff00 */
[----:B------:R-:W-:-:S05]  /*6940*/  CS2R R40, SRZ ;  /* 0x0000000000287805 */ /* 0x000fca000001ff00 */
[----:B------:R0:W5:Y:S04]  /*6950*/  @!P2 LDG.E.128 R32, desc[UR56][R52.64+0x40] ;  /* 0x000040383420a981 */ /* 0x000168000c1e1d00 */
[----:B------:R0:W5:Y:S01]  /*6960*/  @!P2 LDG.E.128 R44, desc[UR56][R56.64+0x40] ;  /* 0x00004038382ca981 */ /* 0x000162000c1e1d00 */
[----:B------:R-:W-:-:S13]  /*6970*/  ISETP.GE.AND P2, PT, R3, R124, PT ;  /* 0x0000007c0300720c */ /* 0x000fda0003f46270 */
[----:B------:R0:W5:Y:S04]  /*6980*/  @!P2 LDG.E.128 R28, desc[UR56][R52.64+0x80] ;  /* 0x00008038341ca981 */ /* 0x000168000c1e1d00 */
[----:B------:R0:W5:Y:S02]  /*6990*/  @!P2 LDG.E.128 R40, desc[UR56][R56.64+0x80] ;  /* 0x000080383828a981 */ /* 0x000164000c1e1d00 */
.L_x_517:
[----:B------:R-:W-:Y:S05]  /*69a0*/  BSYNC B1 ;  /* 0x0000000000017941 */ /* 0x000fea0003800000 */
.L_x_516:
        /* <DEDUP_REMOVED lines=20> */
[----:B------:R-:W-:Y:S02]  /*6af0*/  CS2R R74, SRZ ;  /* 0x00000000004a7805 */ /* 0x000fe4000001ff00 */
[----:B------:R-:W-:-:S02]  /*6b00*/  IADD3 R13, P2, P5, R90, R12, R110 ;  /* 0x0000000c5a0d7210 */ /* 0x000fc40007d5e06e */
[----:B------:R-:W-:Y:S02]  /*6b10*/  CS2R R72, SRZ ;  /* 0x0000000000487805 */ /* 0x000fe4000001ff00 */
        /* <DEDUP_REMOVED lines=23> */
.L_x_519:
[----:B------:R-:W-:Y:S05]  /*6c90*/  BSYNC B1 ;  /* 0x0000000000017941 */ /* 0x000fea0003800000 */
.L_x_518:
[----:B0----5:R-:W-:Y:S01]  /*6ca0*/  IMAD.MOV.U32 R12, RZ, RZ, R30 ;  /* 0x000000ffff0c7224 */ /* 0x021fe200078e001e */
[----:B------:R-:W-:Y:S01]  /*6cb0*/  MOV R11, R31 ;  /* 0x0000001f000b7202 */ /* 0x000fe20000000f00 */
[----:B------:R-:W-:Y:S01]  /*6cc0*/  IMAD.MOV.U32 R14, RZ, RZ, R28 ;  /* 0x000000ffff0e7224 */ /* 0x000fe200078e001c */
[----:B------:R-:W-:Y:S01]  /*6cd0*/  UISETP.NE.AND UP0, UPT, UR58, 0x3, UPT ;  /* 0x000000033a00788c */ /* 0x000fe2000bf05270 */
[----:B------:R-:W-:Y:S01]  /*6ce0*/  IMAD.MOV.U32 R13, RZ, RZ, R29 ;  /* 0x000000ffff0d7224 */ /* 0x000fe200078e001d */
[----:B------:R-:W-:Y:S01]  /*6cf0*/  PRMT R195, R12, 0x5410, R11 ;  /* 0x000054100cc37816 */ /* 0x000fe2000000000b */
[----:B------:R-:W-:Y:S01]  /*6d00*/  IMAD.MOV.U32 R11, RZ, RZ, R35 ;  /* 0x000000ffff0b7224 */ /* 0x000fe200078e0023 */
[----:B------:R-:W-:Y:S02]  /*6d10*/  MOV R12, R34 ;  /* 0x00000022000c7202 */ /* 0x000fe40000000f00 */
[----:B------:R-:W-:Y:S01]  /*6d20*/  PRMT R196, R14, 0x5410, R13 ;  /* 0x000054100ec47816 */ /* 0x000fe2000000000d */
[----:B------:R-:W-:Y:S01]  /*6d30*/  IMAD.MOV.U32 R14, RZ, RZ, R32 ;  /* 0x000000ffff0e7224 */ /* 0x000fe200078e0020 */
[----:B------:R0:W-:Y:S01]  /*6d40*/  STL.S16 [R1+0x48], R11 ;  /* 0x0000480b01007387 */ /* 0x0001e20000100600 */
[----:B------:R-:W-:Y:S01]  /*6d50*/  PRMT R224, R12, 0x7610, R224 ;  /* 0x000076100ce07816 */ /* 0x000fe200000000e0 */
[----:B------:R-:W-:Y:S01]  /*6d60*/  IMAD.MOV.U32 R12, RZ, RZ, R38 ;  /* 0x000000ffff0c7224 */ /* 0x000fe200078e0026 */
[----:B------:R-:W-:Y:S01]  /*6d70*/  PLOP3.LUT P2, PT, PT, PT, UP0, 0x80, 0x0 ;  /* 0x000000000000781c */ /* 0x000fe20003f4f008 */
[----:B------:R-:W-:Y:S01]  /*6d80*/  STL.S16 [R1+0x44], R14 ;  /* 0x0000440e01007387 */ /* 0x000fe20000100600 */
[----:B------:R-:W-:Y:S01]  /*6d90*/  IMAD.MOV.U32 R13, RZ, RZ, R39 ;  /* 0x000000ffff0d7224 */ /* 0x000fe200078e0027 */
[----:B0-----:R-:W-:-:S05]  /*6da0*/  MOV R11, R33 ;  /* 0x00000021000b7202 */ /* 0x001fca0000000f00 */
[----:B------:R0:W-:Y:S04]  /*6db0*/  STL.S16 [R1+0x54], R11 ;  /* 0x0000540b01007387 */ /* 0x0001e80000100600 */
[----:B------:R1:W-:Y:S04]  /*6dc0*/  STL.S16 [R1+0x74], R12 ;  /* 0x0000740c01007387 */ /* 0x0003e80000100600 */
[----:B------:R-:W-:Y:S01]  /*6dd0*/  STL.S16 [R1+0x76], R13 ;  /* 0x0000760d01007387 */ /* 0x000fe20000100600 */
[----:B0-----:R-:W-:Y:S01]  /*6de0*/  MOV R11, R36 ;  /* 0x00000024000b7202 */ /* 0x001fe20000000f00 */
[----:B-1----:R-:W-:-:S04]  /*6df0*/  IMAD.MOV.U32 R12, RZ, RZ, R37 ;  /* 0x000000ffff0c7224 */ /* 0x002fc800078e0025 */
[----:B------:R0:W-:Y:S01]  /*6e00*/  STL.S16 [R1+0x78], R11 ;  /* 0x0000780b01007387 */ /* 0x0001e20000100600 */
[----:B------:R-:W-:Y:S01]  /*6e10*/  PRMT R156, R12, 0x7610, R156 ;  /* 0x000076100c9c7816 */ /* 0x000fe2000000009c */
[----:B------:R-:W-:Y:S01]  /*6e20*/  IMAD.MOV.U32 R12, RZ, RZ, R42 ;  /* 0x000000ffff0c7224 */ /* 0x000fe200078e002a */
[----:B0-----:R-:W-:-:S04]  /*6e30*/  MOV R11, R43 ;  /* 0x0000002b000b7202 */ /* 0x001fc80000000f00 */
[----:B------:R-:W-:Y:S01]  /*6e40*/  PRMT R197, R12, 0x5410, R11 ;  /* 0x000054100cc57816 */ /* 0x000fe2000000000b */
[----:B------:R-:W-:Y:S02]  /*6e50*/  IMAD.MOV.U32 R12, RZ, RZ, R40 ;  /* 0x000000ffff0c7224 */ /* 0x000fe400078e0028 */
[----:B------:R-:W-:-:S05]  /*6e60*/  IMAD.MOV.U32 R11, RZ, RZ, R41 ;  /* 0x000000ffff0b7224 */ /* 0x000fca00078e0029 */
[----:B------:R-:W-:Y:S01]  /*6e70*/  PRMT R198, R12, 0x5410, R11 ;  /* 0x000054100cc67816 */ /* 0x000fe2000000000b */
[----:B------:R-:W-:Y:S01]  /*6e80*/  IMAD.MOV.U32 R11, RZ, RZ, R47 ;  /* 0x000000ffff0b7224 */ /* 0x000fe200078e002f */
[----:B------:R-:W-:-:S04]  /*6e90*/  MOV R12, R46 ;  /* 0x0000002e000c7202 */ /* 0x000fc80000000f00 */
[----:B------:R-:W-:Y:S01]  /*6ea0*/  PRMT R224, R224, 0x5410, R12 ;  /* 0x00005410e0e07816 */ /* 0x000fe2000000000c */
[----:B------:R0:W-:Y:S01]  /*6eb0*/  STL.S16 [R1+0x4a], R11 ;  /* 0x00004a0b01007387 */ /* 0x0001e20000100600 */
[----:B------:R-:W-:-:S05]  /*6ec0*/  IMAD.MOV.U32 R12, RZ, RZ, R44 ;  /* 0x000000ffff0c7224 */ /* 0x000fca00078e002c */
[----:B------:R1:W-:Y:S01]  /*6ed0*/  STL.S16 [R1+0x46], R12 ;  /* 0x0000460c01007387 */ /* 0x0003e20000100600 */
[----:B0-----:R-:W-:-:S05]  /*6ee0*/  MOV R11, R45 ;  /* 0x0000002d000b7202 */ /* 0x001fca0000000f00 */
[----:B------:R0:W-:Y:S01]  /*6ef0*/  STL.S16 [R1+0x56], R11 ;  /* 0x0000560b01007387 */ /* 0x0001e20000100600 */
[----:B-1----:R-:W-:Y:S02]  /*6f00*/  IMAD.MOV.U32 R12, RZ, RZ, R51 ;  /* 0x000000ffff0c7224 */ /* 0x002fe400078e0033 */
[----:B0-----:R-:W-:-:S05]  /*6f10*/  IMAD.MOV.U32 R11, RZ, RZ, R50 ;  /* 0x000000ffff0b7224 */ /* 0x001fca00078e0032 */
[----:B------:R0:W-:Y:S04]  /*6f20*/  STL.S16 [R1+0x7a], R11 ;  /* 0x00007a0b01007387 */ /* 0x0001e80000100600 */
[----:B------:R1:W-:Y:S01]  /*6f30*/  STL.S16 [R1+0x7c], R12 ;  /* 0x00007c0c01007387 */ /* 0x0003e20000100600 */
[----:B0-----:R-:W-:Y:S01]  /*6f40*/  MOV R11, R48 ;  /* 0x00000030000b7202 */ /* 0x001fe20000000f00 */
[----:B-1----:R-:W-:-:S04]  /*6f50*/  IMAD.MOV.U32 R12, RZ, RZ, R49 ;  /* 0x000000ffff0c7224 */ /* 0x002fc800078e0031 */
[----:B------:R0:W-:Y:S01]  /*6f60*/  STL.S16 [R1+0x7e], R11 ;  /* 0x00007e0b01007387 */ /* 0x0001e20000100600 */
[----:B------:R-:W-:Y:S01]  /*6f70*/  PRMT R155, R12, 0x7610, R155 ;  /* 0x000076100c9b7816 */ /* 0x000fe2000000009b */
[----:B------:R-:W-:Y:S01]  /*6f80*/  IMAD.MOV.U32 R12, RZ, RZ, R54 ;  /* 0x000000ffff0c7224 */ /* 0x000fe200078e0036 */
[----:B0-----:R-:W-:-:S04]  /*6f90*/  MOV R11, R55 ;  /* 0x00000037000b7202 */ /* 0x001fc80000000f00 */
[----:B------:R-:W-:Y:S01]  /*6fa0*/  PRMT R147, R12, 0x7610, R147 ;  /* 0x000076100c937816 */ /* 0x000fe20000000093 */
[----:B------:R-:W-:Y:S01]  /*6fb0*/  IMAD.MOV.U32 R12, RZ, RZ, R52 ;  /* 0x000000ffff0c7224 */ /* 0x000fe200078e0034 */
[----:B------:R-:W-:Y:S01]  /*6fc0*/  PRMT R146, R146, 0x5410, R11 ;  /* 0x0000541092927816 */ /* 0x000fe2000000000b */
[----:B------:R-:W-:-:S03]  /*6fd0*/  IMAD.MOV.U32 R11, RZ, RZ, R53 ;  /* 0x000000ffff0b7224 */ /* 0x000fc600078e0035 */
[----:B------:R-:W-:Y:S02]  /*6fe0*/  PRMT R146, R12, 0x7610, R146 ;  /* 0x000076100c927816 */ /* 0x000fe40000000092 */
        /* <DEDUP_REMOVED lines=16> */
[----:B------:R-:W-:Y:S01]  /*70f0*/  IMAD.MOV.U32 R12, RZ, RZ, R64 ;  /* 0x000000ffff0c7224 */ /* 0x000fe200078e0040 */
[----:B------:R-:W-:Y:S01]  /*7100*/  PRMT R147, R147, 0x5410, R11 ;  /* 0x0000541093937816 */ /* 0x000fe2000000000b */
[----:B------:R-:W-:-:S05]  /*7110*/  IMAD.MOV.U32 R11, RZ, RZ, R65 ;  /* 0x000000ffff0b7224 */ /* 0x000fca00078e0041 */
[----:B------:R-:W-:Y:S01]  /*7120*/  PRMT R148, R12, 0x5410, R11 ;  /* 0x000054100c947816 */ /* 0x000fe2000000000b */
[----:B------:R-:W-:Y:S01]  /*7130*/  IMAD.MOV.U32 R11, RZ, RZ, R71 ;  /* 0x000000ffff0b7224 */ /* 0x000fe200078e0047 */
[----:B------:R-:W-:-:S04]  /*7140*/  MOV R12, R70 ;  /* 0x00000046000c7202 */ /* 0x000fc80000000f00 */
        /* <DEDUP_REMOVED lines=13> */
[----:B------:R-:W-:Y:S06]  /*7220*/  @!P2 BRA `(.L_x_520) ;  /* 0x000000000004a947 */ /* 0x000fec0003800000 */
[----:B------:R-:W-:Y:S01]  /*7230*/  BPT.TRAP 0x1 ;  /* 0x000000040000795c */ /* 0x000fe20000300000 */
.L_x_520:
[----:B------:R-:W-:Y:S01]  /*7240*/  IMAD R85, R18, 0x8, R2 ;  /* 0x0000000812557824 */ /* 0x000fe200078e0202 */
[----:B------:R-:W-:Y:S01]  /*7250*/  SHF.L.U32 R86, R167, 0x1f, RZ ;  /* 0x0000001fa7567819 */ /* 0x000fe200000006ff */
[----:B------:R-:W-:Y:S03]  /*7260*/  BSSY B1, `(.L_x_521) ;  /* 0x0000003000017945 */ /* 0x000fe60003800000 */
[----:B------:R-:W0:Y:S02]  /*7270*/  SYNCS.PHASECHK.TRANS64.TRYWAIT P5, [R85+URZ+0x2a890], R86 ;  /* 0x02a89056550075a7 */ /* 0x000e2400080a017f */
[----:B0-----:R-:W-:Y:S05]  /*7280*/  @!P5 BRA `(.L_x_522) ;  /* 0x0000019c00f8d947 */ /* 0x001fea0003800000 */
.L_x_800:
[----:B------:R-:W-:Y:S05]  /*7290*/  BSYNC B1 ;  /* 0x0000000000017941 */ /* 0x000fea0003800000 */
.L_x_521:
[----:B------:R-:W1:Y:S01]  /*72a0*/  LDC R135, c[0x0][0x2f4] ;  /* 0x0000bd00ff877b82 */ /* 0x000e620000000800 */
[----:B------:R-:W-:Y:S01]  /*72b0*/  UMOV UR4, 0xffffffff ;  /* 0xffffffff00047882 */ /* 0x000fe20000000000 */
[----:B-1----:R-:W-:Y:S02]  /*72c0*/  IADD3 R137, -R125, R135, RZ ;  /* 0x000000877d897210 */ /* 0x002fe40007ffe1ff */
[----:B------:R-:W-:Y:S05]  /*72d0*/  BRA.DIV UR4, `(.L_x_523) ;  /* 0x0000019e04f87947 */ /* 0x000fea000b800000 */
[----:B------:R1:W2:Y:S04]  /*72e0*/  SHFL.IDX PT, R117, R115, RZ, 0x1c1f ;  /* 0x001c1fff73757589 */ /* 0x0002a800000e0000 */
[----:B------:R1:W3:Y:S02]  /*72f0*/  SHFL.IDX PT, R11, R118, RZ, 0x1c1f ;  /* 0x001c1fff760b7589 */ /* 0x0002e400000e0000 */
.L_x_804:
[----:B------:R-:W-:Y:S04]  /*7300*/  BSSY B1, `(.L_x_524) ;  /* 0x0000178000017945 */ /* 0x000fe80003800000 */
[----:B------:R-:W-:Y:S05]  /*7310*/  @P3 BRA `(.L_x_525) ;  /* 0x0000001400d83947 */ /* 0x000fea0003800000 */
[----:B------:R-:W-:Y:S01]  /*7320*/  ISETP.NE.AND P3, PT, R9, RZ, PT ;  /* 0x000000ff0900720c */ /* 0x000fe20003f65270 */
[----:B------:R-:W-:Y:S01]  /*7330*/  BSSY B2, `(.L_x_526) ;  /* 0x000007e000027945 */ /* 0x000fe20003800000 */
[----:B---3--:R-:W-:-:S11]  /*7340*/  IMAD.MOV.U32 R116, RZ, RZ, R11 ;  /* 0x000000ffff747224 */ /* 0x008fd600078e000b */
[----:B------:R-:W-:Y:S05]  /*7350*/  @!P3 BRA `(.L_x_527) ;  /* 0x0000000400ecb947 */ /* 0x000fea0003800000 */
[----:B------:R-:W-:Y:S01]  /*7360*/  SEL R12, R125, R137, !P0 ;  /* 0x000000897d0c7207 */ /* 0x000fe20004000000 */
[----:B------:R-:W-:Y:S01]  /*7370*/  BSSY B3, `(.L_x_528) ;  /* 0x0000073000037945 */ /* 0x000fe20003800000 */
[----:B------:R-:W-:Y:S02]  /*7380*/  ISETP.GE.AND P3, PT, R16, R124, PT ;  /* 0x0000007c1000720c */ /* 0x000fe40003f66270 */
[----:B------:R-:W-:-:S04]  /*7390*/  SHF.R.S32.HI R13, RZ, 0x1f, R12 ;  /* 0x0000001fff0d7819 */ /* 0x000fc8000001140c */
[----:B------:R-:W-:-:S04]  /*73a0*/  LEA.HI R13, R13, R12, RZ, 0x4 ;  /* 0x0000000c0d0d7211 */ /* 0x000fc800078f20ff */
[----:B------:R-:W-:-:S04]  /*73b0*/  LEA.HI.SX32 R152, R13, R121, 0x1c ;  /* 0x000000790d987211 */ /* 0x000fc800078fe2ff */
[----:B------:R-:W-:-:S04]  /*73c0*/  SHF.R.S32.HI R13, RZ, 0x1f, R152 ;  /* 0x0000001fff0d7819 */ /* 0x000fc80000011498 */
[----:B------:R-:W-:Y:S01]  /*73d0*/  LEA.HI R13, R13, R152, RZ, 0x3 ;  /* 0x000000980d0d7211 */ /* 0x000fe200078f18ff */
[----:B------:R-:W-:-:S03]  /*73e0*/  IMAD.SHL.U32 R152, R152, 0x8, RZ ;  /* 0x0000000898987824 */ /* 0x000fc600078e00ff */
[----:B------:R-:W-:Y:S02]  /*73f0*/  SHF.R.S32.HI R13, RZ, 0x3, R13 ;  /* 0x00000003ff0d7819 */ /* 0x000fe4000001140d */
[----:B------:R-:W-:-:S03]  /*7400*/  LOP3.LUT R12, R177, 0x38, R152, 0xf8, !PT ;  /* 0x00000038b10c7812 */ /* 0x000fc600078ef898 */
[----:B------:R-:W-:Y:S01]  /*7410*/  IMAD R13, R13, 0x1800, R179 ;  /* 0x000018000d0d7824 */ /* 0x000fe200078e02b3 */
[----:B------:R-:W-:-:S04]  /*7420*/  LOP3.LUT R12, R12, R178, RZ, 0x3c, !PT ;  /* 0x000000b20c0c7212 */ /* 0x000fc800078e3cff */
[----:B------:R-:W-:-:S05]  /*7430*/  IADD3 R12, R13, R12, RZ ;  /* 0x0000000c0d0c7210 */ /* 0x000fca0007ffe0ff */
[C---:B------:R-:W-:Y:S02]  /*7440*/  IMAD R76, R18.reuse, 0x4800, R12 ;  /* 0x00004800124c7824 */ /* 0x040fe400078e020c */
[----:B------:R-:W-:Y:S02]  /*7450*/  IMAD R12, R18, 0x4800, R140 ;  /* 0x00004800120c7824 */ /* 0x000fe400078e028c */
[--C-:B------:R-:W-:Y:S02]  /*7460*/  IMAD R76, R76, 0x2, R2.reuse ;  /* 0x000000024c4c7824 */ /* 0x100fe400078e0202 */
[----:B------:R-:W-:-:S04]  /*7470*/  IMAD R12, R12, 0x2, R2 ;  /* 0x000000020c0c7824 */ /* 0x000fc800078e0202 */
[----:B------:R-:W3:Y:S04]  /*7480*/  LDS.128 R76, [R76+0x18400] ;  /* 0x018400004c4c7984 */ /* 0x000ee80000000c00 */
[----:B------:R-:W4:Y:S01]  /*7490*/  LDS.128 R12, [R12+0x18400] ;  /* 0x018400000c0c7984 */ /* 0x000f220000000c00 */
[----:B------:R-:W-:Y:S05]  /*74a0*/  @P3 BRA `(.L_x_529) ;  /* 0x00000004007c3947 */ /* 0x000fea0003800000 */
[----:B---3--:R-:W-:Y:S01]  /*74b0*/  MOV R154, R77 ;  /* 0x0000004d009a7202 */ /* 0x008fe20000000f00 */
[----:B----4-:R-:W-:Y:S02]  /*74c0*/  IMAD.MOV.U32 R153, RZ, RZ, R13 ;  /* 0x000000ffff997224 */ /* 0x010fe400078e000d */
[----:B------:R-:W-:Y:S02]  /*74d0*/  HADD2.F32 R155, -RZ, R155.H0_H0 ;  /* 0x2000009bff9b7230 */ /* 0x000fe40000004100 */
[----:B------:R-:W-:Y:S02]  /*74e0*/  HADD2.F32 R13, -RZ, R154.H0_H0 ;  /* 0x2000009aff0d7230 */ /* 0x000fe40000004100 */
[----:B------:R-:W-:Y:S02]  /*74f0*/  HADD2.F32 R157, -RZ, R153.H0_H0 ;  /* 0x20000099ff9d7230 */ /* 0x000fe40000004100 */
[----:B------:R-:W-:Y:S02]  /*7500*/  HADD2.F32 R156, -RZ, R156.H0_H0 ;  /* 0x2000009cff9c7230 */ /* 0x000fe40000004100 */
[-C--:B------:R-:W-:Y:S01]  /*7510*/  FMUL.FTZ R77, R13, R155.reuse ;  /* 0x0000009b0d4d7220 */ /* 0x080fe20000410000 */
[----:B------:R-:W-:-:S03]  /*7520*/  FMUL.FTZ R155, R157, R155 ;  /* 0x0000009b9d9b7220 */ /* 0x000fc60000410000 */
[-C--:B------:R-:W-:Y:S01]  /*7530*/  FFMA.FTZ R77, R157, R156.reuse, -R77 ;  /* 0x0000009c9d4d7223 */ /* 0x080fe2000001084d */
[----:B------:R-:W-:Y:S01]  /*7540*/  FFMA.FTZ R13, R13, R156, R155 ;  /* 0x0000009c0d0d7223 */ /* 0x000fe2000001009b */
[----:B------:R-:W3:Y:S04]  /*7550*/  LDL.S16 R157, [R1+0x76] ;  /* 0x00007600019d7983 */ /* 0x000ee80000100600 */
[----:B------:R-:W4:Y:S01]  /*7560*/  LDL.S16 R156, [R1+0x7c] ;  /* 0x00007c00019c7983 */ /* 0x000f220000100600 */
[----:B------:R-:W-:Y:S01]  /*7570*/  SHF.R.U32.HI R155, RZ, 0x10, R49 ;  /* 0x00000010ff9b7819 */ /* 0x000fe20000011631 */
[----:B------:R-:W-:Y:S01]  /*7580*/  HADD2.F32 R154, -RZ, R154.H1_H1 ;  /* 0x3000009aff9a7230 */ /* 0x000fe20000004100 */
[--C-:B------:R-:W-:Y:S02]  /*7590*/  SHF.R.U64 R36, R36, 0x10, R37.reuse ;  /* 0x0000001024247819 */ /* 0x100fe40000001225 */
[----:B------:R-:W-:Y:S01]  /*75a0*/  SHF.R.U32.HI R37, RZ, 0x10, R37 ;  /* 0x00000010ff257819 */ /* 0x000fe20000011625 */
[----:B------:R-:W-:Y:S01]  /*75b0*/  HADD2.F32 R155, -RZ, R155.H0_H0 ;  /* 0x2000009bff9b7230 */ /* 0x000fe20000004100 */
[----:B------:R-:W-:Y:S01]  /*75c0*/  SHF.R.U64 R49, R48, 0x10, R49 ;  /* 0x0000001030317819 */ /* 0x000fe20000001231 */
[----:B------:R-:W-:-:S02]  /*75d0*/  HADD2.F32 R48, -RZ, R153.H1_H1 ;  /* 0x30000099ff307230 */ /* 0x000fc40000004100 */
[----:B------:R-:W-:Y:S02]  /*75e0*/  HADD2.F32 R37, -RZ, R37.H0_H0 ;  /* 0x20000025ff257230 */ /* 0x000fe40000004100 */
[-C--:B------:R-:W-:Y:S01]  /*75f0*/  FMUL.FTZ R153, R154, R155.reuse ;  /* 0x0000009b9a997220 */ /* 0x080fe20000410000 */
[----:B------:R-:W-:-:S03]  /*7600*/  FMUL.FTZ R155, R48, R155 ;  /* 0x0000009b309b7220 */ /* 0x000fc60000410000 */
[-C--:B------:R-:W-:Y:S01]  /*7610*/  FFMA.FTZ R48, R48, R37.reuse, -R153 ;  /* 0x0000002530307223 */ /* 0x080fe20000010899 */
[----:B------:R-:W-:Y:S02]  /*7620*/  HADD2.F32 R153, -RZ, R79.H0_H0 ;  /* 0x2000004fff997230 */ /* 0x000fe40000004100 */
[----:B------:R-:W-:Y:S01]  /*7630*/  FFMA.FTZ R37, R154, R37, R155 ;  /* 0x000000259a257223 */ /* 0x000fe2000001009b */
[----:B------:R-:W-:Y:S02]  /*7640*/  HADD2.F32 R155, -RZ, R15.H0_H0 ;  /* 0x2000000fff9b7230 */ /* 0x000fe40000004100 */
[----:B---3--:R-:W-:Y:S02]  /*7650*/  HADD2.F32 R154, -RZ, R157.H0_H0 ;  /* 0x2000009dff9a7230 */ /* 0x008fe40000004100 */
[----:B----4-:R-:W-:-:S05]  /*7660*/  HADD2.F32 R156, -RZ, R156.H0_H0 ;  /* 0x2000009cff9c7230 */ /* 0x010fca0000004100 */
[----:B------:R-:W-:-:S04]  /*7670*/  FMUL.FTZ R157, R153, R156 ;  /* 0x0000009c999d7220 */ /* 0x000fc80000410000 */
[C---:B------:R-:W-:Y:S01]  /*7680*/  FFMA.FTZ R157, R155.reuse, R154, -R157 ;  /* 0x0000009a9b9d7223 */ /* 0x040fe2000001089d */
[----:B------:R-:W-:Y:S02]  /*7690*/  FMUL.FTZ R155, R155, R156 ;  /* 0x0000009c9b9b7220 */ /* 0x000fe40000410000 */
[----:B------:R-:W3:Y:S02]  /*76a0*/  LDL.LU.S16 R156, [R1+0x7e] ;  /* 0x00007e00019c7983 */ /* 0x000ee40000300600 */
[----:B------:R-:W-:Y:S02]  /*76b0*/  FFMA.FTZ R155, R153, R154, R155 ;  /* 0x0000009a999b7223 */ /* 0x000fe4000001009b */
[----:B------:R-:W4:Y:S01]  /*76c0*/  LDL.S16 R154, [R1+0x78] ;  /* 0x00007800019a7983 */ /* 0x000f220000100600 */
[--C-:B------:R-:W-:Y:S01]  /*76d0*/  SHF.R.U64 R38, R38, 0x10, R39.reuse ;  /* 0x0000001026267819 */ /* 0x100fe20000001227 */
[----:B------:R-:W-:Y:S01]  /*76e0*/  HADD2.F32 R15, -RZ, R15.H1_H1 ;  /* 0x3000000fff0f7230 */ /* 0x000fe20000004100 */
[----:B------:R-:W-:-:S02]  /*76f0*/  SHF.R.U32.HI R153, RZ, 0x10, R39 ;  /* 0x00000010ff997819 */ /* 0x000fc40000011627 */
[--C-:B------:R-:W-:Y:S01]  /*7700*/  SHF.R.U64 R39, R50, 0x10, R51.reuse ;  /* 0x0000001032277819 */ /* 0x100fe20000001233 */
[----:B------:R-:W-:Y:S01]  /*7710*/  HADD2.F32 R50, -RZ, R79.H1_H1 ;  /* 0x3000004fff327230 */ /* 0x000fe20000004100 */
[----:B------:R-:W-:Y:S01]  /*7720*/  SHF.R.U32.HI R51, RZ, 0x10, R51 ;  /* 0x00000010ff337819 */ /* 0x000fe20000011633 */
[----:B------:R-:W-:-:S04]  /*7730*/  HADD2.F32 R153, -RZ, R153.H0_H0 ;  /* 0x20000099ff997230 */ /* 0x000fc80000004100 */
[----:B------:R-:W-:-:S05]  /*7740*/  HADD2.F32 R51, -RZ, R51.H0_H0 ;  /* 0x20000033ff337230 */ /* 0x000fca0000004100 */
[----:B------:R-:W-:-:S04]  /*7750*/  FMUL.FTZ R79, R50, R51 ;  /* 0x00000033324f7220 */ /* 0x000fc80000410000 */
[C---:B------:R-:W-:Y:S01]  /*7760*/  FFMA.FTZ R79, R15.reuse, R153, -R79 ;  /* 0x000000990f4f7223 */ /* 0x040fe2000001084f */
[----:B------:R-:W-:-:S04]  /*7770*/  FMUL.FTZ R15, R15, R51 ;  /* 0x000000330f0f7220 */ /* 0x000fc80000410000 */
[----:B------:R-:W-:Y:S01]  /*7780*/  FFMA.FTZ R15, R50, R153, R15 ;  /* 0x00000099320f7223 */ /* 0x000fe2000001000f */
[----:B------:R-:W-:Y:S02]  /*7790*/  HADD2.F32 R50, -RZ, R76.H0_H0 ;  /* 0x2000004cff327230 */ /* 0x000fe40000004100 */
[----:B------:R-:W-:Y:S02]  /*77a0*/  HADD2.F32 R153, -RZ, R12.H0_H0 ;  /* 0x2000000cff997230 */ /* 0x000fe40000004100 */
[----:B------:R-:W-:Y:S02]  /*77b0*/  HADD2.F32 R49, -RZ, R49.H0_H0 ;  /* 0x20000031ff317230 */ /* 0x000fe40000004100 */
[----:B------:R-:W-:Y:S02]  /*77c0*/  HADD2.F32 R76, -RZ, R76.H1_H1 ;  /* 0x3000004cff4c7230 */ /* 0x000fe40000004100 */
[----:B------:R-:W-:Y:S02]  /*77d0*/  HADD2.F32 R12, -RZ, R12.H1_H1 ;  /* 0x3000000cff0c7230 */ /* 0x000fe40000004100 */
[----:B------:R-:W-:-:S02]  /*77e0*/  HADD2.F32 R36, -RZ, R36.H0_H0 ;  /* 0x20000024ff247230 */ /* 0x000fc40000004100 */
[----:B---3--:R-:W-:Y:S02]  /*77f0*/  HADD2.F32 R156, -RZ, R156.H0_H0 ;  /* 0x2000009cff9c7230 */ /* 0x008fe40000004100 */
[----:B----4-:R-:W-:-:S03]  /*7800*/  HADD2.F32 R51, -RZ, R154.H0_H0 ;  /* 0x2000009aff337230 */ /* 0x010fc60000004100 */
[-C--:B------:R-:W-:Y:S01]  /*7810*/  FMUL.FTZ R154, R50, R156.reuse ;  /* 0x0000009c329a7220 */ /* 0x080fe20000410000 */
[----:B------:R-:W-:-:S03]  /*7820*/  FMUL.FTZ R156, R153, R156 ;  /* 0x0000009c999c7220 */ /* 0x000fc60000410000 */
[-C--:B------:R-:W-:Y:S01]  /*7830*/  FFMA.FTZ R154, R153, R51.reuse, -R154 ;  /* 0x00000033999a7223 */ /* 0x080fe2000001089a */
[----:B------:R-:W-:Y:S01]  /*7840*/  FFMA.FTZ R156, R50, R51, R156 ;  /* 0x00000033329c7223 */ /* 0x000fe2000001009c */
[-C--:B------:R-:W-:Y:S01]  /*7850*/  FMUL.FTZ R50, R76, R49.reuse ;  /* 0x000000314c327220 */ /* 0x080fe20000410000 */
[----:B------:R-:W3:Y:S01]  /*7860*/  LDL.LU.S16 R153, [R1+0x7a] ;  /* 0x00007a0001997983 */ /* 0x000ee20000300600 */
[C---:B------:R-:W-:Y:S02]  /*7870*/  FMUL.FTZ R49, R12.reuse, R49 ;  /* 0x000000310c317220 */ /* 0x040fe40000410000 */
[-C--:B------:R-:W-:Y:S02]  /*7880*/  FFMA.FTZ R12, R12, R36.reuse, -R50 ;  /* 0x000000240c0c7223 */ /* 0x080fe40000010832 */
[----:B------:R-:W4:Y:S01]  /*7890*/  LDL.LU.S16 R50, [R1+0x74] ;  /* 0x0000740001327983 */ /* 0x000f220000300600 */
[----:B------:R-:W-:Y:S01]  /*78a0*/  FFMA.FTZ R36, R76, R36, R49 ;  /* 0x000000244c247223 */ /* 0x000fe20000010031 */
[----:B------:R-:W-:Y:S01]  /*78b0*/  HADD2.F32 R49, -RZ, R78.H0_H0 ;  /* 0x2000004eff317230 */ /* 0x000fe20000004100 */
[----:B------:R-:W-:Y:S01]  /*78c0*/  F2FP.F16.F32.PACK_AB R48, R48, R77 ;  /* 0x0000004d3030723e */ /* 0x000fe200000000ff */
[----:B------:R-:W-:Y:S01]  /*78d0*/  HADD2.F32 R51, -RZ, R14.H0_H0 ;  /* 0x2000000eff337230 */ /* 0x000fe20000004100 */
[----:B------:R-:W-:Y:S01]  /*78e0*/  F2FP.F16.F32.PACK_AB R79, R79, R157 ;  /* 0x0000009d4f4f723e */ /* 0x000fe200000000ff */
[----:B------:R-:W-:Y:S01]  /*78f0*/  HADD2.F32 R39, -RZ, R39.H0_H0 ;  /* 0x20000027ff277230 */ /* 0x000fe20000004100 */
[----:B------:R-:W-:Y:S01]  /*7900*/  F2FP.F16.F32.PACK_AB R37, R37, R13 ;  /* 0x0000000d2525723e */ /* 0x000fe200000000ff */
[----:B------:R-:W-:Y:S01]  /*7910*/  HADD2.F32 R78, -RZ, R78.H1_H1 ;  /* 0x3000004eff4e7230 */ /* 0x000fe20000004100 */
[----:B------:R-:W-:Y:S01]  /*7920*/  F2FP.F16.F32.PACK_AB R155, R15, R155 ;  /* 0x0000009b0f9b723e */ /* 0x000fe200000000ff */
[----:B------:R-:W-:Y:S01]  /*7930*/  HADD2.F32 R14, -RZ, R14.H1_H1 ;  /* 0x3000000eff0e7230 */ /* 0x000fe20000004100 */
[----:B------:R-:W-:Y:S01]  /*7940*/  F2FP.F16.F32.PACK_AB R36, R36, R156 ;  /* 0x0000009c2424723e */ /* 0x000fe200000000ff */
[----:B------:R-:W-:Y:S01]  /*7950*/  HADD2.F32 R38, -RZ, R38.H0_H0 ;  /* 0x20000026ff267230 */ /* 0x000fe20000004100 */
[----:B------:R-:W-:Y:S01]  /*7960*/  MOV R15, R79 ;  /* 0x0000004f000f7202 */ /* 0x000fe20000000f00 */
[----:B------:R-:W-:Y:S01]  /*7970*/  IMAD.MOV.U32 R13, RZ, RZ, R48 ;  /* 0x000000ffff0d7224 */ /* 0x000fe200078e0030 */
[----:B------:R-:W-:Y:S01]  /*7980*/  F2FP.F16.F32.PACK_AB R12, R12, R154 ;  /* 0x0000009a0c0c723e */ /* 0x000fe200000000ff */
[----:B------:R-:W-:-:S02]  /*7990*/  IMAD.MOV.U32 R77, RZ, RZ, R37 ;  /* 0x000000ffff4d7224 */ /* 0x000fc400078e0025 */
[----:B------:R-:W-:Y:S02]  /*79a0*/  IMAD.MOV.U32 R79, RZ, RZ, R155 ;  /* 0x000000ffff4f7224 */ /* 0x000fe400078e009b */
[----:B---3--:R-:W-:Y:S02]  /*79b0*/  HADD2.F32 R153, -RZ, R153.H0_H0 ;  /* 0x20000099ff997230 */ /* 0x008fe40000004100 */
[----:B----4-:R-:W-:-:S03]  /*79c0*/  HADD2.F32 R50, -RZ, R50.H0_H0 ;  /* 0x20000032ff327230 */ /* 0x010fc60000004100 */
[-C--:B------:R-:W-:Y:S01]  /*79d0*/  FMUL.FTZ R76, R49, R153.reuse ;  /* 0x00000099314c7220 */ /* 0x080fe20000410000 */
[----:B------:R-:W-:-:S03]  /*79e0*/  FMUL.FTZ R153, R51, R153 ;  /* 0x0000009933997220 */ /* 0x000fc60000410000 */
[-C--:B------:R-:W-:Y:S01]  /*79f0*/  FFMA.FTZ R76, R51, R50.reuse, -R76 ;  /* 0x00000032334c7223 */ /* 0x080fe2000001084c */
[----:B------:R-:W-:Y:S01]  /*7a00*/  FFMA.FTZ R153, R49, R50, R153 ;  /* 0x0000003231997223 */ /* 0x000fe20000010099 */
[-C--:B------:R-:W-:Y:S01]  /*7a10*/  FMUL.FTZ R49, R78, R39.reuse ;  /* 0x000000274e317220 */ /* 0x080fe20000410000 */
[----:B------:R-:W-:-:S03]  /*7a20*/  FMUL.FTZ R39, R14, R39 ;  /* 0x000000270e277220 */ /* 0x000fc60000410000 */
[-C--:B------:R-:W-:Y:S01]  /*7a30*/  FFMA.FTZ R49, R14, R38.reuse, -R49 ;  /* 0x000000260e317223 */ /* 0x080fe20000010831 */
[----:B------:R-:W-:-:S04]  /*7a40*/  FFMA.FTZ R39, R78, R38, R39 ;  /* 0x000000264e277223 */ /* 0x000fc80000010027 */
[----:B------:R-:W-:Y:S02]  /*7a50*/  F2FP.F16.F32.PACK_AB R49, R49, R76 ;  /* 0x0000004c3131723e */ /* 0x000fe400000000ff */
[----:B------:R-:W-:Y:S02]  /*7a60*/  F2FP.F16.F32.PACK_AB R39, R39, R153 ;  /* 0x000000992727723e */ /* 0x000fe400000000ff */
[----:B------:R-:W-:Y:S01]  /*7a70*/  MOV R76, R36 ;  /* 0x00000024004c7202 */ /* 0x000fe20000000f00 */
[----:B------:R-:W-:Y:S02]  /*7a80*/  IMAD.MOV.U32 R14, RZ, RZ, R49 ;  /* 0x000000ffff0e7224 */ /* 0x000fe400078e0031 */
[----:B------:R-:W-:-:S07]  /*7a90*/  IMAD.MOV.U32 R78, RZ, RZ, R39 ;  /* 0x000000ffff4e7224 */ /* 0x000fce00078e0027 */
.L_x_529:
[----:B------:R-:W-:Y:S05]  /*7aa0*/  BSYNC B3 ;  /* 0x0000000000037941 */ /* 0x000fea0003800000 */
.L_x_528:
[----:B------:R-:W-:-:S04]  /*7ab0*/  LEA R36, P3, R6, R11, 0x1 ;  /* 0x0000000b06247211 */ /* 0x000fc800078608ff */
[----:B--2---:R-:W-:Y:S02]  /*7ac0*/  LEA.HI.X R37, R6, R117, R113, 0x1, P3 ;  /* 0x0000007506257211 */ /* 0x004fe400018f0c71 */
[----:B------:R-:W-:-:S03]  /*7ad0*/  ISETP.GE.AND P3, PT, R152, R135, PT ;  /* 0x000000879800720c */ /* 0x000fc60003f66270 */
[----:B----4-:R2:W-:Y:S10]  /*7ae0*/  ST.E.128 desc[UR56][R36.64], R12 ;  /* 0x0000000c24007985 */ /* 0x0105f4000c101d38 */
[----:B--2---:R-:W-:-:S05]  /*7af0*/  @!P3 IMAD.WIDE R12, R152, 0x2, R116 ;  /* 0x00000002980cb825 */ /* 0x004fca00078e0274 */
[----:B---3--:R3:W-:Y:S02]  /*7b00*/  @!P3 ST.E.128 desc[UR56][R12.64], R76 ;  /* 0x0000004c0c00b985 */ /* 0x0087e4000c101d38 */
.L_x_527:
[----:B------:R-:W-:Y:S05]  /*7b10*/  BSYNC B2 ;  /* 0x0000000000027941 */ /* 0x000fea0003800000 */
.L_x_526:
[----:B------:R-:W-:Y:S01]  /*7b20*/  ISETP.NE.AND P3, PT, R26, RZ, PT ;  /* 0x000000ff1a00720c */ /* 0x000fe20003f65270 */
[----:B------:R-:W-:-:S12]  /*7b30*/  BSSY B2, `(.L_x_530) ;  /* 0x000007d000027945 */ /* 0x000fd80003800000 */
[----:B------:R-:W-:Y:S05]  /*7b40*/  @!P3 BRA `(.L_x_531) ;  /* 0x0000000400ecb947 */ /* 0x000fea0003800000 */
[----:B---3--:R-:W-:Y:S01]  /*7b50*/  SEL R12, R125, R137, !P1 ;  /* 0x000000897d0c7207 */ /* 0x008fe20004800000 */
[----:B------:R-:W-:Y:S01]  /*7b60*/  BSSY B3, `(.L_x_532) ;  /* 0x0000073000037945 */ /* 0x000fe20003800000 */
[----:B------:R-:W-:Y:S02]  /*7b70*/  ISETP.GE.AND P3, PT, R0, R124, PT ;  /* 0x0000007c0000720c */ /* 0x000fe40003f66270 */
[----:B------:R-:W-:-:S04]  /*7b80*/  SHF.R.S32.HI R13, RZ, 0x1f, R12 ;  /* 0x0000001fff0d7819 */ /* 0x000fc8000001140c */
[----:B------:R-:W-:-:S04]  /*7b90*/  LEA.HI R13, R13, R12, RZ, 0x4 ;  /* 0x0000000c0d0d7211 */ /* 0x000fc800078f20ff */
[----:B------:R-:W-:-:S04]  /*7ba0*/  LEA.HI.SX32 R48, R13, R120, 0x1c ;  /* 0x000000780d307211 */ /* 0x000fc800078fe2ff */
[----:B------:R-:W-:-:S04]  /*7bb0*/  SHF.R.S32.HI R13, RZ, 0x1f, R48 ;  /* 0x0000001fff0d7819 */ /* 0x000fc80000011430 */
[----:B------:R-:W-:Y:S02]  /*7bc0*/  LEA.HI R13, R13, R48, RZ, 0x3 ;  /* 0x000000300d0d7211 */ /* 0x000fe400078f18ff */
[----:B------:R-:W-:Y:S02]  /*7bd0*/  SHF.L.U32 R48, R48, 0x3, RZ ;  /* 0x0000000330307819 */ /* 0x000fe400000006ff */
[----:B------:R-:W-:Y:S02]  /*7be0*/  SHF.R.S32.HI R13, RZ, 0x3, R13 ;  /* 0x00000003ff0d7819 */ /* 0x000fe4000001140d */
[----:B------:R-:W-:-:S03]  /*7bf0*/  LOP3.LUT R12, R177, 0x38, R48, 0xf8, !PT ;  /* 0x00000038b10c7812 */ /* 0x000fc600078ef830 */
[----:B------:R-:W-:Y:S01]  /*7c00*/  IMAD R13, R13, 0x1800, R179 ;  /* 0x000018000d0d7824 */ /* 0x000fe200078e02b3 */
[----:B------:R-:W-:-:S05]  /*7c10*/  LOP3.LUT R12, R12, R178, RZ, 0x3c, !PT ;  /* 0x000000b20c0c7212 */ /* 0x000fca00078e3cff */
[----:B------:R-:W-:-:S04]  /*7c20*/  IMAD.IADD R12, R13, 0x1, R12 ;  /* 0x000000010d0c7824 */ /* 0x000fc800078e020c */
[C---:B------:R-:W-:Y:S02]  /*7c30*/  IMAD R36, R18.reuse, 0x4800, R12 ;  /* 0x0000480012247824 */ /* 0x040fe400078e020c */
[----:B------:R-:W-:-:S03]  /*7c40*/  IMAD R12, R18, 0x4800, R139 ;  /* 0x00004800120c7824 */ /* 0x000fc600078e028b */
[----:B------:R-:W-:Y:S01]  /*7c50*/  LEA R36, R36, R2, 0x1 ;  /* 0x0000000224247211 */ /* 0x000fe200078e08ff */
[----:B------:R-:W-:-:S05]  /*7c60*/  IMAD R12, R12, 0x2, R2 ;  /* 0x000000020c0c7824 */ /* 0x000fca00078e0202 */
[----:B------:R-:W3:Y:S04]  /*7c70*/  LDS.128 R36, [R36+0x18400] ;  /* 0x0184000024247984 */ /* 0x000ee80000000c00 */
[----:B------:R-:W4:Y:S01]  /*7c80*/  LDS.128 R12, [R12+0x18400] ;  /* 0x018400000c0c7984 */ /* 0x000f220000000c00 */
[----:B------:R-:W-:Y:S05]  /*7c90*/  @P3 BRA `(.L_x_533) ;  /* 0x00000004007c3947 */ /* 0x000fea0003800000 */
[----:B------:R-:W5:Y:S04]  /*7ca0*/  LDL.S16 R49, [R1+0x56] ;  /* 0x0000560001317983 */ /* 0x000f680000100600 */
[----:B------:R-:W2:Y:S04]  /*7cb0*/  LDL.LU.S16 R76, [R1+0x54] ;  /* 0x00005400014c7983 */ /* 0x000ea80000300600 */
[----:B------:R-:W2:Y:S04]  /*7cc0*/  LDL.S16 R153, [R1+0x4a] ;  /* 0x00004a0001997983 */ /* 0x000ea80000100600 */
[----:B------:R-:W2:Y:S01]  /*7cd0*/  LDL.LU.S16 R152, [R1+0x48] ;  /* 0x0000480001987983 */ /* 0x000ea20000300600 */
[----:B---3--:R-:W-:-:S03]  /*7ce0*/  IMAD.MOV.U32 R50, RZ, RZ, R37 ;  /* 0x000000ffff327224 */ /* 0x008fc600078e0025 */
[----:B------:R-:W3:Y:S04]  /*7cf0*/  LDL.S16 R79, [R1+0x46] ;  /* 0x00004600014f7983 */ /* 0x000ee80000100600 */
[----:B------:R-:W3:Y:S01]  /*7d00*/  LDL.LU.S16 R78, [R1+0x44] ;  /* 0x00004400014e7983 */ /* 0x000ee20000300600 */
[--C-:B------:R-:W-:Y:S02]  /*7d10*/  SHF.R.U64 R32, R32, 0x10, R33.reuse ;  /* 0x0000001020207819 */ /* 0x100fe40000001221 */
[----:B------:R-:W-:-:S05]  /*7d20*/  SHF.R.U32.HI R33, RZ, 0x10, R33 ;  /* 0x00000010ff217819 */ /* 0x000fca0000011621 */
[----:B------:R-:W-:Y:S01]  /*7d30*/  HADD2.F32 R33, -RZ, R33.H0_H0 ;  /* 0x20000021ff217230 */ /* 0x000fe20000004100 */
[----:B------:R-:W-:Y:S01]  /*7d40*/  SHF.R.U64 R34, R34, 0x10, R35 ;  /* 0x0000001022227819 */ /* 0x000fe20000001223 */
[----:B------:R-:W-:-:S04]  /*7d50*/  HADD2.F32 R32, -RZ, R32.H0_H0 ;  /* 0x20000020ff207230 */ /* 0x000fc80000004100 */
[----:B------:R-:W-:Y:S02]  /*7d60*/  HADD2.F32 R34, -RZ, R34.H0_H0 ;  /* 0x20000022ff227230 */ /* 0x000fe40000004100 */
[----:B-----5:R-:W-:Y:S02]  /*7d70*/  HADD2.F32 R51, -RZ, R49.H0_H0 ;  /* 0x20000031ff337230 */ /* 0x020fe40000004100 */
[----:B----4-:R-:W-:Y:S02]  /*7d80*/  IMAD.MOV.U32 R49, RZ, RZ, R13 ;  /* 0x000000ffff317224 */ /* 0x010fe400078e000d */
[----:B------:R-:W-:Y:S02]  /*7d90*/  HADD2.F32 R13, -RZ, R50.H0_H0 ;  /* 0x20000032ff0d7230 */ /* 0x000fe40000004100 */
[----:B--2---:R-:W-:Y:S02]  /*7da0*/  HADD2.F32 R76, -RZ, R76.H0_H0 ;  /* 0x2000004cff4c7230 */ /* 0x004fe40000004100 */
[----:B------:R-:W-:-:S02]  /*7db0*/  HADD2.F32 R77, -RZ, R49.H0_H0 ;  /* 0x20000031ff4d7230 */ /* 0x000fc40000004100 */
[----:B------:R-:W-:-:S03]  /*7dc0*/  FMUL.FTZ R37, R13, R51 ;  /* 0x000000330d257220 */ /* 0x000fc60000410000 */
[----:B------:R-:W-:-:S04]  /*7dd0*/  FMUL.FTZ R51, R77, R51 ;  /* 0x000000334d337220 */ /* 0x000fc80000410000 */
[----:B------:R-:W-:Y:S01]  /*7de0*/  FFMA.FTZ R13, R13, R76, R51 ;  /* 0x0000004c0d0d7223 */ /* 0x000fe20000010033 */
[--C-:B------:R-:W-:Y:S01]  /*7df0*/  SHF.R.U32.HI R51, RZ, 0x10, R45.reuse ;  /* 0x00000010ff337819 */ /* 0x100fe2000001162d */
[----:B------:R-:W-:Y:S01]  /*7e00*/  HADD2.F32 R50, -RZ, R50.H1_H1 ;  /* 0x30000032ff327230 */ /* 0x000fe20000004100 */
[----:B------:R-:W-:-:S03]  /*7e10*/  SHF.R.U64 R45, R44, 0x10, R45 ;  /* 0x000000102c2d7819 */ /* 0x000fc6000000122d */
[----:B------:R-:W-:Y:S02]  /*7e20*/  HADD2.F32 R51, -RZ, R51.H0_H0 ;  /* 0x20000033ff337230 */ /* 0x000fe40000004100 */
[----:B------:R-:W-:-:S03]  /*7e30*/  HADD2.F32 R44, -RZ, R49.H1_H1 ;  /* 0x30000031ff2c7230 */ /* 0x000fc60000004100 */
[-C--:B------:R-:W-:Y:S01]  /*7e40*/  FMUL.FTZ R49, R50, R51.reuse ;  /* 0x0000003332317220 */ /* 0x080fe20000410000 */
[----:B------:R-:W-:Y:S01]  /*7e50*/  FFMA.FTZ R37, R77, R76, -R37 ;  /* 0x0000004c4d257223 */ /* 0x000fe20000010825 */
[C---:B------:R-:W-:Y:S01]  /*7e60*/  FMUL.FTZ R51, R44.reuse, R51 ;  /* 0x000000332c337220 */ /* 0x040fe20000410000 */
[----:B------:R-:W-:Y:S02]  /*7e70*/  HADD2.F32 R76, -RZ, R153.H0_H0 ;  /* 0x20000099ff4c7230 */ /* 0x000fe40000004100 */
[-C--:B------:R-:W-:Y:S01]  /*7e80*/  FFMA.FTZ R44, R44, R33.reuse, -R49 ;  /* 0x000000212c2c7223 */ /* 0x080fe20000010831 */
[----:B------:R-:W-:Y:S02]  /*7e90*/  HADD2.F32 R49, -RZ, R39.H0_H0 ;  /* 0x20000027ff317230 */ /* 0x000fe40000004100 */
[----:B------:R-:W-:Y:S01]  /*7ea0*/  FFMA.FTZ R33, R50, R33, R51 ;  /* 0x0000002132217223 */ /* 0x000fe20000010033 */
[----:B------:R-:W-:Y:S02]  /*7eb0*/  HADD2.F32 R50, -RZ, R152.H0_H0 ;  /* 0x20000098ff327230 */ /* 0x000fe40000004100 */
[----:B------:R-:W-:-:S02]  /*7ec0*/  HADD2.F32 R51, -RZ, R15.H0_H0 ;  /* 0x2000000fff337230 */ /* 0x000fc40000004100 */
[----:B------:R-:W-:-:S04]  /*7ed0*/  FMUL.FTZ R77, R49, R76 ;  /* 0x0000004c314d7220 */ /* 0x000fc80000410000 */
[C---:B------:R-:W-:Y:S01]  /*7ee0*/  FFMA.FTZ R77, R51.reuse, R50, -R77 ;  /* 0x00000032334d7223 */ /* 0x040fe2000001084d */
[----:B------:R-:W-:-:S04]  /*7ef0*/  FMUL.FTZ R51, R51, R76 ;  /* 0x0000004c33337220 */ /* 0x000fc80000410000 */
[----:B------:R-:W-:Y:S01]  /*7f00*/  FFMA.FTZ R51, R49, R50, R51 ;  /* 0x0000003231337223 */ /* 0x000fe20000010033 */
[----:B------:R-:W-:Y:S02]  /*7f10*/  SHF.R.U32.HI R49, RZ, 0x10, R35 ;  /* 0x00000010ff317819 */ /* 0x000fe40000011623 */
[--C-:B------:R-:W-:Y:S02]  /*7f20*/  SHF.R.U64 R35, R46, 0x10, R47.reuse ;  /* 0x000000102e237819 */ /* 0x100fe4000000122f */
[----:B------:R-:W-:Y:S01]  /*7f30*/  SHF.R.U32.HI R46, RZ, 0x10, R47 ;  /* 0x00000010ff2e7819 */ /* 0x000fe2000001162f */
[----:B------:R-:W-:-:S04]  /*7f40*/  HADD2.F32 R39, -RZ, R39.H1_H1 ;  /* 0x30000027ff277230 */ /* 0x000fc80000004100 */
[----:B------:R-:W-:Y:S02]  /*7f50*/  HADD2.F32 R46, -RZ, R46.H0_H0 ;  /* 0x2000002eff2e7230 */ /* 0x000fe40000004100 */
[----:B------:R-:W-:Y:S02]  /*7f60*/  HADD2.F32 R15, -RZ, R15.H1_H1 ;  /* 0x3000000fff0f7230 */ /* 0x000fe40000004100 */
[----:B------:R-:W-:Y:S02]  /*7f70*/  HADD2.F32 R49, -RZ, R49.H0_H0 ;  /* 0x20000031ff317230 */ /* 0x000fe40000004100 */
[----:B------:R-:W-:-:S04]  /*7f80*/  FMUL.FTZ R47, R39, R46 ;  /* 0x0000002e272f7220 */ /* 0x000fc80000410000 */
[C---:B------:R-:W-:Y:S01]  /*7f90*/  FFMA.FTZ R47, R15.reuse, R49, -R47 ;  /* 0x000000310f2f7223 */ /* 0x040fe2000001082f */
[----:B------:R-:W-:Y:S01]  /*7fa0*/  FMUL.FTZ R15, R15, R46 ;  /* 0x0000002e0f0f7220 */ /* 0x000fe20000410000 */
[----:B---3--:R-:W-:-:S03]  /*7fb0*/  HADD2.F32 R76, -RZ, R79.H0_H0 ;  /* 0x2000004fff4c7230 */ /* 0x008fc60000004100 */
[----:B------:R-:W-:Y:S01]  /*7fc0*/  FFMA.FTZ R15, R39, R49, R15 ;  /* 0x00000031270f7223 */ /* 0x000fe2000001000f */
[----:B------:R-:W-:Y:S02]  /*7fd0*/  HADD2.F32 R39, -RZ, R36.H0_H0 ;  /* 0x20000024ff277230 */ /* 0x000fe40000004100 */
[----:B------:R-:W-:Y:S02]  /*7fe0*/  HADD2.F32 R49, -RZ, R12.H0_H0 ;  /* 0x2000000cff317230 */ /* 0x000fe40000004100 */
[----:B------:R-:W-:Y:S02]  /*7ff0*/  HADD2.F32 R46, -RZ, R78.H0_H0 ;  /* 0x2000004eff2e7230 */ /* 0x000fe40000004100 */
[-C--:B------:R-:W-:Y:S01]  /*8000*/  FMUL.FTZ R50, R39, R76.reuse ;  /* 0x0000004c27327220 */ /* 0x080fe20000410000 */
[----:B------:R-:W-:Y:S02]  /*8010*/  HADD2.F32 R45, -RZ, R45.H0_H0 ;  /* 0x2000002dff2d7230 */ /* 0x000fe40000004100 */
[----:B------:R-:W-:Y:S01]  /*8020*/  FMUL.FTZ R76, R49, R76 ;  /* 0x0000004c314c7220 */ /* 0x000fe20000410000 */
[----:B------:R-:W-:-:S02]  /*8030*/  HADD2.F32 R36, -RZ, R36.H1_H1 ;  /* 0x30000024ff247230 */ /* 0x000fc40000004100 */
[----:B------:R-:W-:Y:S02]  /*8040*/  HADD2.F32 R12, -RZ, R12.H1_H1 ;  /* 0x3000000cff0c7230 */ /* 0x000fe40000004100 */
[-C--:B------:R-:W-:Y:S01]  /*8050*/  FFMA.FTZ R76, R39, R46.reuse, R76 ;  /* 0x0000002e274c7223 */ /* 0x080fe2000001004c */
[-C--:B------:R-:W-:Y:S02]  /*8060*/  FMUL.FTZ R39, R36, R45.reuse ;  /* 0x0000002d24277220 */ /* 0x080fe40000410000 */
[C---:B------:R-:W-:Y:S01]  /*8070*/  FMUL.FTZ R45, R12.reuse, R45 ;  /* 0x0000002d0c2d7220 */ /* 0x040fe20000410000 */
[----:B------:R-:W-:Y:S01]  /*8080*/  FFMA.FTZ R50, R49, R46, -R50 ;  /* 0x0000002e31327223 */ /* 0x000fe20000010832 */
[-C--:B------:R-:W-:Y:S01]  /*8090*/  FFMA.FTZ R12, R12, R32.reuse, -R39 ;  /* 0x000000200c0c7223 */ /* 0x080fe20000010827 */
[----:B------:R-:W-:Y:S02]  /*80a0*/  HADD2.F32 R49, -RZ, R224.H1_H1 ;  /* 0x300000e0ff317230 */ /* 0x000fe40000004100 */
[----:B------:R-:W-:Y:S01]  /*80b0*/  FFMA.FTZ R32, R36, R32, R45 ;  /* 0x0000002024207223 */ /* 0x000fe2000001002d */
[----:B------:R-:W-:-:S02]  /*80c0*/  HADD2.F32 R36, -RZ, R38.H0_H0 ;  /* 0x20000026ff247230 */ /* 0x000fc40000004100 */
[----:B------:R-:W-:Y:S02]  /*80d0*/  HADD2.F32 R45, -RZ, R14.H0_H0 ;  /* 0x2000000eff2d7230 */ /* 0x000fe40000004100 */
[----:B------:R-:W-:Y:S02]  /*80e0*/  HADD2.F32 R39, -RZ, R224.H0_H0 ;  /* 0x200000e0ff277230 */ /* 0x000fe40000004100 */
[-C--:B------:R-:W-:Y:S01]  /*80f0*/  FMUL.FTZ R46, R36, R49.reuse ;  /* 0x00000031242e7220 */ /* 0x080fe20000410000 */
[----:B------:R-:W-:Y:S02]  /*8100*/  HADD2.F32 R35, -RZ, R35.H0_H0 ;  /* 0x20000023ff237230 */ /* 0x000fe40000004100 */
[----:B------:R-:W-:Y:S01]  /*8110*/  FMUL.FTZ R49, R45, R49 ;  /* 0x000000312d317220 */ /* 0x000fe20000410000 */
[----:B------:R-:W-:Y:S02]  /*8120*/  HADD2.F32 R38, -RZ, R38.H1_H1 ;  /* 0x30000026ff267230 */ /* 0x000fe40000004100 */
[----:B------:R-:W-:-:S02]  /*8130*/  HADD2.F32 R14, -RZ, R14.H1_H1 ;  /* 0x3000000eff0e7230 */ /* 0x000fc40000004100 */
[----:B------:R-:W-:Y:S01]  /*8140*/  FFMA.FTZ R49, R36, R39, R49 ;  /* 0x0000002724317223 */ /* 0x000fe20000010031 */
[-C--:B------:R-:W-:Y:S02]  /*8150*/  FMUL.FTZ R36, R38, R35.reuse ;  /* 0x0000002326247220 */ /* 0x080fe40000410000 */
[C---:B------:R-:W-:Y:S01]  /*8160*/  FMUL.FTZ R35, R14.reuse, R35 ;  /* 0x000000230e237220 */ /* 0x040fe20000410000 */
[----:B------:R-:W-:Y:S01]  /*8170*/  FFMA.FTZ R46, R45, R39, -R46 ;  /* 0x000000272d2e7223 */ /* 0x000fe2000001082e */
[-C--:B------:R-:W-:Y:S02]  /*8180*/  FFMA.FTZ R36, R14, R34.reuse, -R36 ;  /* 0x000000220e247223 */ /* 0x080fe40000010824 */
[----:B------:R-:W-:Y:S01]  /*8190*/  FFMA.FTZ R35, R38, R34, R35 ;  /* 0x0000002226237223 */ /* 0x000fe20000010023 */
[----:B------:R-:W-:Y:S02]  /*81a0*/  F2FP.F16.F32.PACK_AB R37, R44, R37 ;  /* 0x000000252c25723e */ /* 0x000fe400000000ff */
[----:B------:R-:W-:-:S02]  /*81b0*/  F2FP.F16.F32.PACK_AB R47, R47, R77 ;  /* 0x0000004d2f2f723e */ /* 0x000fc400000000ff */
[----:B------:R-:W-:Y:S02]  /*81c0*/  F2FP.F16.F32.PACK_AB R33, R33, R13 ;  /* 0x0000000d2121723e */ /* 0x000fe400000000ff */
[----:B------:R-:W-:Y:S02]  /*81d0*/  F2FP.F16.F32.PACK_AB R32, R32, R76 ;  /* 0x0000004c2020723e */ /* 0x000fe400000000ff */
[----:B------:R-:W-:Y:S02]  /*81e0*/  F2FP.F16.F32.PACK_AB R35, R35, R49 ;  /* 0x000000312323723e */ /* 0x000fe400000000ff */
[----:B------:R-:W-:Y:S02]  /*81f0*/  F2FP.F16.F32.PACK_AB R51, R15, R51 ;  /* 0x000000330f33723e */ /* 0x000fe400000000ff */
[----:B------:R-:W-:Y:S01]  /*8200*/  F2FP.F16.F32.PACK_AB R46, R36, R46 ;  /* 0x0000002e242e723e */ /* 0x000fe200000000ff */
[----:B------:R-:W-:Y:S01]  /*8210*/  IMAD.MOV.U32 R36, RZ, RZ, R32 ;  /* 0x000000ffff247224 */ /* 0x000fe200078e0020 */
[----:B------:R-:W-:Y:S01]  /*8220*/  MOV R13, R37 ;  /* 0x00000025000d7202 */ /* 0x000fe20000000f00 */
[----:B------:R-:W-:Y:S01]  /*8230*/  IMAD.MOV.U32 R37, RZ, RZ, R33 ;  /* 0x000000ffff257224 */ /* 0x000fe200078e0021 */
[----:B------:R-:W-:Y:S01]  /*8240*/  F2FP.F16.F32.PACK_AB R12, R12, R50 ;  /* 0x000000320c0c723e */ /* 0x000fe200000000ff */
[----:B------:R-:W-:Y:S01]  /*8250*/  IMAD.MOV.U32 R15, RZ, RZ, R47 ;  /* 0x000000ffff0f7224 */ /* 0x000fe200078e002f */
[----:B------:R-:W-:Y:S01]  /*8260*/  MOV R14, R46 ;  /* 0x0000002e000e7202 */ /* 0x000fe20000000f00 */
[----:B------:R-:W-:Y:S01]  /*8270*/  IMAD.MOV.U32 R38, RZ, RZ, R35 ;  /* 0x000000ffff267224 */ /* 0x000fe200078e0023 */
[----:B------:R-:W-:-:S07]  /*8280*/  MOV R39, R51 ;  /* 0x0000003300277202 */ /* 0x000fce0000000f00 */
.L_x_533:
[----:B------:R-:W-:Y:S05]  /*8290*/  BSYNC B3 ;  /* 0x0000000000037941 */ /* 0x000fea0003800000 */
.L_x_532:
[----:B------:R-:W-:-:S04]  /*82a0*/  LEA R32, P3, R7, R11, 0x1 ;  /* 0x0000000b07207211 */ /* 0x000fc800078608ff */
[----:B--2---:R-:W-:Y:S02]  /*82b0*/  LEA.HI.X R33, R7, R117, R112, 0x1, P3 ;  /* 0x0000007507217211 */ /* 0x004fe400018f0c70 */
[----:B------:R-:W-:-:S03]  /*82c0*/  ISETP.GE.AND P3, PT, R48, R135, PT ;  /* 0x000000873000720c */ /* 0x000fc60003f66270 */
[----:B----4-:R2:W-:Y:S10]  /*82d0*/  ST.E.128 desc[UR56][R32.64], R12 ;  /* 0x0000000c20007985 */ /* 0x0105f4000c101d38 */
[----:B--2---:R-:W-:-:S05]  /*82e0*/  @!P3 IMAD.WIDE R12, R48, 0x2, R116 ;  /* 0x00000002300cb825 */ /* 0x004fca00078e0274 */
[----:B---3--:R4:W-:Y:S02]  /*82f0*/  @!P3 ST.E.128 desc[UR56][R12.64], R36 ;  /* 0x000000240c00b985 */ /* 0x0089e4000c101d38 */
.L_x_531:
[----:B------:R-:W-:Y:S05]  /*8300*/  BSYNC B2 ;  /* 0x0000000000027941 */ /* 0x000fea0003800000 */
.L_x_530:
[----:B------:R-:W-:-:S13]  /*8310*/  ISETP.NE.AND P3, PT, R27, RZ, PT ;  /* 0x000000ff1b00720c */ /* 0x000fda0003f65270 */
[----:B------:R-:W-:Y:S05]  /*8320*/  @!P3 BRA `(.L_x_525) ;  /* 0x0000000400d4b947 */ /* 0x000fea0003800000 */
[----:B---34-:R-:W3:Y:S01]  /*8330*/  LDL R12, [R1+0x38] ;  /* 0x00003800010c7983 */ /* 0x018ee20000100800 */
[----:B------:R-:W-:Y:S01]  /*8340*/  ISETP.GE.AND P3, PT, R3, R124, PT ;  /* 0x0000007c0300720c */ /* 0x000fe20003f66270 */
[----:B------:R-:W-:Y:S01]  /*8350*/  BSSY B2, `(.L_x_534) ;  /* 0x000006c000027945 */ /* 0x000fe20003800000 */
[----:B---3--:R-:W-:-:S04]  /*8360*/  LOP3.LUT P5, RZ, R12, 0x1, RZ, 0xc0, !PT ;  /* 0x000000010cff7812 */ /* 0x008fc800078ac0ff */
[----:B------:R-:W-:-:S04]  /*8370*/  SEL R12, R125, R137, !P5 ;  /* 0x000000897d0c7207 */ /* 0x000fc80006800000 */
        /* <DEDUP_REMOVED lines=9> */
[----:B------:R-:W-:-:S05]  /*8410*/  LOP3.LUT R12, R12, R178, RZ, 0x3c, !PT ;  /* 0x000000b20c0c7212 */ /* 0x000fca00078e3cff */
[----:B------:R-:W-:-:S04]  /*8420*/  IMAD.IADD R12, R13, 0x1, R12 ;  /* 0x000000010d0c7824 */ /* 0x000fc800078e020c */
[C---:B------:R-:W-:Y:S02]  /*8430*/  IMAD R32, R18.reuse, 0x4800, R12 ;  /* 0x0000480012207824 */ /* 0x040fe400078e020c */
[----:B------:R-:W-:Y:S02]  /*8440*/  IMAD R12, R18, 0x4800, R136 ;  /* 0x00004800120c7824 */ /* 0x000fe400078e0288 */
[----:B------:R-:W-:-:S03]  /*8450*/  IMAD R32, R32, 0x2, R2 ;  /* 0x0000000220207824 */ /* 0x000fc600078e0202 */
[----:B------:R-:W-:-:S03]  /*8460*/  LEA R12, R12, R2, 0x1 ;  /* 0x000000020c0c7211 */ /* 0x000fc600078e08ff */
[----:B------:R-:W3:Y:S04]  /*8470*/  LDS.128 R32, [R32+0x18400] ;  /* 0x0184000020207984 */ /* 0x000ee80000000c00 */
[----:B------:R-:W4:Y:S01]  /*8480*/  LDS.128 R12, [R12+0x18400] ;  /* 0x018400000c0c7984 */ /* 0x000f220000000c00 */
[----:B------:R-:W-:Y:S05]  /*8490*/  @P3 BRA `(.L_x_535) ;  /* 0x00000004005c3947 */ /* 0x000fea0003800000 */
[----:B------:R-:W-:Y:S01]  /*84a0*/  HADD2.F32 R38, -RZ, R198.H1_H1 ;  /* 0x300000c6ff267230 */ /* 0x000fe20000004100 */
[--C-:B------:R-:W-:Y:S01]  /*84b0*/  SHF.R.U64 R28, R28, 0x10, R29.reuse ;  /* 0x000000101c1c7819 */ /* 0x100fe2000000121d */
[----:B---3--:R-:W-:Y:S01]  /*84c0*/  HADD2.F32 R37, -RZ, R33.H0_H0 ;  /* 0x20000021ff257230 */ /* 0x008fe20000004100 */
[----:B------:R-:W-:Y:S01]  /*84d0*/  SHF.R.U32.HI R29, RZ, 0x10, R29 ;  /* 0x00000010ff1d7819 */ /* 0x000fe2000001161d */
[----:B----4-:R-:W-:Y:S01]  /*84e0*/  HADD2.F32 R44, -RZ, R13.H0_H0 ;  /* 0x2000000dff2c7230 */ /* 0x010fe20000004100 */
[----:B------:R-:W-:Y:S01]  /*84f0*/  SHF.R.U64 R40, R40, 0x10, R41 ;  /* 0x0000001028287819 */ /* 0x000fe20000001229 */
[----:B------:R-:W-:Y:S02]  /*8500*/  HADD2.F32 R39, -RZ, R196.H1_H1 ;  /* 0x300000c4ff277230 */ /* 0x000fe40000004100 */
[-C--:B------:R-:W-:Y:S01]  /*8510*/  FMUL.FTZ R45, R37, R38.reuse ;  /* 0x00000026252d7220 */ /* 0x080fe20000410000 */
[----:B------:R-:W-:Y:S02]  /*8520*/  HADD2.F32 R33, -RZ, R33.H1_H1 ;  /* 0x30000021ff217230 */ /* 0x000fe40000004100 */
[----:B------:R-:W-:Y:S01]  /*8530*/  FMUL.FTZ R38, R44, R38 ;  /* 0x000000262c267220 */ /* 0x000fe20000410000 */
[----:B------:R-:W-:Y:S01]  /*8540*/  SHF.R.U64 R30, R30, 0x10, R31 ;  /* 0x000000101e1e7819 */ /* 0x000fe2000000121f */
[----:B------:R-:W-:Y:S01]  /*8550*/  FFMA.FTZ R45, R44, R39, -R45 ;  /* 0x000000272c2d7223 */ /* 0x000fe2000001082d */
[----:B------:R-:W-:-:S02]  /*8560*/  HADD2.F32 R198, -RZ, R198.H0_H0 ;  /* 0x200000c6ffc67230 */ /* 0x000fc40000004100 */
[----:B------:R-:W-:Y:S01]  /*8570*/  FFMA.FTZ R37, R37, R39, R38 ;  /* 0x0000002725257223 */ /* 0x000fe20000010026 */
[----:B------:R-:W-:Y:S01]  /*8580*/  SHF.R.U32.HI R38, RZ, 0x10, R41 ;  /* 0x00000010ff267819 */ /* 0x000fe20000011629 */
[----:B------:R-:W-:Y:S02]  /*8590*/  HADD2.F32 R39, -RZ, R13.H1_H1 ;  /* 0x3000000dff277230 */ /* 0x000fe40000004100 */
[----:B------:R-:W-:Y:S02]  /*85a0*/  HADD2.F32 R13, -RZ, R29.H0_H0 ;  /* 0x2000001dff0d7230 */ /* 0x000fe40000004100 */
[----:B------:R-:W-:Y:S02]  /*85b0*/  HADD2.F32 R38, -RZ, R38.H0_H0 ;  /* 0x20000026ff267230 */ /* 0x000fe40000004100 */
[--C-:B------:R-:W-:Y:S02]  /*85c0*/  HADD2.F32 R41, -RZ, R15.reuse.H0_H0 ;  /* 0x2000000fff297230 */ /* 0x100fe40000004100 */
[----:B------:R-:W-:-:S02]  /*85d0*/  HADD2.F32 R15, -RZ, R15.H1_H1 ;  /* 0x3000000fff0f7230 */ /* 0x000fc40000004100 */
[-C--:B------:R-:W-:Y:S01]  /*85e0*/  FMUL.FTZ R29, R33, R38.reuse ;  /* 0x00000026211d7220 */ /* 0x080fe20000410000 */
[C---:B------:R-:W-:Y:S01]  /*85f0*/  FMUL.FTZ R38, R39.reuse, R38 ;  /* 0x0000002627267220 */ /* 0x040fe20000410000 */
[----:B------:R-:W-:Y:S02]  /*8600*/  HADD2.F32 R196, -RZ, R196.H0_H0 ;  /* 0x200000c4ffc47230 */ /* 0x000fe40000004100 */
[-C--:B------:R-:W-:Y:S01]  /*8610*/  FFMA.FTZ R29, R39, R13.reuse, -R29 ;  /* 0x0000000d271d7223 */ /* 0x080fe2000001081d */
[----:B------:R-:W-:Y:S01]  /*8620*/  FFMA.FTZ R13, R33, R13, R38 ;  /* 0x0000000d210d7223 */ /* 0x000fe20000010026 */
[----:B------:R-:W-:Y:S02]  /*8630*/  IMAD.MOV.U32 R33, RZ, RZ, R35 ;  /* 0x000000ffff217224 */ /* 0x000fe400078e0023 */
[----:B------:R-:W-:Y:S01]  /*8640*/  HADD2.F32 R35, -RZ, R197.H1_H1 ;  /* 0x300000c5ff237230 */ /* 0x000fe20000004100 */
[----:B------:R-:W-:Y:S01]  /*8650*/  F2FP.F16.F32.PACK_AB R29, R29, R45 ;  /* 0x0000002d1d1d723e */ /* 0x000fe200000000ff */
[----:B------:R-:W-:Y:S01]  /*8660*/  HADD2.F32 R39, -RZ, R195.H1_H1 ;  /* 0x300000c3ff277230 */ /* 0x000fe20000004100 */
[----:B------:R-:W-:Y:S01]  /*8670*/  F2FP.F16.F32.PACK_AB R37, R13, R37 ;  /* 0x000000250d25723e */ /* 0x000fe200000000ff */
[----:B------:R-:W-:-:S02]  /*8680*/  HADD2.F32 R38, -RZ, R33.H0_H0 ;  /* 0x20000021ff267230 */ /* 0x000fc40000004100 */
[----:B------:R-:W-:Y:S02]  /*8690*/  HADD2.F32 R33, -RZ, R33.H1_H1 ;  /* 0x30000021ff217230 */ /* 0x000fe40000004100 */
[----:B------:R-:W-:Y:S02]  /*86a0*/  HADD2.F32 R40, -RZ, R40.H0_H0 ;  /* 0x20000028ff287230 */ /* 0x000fe40000004100 */
[CC--:B------:R-:W-:Y:S01]  /*86b0*/  FMUL.FTZ R44, R38.reuse, R35.reuse ;  /* 0x00000023262c7220 */ /* 0x0c0fe20000410000 */
[C---:B------:R-:W-:Y:S01]  /*86c0*/  FMUL.FTZ R35, R41.reuse, R35 ;  /* 0x0000002329237220 */ /* 0x040fe20000410000 */
[----:B------:R-:W-:Y:S02]  /*86d0*/  HADD2.F32 R28, -RZ, R28.H0_H0 ;  /* 0x2000001cff1c7230 */ /* 0x000fe40000004100 */
[-C--:B------:R-:W-:Y:S01]  /*86e0*/  FFMA.FTZ R44, R41, R39.reuse, -R44 ;  /* 0x00000027292c7223 */ /* 0x080fe2000001082c */
[----:B------:R-:W-:Y:S01]  /*86f0*/  FFMA.FTZ R35, R38, R39, R35 ;  /* 0x0000002726237223 */ /* 0x000fe20000010023 */
[----:B------:R-:W-:Y:S01]  /*8700*/  SHF.R.U32.HI R38, RZ, 0x10, R31 ;  /* 0x00000010ff267819 */ /* 0x000fe2000001161f */
[----:B------:R-:W-:Y:S01]  /*8710*/  HADD2.F32 R197, -RZ, R197.H0_H0 ;  /* 0x200000c5ffc57230 */ /* 0x000fe20000004100 */
[--C-:B------:R-:W-:Y:S01]  /*8720*/  SHF.R.U64 R31, R42, 0x10, R43.reuse ;  /* 0x000000102a1f7819 */ /* 0x100fe2000000122b */
[----:B------:R-:W-:Y:S01]  /*8730*/  HADD2.F32 R195, -RZ, R195.H0_H0 ;  /* 0x200000c3ffc37230 */ /* 0x000fe20000004100 */
[----:B------:R-:W-:Y:S01]  /*8740*/  SHF.R.U32.HI R42, RZ, 0x10, R43 ;  /* 0x00000010ff2a7819 */ /* 0x000fe2000001162b */
[----:B------:R-:W-:-:S02]  /*8750*/  HADD2.F32 R38, -RZ, R38.H0_H0 ;  /* 0x20000026ff267230 */ /* 0x000fc40000004100 */
[----:B------:R-:W-:Y:S02]  /*8760*/  HADD2.F32 R31, -RZ, R31.H0_H0 ;  /* 0x2000001fff1f7230 */ /* 0x000fe40000004100 */
[----:B------:R-:W-:Y:S02]  /*8770*/  HADD2.F32 R42, -RZ, R42.H0_H0 ;  /* 0x2000002aff2a7230 */ /* 0x000fe40000004100 */
[----:B------:R-:W-:Y:S02]  /*8780*/  HADD2.F32 R30, -RZ, R30.H0_H0 ;  /* 0x2000001eff1e7230 */ /* 0x000fe40000004100 */
[----:B------:R-:W-:Y:S02]  /*8790*/  IMAD.MOV.U32 R13, RZ, RZ, R29 ;  /* 0x000000ffff0d7224 */ /* 0x000fe400078e001d */
[----:B------:R-:W-:-:S04]  /*87a0*/  FMUL.FTZ R39, R33, R42 ;  /* 0x0000002a21277220 */ /* 0x000fc80000410000 */
[C---:B------:R-:W-:Y:S01]  /*87b0*/  FFMA.FTZ R39, R15.reuse, R38, -R39 ;  /* 0x000000260f277223 */ /* 0x040fe20000010827 */
[----:B------:R-:W-:-:S04]  /*87c0*/  FMUL.FTZ R15, R15, R42 ;  /* 0x0000002a0f0f7220 */ /* 0x000fc80000410000 */
[----:B------:R-:W-:Y:S01]  /*87d0*/  FFMA.FTZ R15, R33, R38, R15 ;  /* 0x00000026210f7223 */ /* 0x000fe2000001000f */
[----:B------:R-:W-:Y:S01]  /*87e0*/  HADD2.F32 R33, -RZ, R32.H0_H0 ;  /* 0x20000020ff217230 */ /* 0x000fe20000004100 */
[----:B------:R-:W-:Y:S01]  /*87f0*/  F2FP.F16.F32.PACK_AB R39, R39, R44 ;  /* 0x0000002c2727723e */ /* 0x000fe200000000ff */
[----:B------:R-:W-:Y:S02]  /*8800*/  HADD2.F32 R38, -RZ, R12.H0_H0 ;  /* 0x2000000cff267230 */ /* 0x000fe40000004100 */
[----:B------:R-:W-:Y:S02]  /*8810*/  HADD2.F32 R32, -RZ, R32.H1_H1 ;  /* 0x30000020ff207230 */ /* 0x000fe40000004100 */
[-C--:B------:R-:W-:Y:S01]  /*8820*/  FMUL.FTZ R41, R33, R198.reuse ;  /* 0x000000c621297220 */ /* 0x080fe20000410000 */
[----:B------:R-:W-:Y:S02]  /*8830*/  HADD2.F32 R12, -RZ, R12.H1_H1 ;  /* 0x3000000cff0c7230 */ /* 0x000fe40000004100 */
[C---:B------:R-:W-:Y:S01]  /*8840*/  FMUL.FTZ R198, R38.reuse, R198 ;  /* 0x000000c626c67220 */ /* 0x040fe20000410000 */
[----:B------:R-:W-:Y:S01]  /*8850*/  F2FP.F16.F32.PACK_AB R35, R15, R35 ;  /* 0x000000230f23723e */ /* 0x000fe200000000ff */
[----:B------:R-:W-:Y:S01]  /*8860*/  FFMA.FTZ R41, R38, R196, -R41 ;  /* 0x000000c426297223 */ /* 0x000fe20000010829 */
[----:B------:R-:W-:-:S02]  /*8870*/  IMAD.MOV.U32 R15, RZ, RZ, R39 ;  /* 0x000000ffff0f7224 */ /* 0x000fc400078e0027 */
[----:B------:R-:W-:Y:S01]  /*8880*/  FFMA.FTZ R198, R33, R196, R198 ;  /* 0x000000c421c67223 */ /* 0x000fe200000100c6 */
[-C--:B------:R-:W-:Y:S01]  /*8890*/  FMUL.FTZ R33, R32, R40.reuse ;  /* 0x0000002820217220 */ /* 0x080fe20000410000 */
[----:B------:R-:W-:-:S03]  /*88a0*/  FMUL.FTZ R40, R12, R40 ;  /* 0x000000280c287220 */ /* 0x000fc60000410000 */
[-C--:B------:R-:W-:Y:S01]  /*88b0*/  FFMA.FTZ R33, R12, R28.reuse, -R33 ;  /* 0x0000001c0c217223 */ /* 0x080fe20000010821 */
[----:B------:R-:W-:Y:S01]  /*88c0*/  FFMA.FTZ R40, R32, R28, R40 ;  /* 0x0000001c20287223 */ /* 0x000fe20000010028 */
[----:B------:R-:W-:Y:S02]  /*88d0*/  HADD2.F32 R12, -RZ, R34.H0_H0 ;  /* 0x20000022ff0c7230 */ /* 0x000fe40000004100 */
[----:B------:R-:W-:Y:S01]  /*88e0*/  HADD2.F32 R28, -RZ, R14.H0_H0 ;  /* 0x2000000eff1c7230 */ /* 0x000fe20000004100 */
[----:B------:R-:W-:Y:S01]  /*88f0*/  F2FP.F16.F32.PACK_AB R33, R33, R41 ;  /* 0x000000292121723e */ /* 0x000fe200000000ff */
[----:B------:R-:W-:Y:S02]  /*8900*/  HADD2.F32 R34, -RZ, R34.H1_H1 ;  /* 0x30000022ff227230 */ /* 0x000fe40000004100 */
[-C--:B------:R-:W-:Y:S01]  /*8910*/  FMUL.FTZ R32, R12, R197.reuse ;  /* 0x000000c50c207220 */ /* 0x080fe20000410000 */
[----:B------:R-:W-:Y:S02]  /*8920*/  HADD2.F32 R14, -RZ, R14.H1_H1 ;  /* 0x3000000eff0e7230 */ /* 0x000fe40000004100 */
[----:B------:R-:W-:Y:S01]  /*8930*/  FMUL.FTZ R197, R28, R197 ;  /* 0x000000c51cc57220 */ /* 0x000fe20000410000 */
[----:B------:R-:W-:Y:S01]  /*8940*/  F2FP.F16.F32.PACK_AB R40, R40, R198 ;  /* 0x000000c62828723e */ /* 0x000fe200000000ff */
[----:B------:R-:W-:-:S02]  /*8950*/  FFMA.FTZ R32, R28, R195, -R32 ;  /* 0x000000c31c207223 */ /* 0x000fc40000010820 */
[----:B------:R-:W-:Y:S01]  /*8960*/  FFMA.FTZ R197, R12, R195, R197 ;  /* 0x000000c30cc57223 */ /* 0x000fe200000100c5 */
[-C--:B------:R-:W-:Y:S01]  /*8970*/  FMUL.FTZ R12, R34, R31.reuse ;  /* 0x0000001f220c7220 */ /* 0x080fe20000410000 */
[----:B------:R-:W-:-:S03]  /*8980*/  FMUL.FTZ R31, R14, R31 ;  /* 0x0000001f0e1f7220 */ /* 0x000fc60000410000 */
[-C--:B------:R-:W-:Y:S01]  /*8990*/  FFMA.FTZ R12, R14, R30.reuse, -R12 ;  /* 0x0000001e0e0c7223 */ /* 0x080fe2000001080c */
[----:B------:R-:W-:-:S04]  /*89a0*/  FFMA.FTZ R31, R34, R30, R31 ;  /* 0x0000001e221f7223 */ /* 0x000fc8000001001f */
[----:B------:R-:W-:Y:S01]  /*89b0*/  F2FP.F16.F32.PACK_AB R14, R12, R32 ;  /* 0x000000200c0e723e */ /* 0x000fe200000000ff */
[----:B------:R-:W-:Y:S01]  /*89c0*/  IMAD.MOV.U32 R32, RZ, RZ, R40 ;  /* 0x000000ffff207224 */ /* 0x000fe200078e0028 */
[----:B------:R-:W-:Y:S02]  /*89d0*/  F2FP.F16.F32.PACK_AB R31, R31, R197 ;  /* 0x000000c51f1f723e */ /* 0x000fe400000000ff */
[----:B------:R-:W-:Y:S02]  /*89e0*/  MOV R12, R33 ;  /* 0x00000021000c7202 */ /* 0x000fe40000000f00 */
[----:B------:R-:W-:Y:S01]  /*89f0*/  MOV R33, R37 ;  /* 0x0000002500217202 */ /* 0x000fe20000000f00 */
[----:B------:R-:W-:-:S07]  /*8a00*/  IMAD.MOV.U32 R34, RZ, RZ, R31 ;  /* 0x000000ffff227224 */ /* 0x000fce00078e001f */
.L_x_535:
[----:B------:R-:W-:Y:S05]  /*8a10*/  BSYNC B2 ;  /* 0x0000000000027941 */ /* 0x000fea0003800000 */
.L_x_534:
[----:B------:R-:W-:-:S04]  /*8a20*/  LEA R28, P3, R8, R11, 0x1 ;  /* 0x0000000b081c7211 */ /* 0x000fc800078608ff */
[----:B--2---:R-:W-:Y:S02]  /*8a30*/  LEA.HI.X R29, R8, R117, R111, 0x1, P3 ;  /* 0x00000075081d7211 */ /* 0x004fe400018f0c6f */
[----:B------:R-:W-:-:S03]  /*8a40*/  ISETP.GE.AND P3, PT, R36, R135, PT ;  /* 0x000000872400720c */ /* 0x000fc60003f66270 */
[----:B----4-:R2:W-:Y:S10]  /*8a50*/  ST.E.128 desc[UR56][R28.64], R12 ;  /* 0x0000000c1c007985 */ /* 0x0105f4000c101d38 */
[----:B------:R-:W-:-:S05]  /*8a60*/  @!P3 IMAD.WIDE R116, R36, 0x2, R116 ;  /* 0x000000022474b825 */ /* 0x000fca00078e0274 */
[----:B---3--:R2:W-:Y:S02]  /*8a70*/  @!P3 ST.E.128 desc[UR56][R116.64], R32 ;  /* 0x000000207400b985 */ /* 0x0085e4000c101d38 */
.L_x_525:
[----:B------:R-:W-:Y:S05]  /*8a80*/  BSYNC B1 ;  /* 0x0000000000017941 */ /* 0x000fea0003800000 */
.L_x_524:
[----:B------:R-:W-:-:S03]  /*8a90*/  UMOV UR4, 0xffffffff ;  /* 0xffffffff00047882 */ /* 0x000fc60000000000 */
[----:B------:R-:W-:Y:S05]  /*8aa0*/  BRA.DIV UR4, `(.L_x_536) ;  /* 0x0000018a04507947 */ /* 0x000fea000b800000 */
[----:B-1----:R-:W1:Y:S04]  /*8ab0*/  SHFL.IDX PT, R115, R115, 0x1, 0x1c1f ;  /* 0x003c1f0073737f89 */ /* 0x002e6800000e0000 */
[----:B------:R-:W0:Y:S02]  /*8ac0*/  SHFL.IDX PT, R118, R118, 0x1, 0x1c1f ;  /* 0x003c1f0076767f89 */ /* 0x000e2400000e0000 */
.L_x_808:
[----:B------:R-:W-:Y:S05]  /*8ad0*/  @P4 BRA `(.L_x_493) ;  /* 0x0000001c00744947 */ /* 0x000fea0003800000 */
[----:B------:R-:W-:Y:S01]  /*8ae0*/  ISETP.NE.AND P3, PT, R9, RZ, PT ;  /* 0x000000ff0900720c */ /* 0x000fe20003f65270 */
[----:B------:R-:W-:Y:S01]  /*8af0*/  BSSY B1, `(.L_x_537) ;  /* 0x0000078000017945 */ /* 0x000fe20003800000 */
[----:B0-2---:R-:W-:Y:S01]  /*8b00*/  MOV R32, R118 ;  /* 0x0000007600207202 */ /* 0x005fe20000000f00 */
[----:B-1----:R-:W-:-:S10]  /*8b10*/  IMAD.MOV.U32 R33, RZ, RZ, R115 ;  /* 0x000000ffff217224 */ /* 0x002fd400078e0073 */
[----:B------:R-:W-:Y:S05]  /*8b20*/  @!P3 BRA `(.L_x_538) ;  /* 0x0000000400d0b947 */ /* 0x000fea0003800000 */
[----:B---3--:R-:W-:Y:S01]  /*8b30*/  SEL R11, R125, R137, !P0 ;  /* 0x000000897d0b7207 */ /* 0x008fe20004000000 */
[----:B------:R-:W-:Y:S01]  /*8b40*/  BSSY B2, `(.L_x_539) ;  /* 0x000006c000027945 */ /* 0x000fe20003800000 */
[----:B----4-:R-:W-:Y:S02]  /*8b50*/  SHF.R.U32.HI R13, RZ, 0x3, R168 ;  /* 0x00000003ff0d7819 */ /* 0x010fe400000116a8 */
[----:B------:R-:W-:Y:S02]  /*8b60*/  SHF.R.S32.HI R12, RZ, 0x1f, R11 ;  /* 0x0000001fff0c7819 */ /* 0x000fe4000001140b */
[----:B------:R-:W-:Y:S02]  /*8b70*/  ISETP.GE.AND P3, PT, R16, R124, PT ;  /* 0x0000007c1000720c */ /* 0x000fe40003f66270 */
        /* <DEDUP_REMOVED lines=9> */
[----:B------:R-:W-:Y:S01]  /*8c10*/  IADD3 R11, R12, R11, RZ ;  /* 0x0000000b0c0b7210 */ /* 0x000fe20007ffe0ff */
[----:B------:R-:W-:-:S04]  /*8c20*/  IMAD R12, R18, 0x4800, R138 ;  /* 0x00004800120c7824 */ /* 0x000fc800078e028a */
[----:B------:R-:W-:Y:S02]  /*8c30*/  IMAD R28, R18, 0x4800, R11 ;  /* 0x00004800121c7824 */ /* 0x000fe400078e020b */
[--C-:B------:R-:W-:Y:S02]  /*8c40*/  IMAD R12, R12, 0x2, R2.reuse ;  /* 0x000000020c0c7824 */ /* 0x100fe400078e0202 */
[----:B------:R-:W-:-:S04]  /*8c50*/  IMAD R28, R28, 0x2, R2 ;  /* 0x000000021c1c7824 */ /* 0x000fc800078e0202 */
[----:B------:R-:W0:Y:S04]  /*8c60*/  LDS.128 R12, [R12+0x18400] ;  /* 0x018400000c0c7984 */ /* 0x000e280000000c00 */
[----:B------:R-:W1:Y:S01]  /*8c70*/  LDS.128 R28, [R28+0x18400] ;  /* 0x018400001c1c7984 */ /* 0x000e620000000c00 */
[----:B------:R-:W-:Y:S05]  /*8c80*/  @P3 BRA `(.L_x_540) ;  /* 0x00000004005c3947 */ /* 0x000fea0003800000 */
[----:B-1----:R-:W-:Y:S01]  /*8c90*/  MOV R11, R29 ;  /* 0x0000001d000b7202 */ /* 0x002fe20000000f00 */
[----:B------:R-:W-:Y:S01]  /*8ca0*/  HADD2.F32 R34, -RZ, R194.H1_H1 ;  /* 0x300000c2ff227230 */ /* 0x000fe20000004100 */
[----:B------:R-:W-:Y:S01]  /*8cb0*/  SHF.R.U64 R72, R72, 0x10, R73 ;  /* 0x0000001048487819 */ /* 0x000fe20000001249 */
[----:B0-----:R-:W-:Y:S02]  /*8cc0*/  HADD2.F32 R37, -RZ, R13.H0_H0 ;  /* 0x2000000dff257230 */ /* 0x001fe40000004100 */
[--C-:B------:R-:W-:Y:S02]  /*8cd0*/  HADD2.F32 R29, -RZ, R11.reuse.H0_H0 ;  /* 0x2000000bff1d7230 */ /* 0x100fe40000004100 */
[----:B------:R-:W-:Y:S02]  /*8ce0*/  HADD2.F32 R35, -RZ, R182.H1_H1 ;  /* 0x300000b6ff237230 */ /* 0x000fe40000004100 */
[----:B------:R-:W-:Y:S02]  /*8cf0*/  HADD2.F32 R11, -RZ, R11.H1_H1 ;  /* 0x3000000bff0b7230 */ /* 0x000fe40000004100 */
[-C--:B------:R-:W-:Y:S01]  /*8d00*/  FMUL.FTZ R38, R29, R34.reuse ;  /* 0x000000221d267220 */ /* 0x080fe20000410000 */
[----:B------:R-:W-:Y:S01]  /*8d10*/  FMUL.FTZ R34, R37, R34 ;  /* 0x0000002225227220 */ /* 0x000fe20000410000 */
[----:B------:R-:W-:-:S02]  /*8d20*/  HADD2.F32 R13, -RZ, R13.H1_H1 ;  /* 0x3000000dff0d7230 */ /* 0x000fc40000004100 */
[-C--:B------:R-:W-:Y:S01]  /*8d30*/  FFMA.FTZ R38, R37, R35.reuse, -R38 ;  /* 0x0000002325267223 */ /* 0x080fe20000010826 */
[----:B------:R-:W-:Y:S01]  /*8d40*/  FFMA.FTZ R29, R29, R35, R34 ;  /* 0x000000231d1d7223 */ /* 0x000fe20000010022 */
[----:B------:R-:W-:Y:S01]  /*8d50*/  SHF.R.U32.HI R35, RZ, 0x10, R73 ;  /* 0x00000010ff237819 */ /* 0x000fe20000011649 */
[----:B------:R-:W-:Y:S01]  /*8d60*/  HADD2.F32 R40, -RZ, R15.H0_H0 ;  /* 0x2000000fff287230 */ /* 0x000fe20000004100 */
[--C-:B------:R-:W-:Y:S01]  /*8d70*/  SHF.R.U64 R34, R60, 0x10, R61.reuse ;  /* 0x000000103c227819 */ /* 0x100fe2000000123d */
[----:B------:R-:W-:Y:S01]  /*8d80*/  HADD2.F32 R39, -RZ, R159.H1_H1 ;  /* 0x3000009fff277230 */ /* 0x000fe20000004100 */
[----:B------:R-:W-:Y:S01]  /*8d90*/  SHF.R.U32.HI R60, RZ, 0x10, R61 ;  /* 0x00000010ff3c7819 */ /* 0x000fe2000001163d */
[----:B------:R-:W-:Y:S02]  /*8da0*/  HADD2.F32 R35, -RZ, R35.H0_H0 ;  /* 0x20000023ff237230 */ /* 0x000fe40000004100 */
[----:B------:R-:W-:Y:S02]  /*8db0*/  HADD2.F32 R15, -RZ, R15.H1_H1 ;  /* 0x3000000fff0f7230 */ /* 0x000fe40000004100 */
[----:B------:R-:W-:-:S02]  /*8dc0*/  HADD2.F32 R60, -RZ, R60.H0_H0 ;  /* 0x2000003cff3c7230 */ /* 0x000fc40000004100 */
[-C--:B------:R-:W-:Y:S01]  /*8dd0*/  FMUL.FTZ R37, R11, R35.reuse ;  /* 0x000000230b257220 */ /* 0x080fe20000410000 */
[C---:B------:R-:W-:Y:S01]  /*8de0*/  FMUL.FTZ R35, R13.reuse, R35 ;  /* 0x000000230d237220 */ /* 0x040fe20000410000 */
[----:B------:R-:W-:Y:S02]  /*8df0*/  HADD2.F32 R194, -RZ, R194.H0_H0 ;  /* 0x200000c2ffc27230 */ /* 0x000fe40000004100 */
[-C--:B------:R-:W-:Y:S01]  /*8e00*/  FFMA.FTZ R13, R13, R60.reuse, -R37 ;  /* 0x0000003c0d0d7223 */ /* 0x080fe20000010825 */
[----:B------:R-:W-:Y:S01]  /*8e10*/  FFMA.FTZ R11, R11, R60, R35 ;  /* 0x0000003c0b0b7223 */ /* 0x000fe20000010023 */
[----:B------:R-:W-:Y:S02]  /*8e20*/  HADD2.F32 R35, -RZ, R193.H1_H1 ;  /* 0x300000c1ff237230 */ /* 0x000fe40000004100 */
[--C-:B------:R-:W-:Y:S01]  /*8e30*/  HADD2.F32 R37, -RZ, R31.reuse.H0_H0 ;  /* 0x2000001fff257230 */ /* 0x100fe20000004100 */
[----:B------:R-:W-:Y:S01]  /*8e40*/  F2FP.F16.F32.PACK_AB R13, R13, R38 ;  /* 0x000000260d0d723e */ /* 0x000fe200000000ff */
[----:B------:R-:W-:Y:S01]  /*8e50*/  HADD2.F32 R31, -RZ, R31.H1_H1 ;  /* 0x3000001fff1f7230 */ /* 0x000fe20000004100 */
[----:B------:R-:W-:Y:S01]  /*8e60*/  F2FP.F16.F32.PACK_AB R29, R11, R29 ;  /* 0x0000001d0b1d723e */ /* 0x000fe200000000ff */
[----:B------:R-:W-:-:S02]  /*8e70*/  HADD2.F32 R42, -RZ, R12.H0_H0 ;  /* 0x2000000cff2a7230 */ /* 0x000fc40000004100 */
[CC--:B------:R-:W-:Y:S01]  /*8e80*/  FMUL.FTZ R41, R37.reuse, R35.reuse ;  /* 0x0000002325297220 */ /* 0x0c0fe20000410000 */
[C---:B------:R-:W-:Y:S01]  /*8e90*/  FMUL.FTZ R35, R40.reuse, R35 ;  /* 0x0000002328237220 */ /* 0x040fe20000410000 */
[----:B------:R-:W-:Y:S02]  /*8ea0*/  HADD2.F32 R182, -RZ, R182.H0_H0 ;  /* 0x200000b6ffb67230 */ /* 0x000fe40000004100 */
[-C--:B------:R-:W-:Y:S01]  /*8eb0*/  FFMA.FTZ R41, R40, R39.reuse, -R41 ;  /* 0x0000002728297223 */ /* 0x080fe20000010829 */
[----:B------:R-:W-:Y:S01]  /*8ec0*/  FFMA.FTZ R35, R37, R39, R35 ;  /* 0x0000002725237223 */ /* 0x000fe20000010023 */
[--C-:B------:R-:W-:Y:S01]  /*8ed0*/  SHF.R.U64 R39, R74, 0x10, R75.reuse ;  /* 0x000000104a277819 */ /* 0x100fe2000000124b */
[----:B------:R-:W-:Y:S01]  /*8ee0*/  HADD2.F32 R72, -RZ, R72.H0_H0 ;  /* 0x20000048ff487230 */ /* 0x000fe20000004100 */
[----:B------:R-:W-:Y:S01]  /*8ef0*/  SHF.R.U32.HI R74, RZ, 0x10, R75 ;  /* 0x00000010ff4a7819 */ /* 0x000fe2000001164b */
[----:B------:R-:W-:Y:S01]  /*8f00*/  HADD2.F32 R12, -RZ, R12.H1_H1 ;  /* 0x3000000cff0c7230 */ /* 0x000fe20000004100 */
[--C-:B------:R-:W-:Y:S01]  /*8f10*/  SHF.R.U64 R37, R62, 0x10, R63.reuse ;  /* 0x000000103e257819 */ /* 0x100fe2000000123f */
[----:B------:R-:W-:Y:S01]  /*8f20*/  HADD2.F32 R34, -RZ, R34.H0_H0 ;  /* 0x20000022ff227230 */ /* 0x000fe20000004100 */
[----:B------:R-:W-:Y:S01]  /*8f30*/  SHF.R.U32.HI R62, RZ, 0x10, R63 ;  /* 0x00000010ff3e7819 */ /* 0x000fe2000001163f */
[----:B------:R-:W-:-:S02]  /*8f40*/  HADD2.F32 R74, -RZ, R74.H0_H0 ;  /* 0x2000004aff4a7230 */ /* 0x000fc40000004100 */
[----:B------:R-:W-:Y:S02]  /*8f50*/  HADD2.F32 R193, -RZ, R193.H0_H0 ;  /* 0x200000c1ffc17230 */ /* 0x000fe40000004100 */
[----:B------:R-:W-:Y:S02]  /*8f60*/  HADD2.F32 R62, -RZ, R62.H0_H0 ;  /* 0x2000003eff3e7230 */ /* 0x000fe40000004100 */
[----:B------:R-:W-:Y:S01]  /*8f70*/  FMUL.FTZ R40, R31, R74 ;  /* 0x0000004a1f287220 */ /* 0x000fe20000410000 */
[----:B------:R-:W-:Y:S02]  /*8f80*/  HADD2.F32 R159, -RZ, R159.H0_H0 ;  /* 0x2000009fff9f7230 */ /* 0x000fe40000004100 */
[----:B------:R-:W-:Y:S02]  /*8f90*/  HADD2.F32 R39, -RZ, R39.H0_H0 ;  /* 0x20000027ff277230 */ /* 0x000fe40000004100 */
[C---:B------:R-:W-:Y:S01]  /*8fa0*/  FFMA.FTZ R40, R15.reuse, R62, -R40 ;  /* 0x0000003e0f287223 */ /* 0x040fe20000010828 */
[----:B------:R-:W-:Y:S01]  /*8fb0*/  FMUL.FTZ R15, R15, R74 ;  /* 0x0000004a0f0f7220 */ /* 0x000fe20000410000 */
[----:B------:R-:W-:-:S03]  /*8fc0*/  HADD2.F32 R37, -RZ, R37.H0_H0 ;  /* 0x20000025ff257230 */ /* 0x000fc60000004100 */
[----:B------:R-:W-:Y:S01]  /*8fd0*/  FFMA.FTZ R15, R31, R62, R15 ;  /* 0x0000003e1f0f7223 */ /* 0x000fe2000001000f */
[--C-:B------:R-:W-:Y:S01]  /*8fe0*/  HADD2.F32 R31, -RZ, R28.reuse.H0_H0 ;  /* 0x2000001cff1f7230 */ /* 0x100fe20000004100 */
[----:B------:R-:W-:Y:S01]  /*8ff0*/  F2FP.F16.F32.PACK_AB R40, R40, R41 ;  /* 0x000000292828723e */ /* 0x000fe200000000ff */
[----:B------:R-:W-:Y:S02]  /*9000*/  HADD2.F32 R28, -RZ, R28.H1_H1 ;  /* 0x3000001cff1c7230 */ /* 0x000fe40000004100 */
[----:B------:R-:W-:Y:S01]  /*9010*/  F2FP.F16.F32.PACK_AB R35, R15, R35 ;  /* 0x000000230f23723e */ /* 0x000fe200000000ff */
[CC--:B------:R-:W-:Y:S01]  /*9020*/  FMUL.FTZ R43, R31.reuse, R194.reuse ;  /* 0x000000c21f2b7220 */ /* 0x0c0fe20000410000 */
[C---:B------:R-:W-:Y:S01]  /*9030*/  FMUL.FTZ R194, R42.reuse, R194 ;  /* 0x000000c22ac27220 */ /* 0x040fe20000410000 */
[----:B------:R-:W-:Y:S02]  /*9040*/  IMAD.MOV.U32 R15, RZ, RZ, R40 ;  /* 0x000000ffff0f7224 */ /* 0x000fe400078e0028 */
[-C--:B------:R-:W-:Y:S01]  /*9050*/  FFMA.FTZ R43, R42, R182.reuse, -R43 ;  /* 0x000000b62a2b7223 */ /* 0x080fe2000001082b */
        /* <DEDUP_REMOVED lines=16> */
[C---:B------:R-:W-:Y:S01]  /*9160*/  FMUL.FTZ R39, R14.reuse, R39 ;  /* 0x000000270e277220 */ /* 0x040fe20000410000 */
[----:B------:R-:W-:Y:S02]  /*9170*/  IMAD.MOV.U32 R28, RZ, RZ, R72 ;  /* 0x000000ffff1c7224 */ /* 0x000fe400078e0048 */
        /* <DEDUP_REMOVED lines=8> */
.L_x_540:
[----:B------:R-:W-:Y:S05]  /*9200*/  BSYNC B2 ;  /* 0x0000000000027941 */ /* 0x000fea0003800000 */
.L_x_539:
[----:B------:R-:W-:-:S04]  /*9210*/  LEA R34, P3, R6, R118, 0x1 ;  /* 0x0000007606227211 */ /* 0x000fc800078608ff */
[----:B------:R-:W-:Y:S02]  /*9220*/  LEA.HI.X R35, R6, R115, R113, 0x1, P3 ;  /* 0x0000007306237211 */ /* 0x000fe400018f0c71 */
[----:B------:R-:W-:-:S03]  /*9230*/  ISETP.GE.AND P3, PT, R36, R135, PT ;  /* 0x000000872400720c */ /* 0x000fc60003f66270 */
[----:B0-----:R0:W-:Y:S10]  /*9240*/  ST.E.128 desc[UR56][R34.64], R12 ;  /* 0x0000000c22007985 */ /* 0x0011f4000c101d38 */
[----:B------:R-:W-:-:S05]  /*9250*/  @!P3 IMAD.WIDE R36, R36, 0x2, R32 ;  /* 0x000000022424b825 */ /* 0x000fca00078e0220 */
[----:B-1----:R0:W-:Y:S02]  /*9260*/  @!P3 ST.E.128 desc[UR56][R36.64], R28 ;  /* 0x0000001c2400b985 */ /* 0x0021e4000c101d38 */
.L_x_538:
[----:B------:R-:W-:Y:S05]  /*9270*/  BSYNC B1 ;  /* 0x0000000000017941 */ /* 0x000fea0003800000 */
.L_x_537:
[----:B------:R-:W-:Y:S01]  /*9280*/  ISETP.NE.AND P3, PT, R26, RZ, PT ;  /* 0x000000ff1a00720c */ /* 0x000fe20003f65270 */
[----:B------:R-:W-:-:S12]  /*9290*/  BSSY B1, `(.L_x_541) ;  /* 0x0000077000017945 */ /* 0x000fd80003800000 */
[----:B------:R-:W-:Y:S05]  /*92a0*/  @!P3 BRA `(.L_x_542) ;  /* 0x0000000400d4b947 */ /* 0x000fea0003800000 */
[----:B---3--:R-:W-:Y:S01]  /*92b0*/  SEL R11, R125, R137, !P1 ;  /* 0x000000897d0b7207 */ /* 0x008fe20004800000 */
[----:B------:R-:W-:Y:S01]  /*92c0*/  BSSY B2, `(.L_x_543) ;  /* 0x0000070000027945 */ /* 0x000fe20003800000 */
[----:B0-----:R-:W-:Y:S02]  /*92d0*/  SHF.R.U32.HI R14, RZ, 0x3, R168 ;  /* 0x00000003ff0e7819 */ /* 0x001fe400000116a8 */
[----:B----4-:R-:W-:Y:S02]  /*92e0*/  SHF.R.S32.HI R12, RZ, 0x1f, R11 ;  /* 0x0000001fff0c7819 */ /* 0x010fe4000001140b */
[----:B------:R-:W-:Y:S02]  /*92f0*/  ISETP.GE.AND P4, PT, R0, R124, PT ;  /* 0x0000007c0000720c */ /* 0x000fe40003f86270 */
[----:B------:R-:W-:Y:S02]  /*9300*/  LEA.HI R11, R12, R11, RZ, 0x4 ;  /* 0x0000000b0c0b7211 */ /* 0x000fe400078f20ff */
[----:B------:R-:W-:-:S02]  /*9310*/  LEA R34, P3, R7, R118, 0x1 ;  /* 0x0000007607227211 */ /* 0x000fc400078608ff */
[----:B------:R-:W-:Y:S02]  /*9320*/  LEA.HI.SX32 R11, R11, R120, 0x1c ;  /* 0x000000780b0b7211 */ /* 0x000fe400078fe2ff */
[----:B------:R-:W-:Y:S02]  /*9330*/  LEA.HI.X R35, R7, R115, R112, 0x1, P3 ;  /* 0x0000007307237211 */ /* 0x000fe400018f0c70 */
[----:B------:R-:W-:Y:S01]  /*9340*/  SHF.R.S32.HI R12, RZ, 0x1f, R11 ;  /* 0x0000001fff0c7819 */ /* 0x000fe2000001140b */
[----:B------:R-:W-:-:S03]  /*9350*/  IMAD.SHL.U32 R36, R11, 0x8, RZ ;  /* 0x000000080b247824 */ /* 0x000fc600078e00ff */
[----:B------:R-:W-:Y:S02]  /*9360*/  LEA.HI R12, R12, R11, RZ, 0x3 ;  /* 0x0000000b0c0c7211 */ /* 0x000fe400078f18ff */
[----:B------:R-:W-:Y:S02]  /*9370*/  LOP3.LUT R11, R168, 0x38, R36, 0xf8, !PT ;  /* 0x00000038a80b7812 */ /* 0x000fe400078ef824 */
[----:B------:R-:W-:Y:S02]  /*9380*/  SHF.R.S32.HI R13, RZ, 0x3, R12 ;  /* 0x00000003ff0d7819 */ /* 0x000fe4000001140c */
[----:B------:R-:W-:Y:S02]  /*9390*/  LOP3.LUT R11, R11, R14, RZ, 0x3c, !PT ;  /* 0x0000000e0b0b7212 */ /* 0x000fe400078e3cff */
[----:B------:R-:W-:Y:S01]  /*93a0*/  ISETP.GE.AND P3, PT, R36, R135, PT ;  /* 0x000000872400720c */ /* 0x000fe20003f66270 */
[----:B------:R-:W-:-:S04]  /*93b0*/  IMAD R12, R13, 0x1800, R180 ;  /* 0x000018000d0c7824 */ /* 0x000fc800078e02b4 */
[----:B------:R-:W-:Y:S02]  /*93c0*/  IMAD.IADD R11, R12, 0x1, R11 ;  /* 0x000000010c0b7824 */ /* 0x000fe400078e020b */
[C---:B------:R-:W-:Y:S02]  /*93d0*/  IMAD R12, R18.reuse, 0x4800, R134 ;  /* 0x00004800120c7824 */ /* 0x040fe400078e0286 */
[----:B------:R-:W-:-:S03]  /*93e0*/  IMAD R28, R18, 0x4800, R11 ;  /* 0x00004800121c7824 */ /* 0x000fc600078e020b */
[----:B------:R-:W-:Y:S01]  /*93f0*/  LEA R12, R12, R2, 0x1 ;  /* 0x000000020c0c7211 */ /* 0x000fe200078e08ff */
[----:B------:R-:W-:-:S05]  /*9400*/  IMAD R28, R28, 0x2, R2 ;  /* 0x000000021c1c7824 */ /* 0x000fca00078e0202 */
[----:B------:R-:W0:Y:S04]  /*9410*/  LDS.128 R12, [R12+0x18400] ;  /* 0x018400000c0c7984 */ /* 0x000e280000000c00 */
[----:B------:R-:W1:Y:S01]  /*9420*/  LDS.128 R28, [R28+0x18400] ;  /* 0x018400001c1c7984 */ /* 0x000e620000000c00 */
[----:B------:R-:W-:Y:S05]  /*9430*/  @P4 BRA `(.L_x_544) ;  /* 0x0000000400604947 */ /* 0x000fea0003800000 */
[----:B0-----:R-:W-:Y:S01]  /*9440*/  IMAD.MOV.U32 R11, RZ, RZ, R13 ;  /* 0x000000ffff0b7224 */ /* 0x001fe200078e000d */
[----:B------:R-:W-:Y:S01]  /*9450*/  SHF.R.U64 R68, R68, 0x10, R69 ;  /* 0x0000001044447819 */ /* 0x000fe20000001245 */
[----:B------:R-:W-:Y:S01]  /*9460*/  HADD2.F32 R39, -RZ, R158.H1_H1 ;  /* 0x3000009eff277230 */ /* 0x000fe20000004100 */
[----:B------:R-:W-:Y:S01]  /*9470*/  SHF.R.U64 R56, R56, 0x10, R57 ;  /* 0x0000001038387819 */ /* 0x000fe20000001239 */
[----:B-1----:R-:W-:Y:S01]  /*9480*/  HADD2.F32 R37, -RZ, R29.H0_H0 ;  /* 0x2000001dff257230 */ /* 0x002fe20000004100 */
[----:B------:R-:W-:Y:S01]  /*9490*/  SHF.R.U64 R70, R70, 0x10, R71 ;  /* 0x0000001046467819 */ /* 0x000fe20000001247 */
[----:B------:R-:W-:Y:S01]  /*94a0*/  HADD2.F32 R38, -RZ, R11.H0_H0 ;  /* 0x2000000bff267230 */ /* 0x000fe20000004100 */
[----:B------:R-:W-:Y:S01]  /*94b0*/  SHF.R.U64 R58, R58, 0x10, R59 ;  /* 0x000000103a3a7819 */ /* 0x000fe2000000123b */
[----:B------:R-:W-:Y:S02]  /*94c0*/  HADD2.F32 R13, -RZ, R150.H1_H1 ;  /* 0x30000096ff0d7230 */ /* 0x000fe40000004100 */
[----:B------:R-:W-:Y:S01]  /*94d0*/  FMUL.FTZ R40, R37, R39 ;  /* 0x0000002725287220 */ /* 0x000fe20000410000 */
[----:B------:R-:W-:-:S02]  /*94e0*/  HADD2.F32 R158, -RZ, R158.H0_H0 ;  /* 0x2000009eff9e7230 */ /* 0x000fc40000004100 */
[C---:B------:R-:W-:Y:S01]  /*94f0*/  FMUL.FTZ R39, R38.reuse, R39 ;  /* 0x0000002726277220 */ /* 0x040fe20000410000 */
[----:B------:R-:W-:Y:S02]  /*9500*/  HADD2.F32 R150, -RZ, R150.H0_H0 ;  /* 0x20000096ff967230 */ /* 0x000fe40000004100 */
[-C--:B------:R-:W-:Y:S01]  /*9510*/  FFMA.FTZ R38, R38, R13.reuse, -R40 ;  /* 0x0000000d26267223 */ /* 0x080fe20000010828 */
[----:B------:R-:W-:Y:S01]  /*9520*/  SHF.R.U32.HI R40, RZ, 0x10, R57 ;  /* 0x00000010ff287819 */ /* 0x000fe20000011639 */
[----:B------:R-:W-:Y:S01]  /*9530*/  FFMA.FTZ R37, R37, R13, R39 ;  /* 0x0000000d25257223 */ /* 0x000fe20000010027 */
[----:B------:R-:W-:Y:S01]  /*9540*/  SHF.R.U32.HI R39, RZ, 0x10, R69 ;  /* 0x00000010ff277819 */ /* 0x000fe20000011645 */
[----:B------:R-:W-:Y:S02]  /*9550*/  HADD2.F32 R13, -RZ, R29.H1_H1 ;  /* 0x3000001dff0d7230 */ /* 0x000fe40000004100 */
[----:B------:R-:W-:Y:S02]  /*9560*/  HADD2.F32 R68, -RZ, R68.H0_H0 ;  /* 0x20000044ff447230 */ /* 0x000fe40000004100 */
[----:B------:R-:W-:-:S02]  /*9570*/  HADD2.F32 R29, -RZ, R39.H0_H0 ;  /* 0x20000027ff1d7230 */ /* 0x000fc40000004100 */
[----:B------:R-:W-:Y:S02]  /*9580*/  HADD2.F32 R39, -RZ, R11.H1_H1 ;  /* 0x3000000bff277230 */ /* 0x000fe40000004100 */
[----:B------:R-:W-:Y:S02]  /*9590*/  HADD2.F32 R11, -RZ, R40.H0_H0 ;  /* 0x20000028ff0b7230 */ /* 0x000fe40000004100 */
[-C--:B------:R-:W-:Y:S01]  /*95a0*/  FMUL.FTZ R40, R13, R29.reuse ;  /* 0x0000001d0d287220 */ /* 0x080fe20000410000 */
[----:B------:R-:W-:Y:S02]  /*95b0*/  HADD2.F32 R56, -RZ, R56.H0_H0 ;  /* 0x20000038ff387230 */ /* 0x000fe40000004100 */
[C---:B------:R-:W-:Y:S01]  /*95c0*/  FMUL.FTZ R41, R39.reuse, R29 ;  /* 0x0000001d27297220 */ /* 0x040fe20000410000 */
[----:B------:R-:W-:Y:S02]  /*95d0*/  HADD2.F32 R70, -RZ, R70.H0_H0 ;  /* 0x20000046ff467230 */ /* 0x000fe40000004100 */
[----:B------:R-:W-:Y:S01]  /*95e0*/  FFMA.FTZ R29, R39, R11, -R40 ;  /* 0x0000000b271d7223 */ /* 0x000fe20000010828 */
[----:B------:R-:W-:-:S02]  /*95f0*/  HADD2.F32 R40, -RZ, R151.H1_H1 ;  /* 0x30000097ff287230 */ /* 0x000fc40000004100 */
[----:B------:R-:W-:Y:S01]  /*9600*/  FFMA.FTZ R11, R13, R11, R41 ;  /* 0x0000000b0d0b7223 */ /* 0x000fe20000010029 */
[----:B------:R-:W-:Y:S01]  /*9610*/  MOV R13, R15 ;  /* 0x0000000f000d7202 */ /* 0x000fe20000000f00 */
[----:B------:R-:W-:Y:S01]  /*9620*/  HADD2.F32 R15, -RZ, R31.H0_H0 ;  /* 0x2000001fff0f7230 */ /* 0x000fe20000004100 */
[----:B------:R-:W-:Y:S01]  /*9630*/  F2FP.F16.F32.PACK_AB R29, R29, R38 ;  /* 0x000000261d1d723e */ /* 0x000fe200000000ff */
[----:B------:R-:W-:Y:S01]  /*9640*/  HADD2.F32 R41, -RZ, R149.H1_H1 ;  /* 0x30000095ff297230 */ /* 0x000fe20000004100 */
[----:B------:R-:W-:Y:S01]  /*9650*/  F2FP.F16.F32.PACK_AB R11, R11, R37 ;  /* 0x000000250b0b723e */ /* 0x000fe200000000ff */
[--C-:B------:R-:W-:Y:S02]  /*9660*/  HADD2.F32 R39, -RZ, R13.reuse.H0_H0 ;  /* 0x2000000dff277230 */ /* 0x100fe40000004100 */
[----:B------:R-:W-:Y:S01]  /*9670*/  FMUL.FTZ R42, R15, R40 ;  /* 0x000000280f2a7220 */ /* 0x000fe20000410000 */
[----:B------:R-:W-:Y:S02]  /*9680*/  HADD2.F32 R13, -RZ, R13.H1_H1 ;  /* 0x3000000dff0d7230 */ /* 0x000fe40000004100 */
[----:B------:R-:W-:-:S02]  /*9690*/  HADD2.F32 R151, -RZ, R151.H0_H0 ;  /* 0x20000097ff977230 */ /* 0x000fc40000004100 */
[C---:B------:R-:W-:Y:S01]  /*96a0*/  FMUL.FTZ R40, R39.reuse, R40 ;  /* 0x0000002827287220 */ /* 0x040fe20000410000 */
[-C--:B------:R-:W-:Y:S01]  /*96b0*/  FFMA.FTZ R42, R39, R41.reuse, -R42 ;  /* 0x00000029272a7223 */ /* 0x080fe2000001082a */
[----:B------:R-:W-:Y:S01]  /*96c0*/  SHF.R.U32.HI R39, RZ, 0x10, R71 ;  /* 0x00000010ff277819 */ /* 0x000fe20000011647 */
[----:B------:R-:W-:Y:S02]  /*96d0*/  HADD2.F32 R149, -RZ, R149.H0_H0 ;  /* 0x20000095ff957230 */ /* 0x000fe40000004100 */
[----:B------:R-:W-:Y:S01]  /*96e0*/  FFMA.FTZ R40, R15, R41, R40 ;  /* 0x000000290f287223 */ /* 0x000fe20000010028 */
[----:B------:R-:W-:Y:S02]  /*96f0*/  HADD2.F32 R15, -RZ, R31.H1_H1 ;  /* 0x3000001fff0f7230 */ /* 0x000fe40000004100 */
[----:B------:R-:W-:Y:S01]  /*9700*/  HADD2.F32 R31, -RZ, R39.H0_H0 ;  /* 0x20000027ff1f7230 */ /* 0x000fe20000004100 */
[----:B------:R-:W-:Y:S01]  /*9710*/  SHF.R.U32.HI R39, RZ, 0x10, R59 ;  /* 0x00000010ff277819 */ /* 0x000fe2000001163b */
[----:B------:R-:W-:-:S03]  /*9720*/  HADD2.F32 R58, -RZ, R58.H0_H0 ;  /* 0x2000003aff3a7230 */ /* 0x000fc60000004100 */
[-C--:B------:R-:W-:Y:S01]  /*9730*/  FMUL.FTZ R41, R15, R31.reuse ;  /* 0x0000001f0f297220 */ /* 0x080fe20000410000 */
[----:B------:R-:W-:Y:S02]  /*9740*/  HADD2.F32 R39, -RZ, R39.H0_H0 ;  /* 0x20000027ff277230 */ /* 0x000fe40000004100 */
[----:B------:R-:W-:-:S03]  /*9750*/  FMUL.FTZ R31, R13, R31 ;  /* 0x0000001f0d1f7220 */ /* 0x000fc60000410000 */
[-C--:B------:R-:W-:Y:S01]  /*9760*/  FFMA.FTZ R41, R13, R39.reuse, -R41 ;  /* 0x000000270d297223 */ /* 0x080fe20000010829 */
[----:B------:R-:W-:Y:S01]  /*9770*/  FFMA.FTZ R31, R15, R39, R31 ;  /* 0x000000270f1f7223 */ /* 0x000fe2000001001f */
[----:B------:R-:W-:Y:S02]  /*9780*/  HADD2.F32 R13, -RZ, R28.H0_H0 ;  /* 0x2000001cff0d7230 */ /* 0x000fe40000004100 */
[----:B------:R-:W-:Y:S02]  /*9790*/  HADD2.F32 R15, -RZ, R12.H0_H0 ;  /* 0x2000000cff0f7230 */ /* 0x000fe40000004100 */
[----:B------:R-:W-:Y:S02]  /*97a0*/  HADD2.F32 R28, -RZ, R28.H1_H1 ;  /* 0x3000001cff1c7230 */ /* 0x000fe40000004100 */
[-C--:B------:R-:W-:Y:S01]  /*97b0*/  FMUL.FTZ R39, R13, R158.reuse ;  /* 0x0000009e0d277220 */ /* 0x080fe20000410000 */
[----:B------:R-:W-:Y:S02]  /*97c0*/  HADD2.F32 R12, -RZ, R12.H1_H1 ;  /* 0x3000000cff0c7230 */ /* 0x000fe40000004100 */
[----:B------:R-:W-:Y:S01]  /*97d0*/  FMUL.FTZ R158, R15, R158 ;  /* 0x0000009e0f9e7220 */ /* 0x000fe20000410000 */
[----:B------:R-:W-:Y:S01]  /*97e0*/  F2FP.F16.F32.PACK_AB R31, R31, R40 ;  /* 0x000000281f1f723e */ /* 0x000fe200000000ff */
[----:B------:R-:W-:Y:S01]  /*97f0*/  FFMA.FTZ R39, R15, R150, -R39 ;  /* 0x000000960f277223 */ /* 0x000fe20000010827 */
[----:B------:R-:W-:-:S02]  /*9800*/  HADD2.F32 R15, -RZ, R14.H0_H0 ;  /* 0x2000000eff0f7230 */ /* 0x000fc40000004100 */
[----:B------:R-:W-:Y:S01]  /*9810*/  FFMA.FTZ R158, R13, R150, R158 ;  /* 0x000000960d9e7223 */ /* 0x000fe2000001009e */
[-C--:B------:R-:W-:Y:S01]  /*9820*/  FMUL.FTZ R13, R28, R68.reuse ;  /* 0x000000441c0d7220 */ /* 0x080fe20000410000 */
[C---:B------:R-:W-:Y:S01]  /*9830*/  FMUL.FTZ R68, R12.reuse, R68 ;  /* 0x000000440c447220 */ /* 0x040fe20000410000 */
[----:B------:R-:W-:Y:S02]  /*9840*/  HADD2.F32 R14, -RZ, R14.H1_H1 ;  /* 0x3000000eff0e7230 */ /* 0x000fe40000004100 */
[-C--:B------:R-:W-:Y:S01]  /*9850*/  FFMA.FTZ R13, R12, R56.reuse, -R13 ;  /* 0x000000380c0d7223 */ /* 0x080fe2000001080d */
[--C-:B------:R-:W-:Y:S02]  /*9860*/  HADD2.F32 R12, -RZ, R30.reuse.H0_H0 ;  /* 0x2000001eff0c7230 */ /* 0x100fe40000004100 */
[----:B------:R-:W-:Y:S01]  /*9870*/  FFMA.FTZ R68, R28, R56, R68 ;  /* 0x000000381c447223 */ /* 0x000fe20000010044 */
[----:B------:R-:W-:Y:S02]  /*9880*/  HADD2.F32 R30, -RZ, R30.H1_H1 ;  /* 0x3000001eff1e7230 */ /* 0x000fe40000004100 */
[-C--:B------:R-:W-:Y:S01]  /*9890*/  FMUL.FTZ R28, R12, R151.reuse ;  /* 0x000000970c1c7220 */ /* 0x080fe20000410000 */
[----:B------:R-:W-:Y:S01]  /*98a0*/  FMUL.FTZ R151, R15, R151 ;  /* 0x000000970f977220 */ /* 0x000fe20000410000 */
[----:B------:R-:W-:-:S02]  /*98b0*/  F2FP.F16.F32.PACK_AB R68, R68, R158 ;  /* 0x0000009e4444723e */ /* 0x000fc400000000ff */
[-C--:B------:R-:W-:Y:S01]  /*98c0*/  FFMA.FTZ R28, R15, R149.reuse, -R28 ;  /* 0x000000950f1c7223 */ /* 0x080fe2000001081c */
[----:B------:R-:W-:Y:S01]  /*98d0*/  FFMA.FTZ R151, R12, R149, R151 ;  /* 0x000000950c977223 */ /* 0x000fe20000010097 */
[-C--:B------:R-:W-:Y:S01]  /*98e0*/  FMUL.FTZ R12, R30, R70.reuse ;  /* 0x000000461e0c7220 */ /* 0x080fe20000410000 */
[C---:B------:R-:W-:Y:S01]  /*98f0*/  FMUL.FTZ R70, R14.reuse, R70 ;  /* 0x000000460e467220 */ /* 0x040fe20000410000 */
[----:B------:R-:W-:Y:S02]  /*9900*/  F2FP.F16.F32.PACK_AB R15, R41, R42 ;  /* 0x0000002a290f723e */ /* 0x000fe400000000ff */
[-C--:B------:R-:W-:Y:S01]  /*9910*/  FFMA.FTZ R12, R14, R58.reuse, -R12 ;  /* 0x0000003a0e0c7223 */ /* 0x080fe2000001080c */
[----:B------:R-:W-:Y:S01]  /*9920*/  FFMA.FTZ R70, R30, R58, R70 ;  /* 0x0000003a1e467223 */ /* 0x000fe20000010046 */
[----:B------:R-:W-:Y:S01]  /*9930*/  F2FP.F16.F32.PACK_AB R14, R13, R39 ;  /* 0x000000270d0e723e */ /* 0x000fe200000000ff */
[----:B------:R-:W-:Y:S02]  /*9940*/  IMAD.MOV.U32 R13, RZ, RZ, R29 ;  /* 0x000000ffff0d7224 */ /* 0x000fe400078e001d */
[----:B------:R-:W-:Y:S01]  /*9950*/  F2FP.F16.F32.PACK_AB R30, R12, R28 ;  /* 0x0000001c0c1e723e */ /* 0x000fe200000000ff */
[----:B------:R-:W-:Y:S01]  /*9960*/  IMAD.MOV.U32 R29, RZ, RZ, R11 ;  /* 0x000000ffff1d7224 */ /* 0x000fe200078e000b */
[----:B------:R-:W-:Y:S01]  /*9970*/  F2FP.F16.F32.PACK_AB R70, R70, R151 ;  /* 0x000000974646723e */ /* 0x000fe200000000ff */
[----:B------:R-:W-:Y:S01]  /*9980*/  IMAD.MOV.U32 R12, RZ, RZ, R14 ;  /* 0x000000ffff0c7224 */ /* 0x000fe200078e000e */
[----:B------:R-:W-:Y:S01]  /*9990*/  MOV R28, R68 ;  /* 0x00000044001c7202 */ /* 0x000fe20000000f00 */
[----:B------:R-:W-:Y:S01]  /*99a0*/  IMAD.MOV.U32 R14, RZ, RZ, R30 ;  /* 0x000000ffff0e7224 */ /* 0x000fe200078e001e */
[----:B------:R-:W-:-:S07]  /*99b0*/  MOV R30, R70 ;  /* 0x00000046001e7202 */ /* 0x000fce0000000f00 */
.L_x_544:
[----:B------:R-:W-:Y:S05]  /*99c0*/  BSYNC B2 ;  /* 0x0000000000027941 */ /* 0x000fea0003800000 */
.L_x_543:
[----:B------:R-:W-:Y:S01]  /*99d0*/  @!P3 IMAD.WIDE R36, R36, 0x2, R32 ;  /* 0x000000022424b825 */ /* 0x000fe200078e0220 */
[----:B0-----:R2:W-:Y:S04]  /*99e0*/  ST.E.128 desc[UR56][R34.64], R12 ;  /* 0x0000000c22007985 */ /* 0x0015e8000c101d38 */
[----:B-1----:R2:W-:Y:S02]  /*99f0*/  @!P3 ST.E.128 desc[UR56][R36.64], R28 ;  /* 0x0000001c2400b985 */ /* 0x0025e4000c101d38 */
.L_x_542:
[----:B------:R-:W-:Y:S05]  /*9a00*/  BSYNC B1 ;  /* 0x0000000000017941 */ /* 0x000fea0003800000 */
.L_x_541:
[----:B------:R-:W-:-:S13]  /*9a10*/  ISETP.NE.AND P3, PT, R27, RZ, PT ;  /* 0x000000ff1b00720c */ /* 0x000fda0003f65270 */
[----:B------:R-:W-:Y:S05]  /*9a20*/  @!P3 BRA `(.L_x_493) ;  /* 0x0000000c00a0b947 */ /* 0x000fea0003800000 */
[----:B---3--:R-:W3:Y:S01]  /*9a30*/  LDL R11, [R1+0x38] ;  /* 0x00003800010b7983 */ /* 0x008ee20000100800 */
[----:B0-2---:R-:W-:Y:S01]  /*9a40*/  SHF.R.U32.HI R14, RZ, 0x3, R168 ;  /* 0x00000003ff0e7819 */ /* 0x005fe200000116a8 */
[----:B------:R-:W-:Y:S01]  /*9a50*/  BSSY B1, `(.L_x_545) ;  /* 0x000006c000017945 */ /* 0x000fe20003800000 */
[----:B------:R-:W-:-:S04]  /*9a60*/  LEA R34, P3, R8, R118, 0x1 ;  /* 0x0000007608227211 */ /* 0x000fc800078608ff */
[----:B------:R-:W-:Y:S02]  /*9a70*/  LEA.HI.X R35, R8, R115, R111, 0x1, P3 ;  /* 0x0000007308237211 */ /* 0x000fe400018f0c6f */
[----:B------:R-:W-:Y:S02]  /*9a80*/  ISETP.GE.AND P3, PT, R3, R124, PT ;  /* 0x0000007c0300720c */ /* 0x000fe40003f66270 */
[----:B---3--:R-:W-:-:S04]  /*9a90*/  LOP3.LUT P4, RZ, R11, 0x1, RZ, 0xc0, !PT ;  /* 0x000000010bff7812 */ /* 0x008fc8000788c0ff */
[----:B------:R-:W-:-:S04]  /*9aa0*/  SEL R137, R125, R137, !P4 ;  /* 0x000000897d897207 */ /* 0x000fc80006000000 */
[----:B----4-:R-:W-:-:S04]  /*9ab0*/  SHF.R.S32.HI R12, RZ, 0x1f, R137 ;  /* 0x0000001fff0c7819 */ /* 0x010fc80000011489 */
        /* <DEDUP_REMOVED lines=17> */
[----:B------:R-:W-:Y:S01]  /*9bd0*/  SHF.R.U64 R37, R64, 0x10, R65 ;  /* 0x0000001040257819 */ /* 0x000fe20000001241 */
[----:B-1----:R-:W-:Y:S01]  /*9be0*/  IMAD.MOV.U32 R40, RZ, RZ, R29 ;  /* 0x000000ffff287224 */ /* 0x002fe200078e001d */
[----:B------:R-:W-:Y:S01]  /*9bf0*/  SHF.R.U32.HI R64, RZ, 0x10, R65 ;  /* 0x00000010ff407819 */ /* 0x000fe20000011641 */
[----:B------:R-:W-:Y:S01]  /*9c00*/  HADD2.F32 R46, -RZ, R148.H1_H1 ;  /* 0x30000094ff2e7230 */ /* 0x000fe20000004100 */
[--C-:B------:R-:W-:Y:S01]  /*9c10*/  SHF.R.U64 R36, R52, 0x10, R53.reuse ;  /* 0x0000001034247819 */ /* 0x100fe20000001235 */
[----:B0-----:R-:W-:Y:S01]  /*9c20*/  HADD2.F32 R42, -RZ, R13.H1_H1 ;  /* 0x3000000dff2a7230 */ /* 0x001fe20000004100 */
[----:B------:R-:W-:Y:S01]  /*9c30*/  SHF.R.U32.HI R52, RZ, 0x10, R53 ;  /* 0x00000010ff347819 */ /* 0x000fe20000011635 */
[--C-:B------:R-:W-:Y:S01]  /*9c40*/  HADD2.F32 R41, -RZ, R40.reuse.H0_H0 ;  /* 0x20000028ff297230 */ /* 0x100fe20000004100 */
[----:B------:R-:W-:Y:S01]  /*9c50*/  MOV R29, R15 ;  /* 0x0000000f001d7202 */ /* 0x000fe20000000f00 */
[----:B------:R-:W-:Y:S01]  /*9c60*/  HADD2.F32 R40, -RZ, R40.H1_H1 ;  /* 0x30000028ff287230 */ /* 0x000fe20000004100 */
[----:B------:R-:W-:Y:S01]  /*9c70*/  SHF.R.U64 R39, R66, 0x10, R67 ;  /* 0x0000001042277819 */ /* 0x000fe20000001243 */
[----:B------:R-:W-:-:S02]  /*9c80*/  HADD2.F32 R45, -RZ, R64.H0_H0 ;  /* 0x20000040ff2d7230 */ /* 0x000fc40000004100 */
[-C--:B------:R-:W-:Y:S01]  /*9c90*/  FMUL.FTZ R48, R41, R46.reuse ;  /* 0x0000002e29307220 */ /* 0x080fe20000410000 */
[----:B------:R-:W-:Y:S01]  /*9ca0*/  HADD2.F32 R15, -RZ, R13.H0_H0 ;  /* 0x2000000dff0f7230 */ /* 0x000fe20000004100 */
[----:B------:R-:W-:Y:S01]  /*9cb0*/  SHF.R.U32.HI R66, RZ, 0x10, R67 ;  /* 0x00000010ff427819 */ /* 0x000fe20000011643 */
[----:B------:R-:W-:Y:S02]  /*9cc0*/  HADD2.F32 R44, -RZ, R144.H1_H1 ;  /* 0x30000090ff2c7230 */ /* 0x000fe40000004100 */
[-C--:B------:R-:W-:Y:S01]  /*9cd0*/  FMUL.FTZ R47, R40, R45.reuse ;  /* 0x0000002d282f7220 */ /* 0x080fe20000410000 */
[----:B------:R-:W-:Y:S02]  /*9ce0*/  HADD2.F32 R43, -RZ, R52.H0_H0 ;  /* 0x20000034ff2b7230 */ /* 0x000fe40000004100 */
[C---:B------:R-:W-:Y:S01]  /*9cf0*/  FMUL.FTZ R46, R15.reuse, R46 ;  /* 0x0000002e0f2e7220 */ /* 0x040fe20000410000 */
[----:B------:R-:W-:Y:S01]  /*9d00*/  FMUL.FTZ R45, R42, R45 ;  /* 0x0000002d2a2d7220 */ /* 0x000fe20000410000 */
[----:B------:R-:W-:Y:S01]  /*9d10*/  SHF.R.U64 R38, R54, 0x10, R55 ;  /* 0x0000001036267819 */ /* 0x000fe20000001237 */
[-C--:B------:R-:W-:Y:S01]  /*9d20*/  FFMA.FTZ R15, R15, R44.reuse, -R48 ;  /* 0x0000002c0f0f7223 */ /* 0x080fe20000010830 */
[----:B------:R-:W-:Y:S01]  /*9d30*/  FFMA.FTZ R13, R41, R44, R46 ;  /* 0x0000002c290d7223 */ /* 0x000fe2000001002e */
[----:B------:R-:W-:Y:S01]  /*9d40*/  FFMA.FTZ R40, R40, R43, R45 ;  /* 0x0000002b28287223 */ /* 0x000fe2000001002d */
[----:B------:R-:W-:Y:S01]  /*9d50*/  SHF.R.U32.HI R54, RZ, 0x10, R55 ;  /* 0x00000010ff367819 */ /* 0x000fe20000011637 */
[----:B------:R-:W-:-:S02]  /*9d60*/  HADD2.F32 R46, -RZ, R31.H1_H1 ;  /* 0x3000001fff2e7230 */ /* 0x000fc40000004100 */
[----:B------:R-:W-:Y:S01]  /*9d70*/  FFMA.FTZ R42, R42, R43, -R47 ;  /* 0x0000002b2a2a7223 */ /* 0x000fe2000001082f */
[----:B------:R-:W-:Y:S02]  /*9d80*/  HADD2.F32 R45, -RZ, R66.H0_H0 ;  /* 0x20000042ff2d7230 */ /* 0x000fe40000004100 */
[----:B------:R-:W-:Y:S02]  /*9d90*/  HADD2.F32 R50, -RZ, R147.H1_H1 ;  /* 0x30000093ff327230 */ /* 0x000fe40000004100 */
[----:B------:R-:W-:Y:S02]  /*9da0*/  HADD2.F32 R41, -RZ, R31.H0_H0 ;  /* 0x2000001fff297230 */ /* 0x000fe40000004100 */
[----:B------:R-:W-:Y:S01]  /*9db0*/  FMUL.FTZ R47, R46, R45 ;  /* 0x0000002d2e2f7220 */ /* 0x000fe20000410000 */
[--C-:B------:R-:W-:Y:S01]  /*9dc0*/  HADD2.F32 R44, -RZ, R29.reuse.H1_H1 ;  /* 0x3000001dff2c7230 */ /* 0x100fe20000004100 */
[----:B------:R-:W-:Y:S01]  /*9dd0*/  F2FP.F16.F32.PACK_AB R15, R42, R15 ;  /* 0x0000000f2a0f723e */ /* 0x000fe200000000ff */
[----:B------:R-:W-:-:S02]  /*9de0*/  HADD2.F32 R31, -RZ, R29.H0_H0 ;  /* 0x2000001dff1f7230 */ /* 0x000fc40000004100 */
[-C--:B------:R-:W-:Y:S01]  /*9df0*/  FMUL.FTZ R52, R41, R50.reuse ;  /* 0x0000003229347220 */ /* 0x080fe20000410000 */
[----:B------:R-:W-:Y:S02]  /*9e00*/  HADD2.F32 R48, -RZ, R146.H1_H1 ;  /* 0x30000092ff307230 */ /* 0x000fe40000004100 */
[----:B------:R-:W-:Y:S01]  /*9e10*/  FMUL.FTZ R45, R44, R45 ;  /* 0x0000002d2c2d7220 */ /* 0x000fe20000410000 */
[----:B------:R-:W-:Y:S02]  /*9e20*/  HADD2.F32 R43, -RZ, R54.H0_H0 ;  /* 0x20000036ff2b7230 */ /* 0x000fe40000004100 */
[C---:B------:R-:W-:Y:S01]  /*9e30*/  FMUL.FTZ R50, R31.reuse, R50 ;  /* 0x000000321f327220 */ /* 0x040fe20000410000 */
[----:B------:R-:W-:Y:S02]  /*9e40*/  HADD2.F32 R148, -RZ, R148.H0_H0 ;  /* 0x20000094ff947230 */ /* 0x000fe40000004100 */
[----:B------:R-:W-:Y:S01]  /*9e50*/  FFMA.FTZ R29, R31, R48, -R52 ;  /* 0x000000301f1d7223 */ /* 0x000fe20000010834 */
[----:B------:R-:W-:-:S02]  /*9e60*/  HADD2.F32 R146, -RZ, R146.H0_H0 ;  /* 0x20000092ff927230 */ /* 0x000fc40000004100 */
[-C--:B------:R-:W-:Y:S01]  /*9e70*/  FFMA.FTZ R44, R44, R43.reuse, -R47 ;  /* 0x0000002b2c2c7223 */ /* 0x080fe2000001082f */
[----:B------:R-:W-:Y:S01]  /*9e80*/  FFMA.FTZ R46, R46, R43, R45 ;  /* 0x0000002b2e2e7223 */ /* 0x000fe2000001002d */
[----:B------:R-:W-:Y:S01]  /*9e90*/  FFMA.FTZ R31, R41, R48, R50 ;  /* 0x00000030291f7223 */ /* 0x000fe20000010032 */
[--C-:B------:R-:W-:Y:S02]  /*9ea0*/  HADD2.F32 R43, -RZ, R28.reuse.H0_H0 ;  /* 0x2000001cff2b7230 */ /* 0x100fe40000004100 */
[----:B------:R-:W-:Y:S01]  /*9eb0*/  HADD2.F32 R48, -RZ, R37.H0_H0 ;  /* 0x20000025ff307230 */ /* 0x000fe20000004100 */
[----:B------:R-:W-:Y:S01]  /*9ec0*/  F2FP.F16.F32.PACK_AB R44, R44, R29 ;  /* 0x0000001d2c2c723e */ /* 0x000fe200000000ff */
[----:B------:R-:W-:Y:S01]  /*9ed0*/  HADD2.F32 R45, -RZ, R28.H1_H1 ;  /* 0x3000001cff2d7230 */ /* 0x000fe20000004100 */
[----:B------:R-:W-:Y:S01]  /*9ee0*/  F2FP.F16.F32.PACK_AB R29, R40, R13 ;  /* 0x0000000d281d723e */ /* 0x000fe200000000ff */
[--C-:B------:R-:W-:Y:S01]  /*9ef0*/  HADD2.F32 R41, -RZ, R12.reuse.H1_H1 ;  /* 0x3000000cff297230 */ /* 0x100fe20000004100 */
[----:B------:R-:W-:Y:S01]  /*9f00*/  F2FP.F16.F32.PACK_AB R31, R46, R31 ;  /* 0x0000001f2e1f723e */ /* 0x000fe200000000ff */
[----:B------:R-:W-:-:S02]  /*9f10*/  HADD2.F32 R37, -RZ, R12.H0_H0 ;  /* 0x2000000cff257230 */ /* 0x000fc40000004100 */
[----:B------:R-:W-:Y:S01]  /*9f20*/  FMUL.FTZ R12, R43, R148 ;  /* 0x000000942b0c7220 */ /* 0x000fe20000410000 */
[----:B------:R-:W-:Y:S02]  /*9f30*/  HADD2.F32 R36, -RZ, R36.H0_H0 ;  /* 0x20000024ff247230 */ /* 0x000fe40000004100 */
[-C--:B------:R-:W-:Y:S01]  /*9f40*/  FMUL.FTZ R50, R45, R48.reuse ;  /* 0x000000302d327220 */ /* 0x080fe20000410000 */
[----:B------:R-:W-:Y:S01]  /*9f50*/  FMUL.FTZ R48, R41, R48 ;  /* 0x0000003029307220 */ /* 0x000fe20000410000 */
[C---:B------:R-:W-:Y:S01]  /*9f60*/  FMUL.FTZ R28, R37.reuse, R148 ;  /* 0x00000094251c7220 */ /* 0x040fe20000410000 */
[----:B------:R-:W-:Y:S01]  /*9f70*/  FFMA.FTZ R12, R37, R146, -R12 ;  /* 0x00000092250c7223 */ /* 0x000fe2000001080c */
[-C--:B------:R-:W-:Y:S01]  /*9f80*/  FFMA.FTZ R37, R41, R36.reuse, -R50 ;  /* 0x0000002429257223 */ /* 0x080fe20000010832 */
[----:B------:R-:W-:Y:S01]  /*9f90*/  FFMA.FTZ R41, R45, R36, R48 ;  /* 0x000000242d297223 */ /* 0x000fe20000010030 */
[----:B------:R-:W-:Y:S02]  /*9fa0*/  HADD2.F32 R45, -RZ, R39.H0_H0 ;  /* 0x20000027ff2d7230 */ /* 0x000fe40000004100 */
[----:B------:R-:W-:Y:S01]  /*9fb0*/  FFMA.FTZ R28, R43, R146, R28 ;  /* 0x000000922b1c7223 */ /* 0x000fe2000001001c */
[----:B------:R-:W-:Y:S01]  /*9fc0*/  HADD2.F32 R39, -RZ, R30.H0_H0 ;  /* 0x2000001eff277230 */ /* 0x000fe20000004100 */
[----:B------:R-:W-:Y:S01]  /*9fd0*/  F2FP.F16.F32.PACK_AB R12, R37, R12 ;  /* 0x0000000c250c723e */ /* 0x000fe200000000ff */
[----:B------:R-:W-:-:S02]  /*9fe0*/  HADD2.F32 R144, -RZ, R144.H0_H0 ;  /* 0x20000090ff907230 */ /* 0x000fc40000004100 */
[----:B------:R-:W-:Y:S01]  /*9ff0*/  HADD2.F32 R36, -RZ, R14.H0_H0 ;  /* 0x2000000eff247230 */ /* 0x000fe20000004100 */
[----:B------:R-:W-:Y:S01]  /*a000*/  F2FP.F16.F32.PACK_AB R28, R41, R28 ;  /* 0x0000001c291c723e */ /* 0x000fe200000000ff */
[----:B------:R-:W-:Y:S02]  /*a010*/  HADD2.F32 R30, -RZ, R30.H1_H1 ;  /* 0x3000001eff1e7230 */ /* 0x000fe40000004100 */
[-C--:B------:R-:W-:Y:S01]  /*a020*/  FMUL.FTZ R47, R39, R144.reuse ;  /* 0x00000090272f7220 */ /* 0x080fe20000410000 */
[----:B------:R-:W-:Y:S02]  /*a030*/  HADD2.F32 R14, -RZ, R14.H1_H1 ;  /* 0x3000000eff0e7230 */ /* 0x000fe40000004100 */
[----:B------:R-:W-:Y:S01]  /*a040*/  FMUL.FTZ R144, R36, R144 ;  /* 0x0000009024907220 */ /* 0x000fe20000410000 */
[----:B------:R-:W-:Y:S02]  /*a050*/  HADD2.F32 R147, -RZ, R147.H0_H0 ;  /* 0x20000093ff937230 */ /* 0x000fe40000004100 */
[----:B------:R-:W-:Y:S01]  /*a060*/  FMUL.FTZ R49, R30, R45 ;  /* 0x0000002d1e317220 */ /* 0x000fe20000410000 */
[----:B------:R-:W-:-:S02]  /*a070*/  HADD2.F32 R43, -RZ, R38.H0_H0 ;  /* 0x20000026ff2b7230 */ /* 0x000fc40000004100 */
[----:B------:R-:W-:Y:S01]  /*a080*/  FMUL.FTZ R45, R14, R45 ;  /* 0x0000002d0e2d7220 */ /* 0x000fe20000410000 */
[----:B------:R-:W-:Y:S02]  /*a090*/  IMAD.MOV.U32 R13, RZ, RZ, R15 ;  /* 0x000000ffff0d7224 */ /* 0x000fe400078e000f */
[-C--:B------:R-:W-:Y:S01]  /*a0a0*/  FFMA.FTZ R47, R36, R147.reuse, -R47 ;  /* 0x00000093242f7223 */ /* 0x080fe2000001082f */
[----:B------:R-:W-:Y:S01]  /*a0b0*/  FFMA.FTZ R144, R39, R147, R144 ;  /* 0x0000009327907223 */ /* 0x000fe20000010090 */
[-C--:B------:R-:W-:Y:S01]  /*a0c0*/  FFMA.FTZ R14, R14, R43.reuse, -R49 ;  /* 0x0000002b0e0e7223 */ /* 0x080fe20000010831 */
[----:B------:R-:W-:Y:S01]  /*a0d0*/  FFMA.FTZ R45, R30, R43, R45 ;  /* 0x0000002b1e2d7223 */ /* 0x000fe2000001002d */
[----:B------:R-:W-:-:S03]  /*a0e0*/  IMAD.MOV.U32 R15, RZ, RZ, R44 ;  /* 0x000000ffff0f7224 */ /* 0x000fc600078e002c */
[----:B------:R-:W-:Y:S02]  /*a0f0*/  F2FP.F16.F32.PACK_AB R14, R14, R47 ;  /* 0x0000002f0e0e723e */ /* 0x000fe400000000ff */
[----:B------:R-:W-:-:S07]  /*a100*/  F2FP.F16.F32.PACK_AB R30, R45, R144 ;  /* 0x000000902d1e723e */ /* 0x000fce00000000ff */
.L_x_546:
[----:B------:R-:W-:Y:S05]  /*a110*/  BSYNC B1 ;  /* 0x0000000000017941 */ /* 0x000fea0003800000 */
.L_x_545:
[----:B0-----:R0:W-:Y:S01]  /*a120*/  ST.E.128 desc[UR56][R34.64], R12 ;  /* 0x0000000c22007985 */ /* 0x0011e2000c101d38 */
[----:B------:R-:W-:-:S13]  /*a130*/  ISETP.GE.AND P3, PT, R11, R135, PT ;  /* 0x000000870b00720c */ /* 0x000fda0003f66270 */
[----:B------:R-:W-:Y:S05]  /*a140*/  @P3 BRA `(.L_x_493) ;  /* 0x0000000400d83947 */ /* 0x000fea0003800000 */
[----:B------:R-:W-:-:S05]  /*a150*/  IMAD.WIDE R32, R11, 0x2, R32 ;  /* 0x000000020b207825 */ /* 0x000fca00078e0220 */
[----:B-1----:R1:W-:Y:S01]  /*a160*/  ST.E.128 desc[UR56][R32.64], R28 ;  /* 0x0000001c20007985 */ /* 0x0023e2000c101d38 */
[----:B------:R-:W-:Y:S05]  /*a170*/  BRA `(.L_x_493) ;  /* 0x0000000400cc7947 */ /* 0x000fea0003800000 */
.L_x_458:
[----:B------:R-:W-:-:S06]  /*a180*/  UISETP.NE.AND UP0, UPT, UR58, 0x3, UPT ;  /* 0x000000033a00788c */ /* 0x000fcc000bf05270 */
[----:B------:R-:W-:-:S13]  /*a190*/  PLOP3.LUT P2, PT, PT, PT, UP0, 0x80, 0x0 ;  /* 0x000000000000781c */ /* 0x000fda0003f4f008 */
[----:B------:R-:W-:Y:S05]  /*a1a0*/  @!P2 BRA `(.L_x_547) ;  /* 0x000000000004a947 */ /* 0x000fea0003800000 */
[----:B------:R-:W-:Y:S01]  /*a1b0*/  BPT.TRAP 0x1 ;  /* 0x000000040000795c */ /* 0x000fe20000300000 */
.L_x_547:
[----:B------:R-:W-:Y:S01]  /*a1c0*/  LEA R85, R18, R2, 0x3 ;  /* 0x0000000212557211 */ /* 0x000fe200078e18ff */
[----:B------:R-:W-:Y:S01]  /*a1d0*/  BSSY B1, `(.L_x_548) ;  /* 0x0000005000017945 */ /* 0x000fe20003800000 */
[----:B------:R-:W-:Y:S02]  /*a1e0*/  SHF.L.U32 R86, R167, 0x1f, RZ ;  /* 0x0000001fa7567819 */ /* 0x000fe400000006ff */
[----:B------:R-:W-:Y:S02]  /*a1f0*/  SHF.R.S32.HI R82, RZ, 0x1f, R81 ;  /* 0x0000001fff527819 */ /* 0x000fe40000011451 */
[----:B------:R-:W1:Y:S02]  /*a200*/  SYNCS.PHASECHK.TRANS64.TRYWAIT P3, [R85+URZ+0x2a890], R86 ;  /* 0x02a89056550075a7 */ /* 0x000e64000806017f */
[----:B-1----:R-:W-:Y:S05]  /*a210*/  @!P3 BRA `(.L_x_549) ;  /* 0x0000017000c0b947 */ /* 0x002fea0003800000 */
.L_x_809:
[----:B------:R-:W-:Y:S05]  /*a220*/  BSYNC B1 ;  /* 0x0000000000017941 */ /* 0x000fea0003800000 */
.L_x_548:
[----:B------:R-:W-:Y:S01]  /*a230*/  ULDC.64 UR4, c[0x0][0x300] ;  /* 0x0000c00000047ab9 */ /* 0x000fe20000000a00 */
[----:B-----5:R-:W-:Y:S01]  /*a240*/  SHF.R.S32.HI R83, RZ, 0x1f, R80 ;  /* 0x0000001fff537819 */ /* 0x020fe20000011450 */
[----:B------:R-:W-:Y:S01]  /*a250*/  IMAD R14, R82, UR4, RZ ;  /* 0x00000004520e7c24 */ /* 0x000fe2000f8e02ff */
[----:B------:R-:W-:Y:S01]  /*a260*/  ULDC.64 UR6, c[0x0][0x2e8] ;  /* 0x0000ba0000067ab9 */ /* 0x000fe20000000a00 */
[----:B0-----:R-:W-:-:S04]  /*a270*/  IMAD.WIDE.U32 R12, R81, UR4, RZ ;  /* 0x00000004510c7c25 */ /* 0x001fc8000f8e00ff */
[----:B------:R-:W-:Y:S01]  /*a280*/  IMAD R11, R81, UR5, R14 ;  /* 0x00000005510b7c24 */ /* 0x000fe2000f8e020e */
[----:B------:R-:W-:Y:S01]  /*a290*/  ULDC.64 UR4, c[0x0][0x310] ;  /* 0x0000c40000047ab9 */ /* 0x000fe20000000a00 */
[----:B------:R-:W-:Y:S02]  /*a2a0*/  IMAD R84, R24, -0x60, R25 ;  /* 0xffffffa018547824 */ /* 0x000fe400078e0219 */
[----:B------:R-:W-:Y:S02]  /*a2b0*/  IMAD R15, R83, UR4, RZ ;  /* 0x00000004530f7c24 */ /* 0x000fe4000f8e02ff */
[----:B------:R-:W-:Y:S01]  /*a2c0*/  IMAD.IADD R13, R13, 0x1, R11 ;  /* 0x000000010d0d7824 */ /* 0x000fe200078e020b */
[----:B------:R-:W-:Y:S01]  /*a2d0*/  VIMNMX R84, R84, 0x60, PT ;  /* 0x0000006054547848 */ /* 0x000fe20003fe0100 */
[C---:B------:R-:W-:Y:S02]  /*a2e0*/  IMAD R15, R80.reuse, UR5, R15 ;  /* 0x00000005500f7c24 */ /* 0x040fe4000f8e020f */
[----:B------:R-:W-:Y:S01]  /*a2f0*/  IMAD.WIDE.U32 R12, R80, UR4, R12 ;  /* 0x00000004500c7c25 */ /* 0x000fe2000f8e000c */
[----:B------:R-:W-:Y:S01]  /*a300*/  ULDC.64 UR4, c[0x0][0x308] ;  /* 0x0000c20000047ab9 */ /* 0x000fe20000000a00 */
[----:B------:R-:W-:-:S02]  /*a310*/  IADD3 R38, -R166, R84, RZ ;  /* 0x00000054a6267210 */ /* 0x000fc40007ffe1ff */
[----:B------:R-:W-:Y:S02]  /*a320*/  IMAD.IADD R13, R13, 0x1, R15 ;  /* 0x000000010d0d7824 */ /* 0x000fe400078e020f */
[----:B------:R-:W-:Y:S01]  /*a330*/  IMAD.WIDE.U32 R12, R162, UR4, R12 ;  /* 0x00000004a20c7c25 */ /* 0x000fe2000f8e000c */
[----:B------:R-:W-:-:S03]  /*a340*/  UMOV UR4, 0xffffffff ;  /* 0xffffffff00047882 */ /* 0x000fc60000000000 */
[----:B------:R-:W-:Y:S01]  /*a350*/  IMAD R37, R162, UR5, R13 ;  /* 0x00000005a2257c24 */ /* 0x000fe2000f8e020d */
[----:B------:R-:W-:-:S04]  /*a360*/  LEA R36, P3, R12, UR6, 0x1 ;  /* 0x000000060c247c11 */ /* 0x000fc8000f8608ff */
[----:B------:R-:W-:Y:S02]  /*a370*/  LEA.HI.X R37, R12, UR7, R37, 0x1, P3 ;  /* 0x000000070c257c11 */ /* 0x000fe400098f0c25 */
[----:B------:R-:W-:Y:S01]  /*a380*/  ISETP.GE.AND P3, PT, R38, 0x1, PT ;  /* 0x000000012600780c */ /* 0x000fe20003f66270 */
[----:B------:R-:W-:-:S12]  /*a390*/  BRA.DIV UR4, `(.L_x_550) ;  /* 0x0000017204747947 */ /* 0x000fd8000b800000 */
[----:B------:R0:W2:Y:S04]  /*a3a0*/  SHFL.IDX PT, R40, R37, RZ, 0x1c1f ;  /* 0x001c1fff25287589 */ /* 0x0000a800000e0000 */
[----:B------:R0:W3:Y:S02]  /*a3b0*/  SHFL.IDX PT, R39, R36, RZ, 0x1c1f ;  /* 0x001c1fff24277589 */ /* 0x0000e400000e0000 */
.L_x_813:
[----:B------:R-:W-:Y:S04]  /*a3c0*/  BSSY B1, `(.L_x_551) ;  /* 0x0000025000017945 */ /* 0x000fe80003800000 */
[----:B------:R-:W-:Y:S05]  /*a3d0*/  @!P3 BRA `(.L_x_552) ;  /* 0x00000000008cb947 */ /* 0x000fea0003800000 */
[----:B------:R-:W-:Y:S02]  /*a3e0*/  ULDC UR4, c[0x0][0x2f4] ;  /* 0x0000bd0000047ab9 */ /* 0x000fe40000000800 */
[----:B------:R-:W-:Y:S02]  /*a3f0*/  ISETP.GE.AND P5, PT, R16, UR4, PT ;  /* 0x0000000410007c0c */ /* 0x000fe4000bfa6270 */
[----:B------:R-:W-:-:S11]  /*a400*/  ISETP.GE.AND P4, PT, R19, UR4, PT ;  /* 0x0000000413007c0c */ /* 0x000fd6000bf86270 */
[----:B------:R-:W4:Y:S01]  /*a410*/  @!P5 LDS.128 R12, [R29] ;  /* 0x000000001d0cd984 */ /* 0x000f220000000c00 */
[----:B---3--:R-:W-:-:S04]  /*a420*/  @!P5 LEA R34, P3, R16, R39, 0x1 ;  /* 0x000000271022d211 */ /* 0x008fc800078608ff */
[----:B--2---:R-:W-:Y:S02]  /*a430*/  @!P5 LEA.HI.X R35, R16, R40, R17, 0x1, P3 ;  /* 0x000000281023d211 */ /* 0x004fe400018f0c11 */
[----:B------:R-:W-:-:S04]  /*a440*/  @!P4 LEA R32, P3, R19, R39, 0x1 ;  /* 0x000000271320c211 */ /* 0x000fc800078608ff */
[----:B------:R-:W-:Y:S02]  /*a450*/  @!P4 LEA.HI.X R33, R19, R40, R165, 0x1, P3 ;  /* 0x000000281321c211 */ /* 0x000fe400018f0ca5 */
[----:B------:R-:W-:-:S13]  /*a460*/  ISETP.GE.AND P3, PT, R22, UR4, PT ;  /* 0x0000000416007c0c */ /* 0x000fda000bf66270 */
[----:B------:R-:W-:-:S04]  /*a470*/  @!P3 LEA R30, P6, R22, R39, 0x1 ;  /* 0x00000027161eb211 */ /* 0x000fc800078c08ff */
[----:B------:R-:W-:Y:S01]  /*a480*/  @!P3 LEA.HI.X R31, R22, R40, R176, 0x1, P6 ;  /* 0x00000028161fb211 */ /* 0x000fe200030f0cb0 */
[----:B----4-:R2:W-:Y:S01]  /*a490*/  @!P5 ST.E.128 desc[UR56][R34.64], R12 ;  /* 0x0000000c2200d985 */ /* 0x0105e2000c101d38 */
[----:B------:R-:W-:-:S13]  /*a4a0*/  ISETP.GE.AND P5, PT, R0, UR4, PT ;  /* 0x0000000400007c0c */ /* 0x000fda000bfa6270 */
[----:B------:R-:W3:Y:S01]  /*a4b0*/  @!P5 LDS.128 R12, [R28] ;  /* 0x000000001c0cd984 */ /* 0x000ee20000000c00 */
[----:B------:R-:W-:Y:S01]  /*a4c0*/  @!P5 IMAD.SHL.U32 R11, R163, 0x8, RZ ;  /* 0x00000008a30bd824 */ /* 0x000fe200078e00ff */
[----:B--2---:R-:W-:Y:S01]  /*a4d0*/  @!P5 MOV R35, R40 ;  /* 0x000000280023d202 */ /* 0x004fe20000000f00 */
[----:B------:R-:W-:-:S04]  /*a4e0*/  @!P5 IMAD.MOV.U32 R34, RZ, RZ, R39 ;  /* 0x000000ffff22d224 */ /* 0x000fc800078e0027 */
[----:B------:R-:W-:-:S05]  /*a4f0*/  @!P5 IMAD.WIDE R34, R11, 0x2, R34 ;  /* 0x000000020b22d825 */ /* 0x000fca00078e0222 */
[----:B---3--:R2:W-:Y:S01]  /*a500*/  @!P5 ST.E.128 desc[UR56][R34.64], R12 ;  /* 0x0000000c2200d985 */ /* 0x0085e2000c101d38 */
[----:B------:R-:W-:-:S13]  /*a510*/  ISETP.GE.AND P5, PT, R3, UR4, PT ;  /* 0x0000000403007c0c */ /* 0x000fda000bfa6270 */
[----:B------:R-:W3:Y:S01]  /*a520*/  @!P5 LDS.128 R12, [R29+0x3000] ;  /* 0x003000001d0cd984 */ /* 0x000ee20000000c00 */
[----:B------:R-:W-:Y:S01]  /*a530*/  @!P5 IMAD.SHL.U32 R11, R164, 0x8, RZ ;  /* 0x00000008a40bd824 */ /* 0x000fe200078e00ff */
[----:B--2---:R-:W-:Y:S01]  /*a540*/  @!P5 MOV R35, R40 ;  /* 0x000000280023d202 */ /* 0x004fe20000000f00 */
[----:B------:R-:W-:-:S04]  /*a550*/  @!P5 IMAD.MOV.U32 R34, RZ, RZ, R39 ;  /* 0x000000ffff22d224 */ /* 0x000fc800078e0027 */
[----:B------:R-:W-:-:S05]  /*a560*/  @!P5 IMAD.WIDE R34, R11, 0x2, R34 ;  /* 0x000000020b22d825 */ /* 0x000fca00078e0222 */
[----:B---3--:R2:W-:Y:S01]  /*a570*/  @!P5 ST.E.128 desc[UR56][R34.64], R12 ;  /* 0x0000000c2200d985 */ /* 0x0085e2000c101d38 */
[----:B------:R-:W-:-:S03]  /*a580*/  ISETP.GE.AND P5, PT, R23, UR4, PT ;  /* 0x0000000417007c0c */ /* 0x000fc6000bfa6270 */
[----:B------:R-:W3:Y:S10]  /*a590*/  @!P4 LDS.128 R12, [R28+0x3000] ;  /* 0x003000001c0cc984 */ /* 0x000ef40000000c00 */
[----:B--2---:R-:W-:-:S04]  /*a5a0*/  @!P5 LEA R34, P6, R23, R39, 0x1 ;  /* 0x000000271722d211 */ /* 0x004fc800078c08ff */
[----:B------:R-:W-:Y:S01]  /*a5b0*/  @!P5 LEA.HI.X R35, R23, R40, R175, 0x1, P6 ;  /* 0x000000281723d211 */ /* 0x000fe200030f0caf */
[----:B---3--:R-:W-:Y:S04]  /*a5c0*/  @!P4 ST.E.128 desc[UR56][R32.64], R12 ;  /* 0x0000000c2000c985 */ /* 0x008fe8000c101d38 */
[----:B------:R-:W2:Y:S04]  /*a5d0*/  @!P3 LDS.128 R12, [R29+0x6000] ;  /* 0x006000001d0cb984 */ /* 0x000ea80000000c00 */
[----:B--2---:R-:W-:Y:S04]  /*a5e0*/  @!P3 ST.E.128 desc[UR56][R30.64], R12 ;  /* 0x0000000c1e00b985 */ /* 0x004fe8000c101d38 */
[----:B------:R-:W2:Y:S04]  /*a5f0*/  @!P5 LDS.128 R12, [R28+0x6000] ;  /* 0x006000001c0cd984 */ /* 0x000ea80000000c00 */
[----:B--2---:R4:W-:Y:S02]  /*a600*/  @!P5 ST.E.128 desc[UR56][R34.64], R12 ;  /* 0x0000000c2200d985 */ /* 0x0049e4000c101d38 */
.L_x_552:
[----:B------:R-:W-:Y:S05]  /*a610*/  BSYNC B1 ;  /* 0x0000000000017941 */ /* 0x000fea0003800000 */
.L_x_551:
[----:B------:R-:W-:-:S03]  /*a620*/  UMOV UR4, 0xffffffff ;  /* 0xffffffff00047882 */ /* 0x000fc60000000000 */
[----:B------:R-:W-:Y:S05]  /*a630*/  BRA.DIV UR4, `(.L_x_553) ;  /* 0x0000017204187947 */ /* 0x000fea000b800000 */
[----:B--2---:R2:W0:Y:S04]  /*a640*/  SHFL.IDX PT, R40, R37, 0x1, 0x1c1f ;  /* 0x003c1f0025287f89 */ /* 0x00442800000e0000 */
[----:B---3--:R2:W3:Y:S02]  /*a650*/  SHFL.IDX PT, R39, R36, 0x1, 0x1c1f ;  /* 0x003c1f0024277f89 */ /* 0x0084e400000e0000 */
.L_x_817:
[----:B------:R-:W-:-:S13]  /*a660*/  ISETP.GE.AND P3, PT, R38, 0x41, PT ;  /* 0x000000412600780c */ /* 0x000fda0003f66270 */
[----:B------:R-:W-:Y:S05]  /*a670*/  @!P3 BRA `(.L_x_493) ;  /* 0x00000000008cb947 */ /* 0x000fea0003800000 */
[----:B------:R-:W-:Y:S02]  /*a680*/  ULDC UR4, c[0x0][0x2f4] ;  /* 0x0000bd0000047ab9 */ /* 0x000fe40000000800 */
[----:B------:R-:W-:Y:S02]  /*a690*/  ISETP.GE.AND P5, PT, R16, UR4, PT ;  /* 0x0000000410007c0c */ /* 0x000fe4000bfa6270 */
[----:B------:R-:W-:-:S11]  /*a6a0*/  ISETP.GE.AND P4, PT, R19, UR4, PT ;  /* 0x0000000413007c0c */ /* 0x000fd6000bf86270 */
[----:B----4-:R-:W4:Y:S01]  /*a6b0*/  @!P5 LDS.128 R12, [R29+0x2000] ;  /* 0x002000001d0cd984 */ /* 0x010f220000000c00 */
[----:B---3--:R-:W-:-:S04]  /*a6c0*/  @!P5 LEA R34, P3, R16, R39, 0x1 ;  /* 0x000000271022d211 */ /* 0x008fc800078608ff */
[----:B0-----:R-:W-:Y:S02]  /*a6d0*/  @!P5 LEA.HI.X R35, R16, R40, R17, 0x1, P3 ;  /* 0x000000281023d211 */ /* 0x001fe400018f0c11 */
[----:B------:R-:W-:-:S04]  /*a6e0*/  @!P4 LEA R32, P3, R19, R39, 0x1 ;  /* 0x000000271320c211 */ /* 0x000fc800078608ff */
[----:B------:R-:W-:Y:S02]  /*a6f0*/  @!P4 LEA.HI.X R33, R19, R40, R165, 0x1, P3 ;  /* 0x000000281321c211 */ /* 0x000fe400018f0ca5 */
[----:B------:R-:W-:-:S13]  /*a700*/  ISETP.GE.AND P3, PT, R22, UR4, PT ;  /* 0x0000000416007c0c */ /* 0x000fda000bf66270 */
[----:B------:R-:W-:-:S04]  /*a710*/  @!P3 LEA R30, P6, R22, R39, 0x1 ;  /* 0x00000027161eb211 */ /* 0x000fc800078c08ff */
[----:B------:R-:W-:Y:S01]  /*a720*/  @!P3 LEA.HI.X R31, R22, R40, R176, 0x1, P6 ;  /* 0x00000028161fb211 */ /* 0x000fe200030f0cb0 */
[----:B----4-:R0:W-:Y:S01]  /*a730*/  @!P5 ST.E.128 desc[UR56][R34.64], R12 ;  /* 0x0000000c2200d985 */ /* 0x0101e2000c101d38 */
[----:B------:R-:W-:-:S13]  /*a740*/  ISETP.GE.AND P5, PT, R0, UR4, PT ;  /* 0x0000000400007c0c */ /* 0x000fda000bfa6270 */
[----:B------:R-:W3:Y:S01]  /*a750*/  @!P5 LDS.128 R12, [R28+0x2000] ;  /* 0x002000001c0cd984 */ /* 0x000ee20000000c00 */
[----:B------:R-:W-:Y:S01]  /*a760*/  @!P5 IMAD.SHL.U32 R11, R163, 0x8, RZ ;  /* 0x00000008a30bd824 */ /* 0x000fe200078e00ff */
[----:B0-----:R-:W-:Y:S01]  /*a770*/  @!P5 MOV R35, R40 ;  /* 0x000000280023d202 */ /* 0x001fe20000000f00 */
[----:B------:R-:W-:-:S04]  /*a780*/  @!P5 IMAD.MOV.U32 R34, RZ, RZ, R39 ;  /* 0x000000ffff22d224 */ /* 0x000fc800078e0027 */
[----:B------:R-:W-:-:S05]  /*a790*/  @!P5 IMAD.WIDE R34, R11, 0x2, R34 ;  /* 0x000000020b22d825 */ /* 0x000fca00078e0222 */
[----:B---3--:R0:W-:Y:S01]  /*a7a0*/  @!P5 ST.E.128 desc[UR56][R34.64], R12 ;  /* 0x0000000c2200d985 */ /* 0x0081e2000c101d38 */
[----:B------:R-:W-:-:S13]  /*a7b0*/  ISETP.GE.AND P5, PT, R3, UR4, PT ;  /* 0x0000000403007c0c */ /* 0x000fda000bfa6270 */
[----:B------:R-:W3:Y:S01]  /*a7c0*/  @!P5 LDS.128 R12, [R29+0x5000] ;  /* 0x005000001d0cd984 */ /* 0x000ee20000000c00 */
[----:B------:R-:W-:Y:S01]  /*a7d0*/  @!P5 IMAD.SHL.U32 R11, R164, 0x8, RZ ;  /* 0x00000008a40bd824 */ /* 0x000fe200078e00ff */
[----:B0-----:R-:W-:Y:S01]  /*a7e0*/  @!P5 MOV R35, R40 ;  /* 0x000000280023d202 */ /* 0x001fe20000000f00 */
[----:B------:R-:W-:-:S04]  /*a7f0*/  @!P5 IMAD.MOV.U32 R34, RZ, RZ, R39 ;  /* 0x000000ffff22d224 */ /* 0x000fc800078e0027 */
[----:B------:R-:W-:-:S05]  /*a800*/  @!P5 IMAD.WIDE R34, R11, 0x2, R34 ;  /* 0x000000020b22d825 */ /* 0x000fca00078e0222 */
[----:B---3--:R0:W-:Y:S01]  /*a810*/  @!P5 ST.E.128 desc[UR56][R34.64], R12 ;  /* 0x0000000c2200d985 */ /* 0x0081e2000c101d38 */
[----:B------:R-:W-:-:S03]  /*a820*/  ISETP.GE.AND P5, PT, R23, UR4, PT ;  /* 0x0000000417007c0c */ /* 0x000fc6000bfa6270 */
[----:B------:R-:W3:Y:S10]  /*a830*/  @!P4 LDS.128 R12, [R28+0x5000] ;  /* 0x005000001c0cc984 */ /* 0x000ef40000000c00 */
[----:B0-----:R-:W-:-:S04]  /*a840*/  @!P5 LEA R34, P6, R23, R39, 0x1 ;  /* 0x000000271722d211 */ /* 0x001fc800078c08ff */
[----:B------:R-:W-:Y:S01]  /*a850*/  @!P5 LEA.HI.X R35, R23, R40, R175, 0x1, P6 ;  /* 0x000000281723d211 */ /* 0x000fe200030f0caf */
[----:B---3--:R-:W-:Y:S04]  /*a860*/  @!P4 ST.E.128 desc[UR56][R32.64], R12 ;  /* 0x0000000c2000c985 */ /* 0x008fe8000c101d38 */
[----:B------:R-:W0:Y:S04]  /*a870*/  @!P3 LDS.128 R12, [R29+0x8000] ;  /* 0x008000001d0cb984 */ /* 0x000e280000000c00 */
[----:B0-----:R-:W-:Y:S04]  /*a880*/  @!P3 ST.E.128 desc[UR56][R30.64], R12 ;  /* 0x0000000c1e00b985 */ /* 0x001fe8000c101d38 */
[----:B------:R-:W0:Y:S04]  /*a890*/  @!P5 LDS.128 R12, [R28+0x8000] ;  /* 0x008000001c0cd984 */ /* 0x000e280000000c00 */
[----:B0-----:R0:W-:Y:S02]  /*a8a0*/  @!P5 ST.E.128 desc[UR56][R34.64], R12 ;  /* 0x0000000c2200d985 */ /* 0x0011e4000c101d38 */
.L_x_493:
[----:B------:R-:W-:Y:S05]  /*a8b0*/  BSYNC B0 ;  /* 0x0000000000007941 */ /* 0x000fea0003800000 */
.L_x_457:
[----:B---3--:R-:W3:Y:S01]  /*a8c0*/  S2R R11, SR_TID.X ;  /* 0x00000000000b7919 */ /* 0x008ee20000002100 */
[----:B------:R-:W-:Y:S01]  /*a8d0*/  @!PT LDS RZ, [RZ] ;  /* 0x00000000fffff984 */ /* 0x000fe20000000800 */
[----:B------:R-:W-:Y:S01]  /*a8e0*/  @!PT LDS RZ, [RZ] ;  /* 0x00000000fffff984 */ /* 0x000fe20000000800 */
[----:B------:R-:W-:Y:S01]  /*a8f0*/  @!PT LDS RZ, [RZ] ;  /* 0x00000000fffff984 */ /* 0x000fe20000000800 */
[----:B------:R-:W-:Y:S01]  /*a900*/  @!PT LDS RZ, [RZ] ;  /* 0x00000000fffff984 */ /* 0x000fe20000000800 */
[----:B------:R5:W-:Y:S06]  /*a910*/  MEMBAR.ALL.CTA ;  /* 0x0000000000007992 */ /* 0x000bec0000008000 */
[----:B-----5:R-:W5:Y:S01]  /*a920*/  FENCE.VIEW.ASYNC.S ;  /* 0x00000000000073c6 */ /* 0x020f620000000000 */
[----:B------:R-:W-:Y:S05]  /*a930*/  WARPSYNC.ALL ;  /* 0x0000000000007948 */ /* 0x000fea0003800000 */
[----:B------:R-:W-:Y:S01]  /*a940*/  BSSY B0, `(.L_x_554) ;  /* 0x0000009000007945 */ /* 0x000fe20003800000 */
[----:B---3--:R-:W-:Y:S01]  /*a950*/  LOP3.LUT R11, R11, 0x7f, RZ, 0xc0, !PT ;  /* 0x0000007f0b0b7812 */ /* 0x008fe200078ec0ff */
[----:B-----5:R3:W-:Y:S03]  /*a960*/  BAR.SYNC.DEFER_BLOCKING R218, 0x80 ;  /* 0x000200da0000751d */ /* 0x0207e60000010000 */
[----:B------:R-:W-:-:S13]  /*a970*/  ISETP.NE.AND P3, PT, R11, RZ, PT ;  /* 0x000000ff0b00720c */ /* 0x000fda0003f65270 */
[----:B------:R-:W-:-:S05]  /*a980*/  @!P3 VIADD R11, R85, 0x2a8a0 ;  /* 0x0002a8a0550bb836 */ /* 0x000fca0000000000 */
[----:B------:R-:W-:-:S04]  /*a990*/  @!P3 PRMT R11, RZ, 0x654, R11 ;  /* 0x00000654ff0bb816 */ /* 0x000fc8000000000b */
[----:B------:R3:W-:Y:S01]  /*a9a0*/  @!P3 SYNCS.ARRIVE.TRANS64.RED.A1T0 RZ, [R11+URZ], RZ ;  /* 0x000000ff0bffb9a7 */ /* 0x0007e2000810043f */
[----:B------:R-:W-:Y:S05]  /*a9b0*/  @!P2 BRA `(.L_x_555) ;  /* 0x000000000004a947 */ /* 0x000fea0003800000 */
[----:B------:R-:W-:Y:S01]  /*a9c0*/  BPT.TRAP 0x1 ;  /* 0x000000040000795c */ /* 0x000fe20000300000 */
.L_x_555:
[----:B------:R-:W-:Y:S05]  /*a9d0*/  BSYNC B0 ;  /* 0x0000000000007941 */ /* 0x000fea0003800000 */
.L_x_554:
[----:B------:R-:W5:Y:S01]  /*a9e0*/  SYNCS.PHASECHK.TRANS64.TRYWAIT P2, [R85+URZ+0x2a8b0], R86 ;  /* 0x02a8b056550075a7 */ /* 0x000f62000804017f */
[----:B------:R-:W-:Y:S04]  /*a9f0*/  BSSY B0, `(.L_x_556) ;  /* 0x0000002000007945 */ /* 0x000fe80003800000 */
[----:B-----5:R-:W-:Y:S05]  /*aa00*/  @!P2 BRA `(.L_x_557) ;  /* 0x0000016c0070a947 */ /* 0x020fea0003800000 */
.L_x_818:
[----:B------:R-:W-:Y:S05]  /*aa10*/  BSYNC B0 ;  /* 0x0000000000007941 */ /* 0x000fea0003800000 */
.L_x_556:
[----:B------:R-:W-:Y:S01]  /*aa20*/  ULDC.64 UR4, c[0x0][0x328] ;  /* 0x0000ca0000047ab9 */ /* 0x000fe20000000a00 */
[----:B------:R-:W-:Y:S01]  /*aa30*/  ULDC.64 UR6, c[0x0][0x318] ;  /* 0x0000c60000067ab9 */ /* 0x000fe20000000a00 */
[----:B------:R-:W-:Y:S01]  /*aa40*/  IMAD R82, R82, UR4, RZ ;  /* 0x0000000452527c24 */ /* 0x000fe2000f8e02ff */
[----:B------:R-:W-:Y:S01]  /*aa50*/  BSSY B0, `(.L_x_558) ;  /* 0x000002b000007945 */ /* 0x000fe20003800000 */
[----:B0-2-4-:R-:W-:-:S04]  /*aa60*/  IMAD.WIDE.U32 R12, R81, UR4, RZ ;  /* 0x00000004510c7c25 */ /* 0x015fc8000f8e00ff */
[----:B------:R-:W-:Y:S01]  /*aa70*/  IMAD R81, R81, UR5, R82 ;  /* 0x0000000551517c24 */ /* 0x000fe2000f8e0252 */
[----:B------:R-:W-:Y:S01]  /*aa80*/  ULDC.64 UR4, c[0x0][0x338] ;  /* 0x0000ce0000047ab9 */ /* 0x000fe20000000a00 */
[----:B------:R-:W-:Y:S02]  /*aa90*/  IMAD.IADD R84, R84, 0x1, -R166 ;  /* 0x0000000154547824 */ /* 0x000fe400078e0aa6 */
[----:B------:R-:W-:Y:S02]  /*aaa0*/  IMAD R83, R83, UR4, RZ ;  /* 0x0000000453537c24 */ /* 0x000fe4000f8e02ff */
[----:B------:R-:W-:Y:S02]  /*aab0*/  IMAD.IADD R13, R13, 0x1, R81 ;  /* 0x000000010d0d7824 */ /* 0x000fe400078e0251 */
[C---:B------:R-:W-:Y:S02]  /*aac0*/  IMAD R83, R80.reuse, UR5, R83 ;  /* 0x0000000550537c24 */ /* 0x040fe4000f8e0253 */
[----:B------:R-:W-:Y:S01]  /*aad0*/  IMAD.WIDE.U32 R12, R80, UR4, R12 ;  /* 0x00000004500c7c25 */ /* 0x000fe2000f8e000c */
[----:B------:R-:W-:-:S03]  /*aae0*/  ULDC.64 UR4, c[0x0][0x330] ;  /* 0x0000cc0000047ab9 */ /* 0x000fc60000000a00 */
[----:B------:R-:W-:Y:S01]  /*aaf0*/  IMAD R34, R18, 0x3000, R4 ;  /* 0x0000300012227824 */ /* 0x000fe200078e0204 */
[----:B------:R-:W-:-:S03]  /*ab00*/  IADD3 R13, R13, R83, RZ ;  /* 0x000000530d0d7210 */ /* 0x000fc60007ffe0ff */
[----:B------:R-:W-:-:S04]  /*ab10*/  IMAD.WIDE.U32 R12, R162, UR4, R12 ;  /* 0x00000004a20c7c25 */ /* 0x000fc8000f8e000c */
[----:B---3--:R-:W-:Y:S01]  /*ab20*/  IMAD R11, R162, UR5, R13 ;  /* 0x00000005a20b7c24 */ /* 0x008fe2000f8e020d */
[----:B------:R-:W-:-:S04]  /*ab30*/  LEA R35, P2, R12, UR6, 0x1 ;  /* 0x000000060c237c11 */ /* 0x000fc8000f8408ff */
[----:B------:R-:W-:Y:S01]  /*ab40*/  LEA.HI.X R36, R12, UR7, R11, 0x1, P2 ;  /* 0x000000070c247c11 */ /* 0x000fe200090f0c0b */
[----:B------:R-:W-:Y:S01]  /*ab50*/  IMAD.IADD R11, R127, 0x1, R34 ;  /* 0x000000017f0b7824 */ /* 0x000fe200078e0222 */
[----:B------:R-:W-:Y:S01]  /*ab60*/  ISETP.GE.AND P2, PT, R84, 0x1, PT ;  /* 0x000000015400780c */ /* 0x000fe20003f46270 */
[----:B-1----:R0:W1:Y:S01]  /*ab70*/  SHFL.IDX PT, R30, R35, RZ, 0x1c1f ;  /* 0x001c1fff231e7589 */ /* 0x00206200000e0000 */
[----:B------:R-:W-:Y:S01]  /*ab80*/  LEA R34, R34, R122, 0x1 ;  /* 0x0000007a22227211 */ /* 0x000fe200078e08ff */
[----:B------:R-:W-:Y:S02]  /*ab90*/  IMAD R11, R11, 0x2, R122 ;  /* 0x000000020b0b7824 */ /* 0x000fe400078e027a */
[----:B------:R0:W2:Y:S08]  /*aba0*/  SHFL.IDX PT, R31, R36, RZ, 0x1c1f ;  /* 0x001c1fff241f7589 */ /* 0x0000b000000e0000 */
[----:B0-----:R-:W-:Y:S05]  /*abb0*/  @!P2 BRA `(.L_x_559) ;  /* 0x000000000050a947 */ /* 0x001fea0003800000 */
[----:B------:R-:W-:-:S13]  /*abc0*/  ISETP.NE.AND P2, PT, R5, RZ, PT ;  /* 0x000000ff0500720c */ /* 0x000fda0003f45270 */
[----:B------:R-:W0:Y:S01]  /*abd0*/  @P2 LDS.128 R12, [R34] ;  /* 0x00000000220c2984 */ /* 0x000e220000000c00 */
[----:B-1----:R-:W-:-:S04]  /*abe0*/  @P2 LEA R32, P4, R16, R30, 0x1 ;  /* 0x0000001e10202211 */ /* 0x002fc800078808ff */
[----:B--2---:R-:W-:Y:S02]  /*abf0*/  @P2 LEA.HI.X R33, R16, R31, R17, 0x1, P4 ;  /* 0x0000001f10212211 */ /* 0x004fe400020f0c11 */
[----:B------:R-:W-:-:S13]  /*ac00*/  ISETP.NE.AND P4, PT, R21, RZ, PT ;  /* 0x000000ff1500720c */ /* 0x000fda0003f85270 */
[----:B------:R-:W-:-:S04]  /*ac10*/  @P4 LEA R28, P5, R19, R30, 0x1 ;  /* 0x0000001e131c4211 */ /* 0x000fc800078a08ff */
[----:B------:R-:W-:Y:S01]  /*ac20*/  @P4 LEA.HI.X R29, R19, R31, R165, 0x1, P5 ;  /* 0x0000001f131d4211 */ /* 0x000fe200028f0ca5 */
[----:B0-----:R0:W-:Y:S01]  /*ac30*/  @P2 ST.E.128 desc[UR56][R32.64], R12 ;  /* 0x0000000c20002985 */ /* 0x0011e2000c101d38 */
[----:B------:R-:W-:-:S13]  /*ac40*/  ISETP.NE.AND P2, PT, R10, RZ, PT ;  /* 0x000000ff0a00720c */ /* 0x000fda0003f45270 */
[----:B------:R-:W1:Y:S01]  /*ac50*/  @P2 LDS.128 R12, [R11] ;  /* 0x000000000b0c2984 */ /* 0x000e620000000c00 */
[----:B------:R-:W-:-:S04]  /*ac60*/  @P2 IMAD.SHL.U32 R37, R163, 0x8, RZ ;  /* 0x00000008a3252824 */ /* 0x000fc800078e00ff */
[----:B0-----:R-:W-:-:S05]  /*ac70*/  @P2 IMAD.WIDE R32, R37, 0x2, R30 ;  /* 0x0000000225202825 */ /* 0x001fca00078e021e */
[----:B-1----:R-:W-:Y:S01]  /*ac80*/  @P2 ST.E.128 desc[UR56][R32.64], R12 ;  /* 0x0000000c20002985 */ /* 0x002fe2000c101d38 */
[----:B------:R-:W-:-:S13]  /*ac90*/  ISETP.NE.AND P2, PT, R20, RZ, PT ;  /* 0x000000ff1400720c */ /* 0x000fda0003f45270 */
[----:B------:R-:W0:Y:S01]  /*aca0*/  @P2 LDS.128 R12, [R34+0x3000] ;  /* 0x00300000220c2984 */ /* 0x000e220000000c00 */
[----:B------:R-:W-:-:S05]  /*acb0*/  @P2 SHF.L.U32 R37, R164, 0x3, RZ ;  /* 0x00000003a4252819 */ /* 0x000fca00000006ff */
[----:B------:R-:W-:-:S05]  /*acc0*/  @P2 IMAD.WIDE R30, R37, 0x2, R30 ;  /* 0x00000002251e2825 */ /* 0x000fca00078e021e */
[----:B0-----:R-:W-:Y:S04]  /*acd0*/  @P2 ST.E.128 desc[UR56][R30.64], R12 ;  /* 0x0000000c1e002985 */ /* 0x001fe8000c101d38 */
[----:B------:R-:W0:Y:S04]  /*ace0*/  @P4 LDS.128 R12, [R11+0x3000] ;  /* 0x003000000b0c4984 */ /* 0x000e280000000c00 */
[----:B0-----:R0:W-:Y:S02]  /*acf0*/  @P4 ST.E.128 desc[UR56][R28.64], R12 ;  /* 0x0000000c1c004985 */ /* 0x0011e4000c101d38 */
.L_x_559:
[----:B------:R-:W-:Y:S05]  /*ad00*/  BSYNC B0 ;  /* 0x0000000000007941 */ /* 0x000fea0003800000 */
.L_x_558:
[----:B------:R-:W-:Y:S01]  /*ad10*/  ISETP.GE.AND P2, PT, R84, 0x41, PT ;  /* 0x000000415400780c */ /* 0x000fe20003f46270 */
[----:B--2---:R2:W3:Y:S01]  /*ad20*/  SHFL.IDX PT, R31, R36, 0x1, 0x1c1f ;  /* 0x003c1f00241f7f89 */ /* 0x0044e200000e0000 */
[----:B------:R-:W-:Y:S03]  /*ad30*/  BSSY B0, `(.L_x_560) ;  /* 0x0000017000007945 */ /* 0x000fe60003800000 */
[----:B-1----:R2:W1:Y:S08]  /*ad40*/  SHFL.IDX PT, R30, R35, 0x1, 0x1c1f ;  /* 0x003c1f00231e7f89 */ /* 0x00247000000e0000 */
[----:B--2---:R-:W-:Y:S05]  /*ad50*/  @!P2 BRA `(.L_x_561) ;  /* 0x000000000050a947 */ /* 0x004fea0003800000 */
[----:B------:R-:W-:-:S13]  /*ad60*/  ISETP.NE.AND P2, PT, R5, RZ, PT ;  /* 0x000000ff0500720c */ /* 0x000fda0003f45270 */
[----:B0-----:R-:W0:Y:S01]  /*ad70*/  @P2 LDS.128 R12, [R34+0x2000] ;  /* 0x00200000220c2984 */ /* 0x001e220000000c00 */
[----:B-1----:R-:W-:-:S04]  /*ad80*/  @P2 LEA R32, P4, R16, R30, 0x1 ;  /* 0x0000001e10202211 */ /* 0x002fc800078808ff */
[----:B---3--:R-:W-:Y:S02]  /*ad90*/  @P2 LEA.HI.X R33, R16, R31, R17, 0x1, P4 ;  /* 0x0000001f10212211 */ /* 0x008fe400020f0c11 */
[----:B------:R-:W-:-:S13]  /*ada0*/  ISETP.NE.AND P4, PT, R21, RZ, PT ;  /* 0x000000ff1500720c */ /* 0x000fda0003f85270 */
[----:B------:R-:W-:-:S04]  /*adb0*/  @P4 LEA R28, P5, R19, R30, 0x1 ;  /* 0x0000001e131c4211 */ /* 0x000fc800078a08ff */
[----:B------:R-:W-:Y:S01]  /*adc0*/  @P4 LEA.HI.X R29, R19, R31, R165, 0x1, P5 ;  /* 0x0000001f131d4211 */ /* 0x000fe200028f0ca5 */
[----:B0-----:R0:W-:Y:S01]  /*add0*/  @P2 ST.E.128 desc[UR56][R32.64], R12 ;  /* 0x0000000c20002985 */ /* 0x0011e2000c101d38 */
[----:B------:R-:W-:-:S13]  /*ade0*/  ISETP.NE.AND P2, PT, R10, RZ, PT ;  /* 0x000000ff0a00720c */ /* 0x000fda0003f45270 */
[----:B------:R-:W1:Y:S01]  /*adf0*/  @P2 LDS.128 R12, [R11+0x2000] ;  /* 0x002000000b0c2984 */ /* 0x000e620000000c00 */
[----:B------:R-:W-:-:S04]  /*ae00*/  @P2 IMAD.SHL.U32 R35, R163, 0x8, RZ ;  /* 0x00000008a3232824 */ /* 0x000fc800078e00ff */
[----:B0-----:R-:W-:-:S05]  /*ae10*/  @P2 IMAD.WIDE R32, R35, 0x2, R30 ;  /* 0x0000000223202825 */ /* 0x001fca00078e021e */
[----:B-1----:R-:W-:Y:S01]  /*ae20*/  @P2 ST.E.128 desc[UR56][R32.64], R12 ;  /* 0x0000000c20002985 */ /* 0x002fe2000c101d38 */
[----:B------:R-:W-:-:S13]  /*ae30*/  ISETP.NE.AND P2, PT, R20, RZ, PT ;  /* 0x000000ff1400720c */ /* 0x000fda0003f45270 */
[----:B------:R-:W0:Y:S01]  /*ae40*/  @P2 LDS.128 R12, [R34+0x5000] ;  /* 0x00500000220c2984 */ /* 0x000e220000000c00 */
[----:B------:R-:W-:-:S04]  /*ae50*/  @P2 IMAD.SHL.U32 R35, R164, 0x8, RZ ;  /* 0x00000008a4232824 */ /* 0x000fc800078e00ff */
[----:B------:R-:W-:-:S05]  /*ae60*/  @P2 IMAD.WIDE R30, R35, 0x2, R30 ;  /* 0x00000002231e2825 */ /* 0x000fca00078e021e */
[----:B0-----:R-:W-:Y:S04]  /*ae70*/  @P2 ST.E.128 desc[UR56][R30.64], R12 ;  /* 0x0000000c1e002985 */ /* 0x001fe8000c101d38 */
[----:B------:R-:W0:Y:S04]  /*ae80*/  @P4 LDS.128 R12, [R11+0x5000] ;  /* 0x005000000b0c4984 */ /* 0x000e280000000c00 */
[----:B0-----:R2:W-:Y:S02]  /*ae90*/  @P4 ST.E.128 desc[UR56][R28.64], R12 ;  /* 0x0000000c1c004985 */ /* 0x0015e4000c101d38 */
.L_x_561:
[----:B------:R-:W-:Y:S05]  /*aea0*/  BSYNC B0 ;  /* 0x0000000000007941 */ /* 0x000fea0003800000 */
.L_x_560:
[----:B------:R-:W4:Y:S01]  /*aeb0*/  LDL R11, [R1+0x38] ;  /* 0x00003800010b7983 */ /* 0x000f220000100800 */
[----:B------:R-:W-:Y:S01]  /*aec0*/  @!P3 IADD3 R85, R85, 0x2a8c0, RZ ;  /* 0x0002a8c05555b810 */ /* 0x000fe20007ffe0ff */
[----:B------:R-:W-:Y:S01]  /*aed0*/  VIADD R18, R18, 0x1 ;  /* 0x0000000112127836 */ /* 0x000fe20000000000 */
[----:B------:R-:W-:Y:S01]  /*aee0*/  PLOP3.LUT P2, PT, PT, PT, PT, 0x8, 0x0 ;  /* 0x000000000000781c */ /* 0x000fe20003f4e170 */
[----:B------:R-:W-:Y:S01]  /*aef0*/  @!PT LDS RZ, [RZ] ;  /* 0x00000000fffff984 */ /* 0x000fe20000000800 */
[----:B------:R-:W-:Y:S01]  /*af00*/  @!PT LDS RZ, [RZ] ;  /* 0x00000000fffff984 */ /* 0x000fe20000000800 */
[----:B------:R-:W-:Y:S01]  /*af10*/  @!PT LDS RZ, [RZ] ;  /* 0x00000000fffff984 */ /* 0x000fe20000000800 */
[----:B------:R-:W-:Y:S01]  /*af20*/  @!PT LDS RZ, [RZ] ;  /* 0x00000000fffff984 */ /* 0x000fe20000000800 */
[----:B------:R5:W-:Y:S06]  /*af30*/  MEMBAR.ALL.CTA ;  /* 0x0000000000007992 */ /* 0x000bec0000008000 */
[----:B-----5:R-:W5:Y:S01]  /*af40*/  FENCE.VIEW.ASYNC.S ;  /* 0x00000000000073c6 */ /* 0x020f620000000000 */
[----:B------:R-:W-:Y:S01]  /*af50*/  @!P3 PRMT R85, RZ, 0x654, R85 ;  /* 0x00000654ff55b816 */ /* 0x000fe20000000055 */
[----:B-----5:R0:W-:Y:S06]  /*af60*/  BAR.SYNC.DEFER_BLOCKING R218, 0x80 ;  /* 0x000200da0000751d */ /* 0x0201ec0000010000 */
[----:B------:R1:W-:Y:S01]  /*af70*/  @!P3 SYNCS.ARRIVE.TRANS64.RED.A1T0 RZ, [R85+URZ], RZ ;  /* 0x000000ff55ffb9a7 */ /* 0x0003e2000810043f */
[----:B------:R-:W-:-:S04]  /*af80*/  ISETP.NE.AND P3, PT, R18, 0x2, PT ;  /* 0x000000021200780c */ /* 0x000fc80003f65270 */
[----:B0-2---:R-:W-:Y:S02]  /*af90*/  SEL R12, RZ, 0x1, P3 ;  /* 0x00000001ff0c7807 */ /* 0x005fe40001800000 */
[----:B------:R-:W-:Y:S02]  /*afa0*/  SEL R18, R18, RZ, P3 ;  /* 0x000000ff12127207 */ /* 0x000fe40001800000 */
[----:B------:R-:W-:Y:S02]  /*afb0*/  LOP3.LUT R167, R167, R12, RZ, 0x3c, !PT ;  /* 0x0000000ca7a77212 */ /* 0x000fe400078e3cff */
[----:B----4-:R-:W-:-:S13]  /*afc0*/  LOP3.LUT P4, RZ, R11, 0x2, RZ, 0xc0, !PT ;  /* 0x000000020bff7812 */ /* 0x010fda000788c0ff */
[----:B-1----:R-:W-:Y:S05]  /*afd0*/  @P4 BRA `(.L_x_562) ;  /* 0xffffff7800cc4947 */ /* 0x002fea000383ffff */
.L_x_452:
[----:B------:R-:W-:Y:S01]  /*afe0*/  BSSY B0, `(.L_x_563) ;  /* 0x0000005000007945 */ /* 0x000fe20003800000 */
[----:B------:R-:W-:-:S03]  /*aff0*/  IMAD.MOV.U32 R3, RZ, RZ, RZ ;  /* 0x000000ffff037224 */ /* 0x000fc600078e00ff */
[----:B------:R-:W-:Y:S05]  /*b000*/  @P2 BRA `(.L_x_564) ;  /* 0x0000000000082947 */ /* 0x000fea0003800000 */
[----:B------:R-:W1:Y:S02]  /*b010*/  FENCE.VIEW.ASYNC.G ;  /* 0x00000000000073c6 */ /* 0x000e640000000100 */
[----:B-1----:R-:W-:Y:S06]  /*b020*/  BAR.ARV 0xc, 0x180 ;  /* 0x0306000000007b1d */ /* 0x002fec0000002000 */
.L_x_564:
[----:B------:R-:W-:Y:S05]  /*b030*/  BSYNC B0 ;  /* 0x0000000000007941 */ /* 0x000fea0003800000 */
.L_x_563:
[----:B------:R-:W2:Y:S01]  /*b040*/  LDL R0, [R1+0x38] ;  /* 0x0000380001007983 */ /* 0x000ea20000100800 */
[----:B------:R-:W-:Y:S01]  /*b050*/  BSSY B0, `(.L_x_565) ;  /* 0x0000020000007945 */ /* 0x000fe20003800000 */
[----:B--2---:R-:W-:-:S13]  /*b060*/  LOP3.LUT P0, RZ, R0, 0x4, RZ, 0xc0, !PT ;  /* 0x0000000400ff7812 */ /* 0x004fda000780c0ff */
        /* <DEDUP_REMOVED lines=12> */
[----:B0-----:R-:W-:Y:S01]  /*b130*/  IADD3 R4, R3, 0xffffffe, RZ ;  /* 0x0ffffffe03047810 */ /* 0x001fe20007ffe0ff */
[----:B------:R-:W-:-:S05]  /*b140*/  IMAD.MOV R3, RZ, RZ, -R10 ;  /* 0x000000ffff037224 */ /* 0x000fca00078e0a0a */
[----:B------:R0:W1:Y:S02]  /*b150*/  F2I.FTZ.U32.TRUNC.NTZ R5, R4 ;  /* 0x0000000400057305 */ /* 0x000064000021f000 */
[----:B0-----:R-:W-:Y:S01]  /*b160*/  MOV R4, RZ ;  /* 0x000000ff00047202 */ /* 0x001fe20000000f00 */
[----:B-1----:R-:W-:-:S04]  /*b170*/  IMAD.MOV R7, RZ, RZ, -R5 ;  /* 0x000000ffff077224 */ /* 0x002fc800078e0a05 */
[----:B------:R-:W-:-:S04]  /*b180*/  IMAD R7, R7, R6, RZ ;  /* 0x0000000607077224 */ /* 0x000fc800078e02ff */
[----:B------:R-:W-:-:S06]  /*b190*/  IMAD.HI.U32 R5, R5, R7, R4 ;  /* 0x0000000705057227 */ /* 0x000fcc00078e0004 */
        /* <DEDUP_REMOVED lines=8> */
[----:B------:R-:W-:-:S04]  /*b220*/  IMAD.MOV.U32 R3, RZ, RZ, R5 ;  /* 0x000000ffff037224 */ /* 0x000fc800078e0005 */
[----:B------:R-:W-:Y:S01]  /*b230*/  @!P2 IMAD.MOV R3, RZ, RZ, -R3 ;  /* 0x000000ffff03a224 */ /* 0x000fe200078e0a03 */
[----:B------:R-:W-:-:S07]  /*b240*/  @!P1 LOP3.LUT R3, RZ, R9, RZ, 0x33, !PT ;  /* 0x00000009ff039212 */ /* 0x000fce00078e33ff */
.L_x_566:
[----:B------:R-:W-:Y:S05]  /*b250*/  BSYNC B0 ;  /* 0x0000000000007941 */ /* 0x000fea0003800000 */
.L_x_565:
[-C--:B------:R-:W-:Y:S01]  /*b260*/  IMAD R182, R200, R3.reuse, RZ ;  /* 0x00000003c8b67224 */ /* 0x080fe200078e02ff */
[----:B------:R-:W-:Y:S02]  /*b270*/  PLOP3.LUT P0, PT, PT, PT, PT, 0x80, 0x0 ;  /* 0x000000000000781c */ /* 0x000fe40003f0f070 */
[----:B------:R-:W-:Y:S02]  /*b280*/  CS2R R86, SRZ ;  /* 0x0000000000567805 */ /* 0x000fe4000001ff00 */
[----:B------:R-:W-:Y:S02]  /*b290*/  MOV R0, RZ ;  /* 0x000000ff00007202 */ /* 0x000fe40000000f00 */
[----:B------:R-:W-:Y:S02]  /*b2a0*/  CS2R R84, SRZ ;  /* 0x0000000000547805 */ /* 0x000fe4000001ff00 */
[----:B------:R-:W-:Y:S01]  /*b2b0*/  VIADDMNMX R72, R182, R3, R142, PT ;  /* 0x00000003b6487246 */ /* 0x000fe2000380018e */
[----:B------:R-:W-:Y:S01]  /*b2c0*/  IMAD.MOV.U32 R3, RZ, RZ, RZ ;  /* 0x000000ffff037224 */ /* 0x000fe200078e00ff */
[----:B------:R-:W-:-:S02]  /*b2d0*/  CS2R R82, SRZ ;  /* 0x0000000000527805 */ /* 0x000fc4000001ff00 */
[----:B------:R-:W-:Y:S02]  /*b2e0*/  CS2R R80, SRZ ;  /* 0x0000000000507805 */ /* 0x000fe4000001ff00 */
[----:B------:R-:W-:Y:S02]  /*b2f0*/  ISETP.GT.AND P1, PT, R72, R182, PT ;  /* 0x000000b64800720c */ /* 0x000fe40003f24270 */
        /* <DEDUP_REMOVED lines=29> */
[----:B------:R-:W2:Y:S01]  /*b4d0*/  LDL R4, [R1+0x64] ;  /* 0x0000640001047983 */ /* 0x000ea20000100800 */
[----:B------:R-:W-:-:S06]  /*b4e0*/  ULOP3.LUT UP0, URZ, UR59, 0x1bf, URZ, 0xc0, !UPT ;  /* 0x000001bf3b3f7892 */ /* 0x000fcc000f80c03f */
[----:B------:R-:W-:Y:S01]  /*b4f0*/  PLOP3.LUT P0, PT, PT, PT, UP0, 0x80, 0x0 ;  /* 0x000000000000781c */ /* 0x000fe20003f0f008 */
[----:B--2---:R-:W1:Y:S02]  /*b500*/  SHFL.IDX PT, R0, R4, RZ, 0x1f ;  /* 0x00001fff04007589 */ /* 0x004e6400000e0000 */
[----:B-1----:R-:W-:-:S04]  /*b510*/  LEA.HI R3, R0, R0, RZ, 0x1 ;  /* 0x0000000000037211 */ /* 0x002fc800078f08ff */
[----:B------:R-:W-:-:S05]  /*b520*/  LOP3.LUT R3, R3, 0x1e, RZ, 0xc0, !PT ;  /* 0x0000001e03037812 */ /* 0x000fca00078ec0ff */
[----:B------:R-:W-:-:S05]  /*b530*/  IMAD.IADD R3, R0, 0x1, -R3 ;  /* 0x0000000100037824 */ /* 0x000fca00078e0a03 */
[----:B------:R-:W-:-:S04]  /*b540*/  LEA R3, R3, UR59, 0xd ;  /* 0x0000003b03037c11 */ /* 0x000fc8000f8e68ff */
[----:B------:R-:W-:-:S04]  /*b550*/  SHF.R.U32.HI R3, RZ, 0x4, R3 ;  /* 0x00000004ff037819 */ /* 0x000fc80000011603 */
[----:B------:R-:W-:Y:S01]  /*b560*/  LOP3.LUT R36, R3, 0x3fff, RZ, 0xc0, !PT ;  /* 0x00003fff03247812 */ /* 0x000fe200078ec0ff */
[----:B------:R-:W-:Y:S06]  /*b570*/  @!P0 BRA `(.L_x_568) ;  /* 0x0000000000408947 */ /* 0x000fec0003800000 */
        /* <DEDUP_REMOVED lines=15> */
[----:B-1-3-5:R-:W-:Y:S05]  /*b670*/  CALL.ABS.NOINC R14 ;  /* 0x000000000e007343 */ /* 0x02afea0003c00000 */
.L_x_568:
[----:B------:R-:W-:Y:S02]  /*b680*/  ULDC UR4, c[0x0][0x3f4] ;  /* 0x0000fd0000047ab9 */ /* 0x000fe40000000800 */
[----:B------:R-:W-:-:S13]  /*b690*/  ISETP.LT.AND P0, PT, RZ, UR4, PT ;  /* 0x00000004ff007c0c */ /* 0x000fda000bf01270 */
[----:B------:R-:W-:Y:S05]  /*b6a0*/  @P0 BRA `(.L_x_569) ;  /* 0x00000000003c0947 */ /* 0x000fea0003800000 */
[----:B------:R-:W-:-:S04]  /*b6b0*/  LEA.HI R0, R191, R191, RZ, 0x1 ;  /* 0x000000bfbf007211 */ /* 0x000fc800078f08ff */
[----:B------:R-:W-:-:S04]  /*b6c0*/  LOP3.LUT R0, R0, 0xfffffffe, RZ, 0xc0, !PT ;  /* 0xfffffffe00007812 */ /* 0x000fc800078ec0ff */
[----:B------:R-:W-:-:S04]  /*b6d0*/  IADD3 R0, R191, -R0, RZ ;  /* 0x80000000bf007210 */ /* 0x000fc80007ffe0ff */
[----:B------:R-:W-:-:S04]  /*b6e0*/  SHF.L.U32 R3, R0, 0x1f, RZ ;  /* 0x0000001f00037819 */ /* 0x000fc800000006ff */
[----:B------:R1:W2:Y:S03]  /*b6f0*/  SYNCS.PHASECHK.TRANS64.TRYWAIT P0, [R2+URZ+0x2a800], R3 ;  /* 0x02a80003020075a7 */ /* 0x0002a6000800017f */
[----:B--2---:R-:W-:Y:S05]  /*b700*/  @!P0 NANOSLEEP.SYNCS 0x989680 ;  /* 0x009896800000895d */ /* 0x004fea0003900000 */
[----:B------:R-:W2:Y:S01]  /*b710*/  @!P0 SYNCS.PHASECHK.TRANS64 P0, [R2+URZ+0x2a800], R3 ;  /* 0x02a80003020085a7 */ /* 0x000ea2000800007f */
[----:B------:R-:W-:Y:S04]  /*b720*/  BSSY B0, `(.L_x_570) ;  /* 0x0000006000007945 */ /* 0x000fe80003800000 */
[----:B--2---:R-:W-:Y:S05]  /*b730*/  @P0 BRA `(.L_x_571) ;  /* 0x0000000000100947 */ /* 0x004fea0003800000 */
.L_x_572:
[----:B--2---:R2:W4:Y:S02]  /*b740*/  SYNCS.PHASECHK.TRANS64.TRYWAIT P0, [R2+URZ+0x2a800], R3 ;  /* 0x02a80003020075a7 */ /* 0x004524000800017f */
[----:B----4-:R-:W-:Y:S05]  /*b750*/  @!P0 NANOSLEEP.SYNCS 0x989680 ;  /* 0x009896800000895d */ /* 0x010fea0003900000 */
[----:B------:R-:W4:Y:S02]  /*b760*/  @!P0 SYNCS.PHASECHK.TRANS64 P0, [R2+URZ+0x2a800], R3 ;  /* 0x02a80003020085a7 */ /* 0x000f24000800007f */
[----:B----4-:R-:W-:Y:S05]  /*b770*/  @!P0 BRA `(.L_x_572) ;  /* 0xfffffffc00f08947 */ /* 0x010fea000383ffff */
.L_x_571:
[----:B------:R-:W-:Y:S05]  /*b780*/  BSYNC B0 ;  /* 0x0000000000007941 */ /* 0x000fea0003800000 */
.L_x_570:
[----:B------:R-:W-:Y:S05]  /*b790*/  BRA `(.L_x_573) ;  /* 0x0000005800787947 */ /* 0x000fea0003800000 */
.L_x_569:
[----:B-----5:R-:W-:Y:S01]  /*b7a0*/  SHF.R.S32.HI R0, RZ, 0x1f, R141 ;  /* 0x0000001fff007819 */ /* 0x020fe2000001148d */
[----:B------:R-:W-:Y:S01]  /*b7b0*/  ULOP3.LUT UP0, URZ, UR59, 0x3ff, URZ, 0xc0, !UPT ;  /* 0x000003ff3b3f7892 */ /* 0x000fe2000f80c03f */
[----:B------:R-:W-:Y:S01]  /*b7c0*/  ULDC.64 UR4, c[0x0][0x3f8] ;  /* 0x0000fe0000047ab9 */ /* 0x000fe20000000a00 */
[----:B------:R-:W-:Y:S02]  /*b7d0*/  ULDC.64 UR6, c[0x0][0x408] ;  /* 0x0001020000067ab9 */ /* 0x000fe40000000a00 */
[C---:B------:R-:W-:Y:S02]  /*b7e0*/  IMAD R4, R0.reuse, UR4, RZ ;  /* 0x0000000400047c24 */ /* 0x040fe4000f8e02ff */
[----:B------:R-:W-:Y:S01]  /*b7f0*/  IMAD R0, R0, UR6, RZ ;  /* 0x0000000600007c24 */ /* 0x000fe2000f8e02ff */
[----:B------:R-:W-:Y:S01]  /*b800*/  PLOP3.LUT P2, PT, PT, PT, UP0, 0x80, 0x0 ;  /* 0x000000000000781c */ /* 0x000fe20003f4f008 */
[C---:B------:R-:W-:Y:S02]  /*b810*/  IMAD R3, R141.reuse, UR5, R4 ;  /* 0x000000058d037c24 */ /* 0x040fe4000f8e0204 */
[----:B------:R-:W-:Y:S01]  /*b820*/  IMAD.WIDE.U32 R24, R141, UR4, RZ ;  /* 0x000000048d187c25 */ /* 0x000fe2000f8e00ff */
[----:B------:R-:W-:-:S03]  /*b830*/  ULDC.64 UR4, c[0x0][0x3e8] ;  /* 0x0000fa0000047ab9 */ /* 0x000fc60000000a00 */
[C---:B------:R-:W-:Y:S01]  /*b840*/  IMAD R41, R141.reuse, UR7, R0 ;  /* 0x000000078d297c24 */ /* 0x040fe2000f8e0200 */
[----:B------:R-:W-:Y:S01]  /*b850*/  LEA R38, P0, R24, UR4, 0x1 ;  /* 0x0000000418267c11 */ /* 0x000fe2000f8008ff */
[----:B------:R-:W-:Y:S01]  /*b860*/  IMAD.WIDE.U32 R4, R141, UR6, RZ ;  /* 0x000000068d047c25 */ /* 0x000fe2000f8e00ff */
[----:B------:R-:W-:-:S03]  /*b870*/  ULDC.64 UR6, c[0x0][0x400] ;  /* 0x0001000000067ab9 */ /* 0x000fc60000000a00 */
[----:B------:R-:W-:Y:S01]  /*b880*/  IMAD.IADD R3, R3, 0x1, R25 ;  /* 0x0000000103037824 */ /* 0x000fe200078e0219 */
[----:B------:R-:W-:Y:S01]  /*b890*/  LEA R40, P1, R4, UR6, 0x1 ;  /* 0x0000000604287c11 */ /* 0x000fe2000f8208ff */
[----:B------:R-:W-:-:S03]  /*b8a0*/  IMAD.IADD R41, R41, 0x1, R5 ;  /* 0x0000000129297824 */ /* 0x000fc600078e0205 */
[----:B------:R-:W-:Y:S02]  /*b8b0*/  LEA.HI.X R24, R24, UR5, R3, 0x1, P0 ;  /* 0x0000000518187c11 */ /* 0x000fe400080f0c03 */
[----:B------:R-:W-:Y:S01]  /*b8c0*/  LEA.HI.X R41, R4, UR7, R41, 0x1, P1 ;  /* 0x0000000704297c11 */ /* 0x000fe200088f0c29 */
        /* <DEDUP_REMOVED lines=16> */
[----:B-1-3--:R-:W-:Y:S05]  /*b9d0*/  CALL.ABS.NOINC R14 ;  /* 0x000000000e007343 */ /* 0x00afea0003c00000 */
.L_x_574:
[----:B------:R-:W-:Y:S01]  /*b9e0*/  ULDC.U8 UR4, c[0x0][0x410] ;  /* 0x0001040000047ab9 */ /* 0x000fe20000000000 */
[----:B------:R-:W-:Y:S01]  /*b9f0*/  BSSY B0, `(.L_x_575) ;  /* 0x0000570000007945 */ /* 0x000fe20003800000 */
[----:B------:R-:W-:Y:S02]  /*ba00*/  ISETP.NE.AND P0, PT, RZ, UR4, PT ;  /* 0x00000004ff007c0c */ /* 0x000fe4000bf05270 */
[----:B0-----:R-:W-:-:S11]  /*ba10*/  LEA R6, R145, R166, 0x7 ;  /* 0x000000a691067211 */ /* 0x001fd600078e38ff */
[----:B------:R-:W-:Y:S05]  /*ba20*/  @!P0 BRA `(.L_x_576) ;  /* 0x0000002800ac8947 */ /* 0x000fea0003800000 */
[----:B------:R-:W-:-:S03]  /*ba30*/  UMOV UR4, 0xffffffff ;  /* 0xffffffff00047882 */ /* 0x000fc60000000000 */
[----:B------:R-:W-:Y:S05]  /*ba40*/  BRA.DIV UR4, `(.L_x_577) ;  /* 0x0000015e04747947 */ /* 0x000fea000b800000 */
[----:B------:R0:W1:Y:S04]  /*ba50*/  SHFL.IDX PT, R37, R24, RZ, 0x1c1f ;  /* 0x001c1fff18257589 */ /* 0x00006800000e0000 */
[----:B------:R-:W2:Y:S04]  /*ba60*/  SHFL.IDX PT, R38, R38, RZ, 0x1c1f ;  /* 0x001c1fff26267589 */ /* 0x000ea800000e0000 */
[----:B------:R-:W4:Y:S04]  /*ba70*/  SHFL.IDX PT, R41, R41, RZ, 0x1c1f ;  /* 0x001c1fff29297589 */ /* 0x000f2800000e0000 */
[----:B------:R-:W0:Y:S02]  /*ba80*/  SHFL.IDX PT, R40, R40, RZ, 0x1c1f ;  /* 0x001c1fff28287589 */ /* 0x000e2400000e0000 */
.L_x_824:
[----:B------:R-:W-:Y:S01]  /*ba90*/  ULDC UR4, c[0x0][0x448] ;  /* 0x0001120000047ab9 */ /* 0x000fe20000000800 */
[----:B------:R-:W-:Y:S01]  /*baa0*/  LOP3.LUT R3, R177, 0x18, R16, 0xf8, !PT ;  /* 0x00000018b1037812 */ /* 0x000fe200078ef810 */
[----:B------:R-:W-:Y:S01]  /*bab0*/  IMAD R42, R143, UR4, RZ ;  /* 0x000000048f2a7c24 */ /* 0x000fe2000f8e02ff */
[----:B------:R-:W-:Y:S01]  /*bac0*/  BSSY B1, `(.L_x_578) ;  /* 0x0000051000017945 */ /* 0x000fe20003800000 */
[----:B------:R-:W-:Y:S02]  /*bad0*/  LOP3.LUT P0, RZ, R219, 0x4, RZ, 0xc0, !PT ;  /* 0x00000004dbff7812 */ /* 0x000fe4000780c0ff */
[----:B------:R-:W-:Y:S02]  /*bae0*/  CS2R R4, SRZ ;  /* 0x0000000000047805 */ /* 0x000fe4000001ff00 */
[----:B------:R-:W-:Y:S02]  /*baf0*/  LOP3.LUT R0, R3, R178, RZ, 0x3c, !PT ;  /* 0x000000b203007212 */ /* 0x000fe400078e3cff */
[----:B------:R-:W-:-:S02]  /*bb00*/  CS2R R8, SRZ ;  /* 0x0000000000087805 */ /* 0x000fc4000001ff00 */
[----:B------:R-:W-:Y:S01]  /*bb10*/  ISETP.GE.AND P1, PT, R6, R42, PT ;  /* 0x0000002a0600720c */ /* 0x000fe20003f26270 */
[----:B------:R-:W-:Y:S01]  /*bb20*/  IMAD R42, R145, -0x80, R42 ;  /* 0xffffff80912a7824 */ /* 0x000fe200078e022a */
[----:B------:R-:W-:Y:S01]  /*bb30*/  CS2R R6, SRZ ;  /* 0x0000000000067805 */ /* 0x000fe2000001ff00 */
[----:B------:R-:W-:Y:S01]  /*bb40*/  IMAD.IADD R3, R179, 0x1, R0 ;  /* 0x00000001b3037824 */ /* 0x000fe200078e0200 */
[----:B------:R-:W-:Y:S02]  /*bb50*/  CS2R R10, SRZ ;  /* 0x00000000000a7805 */ /* 0x000fe4000001ff00 */
[----:B------:R-:W-:Y:S02]  /*bb60*/  CS2R R12, SRZ ;  /* 0x00000000000c7805 */ /* 0x000fe4000001ff00 */
[----:B------:R-:W-:Y:S01]  /*bb70*/  CS2R R14, SRZ ;  /* 0x00000000000e7805 */ /* 0x000fe2000001ff00 */
[----:B------:R-:W-:Y:S01]  /*bb80*/  IMAD R3, R3, 0x2, R2 ;  /* 0x0000000203037824 */ /* 0x000fe200078e0202 */
[----:B------:R-:W-:-:S02]  /*bb90*/  CS2R R20, SRZ ;  /* 0x0000000000147805 */ /* 0x000fc4000001ff00 */
[----:B0-----:R-:W-:Y:S02]  /*bba0*/  CS2R R24, SRZ ;  /* 0x0000000000187805 */ /* 0x001fe4000001ff00 */
[----:B------:R-:W-:Y:S02]  /*bbb0*/  CS2R R26, SRZ ;  /* 0x00000000001a7805 */ /* 0x000fe4000001ff00 */
[----:B------:R-:W-:Y:S02]  /*bbc0*/  CS2R R28, SRZ ;  /* 0x00000000001c7805 */ /* 0x000fe4000001ff00 */
[----:B---3--:R-:W-:Y:S02]  /*bbd0*/  CS2R R30, SRZ ;  /* 0x00000000001e7805 */ /* 0x008fe4000001ff00 */
[C---:B------:R-:W-:Y:S01]  /*bbe0*/  IADD3 R43, R3.reuse, 0xc400, RZ ;  /* 0x0000c400032b7810 */ /* 0x040fe20007ffe0ff */
[----:B------:R-:W-:Y:S01]  /*bbf0*/  VIADD R0, R3, 0xc440 ;  /* 0x0000c44003007836 */ /* 0x000fe20000000000 */
[----:B------:R-:W-:Y:S01]  /*bc00*/  CS2R R32, SRZ ;  /* 0x0000000000207805 */ /* 0x000fe2000001ff00 */
[----:B------:R-:W-:Y:S06]  /*bc10*/  @P1 BRA `(.L_x_579) ;  /* 0x0000000000ec1947 */ /* 0x000fec0003800000 */
[----:B------:R-:W3:Y:S01]  /*bc20*/  LDL R45, [R1+0x40] ;  /* 0x00004000012d7983 */ /* 0x000ee20000100800 */
[----:B------:R-:W-:-:S03]  /*bc30*/  ULDC UR4, c[0x0][0x3f4] ;  /* 0x0000fd0000047ab9 */ /* 0x000fc60000000800 */
[----:B------:R-:W3:Y:S01]  /*bc40*/  LDL R44, [R1+0x3c] ;  /* 0x00003c00012c7983 */ /* 0x000ee20000100800 */
[----:B------:R-:W-:Y:S02]  /*bc50*/  ISETP.GE.AND P2, PT, R160, UR4, PT ;  /* 0x00000004a0007c0c */ /* 0x000fe4000bf46270 */
[----:B------:R-:W-:Y:S02]  /*bc60*/  CS2R R20, SRZ ;  /* 0x0000000000147805 */ /* 0x000fe4000001ff00 */
[----:B------:R-:W-:Y:S02]  /*bc70*/  ISETP.GE.AND P3, PT, R170, UR4, PT ;  /* 0x00000004aa007c0c */ /* 0x000fe4000bf66270 */
[----:B------:R-:W-:Y:S02]  /*bc80*/  CS2R R4, SRZ ;  /* 0x0000000000047805 */ /* 0x000fe4000001ff00 */
[----:B------:R-:W-:Y:S02]  /*bc90*/  ISETP.GE.AND P4, PT, R169, UR4, PT ;  /* 0x00000004a9007c0c */ /* 0x000fe4000bf86270 */
[----:B------:R-:W-:-:S03]  /*bca0*/  CS2R R24, SRZ ;  /* 0x0000000000187805 */ /* 0x000fc6000001ff00 */
[----:B-1----:R-:W-:Y:S01]  /*bcb0*/  @!P2 MOV R9, R37 ;  /* 0x000000250009a202 */ /* 0x002fe20000000f00 */
[----:B--2---:R-:W-:-:S03]  /*bcc0*/  @!P2 IMAD.MOV.U32 R8, RZ, RZ, R38 ;  /* 0x000000ffff08a224 */ /* 0x004fc600078e0026 */
[----:B------:R-:W-:Y:S01]  /*bcd0*/  @!P3 IADD3 R28, P1, R38, R222, RZ ;  /* 0x000000de261cb210 */ /* 0x000fe20007f3e0ff */
[----:B------:R-:W-:Y:S02]  /*bce0*/  @!P2 IMAD.MOV.U32 R6, RZ, RZ, R40 ;  /* 0x000000ffff06a224 */ /* 0x000fe400078e0028 */
[----:B----4-:R-:W-:Y:S01]  /*bcf0*/  @!P2 IMAD.MOV.U32 R7, RZ, RZ, R41 ;  /* 0x000000ffff07a224 */ /* 0x010fe200078e0029 */
[----:B------:R-:W-:Y:S01]  /*bd00*/  @!P3 IADD3.X R29, R37, R221, RZ, P1, !PT ;  /* 0x000000dd251db210 */ /* 0x000fe20000ffe4ff */
[----:B------:R-:W-:-:S04]  /*bd10*/  @!P2 IMAD.WIDE R8, R160, 0x2, R8 ;  /* 0x00000002a008a825 */ /* 0x000fc800078e0208 */
[----:B------:R-:W-:Y:S01]  /*bd20*/  @!P2 IMAD.WIDE R30, R160, 0x2, R6 ;  /* 0x00000002a01ea825 */ /* 0x000fe200078e0206 */
[----:B------:R0:W5:Y:S01]  /*bd30*/  @!P2 LD.E.64 R20, desc[UR56][R8.64] ;  /* 0x000000380814a980 */ /* 0x000162000c101b00 */
[----:B------:R-:W-:-:S03]  /*bd40*/  @!P3 IADD3 R10, P1, R40, R222, RZ ;  /* 0x000000de280ab210 */ /* 0x000fc60007f3e0ff */
[----:B------:R-:W5:Y:S01]  /*bd50*/  @!P2 LD.E.64 R4, desc[UR56][R30.64] ;  /* 0x000000381e04a980 */ /* 0x000f62000c101b00 */
[----:B------:R-:W-:Y:S02]  /*bd60*/  ISETP.GE.AND P2, PT, R172, UR4, PT ;  /* 0x00000004ac007c0c */ /* 0x000fe4000bf46270 */
[-C--:B------:R-:W-:Y:S02]  /*bd70*/  @!P4 IADD3 R12, P5, R38, R225.reuse, RZ ;  /* 0x000000e1260cc210 */ /* 0x080fe40007fbe0ff */
[----:B------:R-:W-:Y:S02]  /*bd80*/  @!P4 IADD3 R14, P6, R40, R225, RZ ;  /* 0x000000e1280ec210 */ /* 0x000fe40007fde0ff */
[----:B------:R-:W-:Y:S01]  /*bd90*/  CS2R R6, SRZ ;  /* 0x0000000000067805 */ /* 0x000fe2000001ff00 */
[----:B------:R-:W-:Y:S01]  /*bda0*/  @!P3 IMAD.X R11, R41, 0x1, R221, P1 ;  /* 0x00000001290bb824 */ /* 0x000fe200008e06dd */
[----:B------:R-:W-:Y:S02]  /*bdb0*/  CS2R R26, SRZ ;  /* 0x00000000001a7805 */ /* 0x000fe4000001ff00 */
[----:B------:R-:W-:-:S02]  /*bdc0*/  ISETP.GE.AND P1, PT, R171, UR4, PT ;  /* 0x00000004ab007c0c */ /* 0x000fc4000bf26270 */
[----:B0-----:R-:W-:Y:S01]  /*bdd0*/  CS2R R8, SRZ ;  /* 0x0000000000087805 */ /* 0x001fe2000001ff00 */
[----:B------:R-:W-:Y:S01]  /*bde0*/  @!P4 IMAD.X R13, R37, 0x1, R223, P5 ;  /* 0x00000001250dc824 */ /* 0x000fe200028e06df */
[----:B------:R-:W-:Y:S01]  /*bdf0*/  @!P4 IADD3.X R15, R41, R223, RZ, P6, !PT ;  /* 0x000000df290fc210 */ /* 0x000fe200037fe4ff */
[----:B------:R0:W5:Y:S04]  /*be00*/  @!P3 LD.E.64 R24, desc[UR56][R28.64] ;  /* 0x000000381c18b980 */ /* 0x000168000c101b00 */
[----:B------:R1:W5:Y:S01]  /*be10*/  @!P3 LD.E.64 R6, desc[UR56][R10.64] ;  /* 0x000000380a06b980 */ /* 0x000362000c101b00 */
[----:B------:R-:W-:-:S03]  /*be20*/  ISETP.GE.AND P3, PT, R173, UR4, PT ;  /* 0x00000004ad007c0c */ /* 0x000fc6000bf66270 */
[----:B------:R2:W5:Y:S04]  /*be30*/  @!P4 LD.E.64 R26, desc[UR56][R12.64] ;  /* 0x000000380c1ac980 */ /* 0x000568000c101b00 */
[----:B------:R4:W5:Y:S01]  /*be40*/  @!P4 LD.E.64 R8, desc[UR56][R14.64] ;  /* 0x000000380e08c980 */ /* 0x000962000c101b00 */
[----:B0-----:R-:W-:Y:S02]  /*be50*/  CS2R R28, SRZ ;  /* 0x00000000001c7805 */ /* 0x001fe4000001ff00 */
[----:B-1----:R-:W-:Y:S02]  /*be60*/  CS2R R10, SRZ ;  /* 0x00000000000a7805 */ /* 0x002fe4000001ff00 */
[----:B------:R-:W-:Y:S02]  /*be70*/  @!P1 IADD3 R32, P6, R38, R229, RZ ;  /* 0x000000e526209210 */ /* 0x000fe40007fde0ff */
[----:B------:R-:W-:-:S02]  /*be80*/  CS2R R30, SRZ ;  /* 0x00000000001e7805 */ /* 0x000fc4000001ff00 */
[-C--:B--2---:R-:W-:Y:S02]  /*be90*/  @!P2 IADD3 R12, P4, R38, R227.reuse, RZ ;  /* 0x000000e3260ca210 */ /* 0x084fe40007f9e0ff */
[C---:B------:R-:W-:Y:S02]  /*bea0*/  @!P1 IADD3.X R33, R37.reuse, R228, RZ, P6, !PT ;  /* 0x000000e425219210 */ /* 0x040fe400037fe4ff */
[C---:B----4-:R-:W-:Y:S01]  /*beb0*/  @!P2 IADD3 R14, P5, R40.reuse, R227, RZ ;  /* 0x000000e3280ea210 */ /* 0x050fe20007fbe0ff */
[--C-:B------:R-:W-:Y:S02]  /*bec0*/  @!P2 IMAD.X R13, R37, 0x1, R226.reuse, P4 ;  /* 0x00000001250da824 */ /* 0x100fe400020e06e2 */
[----:B------:R0:W5:Y:S02]  /*bed0*/  @!P1 LD.E.64 R30, desc[UR56][R32.64] ;  /* 0x00000038201e9980 */ /* 0x000164000c101b00 */
[----:B------:R-:W-:Y:S02]  /*bee0*/  @!P2 IMAD.X R15, R41, 0x1, R226, P5 ;  /* 0x00000001290fa824 */ /* 0x000fe400028e06e2 */
[----:B------:R1:W5:Y:S04]  /*bef0*/  @!P2 LD.E.64 R28, desc[UR56][R12.64] ;  /* 0x000000380c1ca980 */ /* 0x000368000c101b00 */
[----:B------:R2:W5:Y:S01]  /*bf00*/  @!P2 LD.E.64 R10, desc[UR56][R14.64] ;  /* 0x000000380e0aa980 */ /* 0x000562000c101b00 */
[----:B------:R-:W-:-:S02]  /*bf10*/  @!P1 IADD3 R34, P2, R40, R229, RZ ;  /* 0x000000e528229210 */ /* 0x000fc40007f5e0ff */
[----:B0-----:R-:W-:Y:S02]  /*bf20*/  CS2R R32, SRZ ;  /* 0x0000000000207805 */ /* 0x001fe4000001ff00 */
[----:B-1----:R-:W-:Y:S01]  /*bf30*/  CS2R R12, SRZ ;  /* 0x00000000000c7805 */ /* 0x002fe2000001ff00 */
[----:B------:R-:W-:Y:S01]  /*bf40*/  @!P1 IMAD.X R35, R41, 0x1, R228, P2 ;  /* 0x0000000129239824 */ /* 0x000fe200010e06e4 */
[----:B--2---:R-:W-:-:S04]  /*bf50*/  CS2R R14, SRZ ;  /* 0x00000000000e7805 */ /* 0x004fc8000001ff00 */
[----:B------:R0:W5:Y:S01]  /*bf60*/  @!P1 LD.E.64 R12, desc[UR56][R34.64] ;  /* 0x00000038220c9980 */ /* 0x000162000c101b00 */
[-C--:B---3--:R-:W-:Y:S02]  /*bf70*/  @!P3 IADD3 R38, P4, R38, R45.reuse, RZ ;  /* 0x0000002d2626b210 */ /* 0x088fe40007f9e0ff */
[----:B------:R-:W-:-:S03]  /*bf80*/  @!P3 IADD3 R40, P5, R40, R45, RZ ;  /* 0x0000002d2828b210 */ /* 0x000fc60007fbe0ff */
[----:B------:R-:W-:Y:S01]  /*bf90*/  @!P3 IMAD.X R39, R37, 0x1, R44, P4 ;  /* 0x000000012527b824 */ /* 0x000fe200020e062c */
[----:B------:R-:W-:-:S04]  /*bfa0*/  @!P3 IADD3.X R41, R41, R44, RZ, P5, !PT ;  /* 0x0000002c2929b210 */ /* 0x000fc80002ffe4ff */
[----:B------:R0:W5:Y:S04]  /*bfb0*/  @!P3 LD.E.64 R32, desc[UR56][R38.64] ;  /* 0x000000382620b980 */ /* 0x000168000c101b00 */
[----:B------:R0:W5:Y:S02]  /*bfc0*/  @!P3 LD.E.64 R14, desc[UR56][R40.64] ;  /* 0x00000038280eb980 */ /* 0x000164000c101b00 */
.L_x_579:
[----:B------:R-:W-:Y:S05]  /*bfd0*/  BSYNC B1 ;  /* 0x0000000000017941 */ /* 0x000fea0003800000 */
.L_x_578:
[----:B0-2--5:R-:W-:Y:S01]  /*bfe0*/  IMAD.MOV.U32 R38, RZ, RZ, R4 ;  /* 0x000000ffff267224 */ /* 0x025fe200078e0004 */
[----:B------:R-:W-:Y:S01]  /*bff0*/  SHF.R.U64 R60, R4, 0x10, R5 ;  /* 0x00000010043c7819 */ /* 0x000fe20000001205 */
[----:B------:R-:W-:Y:S01]  /*c000*/  IMAD.MOV.U32 R35, RZ, RZ, R20 ;  /* 0x000000ffff237224 */ /* 0x000fe200078e0014 */
[----:B------:R-:W-:Y:S01]  /*c010*/  LEA.HI R4, R191, R191, RZ, 0x1 ;  /* 0x000000bfbf047211 */ /* 0x000fe200078f08ff */
[----:B------:R-:W-:Y:S01]  /*c020*/  @P0 VIADD R0, R43, 0xffffffc0 ;  /* 0xffffffc02b000836 */ /* 0x000fe20000000000 */
[----:B-1----:R-:W-:Y:S01]  /*c030*/  SHF.R.U64 R37, R20, 0x10, R21 ;  /* 0x0000001014257819 */ /* 0x002fe20000001215 */
[----:B------:R-:W-:Y:S01]  /*c040*/  IMAD.MOV.U32 R48, RZ, RZ, R33 ;  /* 0x000000ffff307224 */ /* 0x000fe200078e0021 */
[----:B------:R-:W-:Y:S01]  /*c050*/  LOP3.LUT R4, R4, 0xfffffffe, RZ, 0xc0, !PT ;  /* 0xfffffffe04047812 */ /* 0x000fe200078ec0ff */
[----:B------:R-:W-:Y:S01]  /*c060*/  IMAD.MOV.U32 R46, RZ, RZ, R30 ;  /* 0x000000ffff2e7224 */ /* 0x000fe200078e001e */
[----:B------:R-:W-:Y:S01]  /*c070*/  MOV R20, R5 ;  /* 0x0000000500147202 */ /* 0x000fe20000000f00 */
[----:B------:R-:W-:Y:S01]  /*c080*/  IMAD.MOV.U32 R39, RZ, RZ, R25 ;  /* 0x000000ffff277224 */ /* 0x000fe200078e0019 */
[----:B------:R-:W-:Y:S01]  /*c090*/  SHF.R.U32.HI R61, RZ, 0x10, R5 ;  /* 0x00000010ff3d7819 */ /* 0x000fe20000011605 */
[----:B------:R-:W-:Y:S01]  /*c0a0*/  IMAD.IADD R4, R191, 0x1, -R4 ;  /* 0x00000001bf047824 */ /* 0x000fe200078e0a04 */
[----:B------:R-:W-:Y:S01]  /*c0b0*/  SHF.R.U64 R58, R32, 0x10, R33 ;  /* 0x00000010203a7819 */ /* 0x000fe20000001221 */
[----:B------:R-:W-:Y:S01]  /*c0c0*/  IMAD.MOV.U32 R43, RZ, RZ, R27 ;  /* 0x000000ffff2b7224 */ /* 0x000fe200078e001b */
[----:B------:R-:W-:Y:S01]  /*c0d0*/  SHF.R.U32.HI R59, RZ, 0x10, R33 ;  /* 0x00000010ff3b7819 */ /* 0x000fe20000011621 */
[----:B------:R-:W-:Y:S01]  /*c0e0*/  IMAD.MOV.U32 R33, RZ, RZ, R6 ;  /* 0x000000ffff217224 */ /* 0x000fe200078e0006 */
[----:B------:R-:W-:Y:S01]  /*c0f0*/  SHF.L.U32 R5, R4, 0x1f, RZ ;  /* 0x0000001f04057819 */ /* 0x000fe200000006ff */
[----:B------:R-:W-:Y:S01]  /*c100*/  IMAD.MOV.U32 R40, RZ, RZ, R13 ;  /* 0x000000ffff287224 */ /* 0x000fe200078e000d */
[----:B------:R-:W-:Y:S01]  /*c110*/  SHF.R.U64 R56, R30, 0x10, R31 ;  /* 0x000000101e387819 */ /* 0x000fe2000000121f */
[----:B------:R-:W-:Y:S01]  /*c120*/  IMAD.MOV.U32 R44, RZ, RZ, R28 ;  /* 0x000000ffff2c7224 */ /* 0x000fe200078e001c */
[----:B------:R-:W0:Y:S01]  /*c130*/  SYNCS.PHASECHK.TRANS64.TRYWAIT P0, [R2+URZ+0x2a800], R5 ;  /* 0x02a80005020075a7 */ /* 0x000e22000800017f */
[----:B------:R-:W-:Y:S01]  /*c140*/  SHF.R.U64 R62, R6, 0x10, R7 ;  /* 0x00000010063e7819 */ /* 0x000fe20000001207 */
[----:B------:R-:W-:Y:S01]  /*c150*/  IMAD.MOV.U32 R6, RZ, RZ, R9 ;  /* 0x000000ffff067224 */ /* 0x000fe200078e0009 */
[----:B------:R-:W-:Y:S01]  /*c160*/  MOV R34, R21 ;  /* 0x0000001500227202 */ /* 0x000fe20000000f00 */
[----:B------:R-:W-:Y:S01]  /*c170*/  IMAD.MOV.U32 R47, RZ, RZ, R31 ;  /* 0x000000ffff2f7224 */ /* 0x000fe200078e001f */
[----:B------:R-:W-:Y:S01]  /*c180*/  SHF.R.U32.HI R49, RZ, 0x10, R21 ;  /* 0x00000010ff317819 */ /* 0x000fe20000011615 */
[----:B------:R-:W-:Y:S01]  /*c190*/  IMAD.MOV.U32 R21, RZ, RZ, R24 ;  /* 0x000000ffff157224 */ /* 0x000fe200078e0018 */
[----:B------:R-:W-:Y:S01]  /*c1a0*/  MOV R30, R32 ;  /* 0x00000020001e7202 */ /* 0x000fe20000000f00 */
[----:B----4-:R-:W-:Y:S01]  /*c1b0*/  IMAD.MOV.U32 R41, RZ, RZ, R15 ;  /* 0x000000ffff297224 */ /* 0x010fe200078e000f */
[----:B------:R-:W-:Y:S01]  /*c1c0*/  SHF.R.U64 R64, R8, 0x10, R9 ;  /* 0x0000001008407819 */ /* 0x000fe20000001209 */
[----:B------:R-:W-:Y:S01]  /*c1d0*/  BSSY B1, `(.L_x_580) ;  /* 0x0000032000017945 */ /* 0x000fe20003800000 */
[----:B------:R-:W-:-:S02]  /*c1e0*/  SHF.R.U64 R50, R24, 0x10, R25 ;  /* 0x0000001018327819 */ /* 0x000fc40000001219 */
[----:B------:R-:W-:Y:S02]  /*c1f0*/  SHF.R.U32.HI R9, RZ, 0x10, R9 ;  /* 0x00000010ff097819 */ /* 0x000fe40000011609 */
[----:B------:R-:W-:Y:S01]  /*c200*/  SHF.R.U32.HI R51, RZ, 0x10, R25 ;  /* 0x00000010ff337819 */ /* 0x000fe20000011619 */
[----:B------:R-:W-:Y:S01]  /*c210*/  IMAD.MOV.U32 R25, RZ, RZ, R7 ;  /* 0x000000ffff197224 */ /* 0x000fe200078e0007 */
[----:B------:R-:W-:Y:S02]  /*c220*/  MOV R24, R26 ;  /* 0x0000001a00187202 */ /* 0x000fe40000000f00 */
[----:B------:R-:W-:Y:S02]  /*c230*/  SHF.R.U64 R52, R26, 0x10, R27 ;  /* 0x000000101a347819 */ /* 0x000fe4000000121b */
[----:B------:R-:W-:Y:S02]  /*c240*/  MOV R45, R29 ;  /* 0x0000001d002d7202 */ /* 0x000fe40000000f00 */
[----:B------:R-:W-:-:S02]  /*c250*/  SHF.R.U64 R54, R28, 0x10, R29 ;  /* 0x000000101c367819 */ /* 0x000fc4000000121d */
[----:B------:R-:W-:Y:S02]  /*c260*/  SHF.R.U32.HI R55, RZ, 0x10, R29 ;  /* 0x00000010ff377819 */ /* 0x000fe4000001161d */
[----:B------:R-:W-:Y:S01]  /*c270*/  SHF.R.U32.HI R63, RZ, 0x10, R7 ;  /* 0x00000010ff3f7819 */ /* 0x000fe20000011607 */
[----:B------:R-:W-:Y:S01]  /*c280*/  IMAD.MOV.U32 R7, RZ, RZ, R10 ;  /* 0x000000ffff077224 */ /* 0x000fe200078e000a */
[----:B------:R-:W-:Y:S02]  /*c290*/  MOV R29, R8 ;  /* 0x00000008001d7202 */ /* 0x000fe40000000f00 */
[----:B------:R-:W-:Y:S02]  /*c2a0*/  MOV R26, R11 ;  /* 0x0000000b001a7202 */ /* 0x000fe40000000f00 */
[--C-:B------:R-:W-:Y:S02]  /*c2b0*/  SHF.R.U64 R65, R10, 0x10, R11.reuse ;  /* 0x000000100a417819 */ /* 0x100fe4000000120b */
[----:B------:R-:W-:Y:S01]  /*c2c0*/  SHF.R.U32.HI R66, RZ, 0x10, R11 ;  /* 0x00000010ff427819 */ /* 0x000fe2000001160b */
[----:B------:R-:W-:Y:S01]  /*c2d0*/  IMAD.MOV.U32 R11, RZ, RZ, R12 ;  /* 0x000000ffff0b7224 */ /* 0x000fe200078e000c */
[----:B------:R-:W-:-:S02]  /*c2e0*/  PRMT R8, R30, 0x5410, R48 ;  /* 0x000054101e087816 */ /* 0x000fc40000000030 */
[----:B------:R-:W-:Y:S02]  /*c2f0*/  SHF.R.U64 R67, R12, 0x10, R13 ;  /* 0x000000100c437819 */ /* 0x000fe4000000120d */
[----:B------:R-:W-:Y:S02]  /*c300*/  PRMT R30, R64, 0x5410, R9 ;  /* 0x00005410401e7816 */ /* 0x000fe40000000009 */
[----:B------:R-:W-:Y:S02]  /*c310*/  SHF.R.U32.HI R53, RZ, 0x10, R27 ;  /* 0x00000010ff357819 */ /* 0x000fe4000001161b */
[----:B------:R-:W-:Y:S02]  /*c320*/  SHF.R.U32.HI R57, RZ, 0x10, R31 ;  /* 0x00000010ff397819 */ /* 0x000fe4000001161f */
[----:B------:R-:W-:Y:S02]  /*c330*/  SHF.R.U32.HI R68, RZ, 0x10, R13 ;  /* 0x00000010ff447819 */ /* 0x000fe4000001160d */
[----:B------:R-:W-:-:S02]  /*c340*/  MOV R12, R14 ;  /* 0x0000000e000c7202 */ /* 0x000fc40000000f00 */
[----:B------:R-:W-:Y:S02]  /*c350*/  VIMNMX R9, R42, 0x80, PT ;  /* 0x000000802a097848 */ /* 0x000fe40003fe0100 */
[--C-:B------:R-:W-:Y:S02]  /*c360*/  SHF.R.U64 R69, R14, 0x10, R15.reuse ;  /* 0x000000100e457819 */ /* 0x100fe4000000120f */
[----:B------:R-:W-:Y:S02]  /*c370*/  SHF.R.U32.HI R70, RZ, 0x10, R15 ;  /* 0x00000010ff467819 */ /* 0x000fe4000001160f */
[----:B------:R-:W-:Y:S02]  /*c380*/  PRMT R33, R33, 0x5410, R25 ;  /* 0x0000541021217816 */ /* 0x000fe40000000019 */
[----:B------:R-:W-:Y:S02]  /*c390*/  PRMT R35, R35, 0x5410, R34 ;  /* 0x0000541023237816 */ /* 0x000fe40000000022 */
[----:B------:R-:W-:-:S02]  /*c3a0*/  PRMT R31, R21, 0x5410, R39 ;  /* 0x00005410151f7816 */ /* 0x000fc40000000027 */
[----:B------:R-:W-:Y:S02]  /*c3b0*/  PRMT R27, R24, 0x5410, R43 ;  /* 0x00005410181b7816 */ /* 0x000fe4000000002b */
[----:B------:R-:W-:Y:S02]  /*c3c0*/  PRMT R38, R38, 0x5410, R20 ;  /* 0x0000541026267816 */ /* 0x000fe40000000014 */
[----:B------:R-:W-:Y:S02]  /*c3d0*/  PRMT R25, R7, 0x5410, R26 ;  /* 0x0000541007197816 */ /* 0x000fe4000000001a */
        /* <DEDUP_REMOVED lines=13> */
[----:B------:R-:W-:Y:S02]  /*c4b0*/  ISETP.GE.AND P1, PT, R166, R9, PT ;  /* 0x00000009a600720c */ /* 0x000fe40003f26270 */
[----:B------:R-:W-:-:S02]  /*c4c0*/  PRMT R20, R67, 0x5410, R68 ;  /* 0x0000541043147816 */ /* 0x000fc40000000044 */
[----:B------:R-:W-:Y:S01]  /*c4d0*/  PRMT R11, R12, 0x5410, R41 ;  /* 0x000054100c0b7816 */ /* 0x000fe20000000029 */
[----:B0-----:R-:W-:Y:S08]  /*c4e0*/  @!P0 BRA `(.L_x_581) ;  /* 0x0000015400408947 */ /* 0x001ff00003800000 */
.L_x_825:
[----:B------:R-:W-:Y:S05]  /*c4f0*/  BSYNC B1 ;  /* 0x0000000000017941 */ /* 0x000fea0003800000 */
.L_x_580:
[----:B------:R-:W-:Y:S01]  /*c500*/  BSSY B1, `(.L_x_582) ;  /* 0x00000fe000017945 */ /* 0x000fe20003800000 */
[----:B------:R-:W-:-:S03]  /*c510*/  PRMT R12, R69, 0x5410, R70 ;  /* 0x00005410450c7816 */ /* 0x000fc60000000046 */
[----:B------:R-:W-:Y:S05]  /*c520*/  @P1 BRA `(.L_x_583) ;  /* 0x0000000c00ec1947 */ /* 0x000fea0003800000 */
[----:B------:R-:W1:Y:S01]  /*c530*/  LDC R4, c[0x0][0x3f4] ;  /* 0x0000fd00ff047b82 */ /* 0x000e620000000800 */
[----:B------:R-:W-:Y:S01]  /*c540*/  BSSY B2, `(.L_x_584) ;  /* 0x000002e000027945 */ /* 0x000fe20003800000 */
[-C--:B-1----:R-:W-:Y:S02]  /*c550*/  ISETP.GE.AND P0, PT, R160, R4.reuse, PT ;  /* 0x00000004a000720c */ /* 0x082fe40003f06270 */
[-C--:B------:R-:W-:Y:S02]  /*c560*/  ISETP.GE.AND P1, PT, R170, R4.reuse, PT ;  /* 0x00000004aa00720c */ /* 0x080fe40003f26270 */
[-C--:B------:R-:W-:Y:S02]  /*c570*/  ISETP.GE.AND P2, PT, R169, R4.reuse, PT ;  /* 0x00000004a900720c */ /* 0x080fe40003f46270 */
[-C--:B------:R-:W-:Y:S02]  /*c580*/  ISETP.GE.AND P3, PT, R172, R4.reuse, PT ;  /* 0x00000004ac00720c */ /* 0x080fe40003f66270 */
[----:B------:R-:W-:-:S02]  /*c590*/  ISETP.GE.AND P4, PT, R171, R4, PT ;  /* 0x00000004ab00720c */ /* 0x000fc40003f86270 */
[----:B------:R-:W-:-:S03]  /*c5a0*/  ISETP.GE.AND P5, PT, R173, R4, PT ;  /* 0x00000004ad00720c */ /* 0x000fc60003fa6270 */
[----:B------:R-:W-:Y:S10]  /*c5b0*/  @P0 BRA `(.L_x_585) ;  /* 0x0000000000980947 */ /* 0x000ff40003800000 */
[----:B0-----:R-:W0:Y:S01]  /*c5c0*/  LDS.128 R4, [R3+0xc400] ;  /* 0x00c4000003047984 */ /* 0x001e220000000c00 */
[----:B------:R-:W-:Y:S02]  /*c5d0*/  HADD2.F32 R47, -RZ, R38.H0_H0 ;  /* 0x20000026ff2f7230 */ /* 0x000fe40000004100 */
[----:B------:R-:W-:Y:S02]  /*c5e0*/  HADD2.F32 R45, -RZ, R35.H0_H0 ;  /* 0x20000023ff2d7230 */ /* 0x000fe40000004100 */
[----:B------:R-:W-:Y:S02]  /*c5f0*/  HADD2.F32 R44, -RZ, R37.H0_H0 ;  /* 0x20000025ff2c7230 */ /* 0x000fe40000004100 */
[----:B------:R-:W-:Y:S02]  /*c600*/  HADD2.F32 R46, -RZ, R39.H0_H0 ;  /* 0x20000027ff2e7230 */ /* 0x000fe40000004100 */
[--C-:B0-----:R-:W-:Y:S02]  /*c610*/  HADD2.F32 R40, -RZ, R4.reuse.H0_H0 ;  /* 0x20000004ff287230 */ /* 0x101fe40000004100 */
[----:B------:R-:W-:-:S02]  /*c620*/  HADD2.F32 R4, -RZ, R4.H1_H1 ;  /* 0x30000004ff047230 */ /* 0x000fc40000004100 */
[--C-:B------:R-:W-:Y:S02]  /*c630*/  HADD2.F32 R41, -RZ, R5.reuse.H0_H0 ;  /* 0x20000005ff297230 */ /* 0x100fe40000004100 */
[----:B------:R-:W-:Y:S02]  /*c640*/  HADD2.F32 R5, -RZ, R5.H1_H1 ;  /* 0x30000005ff057230 */ /* 0x000fe40000004100 */
[C---:B------:R-:W-:Y:S01]  /*c650*/  FMUL.FTZ R49, R4.reuse, R47 ;  /* 0x0000002f04317220 */ /* 0x040fe20000410000 */
[-C--:B------:R-:W-:Y:S01]  /*c660*/  FMUL.FTZ R4, R4, R45.reuse ;  /* 0x0000002d04047220 */ /* 0x080fe20000410000 */
[--C-:B------:R-:W-:Y:S02]  /*c670*/  HADD2.F32 R42, -RZ, R6.reuse.H0_H0 ;  /* 0x20000006ff2a7230 */ /* 0x100fe40000004100 */
[----:B------:R-:W-:Y:S02]  /*c680*/  HADD2.F32 R43, -RZ, R7.H0_H0 ;  /* 0x20000007ff2b7230 */ /* 0x000fe40000004100 */
[C---:B------:R-:W-:Y:S01]  /*c690*/  FMUL.FTZ R50, R5.reuse, R46 ;  /* 0x0000002e05327220 */ /* 0x040fe20000410000 */
[C---:B------:R-:W-:Y:S01]  /*c6a0*/  FFMA.FTZ R49, R40.reuse, R45, -R49 ;  /* 0x0000002d28317223 */ /* 0x040fe20000010831 */
[----:B------:R-:W-:Y:S01]  /*c6b0*/  FFMA.FTZ R48, R40, R47, R4 ;  /* 0x0000002f28307223 */ /* 0x000fe20000010004 */
[----:B------:R-:W-:Y:S01]  /*c6c0*/  FMUL.FTZ R52, R5, R44 ;  /* 0x0000002c05347220 */ /* 0x000fe20000410000 */
[----:B------:R-:W-:-:S02]  /*c6d0*/  HADD2.F32 R6, -RZ, R6.H1_H1 ;  /* 0x30000006ff067230 */ /* 0x000fc40000004100 */
[C---:B------:R-:W-:Y:S01]  /*c6e0*/  FFMA.FTZ R50, R41.reuse, R44, -R50 ;  /* 0x0000002c29327223 */ /* 0x040fe20000010832 */
[----:B------:R-:W-:Y:S02]  /*c6f0*/  HADD2.F32 R7, -RZ, R7.H1_H1 ;  /* 0x30000007ff077230 */ /* 0x000fe40000004100 */
[----:B------:R-:W-:Y:S01]  /*c700*/  FFMA.FTZ R41, R41, R46, R52 ;  /* 0x0000002e29297223 */ /* 0x000fe20000010034 */
[----:B------:R-:W-:Y:S02]  /*c710*/  HADD2.F32 R45, -RZ, R38.H1_H1 ;  /* 0x30000026ff2d7230 */ /* 0x000fe40000004100 */
[----:B------:R-:W-:Y:S02]  /*c720*/  HADD2.F32 R5, -RZ, R35.H1_H1 ;  /* 0x30000023ff057230 */ /* 0x000fe40000004100 */
[----:B------:R-:W-:Y:S02]  /*c730*/  HADD2.F32 R40, -RZ, R39.H1_H1 ;  /* 0x30000027ff287230 */ /* 0x000fe40000004100 */
[----:B------:R-:W-:Y:S01]  /*c740*/  FMUL.FTZ R47, R6, R45 ;  /* 0x0000002d062f7220 */ /* 0x000fe20000410000 */
[----:B------:R-:W-:-:S02]  /*c750*/  HADD2.F32 R4, -RZ, R37.H1_H1 ;  /* 0x30000025ff047230 */ /* 0x000fc40000004100 */
[-C--:B------:R-:W-:Y:S01]  /*c760*/  FMUL.FTZ R44, R6, R5.reuse ;  /* 0x00000005062c7220 */ /* 0x080fe20000410000 */
[C---:B------:R-:W-:Y:S01]  /*c770*/  FMUL.FTZ R46, R7.reuse, R40 ;  /* 0x00000028072e7220 */ /* 0x040fe20000410000 */
[C---:B------:R-:W-:Y:S01]  /*c780*/  FFMA.FTZ R6, R42.reuse, R5, -R47 ;  /* 0x000000052a067223 */ /* 0x040fe2000001082f */
[-C--:B------:R-:W-:Y:S01]  /*c790*/  FMUL.FTZ R51, R7, R4.reuse ;  /* 0x0000000407337220 */ /* 0x080fe20000410000 */
[----:B------:R-:W-:Y:S01]  /*c7a0*/  FFMA.FTZ R45, R42, R45, R44 ;  /* 0x0000002d2a2d7223 */ /* 0x000fe2000001002c */
[C---:B------:R-:W-:Y:S01]  /*c7b0*/  FFMA.FTZ R7, R43.reuse, R4, -R46 ;  /* 0x000000042b077223 */ /* 0x040fe2000001082e */
[----:B------:R-:W-:Y:S01]  /*c7c0*/  F2FP.F16.F32.PACK_AB R4, R48, R49 ;  /* 0x000000313004723e */ /* 0x000fe200000000ff */
[----:B------:R-:W-:Y:S01]  /*c7d0*/  FFMA.FTZ R40, R43, R40, R51 ;  /* 0x000000282b287223 */ /* 0x000fe20000010033 */
[----:B------:R-:W-:Y:S02]  /*c7e0*/  F2FP.F16.F32.PACK_AB R5, R41, R50 ;  /* 0x000000322905723e */ /* 0x000fe400000000ff */
[----:B------:R-:W-:-:S02]  /*c7f0*/  F2FP.F16.F32.PACK_AB R6, R45, R6 ;  /* 0x000000062d06723e */ /* 0x000fc400000000ff */
[----:B------:R-:W-:-:S05]  /*c800*/  F2FP.F16.F32.PACK_AB R7, R40, R7 ;  /* 0x000000072807723e */ /* 0x000fca00000000ff */
[----:B------:R1:W-:Y:S02]  /*c810*/  STS.128 [R3+0xc400], R4 ;  /* 0x00c4000403007388 */ /* 0x0003e40000000c00 */
.L_x_585:
[----:B------:R-:W-:Y:S05]  /*c820*/  BSYNC B2 ;  /* 0x0000000000027941 */ /* 0x000fea0003800000 */
.L_x_584:
[----:B------:R-:W-:Y:S04]  /*c830*/  BSSY B2, `(.L_x_586) ;  /* 0x0000028000027945 */ /* 0x000fe80003800000 */
[----:B------:R-:W-:Y:S05]  /*c840*/  @P1 BRA `(.L_x_587) ;  /* 0x0000000000981947 */ /* 0x000fea0003800000 */
[----:B01----:R-:W0:Y:S01]  /*c850*/  LDS.128 R4, [R0] ;  /* 0x0000000000047984 */ /* 0x003e220000000c00 */
        /* <DEDUP_REMOVED lines=36> */
[----:B------:R2:W-:Y:S02]  /*caa0*/  STS.128 [R0], R4 ;  /* 0x0000000400007388 */ /* 0x0005e40000000c00 */
.L_x_587:
[----:B------:R-:W-:Y:S05]  /*cab0*/  BSYNC B2 ;  /* 0x0000000000027941 */ /* 0x000fea0003800000 */
.L_x_586:
[----:B------:R-:W-:Y:S04]  /*cac0*/  BSSY B2, `(.L_x_588) ;  /* 0x0000028000027945 */ /* 0x000fe80003800000 */
[----:B------:R-:W-:Y:S05]  /*cad0*/  @P2 BRA `(.L_x_589) ;  /* 0x0000000000982947 */ /* 0x000fea0003800000 */
[----:B012---:R-:W0:Y:S01]  /*cae0*/  LDS.128 R4, [R3+0x10400] ;  /* 0x0104000003047984 */ /* 0x007e220000000c00 */
        /* <DEDUP_REMOVED lines=37> */
.L_x_589:
[----:B------:R-:W-:Y:S05]  /*cd40*/  BSYNC B2 ;  /* 0x0000000000027941 */ /* 0x000fea0003800000 */
.L_x_588:
[----:B------:R-:W-:Y:S04]  /*cd50*/  BSSY B2, `(.L_x_590) ;  /* 0x0000028000027945 */ /* 0x000fe80003800000 */
[----:B------:R-:W-:Y:S05]  /*cd60*/  @P3 BRA `(.L_x_591) ;  /* 0x0000000000983947 */ /* 0x000fea0003800000 */
[----:B0123--:R-:W0:Y:S01]  /*cd70*/  LDS.128 R4, [R0+0x4000] ;  /* 0x0040000000047984 */ /* 0x00fe220000000c00 */
        /* <DEDUP_REMOVED lines=37> */
.L_x_591:
[----:B------:R-:W-:Y:S05]  /*cfd0*/  BSYNC B2 ;  /* 0x0000000000027941 */ /* 0x000fea0003800000 */
.L_x_590:
[----:B------:R-:W-:Y:S04]  /*cfe0*/  BSSY B2, `(.L_x_592) ;  /* 0x0000028000027945 */ /* 0x000fe80003800000 */
[----:B------:R-:W-:Y:S05]  /*cff0*/  @P4 BRA `(.L_x_593) ;  /* 0x0000000000984947 */ /* 0x000fea0003800000 */
[----:B01234-:R-:W0:Y:S01]  /*d000*/  LDS.128 R4, [R3+0x14400] ;  /* 0x0144000003047984 */ /* 0x01fe220000000c00 */
        /* <DEDUP_REMOVED lines=37> */
.L_x_593:
[----:B------:R-:W-:Y:S05]  /*d260*/  BSYNC B2 ;  /* 0x0000000000027941 */ /* 0x000fea0003800000 */
.L_x_592:
        /* <DEDUP_REMOVED lines=39> */
.L_x_583:
[----:B------:R-:W-:Y:S05]  /*d4e0*/  BSYNC B1 ;  /* 0x0000000000017941 */ /* 0x000fea0003800000 */
.L_x_582:
[----:B01234-:R-:W-:-:S04]  /*d4f0*/  IADD3 R4, R166, 0x40, RZ ;  /* 0x00000040a6047810 */ /* 0x01ffc80007ffe0ff */
[----:B------:R-:W-:-:S13]  /*d500*/  ISETP.GE.AND P0, PT, R4, R9, PT ;  /* 0x000000090400720c */ /* 0x000fda0003f06270 */
[----:B------:R-:W-:Y:S05]  /*d510*/  @P0 BRA `(.L_x_594) ;  /* 0x0000003800f40947 */ /* 0x000fea0003800000 */
[----:B------:R-:W0:Y:S01]  /*d520*/  LDC R4, c[0x0][0x3f4] ;  /* 0x0000fd00ff047b82 */ /* 0x000e220000000800 */
[----:B------:R-:W-:Y:S01]  /*d530*/  BSSY B1, `(.L_x_595) ;  /* 0x000002e000017945 */ /* 0x000fe20003800000 */
[-C--:B0-----:R-:W-:Y:S02]  /*d540*/  ISETP.GE.AND P0, PT, R160, R4.reuse, PT ;  /* 0x00000004a000720c */ /* 0x081fe40003f06270 */
[-C--:B------:R-:W-:Y:S02]  /*d550*/  ISETP.GE.AND P1, PT, R170, R4.reuse, PT ;  /* 0x00000004aa00720c */ /* 0x080fe40003f26270 */
[-C--:B------:R-:W-:Y:S02]  /*d560*/  ISETP.GE.AND P2, PT, R169, R4.reuse, PT ;  /* 0x00000004a900720c */ /* 0x080fe40003f46270 */
[-C--:B------:R-:W-:Y:S02]  /*d570*/  ISETP.GE.AND P3, PT, R172, R4.reuse, PT ;  /* 0x00000004ac00720c */ /* 0x080fe40003f66270 */
[----:B------:R-:W-:-:S02]  /*d580*/  ISETP.GE.AND P4, PT, R171, R4, PT ;  /* 0x00000004ab00720c */ /* 0x000fc40003f86270 */
[----:B------:R-:W-:-:S03]  /*d590*/  ISETP.GE.AND P5, PT, R173, R4, PT ;  /* 0x00000004ad00720c */ /* 0x000fc60003fa6270 */
[----:B------:R-:W-:Y:S10]  /*d5a0*/  @P0 BRA `(.L_x_596) ;  /* 0x0000000000980947 */ /* 0x000ff40003800000 */
[----:B------:R-:W0:Y:S01]  /*d5b0*/  LDS.128 R4, [R3+0xe400] ;  /* 0x00e4000003047984 */ /* 0x000e220000000c00 */
        /* <DEDUP_REMOVED lines=8> */
[-C--:B------:R-:W-:Y:S01]  /*d640*/  FMUL.FTZ R44, R47, R4.reuse ;  /* 0x000000042f2c7220 */ /* 0x080fe20000410000 */
[C---:B------:R-:W-:Y:S01]  /*d650*/  FMUL.FTZ R46, R45.reuse, R4 ;  /* 0x000000042d2e7220 */ /* 0x040fe20000410000 */
[----:B------:R-:W-:Y:S02]  /*d660*/  HADD2.F32 R41, -RZ, R6.H0_H0 ;  /* 0x20000006ff297230 */ /* 0x000fe40000004100 */
[----:B------:R-:W-:Y:S01]  /*d670*/  FMUL.FTZ R43, R50, R5 ;  /* 0x00000005322b7220 */ /* 0x000fe20000410000 */
[----:B------:R-:W-:Y:S01]  /*d680*/  FFMA.FTZ R4, R45, R9, -R44 ;  /* 0x000000092d047223 */ /* 0x000fe2000001082c */
[----:B------:R-:W-:Y:S01]  /*d690*/  FMUL.FTZ R45, R48, R5 ;  /* 0x00000005302d7220 */ /* 0x000fe20000410000 */
[----:B------:R-:W-:-:S02]  /*d6a0*/  HADD2.F32 R42, -RZ, R7.H0_H0 ;  /* 0x20000007ff2a7230 */ /* 0x000fc40000004100 */
[----:B------:R-:W-:Y:S01]  /*d6b0*/  FFMA.FTZ R9, R47, R9, R46 ;  /* 0x000000092f097223 */ /* 0x000fe2000001002e */
[-C--:B------:R-:W-:Y:S01]  /*d6c0*/  FFMA.FTZ R5, R48, R40.reuse, -R43 ;  /* 0x0000002830057223 */ /* 0x080fe2000001082b */
[----:B------:R-:W-:Y:S02]  /*d6d0*/  HADD2.F32 R6, -RZ, R6.H1_H1 ;  /* 0x30000006ff067230 */ /* 0x000fe40000004100 */
[----:B------:R-:W-:Y:S01]  /*d6e0*/  FFMA.FTZ R40, R50, R40, R45 ;  /* 0x0000002832287223 */ /* 0x000fe2000001002d */
[----:B------:R-:W-:Y:S01]  /*d6f0*/  HADD2.F32 R7, -RZ, R7.H1_H1 ;  /* 0x30000007ff077230 */ /* 0x000fe20000004100 */
[----:B------:R-:W-:Y:S01]  /*d700*/  F2FP.F16.F32.PACK_AB R4, R9, R4 ;  /* 0x000000040904723e */ /* 0x000fe200000000ff */
[----:B------:R-:W-:Y:S02]  /*d710*/  HADD2.F32 R47, -RZ, R38.H1_H1 ;  /* 0x30000026ff2f7230 */ /* 0x000fe40000004100 */
[----:B------:R-:W-:Y:S01]  /*d720*/  HADD2.F32 R48, -RZ, R39.H1_H1 ;  /* 0x30000027ff307230 */ /* 0x000fe20000004100 */
[----:B------:R-:W-:Y:S01]  /*d730*/  F2FP.F16.F32.PACK_AB R5, R40, R5 ;  /* 0x000000052805723e */ /* 0x000fe200000000ff */
[----:B------:R-:W-:-:S02]  /*d740*/  HADD2.F32 R43, -RZ, R35.H1_H1 ;  /* 0x30000023ff2b7230 */ /* 0x000fc40000004100 */
[-C--:B------:R-:W-:Y:S01]  /*d750*/  FMUL.FTZ R38, R47, R6.reuse ;  /* 0x000000062f267220 */ /* 0x080fe20000410000 */
[----:B------:R-:W-:Y:S02]  /*d760*/  HADD2.F32 R46, -RZ, R37.H1_H1 ;  /* 0x30000025ff2e7230 */ /* 0x000fe40000004100 */
[----:B------:R-:W-:Y:S01]  /*d770*/  FMUL.FTZ R35, R48, R7 ;  /* 0x0000000730237220 */ /* 0x000fe20000410000 */
[C---:B------:R-:W-:Y:S01]  /*d780*/  FMUL.FTZ R44, R43.reuse, R6 ;  /* 0x000000062b2c7220 */ /* 0x040fe20000410000 */
[----:B------:R-:W-:Y:S01]  /*d790*/  FFMA.FTZ R6, R43, R41, -R38 ;  /* 0x000000292b067223 */ /* 0x000fe20000010826 */
[C---:B------:R-:W-:Y:S01]  /*d7a0*/  FMUL.FTZ R37, R46.reuse, R7 ;  /* 0x000000072e257220 */ /* 0x040fe20000410000 */
[-C--:B------:R-:W-:Y:S01]  /*d7b0*/  FFMA.FTZ R7, R46, R42.reuse, -R35 ;  /* 0x0000002a2e077223 */ /* 0x080fe20000010823 */
[----:B------:R-:W-:Y:S02]  /*d7c0*/  FFMA.FTZ R41, R47, R41, R44 ;  /* 0x000000292f297223 */ /* 0x000fe4000001002c */
[----:B------:R-:W-:-:S03]  /*d7d0*/  FFMA.FTZ R42, R48, R42, R37 ;  /* 0x0000002a302a7223 */ /* 0x000fc60000010025 */
[----:B------:R-:W-:Y:S02]  /*d7e0*/  F2FP.F16.F32.PACK_AB R6, R41, R6 ;  /* 0x000000062906723e */ /* 0x000fe400000000ff */
[----:B------:R-:W-:-:S05]  /*d7f0*/  F2FP.F16.F32.PACK_AB R7, R42, R7 ;  /* 0x000000072a07723e */ /* 0x000fca00000000ff */
[----:B------:R0:W-:Y:S02]  /*d800*/  STS.128 [R3+0xe400], R4 ;  /* 0x00e4000403007388 */ /* 0x0001e40000000c00 */
.L_x_596:
[----:B------:R-:W-:Y:S05]  /*d810*/  BSYNC B1 ;  /* 0x0000000000017941 */ /* 0x000fea0003800000 */
.L_x_595:
[----:B------:R-:W-:Y:S04]  /*d820*/  BSSY B1, `(.L_x_597) ;  /* 0x0000028000017945 */ /* 0x000fe80003800000 */
[----:B------:R-:W-:Y:S05]  /*d830*/  @P1 BRA `(.L_x_598) ;  /* 0x0000000000981947 */ /* 0x000fea0003800000 */
        /* <DEDUP_REMOVED lines=10> */
[----:B------:R-:W-:Y:S01]  /*d8e0*/  FMUL.FTZ R42, R39, R4 ;  /* 0x00000004272a7220 */ /* 0x000fe20000410000 */
[----:B------:R-:W-:Y:S02]  /*d8f0*/  HADD2.F32 R37, -RZ, R6.H0_H0 ;  /* 0x20000006ff257230 */ /* 0x000fe40000004100 */
[----:B------:R-:W-:Y:S01]  /*d900*/  FMUL.FTZ R44, R45, R5 ;  /* 0x000000052d2c7220 */ /* 0x000fe20000410000 */
[----:B------:R-:W-:Y:S01]  /*d910*/  FFMA.FTZ R4, R39, R9, -R40 ;  /* 0x0000000927047223 */ /* 0x000fe20000010828 */
[----:B------:R-:W-:Y:S01]  /*d920*/  FMUL.FTZ R40, R41, R5 ;  /* 0x0000000529287220 */ /* 0x000fe20000410000 */
[----:B------:R-:W-:-:S02]  /*d930*/  HADD2.F32 R38, -RZ, R7.H0_H0 ;  /* 0x20000007ff267230 */ /* 0x000fc40000004100 */
[----:B------:R-:W-:Y:S01]  /*d940*/  FFMA.FTZ R5, R41, R35, -R44 ;  /* 0x0000002329057223 */ /* 0x000fe2000001082c */
[----:B------:R-:W-:Y:S02]  /*d950*/  HADD2.F32 R6, -RZ, R6.H1_H1 ;  /* 0x30000006ff067230 */ /* 0x000fe40000004100 */
[----:B------:R-:W-:Y:S01]  /*d960*/  FFMA.FTZ R9, R43, R9, R42 ;  /* 0x000000092b097223 */ /* 0x000fe2000001002a */
[----:B------:R-:W-:Y:S02]  /*d970*/  HADD2.F32 R7, -RZ, R7.H1_H1 ;  /* 0x30000007ff077230 */ /* 0x000fe40000004100 */
[----:B------:R-:W-:Y:S01]  /*d980*/  FFMA.FTZ R40, R45, R35, R40 ;  /* 0x000000232d287223 */ /* 0x000fe20000010028 */
[----:B------:R-:W-:Y:S02]  /*d990*/  HADD2.F32 R41, -RZ, R33.H1_H1 ;  /* 0x30000021ff297230 */ /* 0x000fe40000004100 */
[----:B------:R-:W-:Y:S01]  /*d9a0*/  HADD2.F32 R44, -RZ, R34.H1_H1 ;  /* 0x30000022ff2c7230 */ /* 0x000fe20000004100 */
[----:B------:R-:W-:Y:S01]  /*d9b0*/  F2FP.F16.F32.PACK_AB R4, R9, R4 ;  /* 0x000000040904723e */ /* 0x000fe200000000ff */
[----:B------:R-:W-:Y:S01]  /*d9c0*/  HADD2.F32 R39, -RZ, R31.H1_H1 ;  /* 0x3000001fff277230 */ /* 0x000fe20000004100 */
[----:B------:R-:W-:Y:S01]  /*d9d0*/  F2FP.F16.F32.PACK_AB R5, R40, R5 ;  /* 0x000000052805723e */ /* 0x000fe200000000ff */
[----:B------:R-:W-:-:S02]  /*d9e0*/  HADD2.F32 R42, -RZ, R32.H1_H1 ;  /* 0x30000020ff2a7230 */ /* 0x000fc40000004100 */
[-C--:B------:R-:W-:Y:S01]  /*d9f0*/  FMUL.FTZ R32, R41, R6.reuse ;  /* 0x0000000629207220 */ /* 0x080fe20000410000 */
[-C--:B------:R-:W-:Y:S01]  /*da00*/  FMUL.FTZ R31, R44, R7.reuse ;  /* 0x000000072c1f7220 */ /* 0x080fe20000410000 */
[C---:B------:R-:W-:Y:S01]  /*da10*/  FMUL.FTZ R34, R39.reuse, R6 ;  /* 0x0000000627227220 */ /* 0x040fe20000410000 */
[C---:B------:R-:W-:Y:S01]  /*da20*/  FMUL.FTZ R33, R42.reuse, R7 ;  /* 0x000000072a217220 */ /* 0x040fe20000410000 */
[-C--:B------:R-:W-:Y:S01]  /*da30*/  FFMA.FTZ R6, R39, R37.reuse, -R32 ;  /* 0x0000002527067223 */ /* 0x080fe20000010820 */
[-C--:B------:R-:W-:Y:S01]  /*da40*/  FFMA.FTZ R7, R42, R38.reuse, -R31 ;  /* 0x000000262a077223 */ /* 0x080fe2000001081f */
[----:B------:R-:W-:Y:S01]  /*da50*/  FFMA.FTZ R37, R41, R37, R34 ;  /* 0x0000002529257223 */ /* 0x000fe20000010022 */
[----:B------:R-:W-:-:S04]  /*da60*/  FFMA.FTZ R38, R44, R38, R33 ;  /* 0x000000262c267223 */ /* 0x000fc80000010021 */
[----:B------:R-:W-:Y:S02]  /*da70*/  F2FP.F16.F32.PACK_AB R6, R37, R6 ;  /* 0x000000062506723e */ /* 0x000fe400000000ff */
[----:B------:R-:W-:-:S05]  /*da80*/  F2FP.F16.F32.PACK_AB R7, R38, R7 ;  /* 0x000000072607723e */ /* 0x000fca00000000ff */
[----:B------:R1:W-:Y:S02]  /*da90*/  STS.128 [R0+0x2000], R4 ;  /* 0x0020000400007388 */ /* 0x0003e40000000c00 */
.L_x_598:
[----:B------:R-:W-:Y:S05]  /*daa0*/  BSYNC B1 ;  /* 0x0000000000017941 */ /* 0x000fea0003800000 */
.L_x_597:
[----:B------:R-:W-:Y:S04]  /*dab0*/  BSSY B1, `(.L_x_599) ;  /* 0x0000028000017945 */ /* 0x000fe80003800000 */
[----:B------:R-:W-:Y:S05]  /*dac0*/  @P2 BRA `(.L_x_600) ;  /* 0x0000000000982947 */ /* 0x000fea0003800000 */
[----:B01----:R-:W0:Y:S01]  /*dad0*/  LDS.128 R4, [R3+0x12400] ;  /* 0x0124000003047984 */ /* 0x003e220000000c00 */
        /* <DEDUP_REMOVED lines=27> */
[C---:B------:R-:W-:Y:S01]  /*dc90*/  FMUL.FTZ R29, R38.reuse, R6 ;  /* 0x00000006261d7220 */ /* 0x040fe20000410000 */
[-C--:B------:R-:W-:Y:S01]  /*dca0*/  FMUL.FTZ R28, R37, R7.reuse ;  /* 0x00000007251c7220 */ /* 0x080fe20000410000 */
[-C--:B------:R-:W-:Y:S01]  /*dcb0*/  FFMA.FTZ R6, R38, R32.reuse, -R27 ;  /* 0x0000002026067223 */ /* 0x080fe2000001081b */
[C---:B------:R-:W-:Y:S01]  /*dcc0*/  FMUL.FTZ R30, R35.reuse, R7 ;  /* 0x00000007231e7220 */ /* 0x040fe20000410000 */
[----:B------:R-:W-:Y:S01]  /*dcd0*/  FFMA.FTZ R29, R40, R32, R29 ;  /* 0x00000020281d7223 */ /* 0x000fe2000001001d */
[-C--:B------:R-:W-:Y:S02]  /*dce0*/  FFMA.FTZ R7, R35, R33.reuse, -R28 ;  /* 0x0000002123077223 */ /* 0x080fe4000001081c */
[----:B------:R-:W-:-:S02]  /*dcf0*/  FFMA.FTZ R30, R37, R33, R30 ;  /* 0x00000021251e7223 */ /* 0x000fc4000001001e */
[----:B------:R-:W-:-:S03]  /*dd00*/  F2FP.F16.F32.PACK_AB R6, R29, R6 ;  /* 0x000000061d06723e */ /* 0x000fc600000000ff */
[----:B------:R-:W-:-:S05]  /*dd10*/  F2FP.F16.F32.PACK_AB R7, R30, R7 ;  /* 0x000000071e07723e */ /* 0x000fca00000000ff */
[----:B------:R2:W-:Y:S02]  /*dd20*/  STS.128 [R3+0x12400], R4 ;  /* 0x0124000403007388 */ /* 0x0005e40000000c00 */
.L_x_600:
[----:B------:R-:W-:Y:S05]  /*dd30*/  BSYNC B1 ;  /* 0x0000000000017941 */ /* 0x000fea0003800000 */
.L_x_599:
        /* <DEDUP_REMOVED lines=40> */
.L_x_602:
[----:B------:R-:W-:Y:S05]  /*dfc0*/  BSYNC B1 ;  /* 0x0000000000017941 */ /* 0x000fea0003800000 */
.L_x_601:
        /* <DEDUP_REMOVED lines=40> */
.L_x_604:
[----:B------:R-:W-:Y:S05]  /*e250*/  BSYNC B1 ;  /* 0x0000000000017941 */ /* 0x000fea0003800000 */
.L_x_603:
        /* <DEDUP_REMOVED lines=38> */
[----:B------:R0:W-:Y:S01]  /*e4c0*/  STS.128 [R0+0xa000], R4 ;  /* 0x00a0000400007388 */ /* 0x0001e20000000c00 */
[----:B------:R-:W-:Y:S05]  /*e4d0*/  BRA `(.L_x_594) ;  /* 0x0000002c00047947 */ /* 0x000fea0003800000 */
.L_x_576:
[----:B------:R-:W-:-:S03]  /*e4e0*/  UMOV UR4, 0xffffffff ;  /* 0xffffffff00047882 */ /* 0x000fc60000000000 */
[----:B------:R-:W-:Y:S05]  /*e4f0*/  BRA.DIV UR4, `(.L_x_605) ;  /* 0x0000013604507947 */ /* 0x000fea000b800000 */
[----:B------:R0:W1:Y:S04]  /*e500*/  SHFL.IDX PT, R3, R24, RZ, 0x1c1f ;  /* 0x001c1fff18037589 */ /* 0x00006800000e0000 */
[----:B------:R0:W2:Y:S04]  /*e510*/  SHFL.IDX PT, R0, R38, RZ, 0x1c1f ;  /* 0x001c1fff26007589 */ /* 0x0000a800000e0000 */
[----:B------:R0:W4:Y:S04]  /*e520*/  SHFL.IDX PT, R37, R41, RZ, 0x1c1f ;  /* 0x001c1fff29257589 */ /* 0x00012800000e0000 */
[----:B------:R-:W0:Y:S02]  /*e530*/  SHFL.IDX PT, R40, R40, RZ, 0x1c1f ;  /* 0x001c1fff28287589 */ /* 0x000e2400000e0000 */
.L_x_831:
[----:B------:R-:W-:Y:S01]  /*e540*/  ULDC UR4, c[0x0][0x448] ;  /* 0x0001120000047ab9 */ /* 0x000fe20000000800 */
[----:B------:R-:W-:Y:S01]  /*e550*/  BSSY B1, `(.L_x_606) ;  /* 0x0000039000017945 */ /* 0x000fe20003800000 */
[----:B------:R-:W-:Y:S01]  /*e560*/  IMAD R43, R143, UR4, RZ ;  /* 0x000000048f2b7c24 */ /* 0x000fe2000f8e02ff */
[----:B------:R-:W-:Y:S02]  /*e570*/  CS2R R4, SRZ ;  /* 0x0000000000047805 */ /* 0x000fe4000001ff00 */
[----:B------:R-:W-:Y:S02]  /*e580*/  CS2R R8, SRZ ;  /* 0x0000000000087805 */ /* 0x000fe4000001ff00 */
[----:B------:R-:W-:Y:S02]  /*e590*/  CS2R R10, SRZ ;  /* 0x00000000000a7805 */ /* 0x000fe4000001ff00 */
[----:B------:R-:W-:Y:S02]  /*e5a0*/  CS2R R12, SRZ ;  /* 0x00000000000c7805 */ /* 0x000fe4000001ff00 */
[----:B------:R-:W-:Y:S01]  /*e5b0*/  ISETP.GE.AND P0, PT, R6, R43, PT ;  /* 0x0000002b0600720c */ /* 0x000fe20003f06270 */
[----:B------:R-:W-:Y:S01]  /*e5c0*/  IMAD R43, R145, -0x80, R43 ;  /* 0xffffff80912b7824 */ /* 0x000fe200078e022b */
[----:B------:R-:W-:-:S02]  /*e5d0*/  CS2R R6, SRZ ;  /* 0x0000000000067805 */ /* 0x000fc4000001ff00 */
[----:B------:R-:W-:Y:S02]  /*e5e0*/  CS2R R14, SRZ ;  /* 0x00000000000e7805 */ /* 0x000fe4000001ff00 */
[----:B0-----:R-:W-:Y:S02]  /*e5f0*/  CS2R R24, SRZ ;  /* 0x0000000000187805 */ /* 0x001fe4000001ff00 */
[----:B------:R-:W-:Y:S02]  /*e600*/  CS2R R26, SRZ ;  /* 0x00000000001a7805 */ /* 0x000fe4000001ff00 */
[----:B------:R-:W-:Y:S02]  /*e610*/  CS2R R28, SRZ ;  /* 0x00000000001c7805 */ /* 0x000fe4000001ff00 */
[----:B---3--:R-:W-:Y:S02]  /*e620*/  CS2R R30, SRZ ;  /* 0x00000000001e7805 */ /* 0x008fe4000001ff00 */
[----:B------:R-:W-:-:S02]  /*e630*/  CS2R R32, SRZ ;  /* 0x0000000000207805 */ /* 0x000fc4000001ff00 */
[----:B------:R-:W-:Y:S01]  /*e640*/  CS2R R34, SRZ ;  /* 0x0000000000227805 */ /* 0x000fe2000001ff00 */
[----:B------:R-:W-:Y:S06]  /*e650*/  @P0 BRA `(.L_x_607) ;  /* 0x0000000000a00947 */ /* 0x000fec0003800000 */
[C---:B------:R-:W-:Y:S01]  /*e660*/  VIADD R4, R16.reuse, 0x20 ;  /* 0x0000002010047836 */ /* 0x040fe20000000000 */
[----:B------:R-:W-:Y:S01]  /*e670*/  ULDC UR4, c[0x0][0x3f4] ;  /* 0x0000fd0000047ab9 */ /* 0x000fe20000000800 */
[C---:B------:R-:W-:Y:S01]  /*e680*/  VIADD R5, R16.reuse, 0x40 ;  /* 0x0000004010057836 */ /* 0x040fe20000000000 */
[----:B------:R-:W-:Y:S01]  /*e690*/  ISETP.GE.AND P2, PT, R16, UR4, PT ;  /* 0x0000000410007c0c */ /* 0x000fe2000bf46270 */
[----:B--2---:R-:W-:Y:S01]  /*e6a0*/  IMAD.MOV.U32 R6, RZ, RZ, R0 ;  /* 0x000000ffff067224 */ /* 0x004fe200078e0000 */
[----:B------:R-:W-:Y:S01]  /*e6b0*/  ISETP.GE.AND P3, PT, R4, UR4, PT ;  /* 0x0000000404007c0c */ /* 0x000fe2000bf66270 */
[----:B-1----:R-:W-:Y:S01]  /*e6c0*/  IMAD.MOV.U32 R7, RZ, RZ, R3 ;  /* 0x000000ffff077224 */ /* 0x002fe200078e0003 */
[----:B------:R-:W-:Y:S01]  /*e6d0*/  ISETP.GE.AND P4, PT, R5, UR4, PT ;  /* 0x0000000405007c0c */ /* 0x000fe2000bf86270 */
[----:B------:R-:W-:Y:S01]  /*e6e0*/  IMAD.MOV.U32 R8, RZ, RZ, R40 ;  /* 0x000000ffff087224 */ /* 0x000fe200078e0028 */
[----:B----4-:R-:W-:Y:S02]  /*e6f0*/  MOV R9, R37 ;  /* 0x0000002500097202 */ /* 0x010fe40000000f00 */
[----:B------:R-:W-:-:S02]  /*e700*/  CS2R R28, SRZ ;  /* 0x00000000001c7805 */ /* 0x000fc4000001ff00 */
[----:B------:R-:W-:Y:S02]  /*e710*/  CS2R R30, SRZ ;  /* 0x00000000001e7805 */ /* 0x000fe4000001ff00 */
[----:B------:R-:W-:Y:S02]  /*e720*/  CS2R R10, SRZ ;  /* 0x00000000000a7805 */ /* 0x000fe4000001ff00 */
[----:B------:R-:W-:Y:S02]  /*e730*/  CS2R R32, SRZ ;  /* 0x0000000000207805 */ /* 0x000fe4000001ff00 */
[----:B------:R-:W-:Y:S02]  /*e740*/  CS2R R34, SRZ ;  /* 0x0000000000227805 */ /* 0x000fe4000001ff00 */
[----:B------:R-:W-:Y:S02]  /*e750*/  @!P2 SHF.L.U32 R39, R16, 0x1, RZ ;  /* 0x000000011027a819 */ /* 0x000fe400000006ff */
[----:B------:R-:W-:Y:S01]  /*e760*/  @!P3 SHF.L.U32 R13, R163, 0x3, RZ ;  /* 0x00000003a30db819 */ /* 0x000fe200000006ff */
[----:B------:R-:W-:Y:S01]  /*e770*/  @!P4 IMAD.SHL.U32 R41, R164, 0x8, RZ ;  /* 0x00000008a429c824 */ /* 0x000fe200078e00ff */
[----:B------:R-:W-:-:S03]  /*e780*/  @!P2 IADD3 R38, P1, R40, R39, RZ ;  /* 0x000000272826a210 */ /* 0x000fc60007f3e0ff */
[----:B------:R-:W-:Y:S01]  /*e790*/  @!P3 IMAD.WIDE R4, R13, 0x2, R6 ;  /* 0x000000020d04b825 */ /* 0x000fe200078e0206 */
[----:B------:R-:W-:Y:S02]  /*e7a0*/  @!P2 IADD3 R20, P0, R0, R39, RZ ;  /* 0x000000270014a210 */ /* 0x000fe40007f1e0ff */
[----:B------:R-:W-:Y:S01]  /*e7b0*/  @!P2 SHF.L.U64.HI R0, R16, 0x1, R17 ;  /* 0x000000011000a819 */ /* 0x000fe20000010211 */
[----:B------:R-:W-:Y:S01]  /*e7c0*/  @!P4 IMAD.WIDE R6, R41, 0x2, R6 ;  /* 0x000000022906c825 */ /* 0x000fe200078e0206 */
[----:B------:R0:W5:Y:S03]  /*e7d0*/  @!P3 LD.E.128 R28, desc[UR56][R4.64] ;  /* 0x00000038041cb980 */ /* 0x000166000c101d00 */
[--C-:B------:R-:W-:Y:S01]  /*e7e0*/  @!P3 IMAD.WIDE R12, R13, 0x2, R8.reuse ;  /* 0x000000020d0cb825 */ /* 0x100fe200078e0208 */
[----:B------:R1:W5:Y:S03]  /*e7f0*/  @!P4 LD.E.128 R32, desc[UR56][R6.64] ;  /* 0x000000380620c980 */ /* 0x000366000c101d00 */
[----:B------:R-:W-:Y:S01]  /*e800*/  @!P4 IMAD.WIDE R40, R41, 0x2, R8 ;  /* 0x000000022928c825 */ /* 0x000fe200078e0208 */
[----:B------:R-:W-:-:S02]  /*e810*/  CS2R R8, SRZ ;  /* 0x0000000000087805 */ /* 0x000fc4000001ff00 */
[----:B------:R-:W-:Y:S02]  /*e820*/  CS2R R14, SRZ ;  /* 0x00000000000e7805 */ /* 0x000fe4000001ff00 */
[----:B------:R-:W-:Y:S02]  /*e830*/  CS2R R24, SRZ ;  /* 0x0000000000187805 */ /* 0x000fe4000001ff00 */
[----:B------:R-:W-:Y:S02]  /*e840*/  CS2R R26, SRZ ;  /* 0x00000000001a7805 */ /* 0x000fe4000001ff00 */
[----:B0-----:R-:W-:Y:S01]  /*e850*/  CS2R R4, SRZ ;  /* 0x0000000000047805 */ /* 0x001fe2000001ff00 */
[--C-:B------:R-:W-:Y:S01]  /*e860*/  @!P2 IMAD.X R21, R3, 0x1, R0.reuse, P0 ;  /* 0x000000010315a824 */ /* 0x100fe200000e0600 */
[----:B------:R0:W5:Y:S01]  /*e870*/  @!P3 LD.E.128 R8, desc[UR56][R12.64] ;  /* 0x000000380c08b980 */ /* 0x000162000c101d00 */
[----:B-1----:R-:W-:Y:S01]  /*e880*/  CS2R R6, SRZ ;  /* 0x0000000000067805 */ /* 0x002fe2000001ff00 */
[----:B------:R-:W-:-:S02]  /*e890*/  @!P2 IMAD.X R39, R37, 0x1, R0, P1 ;  /* 0x000000012527a824 */ /* 0x000fc400008e0600 */
[----:B------:R3:W5:Y:S04]  /*e8a0*/  @!P2 LD.E.128 R24, desc[UR56][R20.64] ;  /* 0x000000381418a980 */ /* 0x000768000c101d00 */
[----:B------:R3:W5:Y:S01]  /*e8b0*/  @!P2 LD.E.128 R4, desc[UR56][R38.64] ;  /* 0x000000382604a980 */ /* 0x000762000c101d00 */
[----:B0-----:R-:W-:-:S06]  /*e8c0*/  CS2R R12, SRZ ;  /* 0x00000000000c7805 */ /* 0x001fcc000001ff00 */
[----:B------:R3:W5:Y:S02]  /*e8d0*/  @!P4 LD.E.128 R12, desc[UR56][R40.64] ;  /* 0x00000038280cc980 */ /* 0x000764000c101d00 */
.L_x_607:
[----:B------:R-:W-:Y:S05]  /*e8e0*/  BSYNC B1 ;  /* 0x0000000000017941 */ /* 0x000fea0003800000 */
.L_x_606:
[----:B---3-5:R-:W-:Y:S01]  /*e8f0*/  IMAD.MOV.U32 R20, RZ, RZ, R25 ;  /* 0x000000ffff147224 */ /* 0x028fe200078e0019 */
[----:B--2---:R-:W-:Y:S01]  /*e900*/  MOV R0, R24 ;  /* 0x0000001800007202 */ /* 0x004fe20000000f00 */
[----:B-1----:R-:W-:Y:S01]  /*e910*/  IMAD.MOV.U32 R3, RZ, RZ, R5 ;  /* 0x000000ffff037224 */ /* 0x002fe200078e0005 */
[----:B------:R-:W-:Y:S01]  /*e920*/  MOV R40, R33 ;  /* 0x0000002100287202 */ /* 0x000fe20000000f00 */
[----:B----4-:R-:W-:Y:S01]  /*e930*/  IMAD.MOV.U32 R37, RZ, RZ, R26 ;  /* 0x000000ffff257224 */ /* 0x010fe200078e001a */
[----:B------:R-:W-:Y:S01]  /*e940*/  SHF.R.U64 R50, R32, 0x10, R33 ;  /* 0x0000001020327819 */ /* 0x000fe20000001221 */
[----:B------:R-:W-:Y:S01]  /*e950*/  IMAD.MOV.U32 R42, RZ, RZ, R35 ;  /* 0x000000ffff2a7224 */ /* 0x000fe200078e0023 */
[----:B------:R-:W-:Y:S01]  /*e960*/  SHF.R.U32.HI R51, RZ, 0x10, R33 ;  /* 0x00000010ff337819 */ /* 0x000fe20000011621 */
[----:B------:R-:W-:Y:S01]  /*e970*/  IMAD.MOV.U32 R33, RZ, RZ, R34 ;  /* 0x000000ffff217224 */ /* 0x000fe200078e0022 */
[----:B------:R-:W-:Y:S01]  /*e980*/  SHF.R.U64 R52, R34, 0x10, R35 ;  /* 0x0000001022347819 */ /* 0x000fe20000001223 */
[----:B------:R-:W-:Y:S01]  /*e990*/  IMAD.MOV.U32 R41, RZ, RZ, R6 ;  /* 0x000000ffff297224 */ /* 0x000fe200078e0006 */
[----:B------:R-:W-:Y:S01]  /*e9a0*/  PRMT R34, R0, 0x5410, R20 ;  /* 0x0000541000227816 */ /* 0x000fe20000000014 */
[----:B------:R-:W-:Y:S01]  /*e9b0*/  IMAD.MOV.U32 R21, RZ, RZ, R14 ;  /* 0x000000ffff157224 */ /* 0x000fe200078e000e */
[----:B------:R-:W-:Y:S01]  /*e9c0*/  LEA.HI R0, R191, R191, RZ, 0x1 ;  /* 0x000000bfbf007211 */ /* 0x000fe200078f08ff */
[----:B------:R-:W-:Y:S01]  /*e9d0*/  BSSY B1, `(.L_x_608) ;  /* 0x0000042000017945 */ /* 0x000fe20003800000 */
[----:B------:R-:W-:-:S02]  /*e9e0*/  SHF.R.U64 R54, R4, 0x10, R5 ;  /* 0x0000001004367819 */ /* 0x000fc40000001205 */
[----:B------:R-:W-:Y:S02]  /*e9f0*/  LOP3.LUT R0, R0, 0xfffffffe, RZ, 0xc0, !PT ;  /* 0xfffffffe00007812 */ /* 0x000fe400078ec0ff */
[----:B------:R-:W-:Y:S02]  /*ea00*/  SHF.R.U32.HI R55, RZ, 0x10, R5 ;  /* 0x00000010ff377819 */ /* 0x000fe40000011605 */
[----:B------:R-:W-:Y:S02]  /*ea10*/  IADD3 R0, R191, -R0, RZ ;  /* 0x80000000bf007210 */ /* 0x000fe40007ffe0ff */
[--C-:B------:R-:W-:Y:S02]  /*ea20*/  SHF.R.U64 R38, R24, 0x10, R25.reuse ;  /* 0x0000001018267819 */ /* 0x100fe40000001219 */
[----:B------:R-:W-:Y:S02]  /*ea30*/  SHF.L.U32 R5, R0, 0x1f, RZ ;  /* 0x0000001f00057819 */ /* 0x000fe400000006ff */
[----:B------:R-:W-:Y:S01]  /*ea40*/  SHF.R.U32.HI R44, RZ, 0x10, R25 ;  /* 0x00000010ff2c7819 */ /* 0x000fe20000011619 */
[----:B------:R-:W-:Y:S01]  /*ea50*/  IMAD.MOV.U32 R25, RZ, RZ, R29 ;  /* 0x000000ffff197224 */ /* 0x000fe200078e001d */
[----:B------:R-:W0:Y:S01]  /*ea60*/  SYNCS.PHASECHK.TRANS64.TRYWAIT P0, [R2+URZ+0x2a800], R5 ;  /* 0x02a80005020075a7 */ /* 0x000e22000800017f */
[----:B------:R-:W-:Y:S01]  /*ea70*/  SHF.R.U64 R45, R26, 0x10, R27 ;  /* 0x000000101a2d7819 */ /* 0x000fe2000000121b */
[----:B------:R-:W-:Y:S01]  /*ea80*/  IMAD.MOV.U32 R26, RZ, RZ, R28 ;  /* 0x000000ffff1a7224 */ /* 0x000fe200078e001c */
[----:B------:R-:W-:-:S02]  /*ea90*/  SHF.R.U64 R46, R28, 0x10, R29 ;  /* 0x000000101c2e7819 */ /* 0x000fc4000000121d */
[----:B------:R-:W-:Y:S01]  /*eaa0*/  SHF.R.U32.HI R47, RZ, 0x10, R29 ;  /* 0x00000010ff2f7819 */ /* 0x000fe2000001161d */
[--C-:B------:R-:W-:Y:S01]  /*eab0*/  IMAD.MOV.U32 R29, RZ, RZ, R31.reuse ;  /* 0x000000ffff1d7224 */ /* 0x100fe200078e001f */
[----:B------:R-:W-:Y:S02]  /*eac0*/  MOV R39, R4 ;  /* 0x0000000400277202 */ /* 0x000fe40000000f00 */
[--C-:B------:R-:W-:Y:S02]  /*ead0*/  SHF.R.U64 R48, R30, 0x10, R31.reuse ;  /* 0x000000101e307819 */ /* 0x100fe4000000121f */
[----:B------:R-:W-:Y:S01]  /*eae0*/  SHF.R.U32.HI R49, RZ, 0x10, R31 ;  /* 0x00000010ff317819 */ /* 0x000fe2000001161f */
[----:B------:R-:W-:Y:S01]  /*eaf0*/  IMAD.MOV.U32 R31, RZ, RZ, R32 ;  /* 0x000000ffff1f7224 */ /* 0x000fe200078e0020 */
[----:B------:R-:W-:Y:S01]  /*eb00*/  MOV R28, R30 ;  /* 0x0000001e001c7202 */ /* 0x000fe20000000f00 */
[----:B------:R-:W-:Y:S01]  /*eb10*/  IMAD.MOV.U32 R30, RZ, RZ, R8 ;  /* 0x000000ffff1e7224 */ /* 0x000fe200078e0008 */
[----:B------:R-:W-:-:S02]  /*eb20*/  MOV R24, R27 ;  /* 0x0000001b00187202 */ /* 0x000fc40000000f00 */
[----:B------:R-:W-:Y:S02]  /*eb30*/  MOV R4, R7 ;  /* 0x0000000700047202 */ /* 0x000fe40000000f00 */
[----:B------:R-:W-:Y:S01]  /*eb40*/  SHF.R.U64 R56, R6, 0x10, R7 ;  /* 0x0000001006387819 */ /* 0x000fe20000001207 */
[----:B------:R-:W-:Y:S01]  /*eb50*/  IMAD.MOV.U32 R6, RZ, RZ, R9 ;  /* 0x000000ffff067224 */ /* 0x000fe200078e0009 */
[----:B------:R-:W-:Y:S01]  /*eb60*/  SHF.R.U32.HI R57, RZ, 0x10, R7 ;  /* 0x00000010ff397819 */ /* 0x000fe20000011607 */
[----:B------:R-:W-:Y:S01]  /*eb70*/  IMAD.MOV.U32 R7, RZ, RZ, R11 ;  /* 0x000000ffff077224 */ /* 0x000fe200078e000b */
[----:B------:R-:W-:Y:S01]  /*eb80*/  SHF.R.U64 R58, R8, 0x10, R9 ;  /* 0x00000010083a7819 */ /* 0x000fe20000001209 */
[----:B------:R-:W-:Y:S01]  /*eb90*/  IMAD.MOV.U32 R8, RZ, RZ, R12 ;  /* 0x000000ffff087224 */ /* 0x000fe200078e000c */
[----:B------:R-:W-:Y:S02]  /*eba0*/  MOV R32, R10 ;  /* 0x0000000a00207202 */ /* 0x000fe40000000f00 */
[----:B------:R-:W-:Y:S01]  /*ebb0*/  SHF.R.U64 R60, R10, 0x10, R11 ;  /* 0x000000100a3c7819 */ /* 0x000fe2000000120b */
[----:B------:R-:W-:Y:S01]  /*ebc0*/  IMAD.MOV.U32 R10, RZ, RZ, R15 ;  /* 0x000000ffff0a7224 */ /* 0x000fe200078e000f */
[----:B------:R-:W-:-:S02]  /*ebd0*/  SHF.R.U32.HI R27, RZ, 0x10, R27 ;  /* 0x00000010ff1b7819 */ /* 0x000fc4000001161b */
[----:B------:R-:W-:Y:S02]  /*ebe0*/  SHF.R.U32.HI R59, RZ, 0x10, R9 ;  /* 0x00000010ff3b7819 */ /* 0x000fe40000011609 */
[----:B------:R-:W-:Y:S02]  /*ebf0*/  PRMT R39, R39, 0x5410, R3 ;  /* 0x0000541027277816 */ /* 0x000fe40000000003 */
[----:B------:R-:W-:Y:S02]  /*ec00*/  SHF.R.U32.HI R53, RZ, 0x10, R35 ;  /* 0x00000010ff357819 */ /* 0x000fe40000011623 */
[----:B------:R-:W-:Y:S02]  /*ec10*/  SHF.R.U32.HI R11, RZ, 0x10, R11 ;  /* 0x00000010ff0b7819 */ /* 0x000fe4000001160b */
[----:B------:R-:W-:Y:S02]  /*ec20*/  MOV R9, R13 ;  /* 0x0000000d00097202 */ /* 0x000fe40000000f00 */
[----:B------:R-:W-:-:S02]  /*ec30*/  SHF.R.U64 R61, R12, 0x10, R13 ;  /* 0x000000100c3d7819 */ /* 0x000fc4000000120d */
[----:B------:R-:W-:Y:S02]  /*ec40*/  SHF.R.U32.HI R62, RZ, 0x10, R13 ;  /* 0x00000010ff3e7819 */ /* 0x000fe4000001160d */
[----:B------:R-:W-:Y:S02]  /*ec50*/  VIMNMX R3, R43, 0x80, PT ;  /* 0x000000802b037848 */ /* 0x000fe40003fe0100 */
[----:B------:R-:W-:Y:S02]  /*ec60*/  PRMT R35, R38, 0x5410, R44 ;  /* 0x0000541026237816 */ /* 0x000fe4000000002c */
[--C-:B------:R-:W-:Y:S02]  /*ec70*/  SHF.R.U64 R63, R14, 0x10, R15.reuse ;  /* 0x000000100e3f7819 */ /* 0x100fe4000000120f */
[----:B------:R-:W-:Y:S02]  /*ec80*/  SHF.R.U32.HI R64, RZ, 0x10, R15 ;  /* 0x00000010ff407819 */ /* 0x000fe4000001160f */
        /* <DEDUP_REMOVED lines=19> */
[----:B------:R-:W-:Y:S02]  /*edc0*/  PRMT R20, R61, 0x5410, R62 ;  /* 0x000054103d147816 */ /* 0x000fe4000000003e */
[----:B------:R-:W-:Y:S01]  /*edd0*/  PRMT R21, R21, 0x5410, R10 ;  /* 0x0000541015157816 */ /* 0x000fe2000000000a */
[----:B0-----:R-:W-:Y:S06]  /*ede0*/  @!P0 BRA `(.L_x_609) ;  /* 0x0000012c00888947 */ /* 0x001fec0003800000 */
.L_x_832:
[----:B------:R-:W-:Y:S05]  /*edf0*/  BSYNC B1 ;  /* 0x0000000000017941 */ /* 0x000fea0003800000 */
.L_x_608:
[----:B------:R-:W-:Y:S01]  /*ee00*/  BSSY B1, `(.L_x_610) ;  /* 0x0000118000017945 */ /* 0x000fe20003800000 */
[----:B------:R-:W-:-:S03]  /*ee10*/  PRMT R24, R63, 0x5410, R64 ;  /* 0x000054103f187816 */ /* 0x000fc60000000040 */
[----:B------:R-:W-:Y:S05]  /*ee20*/  @P1 BRA `(.L_x_611) ;  /* 0x0000001000541947 */ /* 0x000fea0003800000 */
[----:B------:R-:W1:Y:S01]  /*ee30*/  LDC R25, c[0x0][0x3f4] ;  /* 0x0000fd00ff197b82 */ /* 0x000e620000000800 */
[C---:B------:R-:W-:Y:S01]  /*ee40*/  VIADD R4, R16.reuse, 0x20 ;  /* 0x0000002010047836 */ /* 0x040fe20000000000 */
[----:B------:R-:W-:Y:S01]  /*ee50*/  BSSY B2, `(.L_x_612) ;  /* 0x0000060000027945 */ /* 0x000fe20003800000 */
[C---:B------:R-:W-:Y:S01]  /*ee60*/  VIADD R6, R16.reuse, 0x40 ;  /* 0x0000004010067836 */ /* 0x040fe20000000000 */
[-C--:B-1----:R-:W-:Y:S02]  /*ee70*/  ISETP.GE.AND P0, PT, R16, R25.reuse, PT ;  /* 0x000000191000720c */ /* 0x082fe40003f06270 */
[-C--:B------:R-:W-:Y:S02]  /*ee80*/  ISETP.GE.AND P1, PT, R4, R25.reuse, PT ;  /* 0x000000190400720c */ /* 0x080fe40003f26270 */
[----:B------:R-:W-:-:S09]  /*ee90*/  ISETP.GE.AND P2, PT, R6, R25, PT ;  /* 0x000000190600720c */ /* 0x000fd20003f46270 */
[----:B------:R-:W-:Y:S05]  /*eea0*/  @P0 BRA `(.L_x_613) ;  /* 0x0000000400680947 */ /* 0x000fea0003800000 */
[----:B------:R-:W-:Y:S01]  /*eeb0*/  LEA.HI R6, R25, R214, RZ, 0x1d ;  /* 0x000000d619067211 */ /* 0x000fe200078fe8ff */
[----:B------:R-:W-:Y:S01]  /*eec0*/  HADD2.F32 R56, -RZ, R39.H0_H0 ;  /* 0x20000027ff387230 */ /* 0x000fe20000004100 */
[----:B0-----:R-:W-:Y:S01]  /*eed0*/  LOP3.LUT R5, R177, 0x38, R16, 0xf8, !PT ;  /* 0x00000038b1057812 */ /* 0x001fe200078ef810 */
[----:B------:R-:W-:Y:S01]  /*eee0*/  HADD2.F32 R54, -RZ, R34.H0_H0 ;  /* 0x20000022ff367230 */ /* 0x000fe20000004100 */
[----:B------:R-:W-:Y:S01]  /*eef0*/  SHF.R.S32.HI R7, RZ, 0x1f, R6 ;  /* 0x0000001fff077819 */ /* 0x000fe20000011406 */
[----:B------:R-:W-:Y:S01]  /*ef00*/  HADD2.F32 R53, -RZ, R40.H0_H0 ;  /* 0x20000028ff357230 */ /* 0x000fe20000004100 */
[----:B------:R-:W-:Y:S02]  /*ef10*/  SHF.L.U32 R8, R6, 0x3, RZ ;  /* 0x0000000306087819 */ /* 0x000fe400000006ff */
[----:B------:R-:W-:Y:S02]  /*ef20*/  LEA.HI R7, R7, R6, RZ, 0x3 ;  /* 0x0000000607077211 */ /* 0x000fe400078f18ff */
[----:B------:R-:W-:-:S02]  /*ef30*/  LOP3.LUT R4, R5, R178, RZ, 0x3c, !PT ;  /* 0x000000b205047212 */ /* 0x000fc400078e3cff */
[----:B------:R-:W-:Y:S01]  /*ef40*/  LOP3.LUT R5, R177, 0x38, R8, 0xf8, !PT ;  /* 0x00000038b1057812 */ /* 0x000fe200078ef808 */
[----:B------:R-:W-:Y:S02]  /*ef50*/  IMAD.SHL.U32 R7, R7, 0x400, RZ ;  /* 0x0000040007077824 */ /* 0x000fe400078e00ff */
[----:B------:R-:W-:Y:S01]  /*ef60*/  IMAD.IADD R43, R179, 0x1, R4 ;  /* 0x00000001b32b7824 */ /* 0x000fe200078e0204 */
[----:B------:R-:W-:Y:S02]  /*ef70*/  LOP3.LUT R9, R5, R178, RZ, 0x3c, !PT ;  /* 0x000000b205097212 */ /* 0x000fe400078e3cff */
[----:B------:R-:W-:Y:S02]  /*ef80*/  LOP3.LUT R8, R7, 0x7fffe000, RZ, 0xc0, !PT ;  /* 0x7fffe00007087812 */ /* 0x000fe400078ec0ff */
[----:B------:R-:W-:Y:S02]  /*ef90*/  LEA R43, R43, R2, 0x1 ;  /* 0x000000022b2b7211 */ /* 0x000fe400078e08ff */
[----:B------:R-:W-:-:S03]  /*efa0*/  IADD3 R9, R9, R8, R179 ;  /* 0x0000000809097210 */ /* 0x000fc60007ffe0b3 */
[----:B------:R-:W0:Y:S02]  /*efb0*/  LDS.128 R4, [R43+0xc400] ;  /* 0x00c400002b047984 */ /* 0x000e240000000c00 */
[----:B------:R-:W-:-:S05]  /*efc0*/  IMAD R44, R9, 0x2, R2 ;  /* 0x00000002092c7824 */ /* 0x000fca00078e0202 */
[----:B------:R-:W1:Y:S01]  /*efd0*/  LDS.128 R8, [R44+0xc400] ;  /* 0x00c400002c087984 */ /* 0x000e620000000c00 */
[--C-:B0-----:R-:W-:Y:S02]  /*efe0*/  HADD2.F32 R45, -RZ, R4.reuse.H0_H0 ;  /* 0x20000004ff2d7230 */ /* 0x101fe40000004100 */
[----:B------:R-:W-:Y:S02]  /*eff0*/  HADD2.F32 R46, -RZ, R4.H1_H1 ;  /* 0x30000004ff2e7230 */ /* 0x000fe40000004100 */
[--C-:B------:R-:W-:Y:S02]  /*f000*/  HADD2.F32 R47, -RZ, R5.reuse.H0_H0 ;  /* 0x20000005ff2f7230 */ /* 0x100fe40000004100 */
[----:B------:R-:W-:Y:S02]  /*f010*/  HADD2.F32 R5, -RZ, R5.H1_H1 ;  /* 0x30000005ff057230 */ /* 0x000fe40000004100 */
[--C-:B-1----:R-:W-:Y:S02]  /*f020*/  HADD2.F32 R49, -RZ, R8.reuse.H0_H0 ;  /* 0x20000008ff317230 */ /* 0x102fe40000004100 */
[----:B------:R-:W-:-:S02]  /*f030*/  HADD2.F32 R8, -RZ, R8.H1_H1 ;  /* 0x30000008ff087230 */ /* 0x000fc40000004100 */
[----:B------:R-:W-:Y:S02]  /*f040*/  HADD2.F32 R50, -RZ, R9.H0_H0 ;  /* 0x20000009ff327230 */ /* 0x000fe40000004100 */
[C---:B------:R-:W-:Y:S01]  /*f050*/  FMUL.FTZ R58, R49.reuse, R56 ;  /* 0x00000038313a7220 */ /* 0x040fe20000410000 */
[-C--:B------:R-:W-:Y:S01]  /*f060*/  FMUL.FTZ R60, R49, R54.reuse ;  /* 0x00000036313c7220 */ /* 0x080fe20000410000 */
[----:B------:R-:W-:Y:S02]  /*f070*/  HADD2.F32 R49, -RZ, R35.H0_H0 ;  /* 0x20000023ff317230 */ /* 0x000fe40000004100 */
[----:B------:R-:W-:Y:S01]  /*f080*/  FMUL.FTZ R55, R8, R53 ;  /* 0x0000003508377220 */ /* 0x000fe20000410000 */
[C---:B------:R-:W-:Y:S01]  /*f090*/  FFMA.FTZ R58, R45.reuse, R54, -R58 ;  /* 0x000000362d3a7223 */ /* 0x040fe2000001083a */
[----:B------:R-:W-:Y:S02]  /*f0a0*/  HADD2.F32 R54, -RZ, R39.H1_H1 ;  /* 0x30000027ff367230 */ /* 0x000fe40000004100 */
[----:B------:R-:W-:Y:S01]  /*f0b0*/  FFMA.FTZ R60, R45, R56, R60 ;  /* 0x000000382d3c7223 */ /* 0x000fe2000001003c */
[----:B------:R-:W-:-:S02]  /*f0c0*/  HADD2.F32 R45, -RZ, R34.H1_H1 ;  /* 0x30000022ff2d7230 */ /* 0x000fc40000004100 */
[-C--:B------:R-:W-:Y:S01]  /*f0d0*/  FMUL.FTZ R57, R8, R49.reuse ;  /* 0x0000003108397220 */ /* 0x080fe20000410000 */
[----:B------:R-:W-:Y:S01]  /*f0e0*/  FFMA.FTZ R55, R46, R49, -R55 ;  /* 0x000000312e377223 */ /* 0x000fe20000010837 */
[C---:B------:R-:W-:Y:S01]  /*f0f0*/  FMUL.FTZ R8, R50.reuse, R54 ;  /* 0x0000003632087220 */ /* 0x040fe20000410000 */
[----:B------:R-:W-:Y:S02]  /*f100*/  HADD2.F32 R9, -RZ, R9.H1_H1 ;  /* 0x30000009ff097230 */ /* 0x000fe40000004100 */
[-C--:B------:R-:W-:Y:S01]  /*f110*/  FMUL.FTZ R59, R50, R45.reuse ;  /* 0x0000002d323b7220 */ /* 0x080fe20000410000 */
[----:B------:R-:W-:Y:S02]  /*f120*/  HADD2.F32 R56, -RZ, R40.H1_H1 ;  /* 0x30000028ff387230 */ /* 0x000fe40000004100 */
[----:B------:R-:W-:Y:S01]  /*f130*/  FFMA.FTZ R49, R47, R45, -R8 ;  /* 0x0000002d2f317223 */ /* 0x000fe20000010808 */
[----:B------:R-:W-:Y:S02]  /*f140*/  HADD2.F32 R8, -RZ, R35.H1_H1 ;  /* 0x30000023ff087230 */ /* 0x000fe40000004100 */
[----:B------:R-:W-:Y:S01]  /*f150*/  FFMA.FTZ R57, R46, R53, R57 ;  /* 0x000000352e397223 */ /* 0x000fe20000010039 */
[----:B------:R-:W-:-:S02]  /*f160*/  HADD2.F32 R51, -RZ, R10.H0_H0 ;  /* 0x2000000aff337230 */ /* 0x000fc40000004100 */
[----:B------:R-:W-:Y:S01]  /*f170*/  FFMA.FTZ R59, R47, R54, R59 ;  /* 0x000000362f3b7223 */ /* 0x000fe2000001003b */
[----:B------:R-:W-:Y:S02]  /*f180*/  HADD2.F32 R46, -RZ, R41.H0_H0 ;  /* 0x20000029ff2e7230 */ /* 0x000fe40000004100 */
[C---:B------:R-:W-:Y:S01]  /*f190*/  FMUL.FTZ R50, R9.reuse, R56 ;  /* 0x0000003809327220 */ /* 0x040fe20000410000 */
[----:B------:R-:W-:Y:S02]  /*f1a0*/  HADD2.F32 R45, -RZ, R37.H0_H0 ;  /* 0x20000025ff2d7230 */ /* 0x000fe40000004100 */
[----:B------:R-:W-:Y:S01]  /*f1b0*/  FMUL.FTZ R54, R9, R8 ;  /* 0x0000000809367220 */ /* 0x000fe20000410000 */
[----:B------:R-:W-:Y:S02]  /*f1c0*/  HADD2.F32 R10, -RZ, R10.H1_H1 ;  /* 0x3000000aff0a7230 */ /* 0x000fe40000004100 */
[----:B------:R-:W-:Y:S01]  /*f1d0*/  FMUL.FTZ R53, R51, R46 ;  /* 0x0000002e33357220 */ /* 0x000fe20000410000 */
[----:B------:R-:W-:-:S02]  /*f1e0*/  HADD2.F32 R47, -RZ, R42.H0_H0 ;  /* 0x2000002aff2f7230 */ /* 0x000fc40000004100 */
[----:B------:R-:W-:Y:S01]  /*f1f0*/  FFMA.FTZ R50, R5, R8, -R50 ;  /* 0x0000000805327223 */ /* 0x000fe20000010832 */
[--C-:B------:R-:W-:Y:S02]  /*f200*/  HADD2.F32 R48, -RZ, R6.reuse.H0_H0 ;  /* 0x20000006ff307230 */ /* 0x100fe40000004100 */
[----:B------:R-:W-:Y:S01]  /*f210*/  FMUL.FTZ R51, R51, R45 ;  /* 0x0000002d33337220 */ /* 0x000fe20000410000 */
[----:B------:R-:W-:Y:S02]  /*f220*/  HADD2.F32 R6, -RZ, R6.H1_H1 ;  /* 0x30000006ff067230 */ /* 0x000fe40000004100 */
[----:B------:R-:W-:Y:S01]  /*f230*/  FFMA.FTZ R54, R5, R56, R54 ;  /* 0x0000003805367223 */ /* 0x000fe20000010036 */
[----:B------:R-:W-:Y:S02]  /*f240*/  HADD2.F32 R9, -RZ, R38.H0_H0 ;  /* 0x20000026ff097230 */ /* 0x000fe40000004100 */
[----:B------:R-:W-:Y:S01]  /*f250*/  FMUL.FTZ R5, R10, R47 ;  /* 0x0000002f0a057220 */ /* 0x000fe20000410000 */
[C---:B------:R-:W-:Y:S01]  /*f260*/  FFMA.FTZ R53, R48.reuse, R45, -R53 ;  /* 0x0000002d30357223 */ /* 0x040fe20000010835 */
[----:B------:R-:W-:Y:S01]  /*f270*/  FFMA.FTZ R51, R48, R46, R51 ;  /* 0x0000002e30337223 */ /* 0x000fe20000010033 */
[----:B------:R-:W-:-:S02]  /*f280*/  HADD2.F32 R52, -RZ, R11.H0_H0 ;  /* 0x2000000bff347230 */ /* 0x000fc40000004100 */
[-C--:B------:R-:W-:Y:S01]  /*f290*/  FMUL.FTZ R45, R10, R9.reuse ;  /* 0x000000090a2d7220 */ /* 0x080fe20000410000 */
[C---:B------:R-:W-:Y:S01]  /*f2a0*/  FFMA.FTZ R46, R6.reuse, R9, -R5 ;  /* 0x00000009062e7223 */ /* 0x040fe20000010805 */
[----:B------:R-:W-:Y:S02]  /*f2b0*/  HADD2.F32 R9, -RZ, R41.H1_H1 ;  /* 0x30000029ff097230 */ /* 0x000fe40000004100 */
[----:B------:R-:W-:Y:S02]  /*f2c0*/  HADD2.F32 R5, -RZ, R37.H1_H1 ;  /* 0x30000025ff057230 */ /* 0x000fe40000004100 */
[----:B------:R-:W-:Y:S01]  /*f2d0*/  FFMA.FTZ R48, R6, R47, R45 ;  /* 0x0000002f06307223 */ /* 0x000fe2000001002d */
[----:B------:R-:W-:Y:S02]  /*f2e0*/  HADD2.F32 R11, -RZ, R11.H1_H1 ;  /* 0x3000000bff0b7230 */ /* 0x000fe40000004100 */
[----:B------:R-:W-:Y:S01]  /*f2f0*/  FMUL.FTZ R45, R52, R9 ;  /* 0x00000009342d7220 */ /* 0x000fe20000410000 */
[----:B------:R-:W-:-:S02]  /*f300*/  HADD2.F32 R10, -RZ, R42.H1_H1 ;  /* 0x3000002aff0a7230 */ /* 0x000fc40000004100 */
[----:B------:R-:W-:Y:S01]  /*f310*/  FMUL.FTZ R52, R52, R5 ;  /* 0x0000000534347220 */ /* 0x000fe20000410000 */
[----:B------:R-:W-:Y:S02]  /*f320*/  HADD2.F32 R8, -RZ, R38.H1_H1 ;  /* 0x30000026ff087230 */ /* 0x000fe40000004100 */
[--C-:B------:R-:W-:Y:S02]  /*f330*/  HADD2.F32 R4, -RZ, R7.reuse.H0_H0 ;  /* 0x20000007ff047230 */ /* 0x100fe40000004100 */
[C---:B------:R-:W-:Y:S01]  /*f340*/  FMUL.FTZ R6, R11.reuse, R10 ;  /* 0x0000000a0b067220 */ /* 0x040fe20000410000 */
[----:B------:R-:W-:Y:S02]  /*f350*/  HADD2.F32 R7, -RZ, R7.H1_H1 ;  /* 0x30000007ff077230 */ /* 0x000fe40000004100 */
[-C--:B------:R-:W-:Y:S01]  /*f360*/  FMUL.FTZ R47, R11, R8.reuse ;  /* 0x000000080b2f7220 */ /* 0x080fe20000410000 */
[C---:B------:R-:W-:Y:S01]  /*f370*/  FFMA.FTZ R11, R4.reuse, R9, R52 ;  /* 0x00000009040b7223 */ /* 0x040fe20000010034 */
[----:B------:R-:W-:Y:S01]  /*f380*/  FFMA.FTZ R45, R4, R5, -R45 ;  /* 0x00000005042d7223 */ /* 0x000fe2000001082d */
[C---:B------:R-:W-:Y:S01]  /*f390*/  FFMA.FTZ R52, R7.reuse, R8, -R6 ;  /* 0x0000000807347223 */ /* 0x040fe20000010806 */
[----:B------:R-:W-:Y:S01]  /*f3a0*/  FFMA.FTZ R56, R7, R10, R47 ;  /* 0x0000000a07387223 */ /* 0x000fe2000001002f */
[----:B------:R-:W-:-:S02]  /*f3b0*/  F2FP.F16.F32.PACK_AB R4, R55, R58 ;  /* 0x0000003a3704723e */ /* 0x000fc400000000ff */
[----:B------:R-:W-:Y:S02]  /*f3c0*/  F2FP.F16.F32.PACK_AB R5, R50, R49 ;  /* 0x000000313205723e */ /* 0x000fe400000000ff */
[----:B------:R-:W-:Y:S02]  /*f3d0*/  F2FP.F16.F32.PACK_AB R6, R46, R53 ;  /* 0x000000352e06723e */ /* 0x000fe400000000ff */
[----:B------:R-:W-:Y:S02]  /*f3e0*/  F2FP.F16.F32.PACK_AB R7, R52, R45 ;  /* 0x0000002d3407723e */ /* 0x000fe400000000ff */
[----:B------:R-:W-:Y:S02]  /*f3f0*/  F2FP.F16.F32.PACK_AB R8, R57, R60 ;  /* 0x0000003c3908723e */ /* 0x000fe400000000ff */
[----:B------:R-:W-:Y:S01]  /*f400*/  F2FP.F16.F32.PACK_AB R9, R54, R59 ;  /* 0x0000003b3609723e */ /* 0x000fe200000000ff */
[----:B------:R1:W-:Y:S01]  /*f410*/  STS.128 [R43+0xc400], R4 ;  /* 0x00c400042b007388 */ /* 0x0003e20000000c00 */
[----:B------:R-:W-:-:S02]  /*f420*/  F2FP.F16.F32.PACK_AB R10, R48, R51 ;  /* 0x00000033300a723e */ /* 0x000fc400000000ff */
[----:B------:R-:W-:-:S05]  /*f430*/  F2FP.F16.F32.PACK_AB R11, R56, R11 ;  /* 0x0000000b380b723e */ /* 0x000fca00000000ff */
[----:B------:R1:W-:Y:S02]  /*f440*/  STS.128 [R44+0xc400], R8 ;  /* 0x00c400082c007388 */ /* 0x0003e40000000c00 */
.L_x_613:
[----:B------:R-:W-:Y:S05]  /*f450*/  BSYNC B2 ;  /* 0x0000000000027941 */ /* 0x000fea0003800000 */
.L_x_612:
[----:B------:R-:W-:Y:S04]  /*f460*/  BSSY B2, `(.L_x_614) ;  /* 0x0000059000027945 */ /* 0x000fe80003800000 */
[----:B------:R-:W-:Y:S05]  /*f470*/  @P1 BRA `(.L_x_615) ;  /* 0x00000004005c1947 */ /* 0x000fea0003800000 */
[----:B------:R-:W2:Y:S01]  /*f480*/  LDL R60, [R1+0x60] ;  /* 0x00006000013c7983 */ /* 0x000ea20000100800 */
[----:B-1----:R-:W-:Y:S01]  /*f490*/  LEA.HI R4, R25, R163, RZ, 0x1d ;  /* 0x000000a319047211 */ /* 0x002fe200078fe8ff */
[----:B------:R-:W-:Y:S02]  /*f4a0*/  HADD2.F32 R53, -RZ, R26.H0_H0 ;  /* 0x2000001aff357230 */ /* 0x000fe40000004100 */
[----:B------:R-:W-:Y:S01]  /*f4b0*/  HADD2.F32 R55, -RZ, R30.H0_H0 ;  /* 0x2000001eff377230 */ /* 0x000fe20000004100 */
[----:B0-----:R-:W-:Y:S01]  /*f4c0*/  SHF.R.S32.HI R5, RZ, 0x1f, R4 ;  /* 0x0000001fff057819 */ /* 0x001fe20000011404 */
[----:B------:R-:W-:Y:S02]  /*f4d0*/  IMAD.SHL.U32 R6, R4, 0x8, RZ ;  /* 0x0000000804067824 */ /* 0x000fe400078e00ff */
[----:B------:R-:W-:Y:S01]  /*f4e0*/  HADD2.F32 R52, -RZ, R31.H0_H0 ;  /* 0x2000001fff347230 */ /* 0x000fe20000004100 */
[----:B------:R-:W-:Y:S02]  /*f4f0*/  LEA.HI R4, R5, R4, RZ, 0x3 ;  /* 0x0000000405047211 */ /* 0x000fe400078f18ff */
[----:B------:R-:W-:-:S02]  /*f500*/  LOP3.LUT R5, R177, 0x38, R6, 0xf8, !PT ;  /* 0x00000038b1057812 */ /* 0x000fc400078ef806 */
[----:B------:R-:W-:Y:S02]  /*f510*/  SHF.L.U32 R4, R4, 0xa, RZ ;  /* 0x0000000a04047819 */ /* 0x000fe400000006ff */
[----:B------:R-:W-:Y:S02]  /*f520*/  LOP3.LUT R9, R5, R178, RZ, 0x3c, !PT ;  /* 0x000000b205097212 */ /* 0x000fe400078e3cff */
[----:B------:R-:W-:-:S04]  /*f530*/  LOP3.LUT R8, R4, 0x7fffe000, RZ, 0xc0, !PT ;  /* 0x7fffe00004087812 */ /* 0x000fc800078ec0ff */
[----:B------:R-:W-:-:S05]  /*f540*/  IADD3 R9, R9, R8, R179 ;  /* 0x0000000809097210 */ /* 0x000fca0007ffe0b3 */
[----:B------:R-:W-:-:S05]  /*f550*/  IMAD R43, R9, 0x2, R2 ;  /* 0x00000002092b7824 */ /* 0x000fca00078e0202 */
[----:B------:R-:W0:Y:S02]  /*f560*/  LDS.128 R8, [R43+0xc400] ;  /* 0x00c400002b087984 */ /* 0x000e240000000c00 */
[--C-:B0-----:R-:W-:Y:S02]  /*f570*/  HADD2.F32 R48, -RZ, R8.reuse.H0_H0 ;  /* 0x20000008ff307230 */ /* 0x101fe40000004100 */
[----:B------:R-:W-:Y:S02]  /*f580*/  HADD2.F32 R8, -RZ, R8.H1_H1 ;  /* 0x30000008ff087230 */ /* 0x000fe40000004100 */
[----:B------:R-:W-:Y:S02]  /*f590*/  HADD2.F32 R49, -RZ, R9.H0_H0 ;  /* 0x20000009ff317230 */ /* 0x000fe40000004100 */
[C---:B------:R-:W-:Y:S01]  /*f5a0*/  FMUL.FTZ R57, R48.reuse, R55 ;  /* 0x0000003730397220 */ /* 0x040fe20000410000 */
[----:B------:R-:W-:Y:S01]  /*f5b0*/  FMUL.FTZ R59, R48, R53 ;  /* 0x00000035303b7220 */ /* 0x000fe20000410000 */
[----:B------:R-:W-:-:S02]  /*f5c0*/  HADD2.F32 R48, -RZ, R27.H0_H0 ;  /* 0x2000001bff307230 */ /* 0x000fc40000004100 */
[C---:B------:R-:W-:Y:S01]  /*f5d0*/  FMUL.FTZ R54, R8.reuse, R52 ;  /* 0x0000003408367220 */ /* 0x040fe20000410000 */
[----:B------:R-:W-:Y:S02]  /*f5e0*/  HADD2.F32 R9, -RZ, R9.H1_H1 ;  /* 0x30000009ff097230 */ /* 0x000fe40000004100 */
[--C-:B------:R-:W-:Y:S02]  /*f5f0*/  HADD2.F32 R50, -RZ, R10.reuse.H0_H0 ;  /* 0x2000000aff327230 */ /* 0x100fe40000004100 */
[----:B------:R-:W-:Y:S01]  /*f600*/  FMUL.FTZ R8, R8, R48 ;  /* 0x0000003008087220 */ /* 0x000fe20000410000 */
[----:B------:R-:W-:Y:S02]  /*f610*/  HADD2.F32 R10, -RZ, R10.H1_H1 ;  /* 0x3000000aff0a7230 */ /* 0x000fe40000004100 */
[--C-:B------:R-:W-:Y:S02]  /*f620*/  HADD2.F32 R51, -RZ, R11.reuse.H0_H0 ;  /* 0x2000000bff337230 */ /* 0x100fe40000004100 */
[----:B------:R-:W-:Y:S01]  /*f630*/  HADD2.F32 R11, -RZ, R11.H1_H1 ;  /* 0x3000000bff0b7230 */ /* 0x000fe20000004100 */
[----:B--2---:R-:W0:Y:S02]  /*f640*/  LDS.128 R4, [R60] ;  /* 0x000000003c047984 */ /* 0x004e240000000c00 */
[----:B0-----:R-:W-:-:S02]  /*f650*/  HADD2.F32 R44, -RZ, R4.H0_H0 ;  /* 0x20000004ff2c7230 */ /* 0x001fc40000004100 */
[----:B------:R-:W-:Y:S02]  /*f660*/  HADD2.F32 R45, -RZ, R4.H1_H1 ;  /* 0x30000004ff2d7230 */ /* 0x000fe40000004100 */
[----:B------:R-:W-:Y:S02]  /*f670*/  HADD2.F32 R46, -RZ, R5.H0_H0 ;  /* 0x20000005ff2e7230 */ /* 0x000fe40000004100 */
[C---:B------:R-:W-:Y:S01]  /*f680*/  FFMA.FTZ R57, R44.reuse, R53, -R57 ;  /* 0x000000352c397223 */ /* 0x040fe20000010839 */
[----:B------:R-:W-:Y:S01]  /*f690*/  FFMA.FTZ R59, R44, R55, R59 ;  /* 0x000000372c3b7223 */ /* 0x000fe2000001003b */
[----:B------:R-:W-:Y:S02]  /*f6a0*/  HADD2.F32 R53, -RZ, R30.H1_H1 ;  /* 0x3000001eff357230 */ /* 0x000fe40000004100 */
[C---:B------:R-:W-:Y:S01]  /*f6b0*/  FFMA.FTZ R54, R45.reuse, R48, -R54 ;  /* 0x000000302d367223 */ /* 0x040fe20000010836 */
[----:B------:R-:W-:Y:S02]  /*f6c0*/  HADD2.F32 R44, -RZ, R26.H1_H1 ;  /* 0x3000001aff2c7230 */ /* 0x000fe40000004100 */
[----:B------:R-:W-:Y:S01]  /*f6d0*/  FFMA.FTZ R52, R45, R52, R8 ;  /* 0x000000342d347223 */ /* 0x000fe20000010008 */
[----:B------:R-:W-:-:S02]  /*f6e0*/  HADD2.F32 R48, -RZ, R31.H1_H1 ;  /* 0x3000001fff307230 */ /* 0x000fc40000004100 */
[CC--:B------:R-:W-:Y:S01]  /*f6f0*/  FMUL.FTZ R55, R49.reuse, R53.reuse ;  /* 0x0000003531377220 */ /* 0x0c0fe20000410000 */
[----:B------:R-:W-:Y:S02]  /*f700*/  HADD2.F32 R8, -RZ, R27.H1_H1 ;  /* 0x3000001bff087230 */ /* 0x000fe40000004100 */
[-C--:B------:R-:W-:Y:S01]  /*f710*/  FMUL.FTZ R56, R49, R44.reuse ;  /* 0x0000002c31387220 */ /* 0x080fe20000410000 */
[----:B------:R-:W-:Y:S02]  /*f720*/  HADD2.F32 R5, -RZ, R5.H1_H1 ;  /* 0x30000005ff057230 */ /* 0x000fe40000004100 */
[C---:B------:R-:W-:Y:S01]  /*f730*/  FFMA.FTZ R55, R46.reuse, R44, -R55 ;  /* 0x0000002c2e377223 */ /* 0x040fe20000010837 */
[----:B------:R-:W-:Y:S02]  /*f740*/  HADD2.F32 R45, -RZ, R32.H0_H0 ;  /* 0x20000020ff2d7230 */ /* 0x000fe40000004100 */
[----:B------:R-:W-:Y:S01]  /*f750*/  FFMA.FTZ R56, R46, R53, R56 ;  /* 0x000000352e387223 */ /* 0x000fe20000010038 */
[----:B------:R-:W-:Y:S01]  /*f760*/  FMUL.FTZ R46, R9, R48 ;  /* 0x00000030092e7220 */ /* 0x000fe20000410000 */
[----:B------:R-:W-:-:S02]  /*f770*/  HADD2.F32 R44, -RZ, R28.H0_H0 ;  /* 0x2000001cff2c7230 */ /* 0x000fc40000004100 */
[-C--:B------:R-:W-:Y:S01]  /*f780*/  FMUL.FTZ R58, R9, R8.reuse ;  /* 0x00000008093a7220 */ /* 0x080fe20000410000 */
[----:B------:R-:W-:Y:S02]  /*f790*/  HADD2.F32 R49, -RZ, R33.H0_H0 ;  /* 0x20000021ff317230 */ /* 0x000fe40000004100 */
[----:B------:R-:W-:Y:S01]  /*f7a0*/  FFMA.FTZ R46, R5, R8, -R46 ;  /* 0x00000008052e7223 */ /* 0x000fe2000001082e */
[--C-:B------:R-:W-:Y:S02]  /*f7b0*/  HADD2.F32 R47, -RZ, R6.reuse.H0_H0 ;  /* 0x20000006ff2f7230 */ /* 0x100fe40000004100 */
[C---:B------:R-:W-:Y:S01]  /*f7c0*/  FMUL.FTZ R8, R50.reuse, R45 ;  /* 0x0000002d32087220 */ /* 0x040fe20000410000 */
[----:B------:R-:W-:Y:S02]  /*f7d0*/  HADD2.F32 R6, -RZ, R6.H1_H1 ;  /* 0x30000006ff067230 */ /* 0x000fe40000004100 */
[----:B------:R-:W-:Y:S01]  /*f7e0*/  FMUL.FTZ R50, R50, R44 ;  /* 0x0000002c32327220 */ /* 0x000fe20000410000 */
[----:B------:R-:W-:-:S02]  /*f7f0*/  HADD2.F32 R9, -RZ, R29.H0_H0 ;  /* 0x2000001dff097230 */ /* 0x000fc40000004100 */
[----:B------:R-:W-:Y:S01]  /*f800*/  FFMA.FTZ R53, R5, R48, R58 ;  /* 0x0000003005357223 */ /* 0x000fe2000001003a */
[C---:B------:R-:W-:Y:S01]  /*f810*/  FMUL.FTZ R5, R10.reuse, R49 ;  /* 0x000000310a057220 */ /* 0x040fe20000410000 */
[C---:B------:R-:W-:Y:S01]  /*f820*/  FFMA.FTZ R44, R47.reuse, R44, -R8 ;  /* 0x0000002c2f2c7223 */ /* 0x040fe20000010808 */
[----:B------:R-:W-:Y:S01]  /*f830*/  FFMA.FTZ R50, R47, R45, R50 ;  /* 0x0000002d2f327223 */ /* 0x000fe20000010032 */
[-C--:B------:R-:W-:Y:S01]  /*f840*/  FMUL.FTZ R47, R10, R9.reuse ;  /* 0x000000090a2f7220 */ /* 0x080fe20000410000 */
[C---:B------:R-:W-:Y:S01]  /*f850*/  FFMA.FTZ R45, R6.reuse, R9, -R5 ;  /* 0x00000009062d7223 */ /* 0x040fe20000010805 */
[----:B------:R-:W-:Y:S02]  /*f860*/  HADD2.F32 R9, -RZ, R32.H1_H1 ;  /* 0x30000020ff097230 */ /* 0x000fe40000004100 */
[----:B------:R-:W-:Y:S02]  /*f870*/  HADD2.F32 R5, -RZ, R28.H1_H1 ;  /* 0x3000001cff057230 */ /* 0x000fe40000004100 */
[----:B------:R-:W-:Y:S01]  /*f880*/  FFMA.FTZ R47, R6, R49, R47 ;  /* 0x00000031062f7223 */ /* 0x000fe2000001002f */
[----:B------:R-:W-:-:S02]  /*f890*/  HADD2.F32 R10, -RZ, R33.H1_H1 ;  /* 0x30000021ff0a7230 */ /* 0x000fc40000004100 */
[C---:B------:R-:W-:Y:S01]  /*f8a0*/  FMUL.FTZ R49, R51.reuse, R9 ;  /* 0x0000000933317220 */ /* 0x040fe20000410000 */
[----:B------:R-:W-:Y:S02]  /*f8b0*/  HADD2.F32 R8, -RZ, R29.H1_H1 ;  /* 0x3000001dff087230 */ /* 0x000fe40000004100 */
[-C--:B------:R-:W-:Y:S01]  /*f8c0*/  FMUL.FTZ R6, R51, R5.reuse ;  /* 0x0000000533067220 */ /* 0x080fe20000410000 */
[--C-:B------:R-:W-:Y:S02]  /*f8d0*/  HADD2.F32 R4, -RZ, R7.reuse.H0_H0 ;  /* 0x20000007ff047230 */ /* 0x100fe40000004100 */
[C---:B------:R-:W-:Y:S01]  /*f8e0*/  FMUL.FTZ R48, R11.reuse, R10 ;  /* 0x0000000a0b307220 */ /* 0x040fe20000410000 */
[----:B------:R-:W-:Y:S02]  /*f8f0*/  HADD2.F32 R7, -RZ, R7.H1_H1 ;  /* 0x30000007ff077230 */ /* 0x000fe40000004100 */
[-C--:B------:R-:W-:Y:S01]  /*f900*/  FMUL.FTZ R51, R11, R8.reuse ;  /* 0x000000080b337220 */ /* 0x080fe20000410000 */
[C---:B------:R-:W-:Y:S01]  /*f910*/  FFMA.FTZ R49, R4.reuse, R5, -R49 ;  /* 0x0000000504317223 */ /* 0x040fe20000010831 */
[----:B------:R-:W-:Y:S01]  /*f920*/  FFMA.FTZ R11, R4, R9, R6 ;  /* 0x00000009040b7223 */ /* 0x000fe20000010006 */
        /* <DEDUP_REMOVED lines=8> */
[----:B------:R2:W-:Y:S01]  /*f9b0*/  STS.128 [R60], R4 ;  /* 0x000000043c007388 */ /* 0x0005e20000000c00 */
[----:B------:R-:W-:-:S02]  /*f9c0*/  F2FP.F16.F32.PACK_AB R10, R47, R50 ;  /* 0x000000322f0a723e */ /* 0x000fc400000000ff */
[----:B------:R-:W-:-:S05]  /*f9d0*/  F2FP.F16.F32.PACK_AB R11, R58, R11 ;  /* 0x0000000b3a0b723e */ /* 0x000fca00000000ff */
[----:B------:R2:W-:Y:S02]  /*f9e0*/  STS.128 [R43+0xc400], R8 ;  /* 0x00c400082b007388 */ /* 0x0005e40000000c00 */
.L_x_615:
[----:B------:R-:W-:Y:S05]  /*f9f0*/  BSYNC B2 ;  /* 0x0000000000027941 */ /* 0x000fea0003800000 */
.L_x_614:
[----:B------:R-:W-:Y:S05]  /*fa00*/  @P2 BRA `(.L_x_611) ;  /* 0x00000004005c2947 */ /* 0x000fea0003800000 */
[----:B------:R-:W3:Y:S01]  /*fa10*/  LDL R59, [R1+0x58] ;  /* 0x00005800013b7983 */ /* 0x000ee20000100800 */
[----:B------:R-:W-:Y:S01]  /*fa20*/  LEA.HI R25, R25, R164, RZ, 0x1d ;  /* 0x000000a419197211 */ /* 0x000fe200078fe8ff */
[----:B------:R-:W-:Y:S02]  /*fa30*/  HADD2.F32 R54, -RZ, R15.H0_H0 ;  /* 0x2000000fff367230 */ /* 0x000fe40000004100 */
[----:B------:R-:W-:Y:S01]  /*fa40*/  HADD2.F32 R52, -RZ, R0.H0_H0 ;  /* 0x20000000ff347230 */ /* 0x000fe20000004100 */
[----:B-12---:R-:W-:Y:S01]  /*fa50*/  SHF.R.S32.HI R6, RZ, 0x1f, R25 ;  /* 0x0000001fff067819 */ /* 0x006fe20000011419 */
[----:B------:R-:W-:Y:S02]  /*fa60*/  IMAD.SHL.U32 R4, R25, 0x8, RZ ;  /* 0x0000000819047824 */ /* 0x000fe400078e00ff */
[----:B------:R-:W-:Y:S01]  /*fa70*/  HADD2.F32 R51, -RZ, R20.H0_H0 ;  /* 0x20000014ff337230 */ /* 0x000fe20000004100 */
[----:B------:R-:W-:Y:S02]  /*fa80*/  LEA.HI R6, R6, R25, RZ, 0x3 ;  /* 0x0000001906067211 */ /* 0x000fe400078f18ff */
[----:B0-----:R-:W-:-:S02]  /*fa90*/  LOP3.LUT R5, R177, 0x38, R4, 0xf8, !PT ;  /* 0x00000038b1057812 */ /* 0x001fc400078ef804 */
        /* <DEDUP_REMOVED lines=19> */
[----:B---3--:R-:W0:Y:S02]  /*fbd0*/  LDS.128 R4, [R59] ;  /* 0x000000003b047984 */ /* 0x008e240000000c00 */
[----:B0-----:R-:W-:-:S02]  /*fbe0*/  HADD2.F32 R43, -RZ, R4.H0_H0 ;  /* 0x20000004ff2b7230 */ /* 0x001fc40000004100 */
[----:B------:R-:W-:Y:S02]  /*fbf0*/  HADD2.F32 R44, -RZ, R4.H1_H1 ;  /* 0x30000004ff2c7230 */ /* 0x000fe40000004100 */
[----:B------:R-:W-:Y:S02]  /*fc00*/  HADD2.F32 R45, -RZ, R5.H0_H0 ;  /* 0x20000005ff2d7230 */ /* 0x000fe40000004100 */
[C---:B------:R-:W-:Y:S01]  /*fc10*/  FFMA.FTZ R56, R43.reuse, R52, -R56 ;  /* 0x000000342b387223 */ /* 0x040fe20000010838 */
[----:B------:R-:W-:Y:S02]  /*fc20*/  HADD2.F32 R52, -RZ, R15.H1_H1 ;  /* 0x3000000fff347230 */ /* 0x000fe40000004100 */
[----:B------:R-:W-:Y:S01]  /*fc30*/  FFMA.FTZ R58, R43, R54, R58 ;  /* 0x000000362b3a7223 */ /* 0x000fe2000001003a */
[----:B------:R-:W-:Y:S02]  /*fc40*/  HADD2.F32 R43, -RZ, R0.H1_H1 ;  /* 0x30000000ff2b7230 */ /* 0x000fe40000004100 */
[----:B------:R-:W-:Y:S01]  /*fc50*/  FFMA.FTZ R53, R44, R47, -R53 ;  /* 0x0000002f2c357223 */ /* 0x000fe20000010835 */
[----:B------:R-:W-:-:S02]  /*fc60*/  HADD2.F32 R54, -RZ, R20.H1_H1 ;  /* 0x30000014ff367230 */ /* 0x000fc40000004100 */
[-C--:B------:R-:W-:Y:S01]  /*fc70*/  FMUL.FTZ R8, R48, R52.reuse ;  /* 0x0000003430087220 */ /* 0x080fe20000410000 */
[----:B------:R-:W-:Y:S01]  /*fc80*/  FFMA.FTZ R55, R44, R51, R55 ;  /* 0x000000332c377223 */ /* 0x000fe20000010037 */
[-C--:B------:R-:W-:Y:S01]  /*fc90*/  FMUL.FTZ R57, R48, R43.reuse ;  /* 0x0000002b30397220 */ /* 0x080fe20000410000 */
[----:B------:R-:W-:Y:S02]  /*fca0*/  HADD2.F32 R44, -RZ, R21.H0_H0 ;  /* 0x20000015ff2c7230 */ /* 0x000fe40000004100 */
[C---:B------:R-:W-:Y:S01]  /*fcb0*/  FFMA.FTZ R47, R45.reuse, R43, -R8 ;  /* 0x0000002b2d2f7223 */ /* 0x040fe20000010808 */
[----:B------:R-:W-:Y:S02]  /*fcc0*/  HADD2.F32 R8, -RZ, R12.H1_H1 ;  /* 0x3000000cff087230 */ /* 0x000fe40000004100 */
[----:B------:R-:W-:Y:S01]  /*fcd0*/  FFMA.FTZ R57, R45, R52, R57 ;  /* 0x000000342d397223 */ /* 0x000fe20000010039 */
[----:B------:R-:W-:Y:S02]  /*fce0*/  HADD2.F32 R5, -RZ, R5.H1_H1 ;  /* 0x30000005ff057230 */ /* 0x000fe40000004100 */
[----:B------:R-:W-:Y:S01]  /*fcf0*/  FMUL.FTZ R48, R9, R54 ;  /* 0x0000003609307220 */ /* 0x000fe20000410000 */
[----:B------:R-:W-:-:S02]  /*fd00*/  HADD2.F32 R43, -RZ, R13.H0_H0 ;  /* 0x2000000dff2b7230 */ /* 0x000fc40000004100 */
[----:B------:R-:W-:Y:S01]  /*fd10*/  FMUL.FTZ R52, R9, R8 ;  /* 0x0000000809347220 */ /* 0x000fe20000410000 */
[----:B------:R-:W-:Y:S02]  /*fd20*/  HADD2.F32 R45, -RZ, R24.H0_H0 ;  /* 0x20000018ff2d7230 */ /* 0x000fe40000004100 */
[----:B------:R-:W-:Y:S01]  /*fd30*/  FMUL.FTZ R51, R49, R44 ;  /* 0x0000002c31337220 */ /* 0x000fe20000410000 */
[--C-:B------:R-:W-:Y:S02]  /*fd40*/  HADD2.F32 R46, -RZ, R6.reuse.H0_H0 ;  /* 0x20000006ff2e7230 */ /* 0x100fe40000004100 */
[----:B------:R-:W-:Y:S01]  /*fd50*/  FFMA.FTZ R48, R5, R8, -R48 ;  /* 0x0000000805307223 */ /* 0x000fe20000010830 */
[----:B------:R-:W-:Y:S02]  /*fd60*/  HADD2.F32 R6, -RZ, R6.H1_H1 ;  /* 0x30000006ff067230 */ /* 0x000fe40000004100 */
[----:B------:R-:W-:Y:S01]  /*fd70*/  FMUL.FTZ R49, R49, R43 ;  /* 0x0000002b31317220 */ /* 0x000fe20000410000 */
[----:B------:R-:W-:-:S02]  /*fd80*/  HADD2.F32 R9, -RZ, R14.H0_H0 ;  /* 0x2000000eff097230 */ /* 0x000fc40000004100 */
[----:B------:R-:W-:Y:S01]  /*fd90*/  FFMA.FTZ R52, R5, R54, R52 ;  /* 0x0000003605347223 */ /* 0x000fe20000010034 */
[----:B------:R-:W-:Y:S01]  /*fda0*/  FMUL.FTZ R5, R10, R45 ;  /* 0x0000002d0a057220 */ /* 0x000fe20000410000 */
        /* <DEDUP_REMOVED lines=10> */
[----:B------:R-:W-:Y:S01]  /*fe50*/  FMUL.FTZ R50, R50, R5 ;  /* 0x0000000532327220 */ /* 0x000fe20000410000 */
        /* <DEDUP_REMOVED lines=18> */
.L_x_611:
[----:B------:R-:W-:Y:S05]  /*ff80*/  BSYNC B1 ;  /* 0x0000000000017941 */ /* 0x000fea0003800000 */
.L_x_610:
[----:B-123--:R-:W-:-:S05]  /*ff90*/  VIADD R4, R166, 0x40 ;  /* 0x00000040a6047836 */ /* 0x00efca0000000000 */
[----:B------:R-:W-:-:S13]  /*ffa0*/  ISETP.GE.AND P0, PT, R4, R3, PT ;  /* 0x000000030400720c */ /* 0x000fda0003f06270 */
[----:B------:R-:W-:Y:S05]  /*ffb0*/  @P0 BRA `(.L_x_594) ;  /* 0x00000010004c0947 */ /* 0x000fea0003800000 */
[----:B------:R-:W1:Y:S01]  /*ffc0*/  LDC R3, c[0x0][0x3f4] ;  /* 0x0000fd00ff037b82 */ /* 0x000e620000000800 */
[C---:B------:R-:W-:Y:S01]  /*ffd0*/  VIADD R6, R16.reuse, 0x40 ;  /* 0x0000004010067836 */ /* 0x040fe20000000000 */
[C---:B------:R-:W-:Y:S01]  /*ffe0*/  IADD3 R4, R16.reuse, 0x20, RZ ;  /* 0x0000002010047810 */ /* 0x040fe20007ffe0ff */
[----:B------:R-:W-:Y:S01]  /*fff0*/  BSSY B1, `(.L_x_616) ;  /* 0x000005d000017945 */ /* 0x000fe20003800000 */
[----:B------:R-:W-:Y:S02]  /*10000*/  SHF.R.U32.HI R55, RZ, 0x3, R168 ;  /* 0x00000003ff377819 */ /* 0x000fe400000116a8 */
[-C--:B-1----:R-:W-:Y:S02]  /*10010*/  ISETP.GE.AND P0, PT, R16, R3.reuse, PT ;  /* 0x000000031000720c */ /* 0x082fe40003f06270 */
[-C--:B------:R-:W-:Y:S02]  /*10020*/  ISETP.GE.AND P1, PT, R4, R3.reuse, PT ;  /* 0x000000030400720c */ /* 0x080fe40003f26270 */
[----:B------:R-:W-:-:S09]  /*10030*/  ISETP.GE.AND P2, PT, R6, R3, PT ;  /* 0x000000030600720c */ /* 0x000fd20003f46270 */
[----:B------:R-:W-:Y:S05]  /*10040*/  @P0 BRA `(.L_x_617) ;  /* 0x00000004005c0947 */ /* 0x000fea0003800000 */
[----:B------:R-:W2:Y:S01]  /*10050*/  LDL R57, [R1+0x5c] ;  /* 0x00005c0001397983 */ /* 0x000ea20000100800 */
[----:B------:R-:W-:Y:S01]  /*10060*/  LEA.HI R4, R3, R214, RZ, 0x1d ;  /* 0x000000d603047211 */ /* 0x000fe200078fe8ff */
[----:B------:R-:W-:Y:S02]  /*10070*/  HADD2.F32 R53, -RZ, R39.H0_H0 ;  /* 0x20000027ff357230 */ /* 0x000fe40000004100 */
[----:B------:R-:W-:Y:S01]  /*10080*/  HADD2.F32 R51, -RZ, R34.H0_H0 ;  /* 0x20000022ff337230 */ /* 0x000fe20000004100 */
[----:B------:R-:W-:Y:S01]  /*10090*/  SHF.R.S32.HI R7, RZ, 0x1f, R4 ;  /* 0x0000001fff077819 */ /* 0x000fe20000011404 */
[----:B0-----:R-:W-:Y:S02]  /*100a0*/  IMAD.SHL.U32 R5, R4, 0x8, RZ ;  /* 0x0000000804057824 */ /* 0x001fe400078e00ff */
[----:B------:R-:W-:Y:S01]  /*100b0*/  HADD2.F32 R58, -RZ, R40.H0_H0 ;  /* 0x20000028ff3a7230 */ /* 0x000fe20000004100 */
[----:B------:R-:W-:Y:S01]  /*100c0*/  LEA.HI R7, R7, R4, RZ, 0x3 ;  /* 0x0000000407077211 */ /* 0x000fe200078f18ff */
[--C-:B------:R-:W-:Y:S01]  /*100d0*/  HADD2.F32 R56, -RZ, R35.reuse.H0_H0 ;  /* 0x20000023ff387230 */ /* 0x100fe20000004100 */
[----:B------:R-:W-:Y:S01]  /*100e0*/  LOP3.LUT R4, R168, 0x38, R5, 0xf8, !PT ;  /* 0x00000038a8047812 */ /* 0x000fe200078ef805 */
[----:B------:R-:W-:Y:S01]  /*100f0*/  HADD2.F32 R35, -RZ, R35.H1_H1 ;  /* 0x30000023ff237230 */ /* 0x000fe20000004100 */
[----:B------:R-:W-:-:S02]  /*10100*/  SHF.L.U32 R7, R7, 0xa, RZ ;  /* 0x0000000a07077819 */ /* 0x000fc400000006ff */
        /* <DEDUP_REMOVED lines=8> */
[-C--:B------:R-:W-:Y:S01]  /*10190*/  FMUL.FTZ R52, R53, R47.reuse ;  /* 0x0000002f35347220 */ /* 0x080fe20000410000 */
[----:B------:R-:W-:Y:S01]  /*101a0*/  FMUL.FTZ R54, R51, R47 ;  /* 0x0000002f33367220 */ /* 0x000fe20000410000 */
[----:B------:R-:W-:-:S02]  /*101b0*/  HADD2.F32 R47, -RZ, R34.H1_H1 ;  /* 0x30000022ff2f7230 */ /* 0x000fc40000004100 */
[----:B------:R-:W-:Y:S02]  /*101c0*/  HADD2.F32 R9, -RZ, R9.H1_H1 ;  /* 0x30000009ff097230 */ /* 0x000fe40000004100 */
[--C-:B------:R-:W-:Y:S02]  /*101d0*/  HADD2.F32 R49, -RZ, R10.reuse.H0_H0 ;  /* 0x2000000aff317230 */ /* 0x100fe40000004100 */
[----:B------:R-:W-:Y:S02]  /*101e0*/  HADD2.F32 R10, -RZ, R10.H1_H1 ;  /* 0x3000000aff0a7230 */ /* 0x000fe40000004100 */
[--C-:B------:R-:W-:Y:S02]  /*101f0*/  HADD2.F32 R50, -RZ, R11.reuse.H0_H0 ;  /* 0x2000000bff327230 */ /* 0x100fe40000004100 */
[----:B------:R-:W-:Y:S01]  /*10200*/  HADD2.F32 R11, -RZ, R11.H1_H1 ;  /* 0x3000000bff0b7230 */ /* 0x000fe20000004100 */
[----:B--2---:R-:W0:Y:S02]  /*10210*/  LDS.128 R4, [R57] ;  /* 0x0000000039047984 */ /* 0x004e240000000c00 */
[----:B0-----:R-:W-:-:S02]  /*10220*/  HADD2.F32 R43, -RZ, R4.H0_H0 ;  /* 0x20000004ff2b7230 */ /* 0x001fc40000004100 */
[----:B------:R-:W-:Y:S02]  /*10230*/  HADD2.F32 R44, -RZ, R4.H1_H1 ;  /* 0x30000004ff2c7230 */ /* 0x000fe40000004100 */
[----:B------:R-:W-:Y:S02]  /*10240*/  HADD2.F32 R45, -RZ, R5.H0_H0 ;  /* 0x20000005ff2d7230 */ /* 0x000fe40000004100 */
[-C--:B------:R-:W-:Y:S01]  /*10250*/  FFMA.FTZ R52, R51, R43.reuse, -R52 ;  /* 0x0000002b33347223 */ /* 0x080fe20000010834 */
[----:B------:R-:W-:Y:S02]  /*10260*/  HADD2.F32 R51, -RZ, R39.H1_H1 ;  /* 0x30000027ff337230 */ /* 0x000fe40000004100 */
[----:B------:R-:W-:Y:S01]  /*10270*/  FFMA.FTZ R54, R53, R43, R54 ;  /* 0x0000002b35367223 */ /* 0x000fe20000010036 */
[-C--:B------:R-:W-:Y:S01]  /*10280*/  FMUL.FTZ R39, R58, R8.reuse ;  /* 0x000000083a277220 */ /* 0x080fe20000410000 */
[----:B------:R-:W-:Y:S01]  /*10290*/  FMUL.FTZ R43, R56, R8 ;  /* 0x00000008382b7220 */ /* 0x000fe20000410000 */
[----:B------:R-:W-:-:S02]  /*102a0*/  HADD2.F32 R53, -RZ, R40.H1_H1 ;  /* 0x30000028ff357230 */ /* 0x000fc40000004100 */
[----:B------:R-:W-:Y:S01]  /*102b0*/  FMUL.FTZ R8, R51, R48 ;  /* 0x0000003033087220 */ /* 0x000fe20000410000 */
[----:B------:R-:W-:Y:S01]  /*102c0*/  FFMA.FTZ R39, R56, R44, -R39 ;  /* 0x0000002c38277223 */ /* 0x000fe20000010827 */
[----:B------:R-:W-:Y:S02]  /*102d0*/  HADD2.F32 R5, -RZ, R5.H1_H1 ;  /* 0x30000005ff057230 */ /* 0x000fe40000004100 */
[C---:B------:R-:W-:Y:S01]  /*102e0*/  FMUL.FTZ R48, R47.reuse, R48 ;  /* 0x000000302f307220 */ /* 0x040fe20000410000 */
[----:B------:R-:W-:Y:S01]  /*102f0*/  FFMA.FTZ R34, R47, R45, -R8 ;  /* 0x0000002d2f227223 */ /* 0x000fe20000010808 */
[----:B------:R-:W-:Y:S02]  /*10300*/  HADD2.F32 R56, -RZ, R41.H0_H0 ;  /* 0x20000029ff387230 */ /* 0x000fe40000004100 */
[----:B------:R-:W-:Y:S01]  /*10310*/  FMUL.FTZ R8, R53, R9 ;  /* 0x0000000935087220 */ /* 0x000fe20000410000 */
[----:B------:R-:W-:Y:S01]  /*10320*/  FFMA.FTZ R43, R58, R44, R43 ;  /* 0x0000002c3a2b7223 */ /* 0x000fe2000001002b */
[----:B------:R-:W-:-:S02]  /*10330*/  HADD2.F32 R46, -RZ, R6.H0_H0 ;  /* 0x20000006ff2e7230 */ /* 0x000fc40000004100 */
[----:B------:R-:W-:Y:S01]  /*10340*/  FFMA.FTZ R48, R51, R45, R48 ;  /* 0x0000002d33307223 */ /* 0x000fe20000010030 */
[----:B------:R-:W-:Y:S02]  /*10350*/  HADD2.F32 R44, -RZ, R37.H0_H0 ;  /* 0x20000025ff2c7230 */ /* 0x000fe40000004100 */
[C---:B------:R-:W-:Y:S01]  /*10360*/  FMUL.FTZ R40, R35.reuse, R9 ;  /* 0x0000000923287220 */ /* 0x040fe20000410000 */
[----:B------:R-:W-:Y:S01]  /*10370*/  FFMA.FTZ R9, R35, R5, -R8 ;  /* 0x0000000523097223 */ /* 0x000fe20000010808 */
[----:B------:R-:W-:Y:S02]  /*10380*/  HADD2.F32 R58, -RZ, R42.H0_H0 ;  /* 0x2000002aff3a7230 */ /* 0x000fe40000004100 */
[-C--:B------:R-:W-:Y:S01]  /*10390*/  FMUL.FTZ R45, R56, R49.reuse ;  /* 0x00000031382d7220 */ /* 0x080fe20000410000 */
[----:B------:R-:W-:Y:S02]  /*103a0*/  HADD2.F32 R8, -RZ, R38.H0_H0 ;  /* 0x20000026ff087230 */ /* 0x000fe40000004100 */
[----:B------:R-:W-:Y:S01]  /*103b0*/  FMUL.FTZ R49, R44, R49 ;  /* 0x000000312c317220 */ /* 0x000fe20000410000 */
[----:B------:R-:W-:-:S02]  /*103c0*/  HADD2.F32 R6, -RZ, R6.H1_H1 ;  /* 0x30000006ff067230 */ /* 0x000fc40000004100 */
[----:B------:R-:W-:Y:S01]  /*103d0*/  FFMA.FTZ R35, R53, R5, R40 ;  /* 0x0000000535237223 */ /* 0x000fe20000010028 */
[----:B------:R-:W-:Y:S01]  /*103e0*/  FFMA.FTZ R45, R44, R46, -R45 ;  /* 0x0000002e2c2d7223 */ /* 0x000fe2000001082d */
[-C--:B------:R-:W-:Y:S01]  /*103f0*/  FMUL.FTZ R5, R58, R10.reuse ;  /* 0x0000000a3a057220 */ /* 0x080fe20000410000 */
[----:B------:R-:W-:Y:S02]  /*10400*/  HADD2.F32 R44, -RZ, R41.H1_H1 ;  /* 0x30000029ff2c7230 */ /* 0x000fe40000004100 */
[C---:B------:R-:W-:Y:S01]  /*10410*/  FMUL.FTZ R47, R8.reuse, R10 ;  /* 0x0000000a082f7220 */ /* 0x040fe20000410000 */
[----:B------:R-:W-:Y:S02]  /*10420*/  HADD2.F32 R51, -RZ, R42.H1_H1 ;  /* 0x3000002aff337230 */ /* 0x000fe40000004100 */
[----:B------:R-:W-:Y:S01]  /*10430*/  FFMA.FTZ R10, R8, R6, -R5 ;  /* 0x00000006080a7223 */ /* 0x000fe20000010805 */
[----:B------:R-:W-:Y:S02]  /*10440*/  HADD2.F32 R40, -RZ, R37.H1_H1 ;  /* 0x30000025ff287230 */ /* 0x000fe40000004100 */
[----:B------:R-:W-:Y:S01]  /*10450*/  FMUL.FTZ R5, R44, R50 ;  /* 0x000000322c057220 */ /* 0x000fe20000410000 */
[----:B------:R-:W-:-:S02]  /*10460*/  HADD2.F32 R41, -RZ, R38.H1_H1 ;  /* 0x30000026ff297230 */ /* 0x000fc40000004100 */
[----:B------:R-:W-:Y:S01]  /*10470*/  FFMA.FTZ R38, R58, R6, R47 ;  /* 0x000000063a267223 */ /* 0x000fe2000001002f */
[--C-:B------:R-:W-:Y:S02]  /*10480*/  HADD2.F32 R4, -RZ, R7.reuse.H0_H0 ;  /* 0x20000007ff047230 */ /* 0x100fe40000004100 */
[-C--:B------:R-:W-:Y:S01]  /*10490*/  FMUL.FTZ R6, R51, R11.reuse ;  /* 0x0000000b33067220 */ /* 0x080fe20000410000 */
[----:B------:R-:W-:Y:S02]  /*104a0*/  HADD2.F32 R7, -RZ, R7.H1_H1 ;  /* 0x30000007ff077230 */ /* 0x000fe40000004100 */
[C---:B------:R-:W-:Y:S01]  /*104b0*/  FMUL.FTZ R37, R40.reuse, R50 ;  /* 0x0000003228257220 */ /* 0x040fe20000410000 */
[C---:B------:R-:W-:Y:S01]  /*104c0*/  FMUL.FTZ R8, R41.reuse, R11 ;  /* 0x0000000b29087220 */ /* 0x040fe20000410000 */
[----:B------:R-:W-:Y:S01]  /*104d0*/  FFMA.FTZ R11, R40, R4, -R5 ;  /* 0x00000004280b7223 */ /* 0x000fe20000010805 */
[----:B------:R-:W-:Y:S01]  /*104e0*/  FFMA.FTZ R49, R56, R46, R49 ;  /* 0x0000002e38317223 */ /* 0x000fe20000010031 */
[-C--:B------:R-:W-:Y:S01]  /*104f0*/  FFMA.FTZ R40, R41, R7.reuse, -R6 ;  /* 0x0000000729287223 */ /* 0x080fe20000010806 */
[----:B------:R-:W-:Y:S01]  /*10500*/  FFMA.FTZ R37, R44, R4, R37 ;  /* 0x000000042c257223 */ /* 0x000fe20000010025 */
        /* <DEDUP_REMOVED lines=11> */
.L_x_617:
[----:B------:R-:W-:Y:S05]  /*105c0*/  BSYNC B1 ;  /* 0x0000000000017941 */ /* 0x000fea0003800000 */
.L_x_616:
[----:B------:R-:W-:Y:S04]  /*105d0*/  BSSY B1, `(.L_x_618) ;  /* 0x0000059000017945 */ /* 0x000fe80003800000 */
[----:B------:R-:W-:Y:S05]  /*105e0*/  @P1 BRA `(.L_x_619) ;  /* 0x00000004005c1947 */ /* 0x000fea0003800000 */
[----:B------:R-:W2:Y:S01]  /*105f0*/  LDL R50, [R1+0x50] ;  /* 0x0000500001327983 */ /* 0x000ea20000100800 */
[----:B-1----:R-:W-:Y:S01]  /*10600*/  LEA.HI R4, R3, R163, RZ, 0x1d ;  /* 0x000000a303047211 */ /* 0x002fe200078fe8ff */
[----:B------:R-:W-:Y:S02]  /*10610*/  HADD2.F32 R46, -RZ, R30.H0_H0 ;  /* 0x2000001eff2e7230 */ /* 0x000fe40000004100 */
[----:B------:R-:W-:Y:S01]  /*10620*/  HADD2.F32 R44, -RZ, R26.H0_H0 ;  /* 0x2000001aff2c7230 */ /* 0x000fe20000004100 */
[----:B------:R-:W-:Y:S01]  /*10630*/  SHF.R.S32.HI R7, RZ, 0x1f, R4 ;  /* 0x0000001fff077819 */ /* 0x000fe20000011404 */
[----:B0-----:R-:W-:Y:S02]  /*10640*/  IMAD.SHL.U32 R5, R4, 0x8, RZ ;  /* 0x0000000804057824 */ /* 0x001fe400078e00ff */
[----:B------:R-:W-:Y:S01]  /*10650*/  HADD2.F32 R48, -RZ, R31.H0_H0 ;  /* 0x2000001fff307230 */ /* 0x000fe20000004100 */
[----:B------:R-:W-:Y:S01]  /*10660*/  LEA.HI R7, R7, R4, RZ, 0x3 ;  /* 0x0000000407077211 */ /* 0x000fe200078f18ff */
[----:B------:R-:W-:Y:S01]  /*10670*/  HADD2.F32 R51, -RZ, R30.H1_H1 ;  /* 0x3000001eff337230 */ /* 0x000fe20000004100 */
        /* <DEDUP_REMOVED lines=10> */
[--C-:B------:R-:W-:Y:S02]  /*10720*/  HADD2.F32 R40, -RZ, R9.reuse.H0_H0 ;  /* 0x20000009ff287230 */ /* 0x100fe40000004100 */
[-C--:B------:R-:W-:Y:S01]  /*10730*/  FMUL.FTZ R43, R46, R39.reuse ;  /* 0x000000272e2b7220 */ /* 0x080fe20000410000 */
[----:B------:R-:W-:Y:S01]  /*10740*/  FMUL.FTZ R39, R44, R39 ;  /* 0x000000272c277220 */ /* 0x000fe20000410000 */
[----:B------:R-:W-:Y:S01]  /*10750*/  FMUL.FTZ R45, R48, R8 ;  /* 0x00000008302d7220 */ /* 0x000fe20000410000 */
[----:B------:R-:W-:-:S02]  /*10760*/  HADD2.F32 R9, -RZ, R9.H1_H1 ;  /* 0x30000009ff097230 */ /* 0x000fc40000004100 */
[-C--:B------:R-:W-:Y:S01]  /*10770*/  FMUL.FTZ R30, R51, R40.reuse ;  /* 0x00000028331e7220 */ /* 0x080fe20000410000 */
[----:B------:R-:W-:Y:S01]  /*10780*/  FMUL.FTZ R40, R49, R40 ;  /* 0x0000002831287220 */ /* 0x000fe20000410000 */
        /* <DEDUP_REMOVED lines=9> */
[--C-:B------:R-:W-:Y:S02]  /*10820*/  HADD2.F32 R44, -RZ, R27.reuse.H0_H0 ;  /* 0x2000001bff2c7230 */ /* 0x100fe40000004100 */
[----:B------:R-:W-:Y:S01]  /*10830*/  FFMA.FTZ R39, R46, R34, R39 ;  /* 0x000000222e277223 */ /* 0x000fe20000010027 */
[----:B------:R-:W-:Y:S02]  /*10840*/  HADD2.F32 R27, -RZ, R27.H1_H1 ;  /* 0x3000001bff1b7230 */ /* 0x000fe40000004100 */
[----:B------:R-:W-:Y:S01]  /*10850*/  FFMA.FTZ R30, R49, R35, -R30 ;  /* 0x00000023311e7223 */ /* 0x000fe2000001081e */
[----:B------:R-:W-:-:S02]  /*10860*/  HADD2.F32 R5, -RZ, R5.H1_H1 ;  /* 0x30000005ff057230 */ /* 0x000fc40000004100 */
[C---:B------:R-:W-:Y:S01]  /*10870*/  FMUL.FTZ R47, R44.reuse, R8 ;  /* 0x000000082c2f7220 */ /* 0x040fe20000410000 */
[-C--:B------:R-:W-:Y:S01]  /*10880*/  FFMA.FTZ R8, R44, R4.reuse, -R45 ;  /* 0x000000042c087223 */ /* 0x080fe2000001082d */
[----:B------:R-:W-:Y:S02]  /*10890*/  HADD2.F32 R45, -RZ, R31.H1_H1 ;  /* 0x3000001fff2d7230 */ /* 0x000fe40000004100 */
[----:B------:R-:W-:Y:S01]  /*108a0*/  FFMA.FTZ R40, R51, R35, R40 ;  /* 0x0000002333287223 */ /* 0x000fe20000010028 */
[----:B------:R-:W-:Y:S01]  /*108b0*/  FFMA.FTZ R26, R48, R4, R47 ;  /* 0x00000004301a7223 */ /* 0x000fe2000001002f */
[----:B------:R-:W-:Y:S02]  /*108c0*/  HADD2.F32 R31, -RZ, R28.H0_H0 ;  /* 0x2000001cff1f7230 */ /* 0x000fe40000004100 */
[-C--:B------:R-:W-:Y:S01]  /*108d0*/  FMUL.FTZ R34, R27, R9.reuse ;  /* 0x000000091b227220 */ /* 0x080fe20000410000 */
[----:B------:R-:W-:Y:S01]  /*108e0*/  FMUL.FTZ R4, R45, R9 ;  /* 0x000000092d047220 */ /* 0x000fe20000410000 */
[----:B------:R-:W-:-:S02]  /*108f0*/  HADD2.F32 R35, -RZ, R32.H0_H0 ;  /* 0x20000020ff237230 */ /* 0x000fc40000004100 */
[--C-:B------:R-:W-:Y:S02]  /*10900*/  HADD2.F32 R37, -RZ, R6.reuse.H0_H0 ;  /* 0x20000006ff257230 */ /* 0x100fe40000004100 */
[----:B------:R-:W-:Y:S01]  /*10910*/  FFMA.FTZ R9, R27, R5, -R4 ;  /* 0x000000051b097223 */ /* 0x000fe20000010804 */
[----:B------:R-:W-:Y:S02]  /*10920*/  HADD2.F32 R48, -RZ, R33.H0_H0 ;  /* 0x20000021ff307230 */ /* 0x000fe40000004100 */
[-C--:B------:R-:W-:Y:S01]  /*10930*/  FMUL.FTZ R4, R35, R41.reuse ;  /* 0x0000002923047220 */ /* 0x080fe20000410000 */
[----:B------:R-:W-:Y:S01]  /*10940*/  FMUL.FTZ R44, R31, R41 ;  /* 0x000000291f2c7220 */ /* 0x000fe20000410000 */
[----:B------:R-:W-:Y:S02]  /*10950*/  HADD2.F32 R46, -RZ, R29.H0_H0 ;  /* 0x2000001dff2e7230 */ /* 0x000fe40000004100 */
[----:B------:R-:W-:Y:S01]  /*10960*/  FFMA.FTZ R27, R45, R5, R34 ;  /* 0x000000052d1b7223 */ /* 0x000fe20000010022 */
[----:B------:R-:W-:-:S02]  /*10970*/  HADD2.F32 R6, -RZ, R6.H1_H1 ;  /* 0x30000006ff067230 */ /* 0x000fc40000004100 */
[-C--:B------:R-:W-:Y:S01]  /*10980*/  FMUL.FTZ R5, R48, R10.reuse ;  /* 0x0000000a30057220 */ /* 0x080fe20000410000 */
[-C--:B------:R-:W-:Y:S01]  /*10990*/  FFMA.FTZ R31, R31, R37.reuse, -R4 ;  /* 0x000000251f1f7223 */ /* 0x080fe20000010804 */
[----:B------:R-:W-:Y:S01]  /*109a0*/  FFMA.FTZ R44, R35, R37, R44 ;  /* 0x00000025232c7223 */ /* 0x000fe2000001002c */
        /* <DEDUP_REMOVED lines=9> */
[C---:B------:R-:W-:Y:S01]  /*10a40*/  FMUL.FTZ R29, R28.reuse, R42 ;  /* 0x0000002a1c1d7220 */ /* 0x040fe20000410000 */
[----:B------:R-:W-:Y:S02]  /*10a50*/  HADD2.F32 R7, -RZ, R7.H1_H1 ;  /* 0x30000007ff077230 */ /* 0x000fe40000004100 */
[-C--:B------:R-:W-:Y:S01]  /*10a60*/  FMUL.FTZ R4, R37, R11.reuse ;  /* 0x0000000b25047220 */ /* 0x080fe20000410000 */
[C---:B------:R-:W-:Y:S01]  /*10a70*/  FMUL.FTZ R6, R33.reuse, R11 ;  /* 0x0000000b21067220 */ /* 0x040fe20000410000 */
[-C--:B------:R-:W-:Y:S01]  /*10a80*/  FFMA.FTZ R11, R28, R38.reuse, -R5 ;  /* 0x000000261c0b7223 */ /* 0x080fe20000010805 */
[----:B------:R-:W-:Y:S01]  /*10a90*/  FFMA.FTZ R29, R32, R38, R29 ;  /* 0x00000026201d7223 */ /* 0x000fe2000001001d */
[-C--:B------:R-:W-:Y:S01]  /*10aa0*/  FFMA.FTZ R28, R33, R7.reuse, -R4 ;  /* 0x00000007211c7223 */ /* 0x080fe20000010804 */
        /* <DEDUP_REMOVED lines=11> */
.L_x_619:
[----:B------:R-:W-:Y:S05]  /*10b60*/  BSYNC B1 ;  /* 0x0000000000017941 */ /* 0x000fea0003800000 */
.L_x_618:
[----:B------:R-:W-:Y:S05]  /*10b70*/  @P2 BRA `(.L_x_594) ;  /* 0x00000004005c2947 */ /* 0x000fea0003800000 */
[----:B------:R-:W3:Y:S01]  /*10b80*/  LDL R43, [R1+0x4c] ;  /* 0x00004c00012b7983 */ /* 0x000ee20000100800 */
[----:B------:R-:W-:Y:S01]  /*10b90*/  LEA.HI R3, R3, R164, RZ, 0x1d ;  /* 0x000000a403037211 */ /* 0x000fe200078fe8ff */
[----:B------:R-:W-:Y:S02]  /*10ba0*/  HADD2.F32 R33, -RZ, R0.H0_H0 ;  /* 0x20000000ff217230 */ /* 0x000fe40000004100 */
[--C-:B------:R-:W-:Y:S01]  /*10bb0*/  HADD2.F32 R35, -RZ, R15.reuse.H0_H0 ;  /* 0x2000000fff237230 */ /* 0x100fe20000004100 */
[----:B-12---:R-:W-:Y:S01]  /*10bc0*/  SHF.R.S32.HI R4, RZ, 0x1f, R3 ;  /* 0x0000001fff047819 */ /* 0x006fe20000011403 */
[----:B0-----:R-:W-:Y:S02]  /*10bd0*/  IMAD.SHL.U32 R5, R3, 0x8, RZ ;  /* 0x0000000803057824 */ /* 0x001fe400078e00ff */
[----:B------:R-:W-:Y:S01]  /*10be0*/  HADD2.F32 R42, -RZ, R20.H0_H0 ;  /* 0x20000014ff2a7230 */ /* 0x000fe20000004100 */
[----:B------:R-:W-:Y:S01]  /*10bf0*/  LEA.HI R4, R4, R3, RZ, 0x3 ;  /* 0x0000000304047211 */ /* 0x000fe200078f18ff */
[----:B------:R-:W-:Y:S01]  /*10c00*/  HADD2.F32 R40, -RZ, R12.H0_H0 ;  /* 0x2000000cff287230 */ /* 0x000fe20000004100 */
[----:B------:R-:W-:Y:S01]  /*10c10*/  LOP3.LUT R3, R168, 0x38, R5, 0xf8, !PT ;  /* 0x00000038a8037812 */ /* 0x000fe200078ef805 */
[----:B------:R-:W-:Y:S01]  /*10c20*/  HADD2.F32 R44, -RZ, R15.H1_H1 ;  /* 0x3000000fff2c7230 */ /* 0x000fe20000004100 */
[----:B------:R-:W-:Y:S01]  /*10c30*/  SHF.L.U32 R4, R4, 0xa, RZ ;  /* 0x0000000a04047819 */ /* 0x000fe200000006ff */
[----:B------:R-:W-:Y:S01]  /*10c40*/  HADD2.F32 R0, -RZ, R0.H1_H1 ;  /* 0x30000000ff007230 */ /* 0x000fe20000004100 */
[----:B------:R-:W-:Y:S01]  /*10c50*/  LOP3.LUT R3, R3, R55, RZ, 0x3c, !PT ;  /* 0x0000003703037212 */ /* 0x000fe200078e3cff */
[----:B------:R-:W-:Y:S01]  /*10c60*/  HADD2.F32 R39, -RZ, R20.H1_H1 ;  /* 0x30000014ff277230 */ /* 0x000fe20000004100 */
[----:B------:R-:W-:Y:S01]  /*10c70*/  LOP3.LUT R8, R4, 0x7fffe000, RZ, 0xc0, !PT ;  /* 0x7fffe00004087812 */ /* 0x000fe200078ec0ff */
[----:B------:R-:W-:-:S02]  /*10c80*/  HADD2.F32 R41, -RZ, R21.H0_H0 ;  /* 0x20000015ff297230 */ /* 0x000fc40000004100 */
[----:B------:R-:W-:Y:S01]  /*10c90*/  HADD2.F32 R37, -RZ, R13.H0_H0 ;  /* 0x2000000dff257230 */ /* 0x000fe20000004100 */
        /* <DEDUP_REMOVED lines=8> */
[----:B------:R-:W-:-:S02]  /*10d20*/  HADD2.F32 R9, -RZ, R9.H1_H1 ;  /* 0x30000009ff097230 */ /* 0x000fc40000004100 */
[----:B------:R-:W-:Y:S01]  /*10d30*/  FMUL.FTZ R15, R42, R8 ;  /* 0x000000082a0f7220 */ /* 0x000fe20000410000 */
[----:B------:R-:W-:Y:S01]  /*10d40*/  FMUL.FTZ R29, R44, R30 ;  /* 0x0000001e2c1d7220 */ /* 0x000fe20000410000 */
[--C-:B------:R-:W-:Y:S02]  /*10d50*/  HADD2.F32 R31, -RZ, R10.reuse.H0_H0 ;  /* 0x2000000aff1f7230 */ /* 0x100fe40000004100 */
[----:B------:R-:W-:Y:S02]  /*10d60*/  HADD2.F32 R10, -RZ, R10.H1_H1 ;  /* 0x3000000aff0a7230 */ /* 0x000fe40000004100 */
[--C-:B------:R-:W-:Y:S02]  /*10d70*/  HADD2.F32 R32, -RZ, R11.reuse.H0_H0 ;  /* 0x2000000bff207230 */ /* 0x100fe40000004100 */
[----:B------:R-:W-:Y:S01]  /*10d80*/  HADD2.F32 R11, -RZ, R11.H1_H1 ;  /* 0x3000000bff0b7230 */ /* 0x000fe20000004100 */
[----:B---3--:R-:W0:Y:S02]  /*10d90*/  LDS.128 R4, [R43] ;  /* 0x000000002b047984 */ /* 0x008e240000000c00 */
[----:B0-----:R-:W-:-:S02]  /*10da0*/  HADD2.F32 R25, -RZ, R4.H0_H0 ;  /* 0x20000004ff197230 */ /* 0x001fc40000004100 */
[----:B------:R-:W-:Y:S02]  /*10db0*/  HADD2.F32 R4, -RZ, R4.H1_H1 ;  /* 0x30000004ff047230 */ /* 0x000fe40000004100 */
[--C-:B------:R-:W-:Y:S02]  /*10dc0*/  HADD2.F32 R26, -RZ, R5.reuse.H0_H0 ;  /* 0x20000005ff1a7230 */ /* 0x100fe40000004100 */
[-C--:B------:R-:W-:Y:S01]  /*10dd0*/  FFMA.FTZ R34, R33, R25.reuse, -R34 ;  /* 0x0000001921227223 */ /* 0x080fe20000010822 */
[----:B------:R-:W-:Y:S01]  /*10de0*/  FFMA.FTZ R38, R35, R25, R38 ;  /* 0x0000001923267223 */ /* 0x000fe20000010026 */
[C---:B------:R-:W-:Y:S01]  /*10df0*/  FMUL.FTZ R25, R40.reuse, R8 ;  /* 0x0000000828197220 */ /* 0x040fe20000410000 */
[----:B------:R-:W-:Y:S02]  /*10e00*/  HADD2.F32 R35, -RZ, R12.H1_H1 ;  /* 0x3000000cff237230 */ /* 0x000fe40000004100 */
[----:B------:R-:W-:Y:S01]  /*10e10*/  FFMA.FTZ R15, R40, R4, -R15 ;  /* 0x00000004280f7223 */ /* 0x000fe2000001080f */
[----:B------:R-:W-:-:S02]  /*10e20*/  HADD2.F32 R5, -RZ, R5.H1_H1 ;  /* 0x30000005ff057230 */ /* 0x000fc40000004100 */
[----:B------:R-:W-:Y:S01]  /*10e30*/  FMUL.FTZ R33, R0, R30 ;  /* 0x0000001e00217220 */ /* 0x000fe20000410000 */
[----:B------:R-:W-:Y:S01]  /*10e40*/  FFMA.FTZ R25, R42, R4, R25 ;  /* 0x000000042a197223 */ /* 0x000fe20000010019 */
[-C--:B------:R-:W-:Y:S01]  /*10e50*/  FFMA.FTZ R29, R0, R26.reuse, -R29 ;  /* 0x0000001a001d7223 */ /* 0x080fe2000001081d */
[-C--:B------:R-:W-:Y:S01]  /*10e60*/  FMUL.FTZ R0, R39, R9.reuse ;  /* 0x0000000927007220 */ /* 0x080fe20000410000 */
[----:B------:R-:W-:Y:S01]  /*10e70*/  FMUL.FTZ R4, R35, R9 ;  /* 0x0000000923047220 */ /* 0x000fe20000410000 */
[----:B------:R-:W-:Y:S02]  /*10e80*/  HADD2.F32 R40, -RZ, R24.H0_H0 ;  /* 0x20000018ff287230 */ /* 0x000fe40000004100 */
[----:B------:R-:W-:Y:S01]  /*10e90*/  FMUL.FTZ R8, R41, R31 ;  /* 0x0000001f29087220 */ /* 0x000fe20000410000 */
[----:B------:R-:W-:Y:S02]  /*10ea0*/  HADD2.F32 R30, -RZ, R14.H0_H0 ;  /* 0x2000000eff1e7230 */ /* 0x000fe40000004100 */
[----:B------:R-:W-:Y:S01]  /*10eb0*/  FFMA.FTZ R33, R44, R26, R33 ;  /* 0x0000001a2c217223 */ /* 0x000fe20000010021 */
[----:B------:R-:W-:-:S02]  /*10ec0*/  HADD2.F32 R27, -RZ, R6.H0_H0 ;  /* 0x20000006ff1b7230 */ /* 0x000fc40000004100 */
[-C--:B------:R-:W-:Y:S01]  /*10ed0*/  FFMA.FTZ R0, R35, R5.reuse, -R0 ;  /* 0x0000000523007223 */ /* 0x080fe20000010800 */
[----:B------:R-:W-:Y:S01]  /*10ee0*/  FFMA.FTZ R12, R39, R5, R4 ;  /* 0x00000005270c7223 */ /* 0x000fe20000010004 */
[----:B------:R-:W-:Y:S02]  /*10ef0*/  HADD2.F32 R6, -RZ, R6.H1_H1 ;  /* 0x30000006ff067230 */ /* 0x000fe40000004100 */
[C---:B------:R-:W-:Y:S01]  /*10f00*/  FMUL.FTZ R26, R37.reuse, R31 ;  /* 0x0000001f251a7220 */ /* 0x040fe20000410000 */
[-C--:B------:R-:W-:Y:S01]  /*10f10*/  FMUL.FTZ R5, R40, R10.reuse ;  /* 0x0000000a28057220 */ /* 0x080fe20000410000 */
[----:B------:R-:W-:Y:S01]  /*10f20*/  FMUL.FTZ R9, R30, R10 ;  /* 0x0000000a1e097220 */ /* 0x000fe20000410000 */
[-C--:B------:R-:W-:Y:S01]  /*10f30*/  FFMA.FTZ R20, R37, R27.reuse, -R8 ;  /* 0x0000001b25147223 */ /* 0x080fe20000010808 */
[----:B------:R-:W-:Y:S02]  /*10f40*/  HADD2.F32 R10, -RZ, R21.H1_H1 ;  /* 0x30000015ff0a7230 */ /* 0x000fe40000004100 */
[----:B------:R-:W-:Y:S01]  /*10f50*/  FFMA.FTZ R26, R41, R27, R26 ;  /* 0x0000001b291a7223 */ /* 0x000fe2000001001a */
[----:B------:R-:W-:-:S02]  /*10f60*/  HADD2.F32 R31, -RZ, R24.H1_H1 ;  /* 0x30000018ff1f7230 */ /* 0x000fc40000004100 */
[-C--:B------:R-:W-:Y:S01]  /*10f70*/  FFMA.FTZ R27, R30, R6.reuse, -R5 ;  /* 0x000000061e1b7223 */ /* 0x080fe20000010805 */
[----:B------:R-:W-:Y:S02]  /*10f80*/  HADD2.F32 R8, -RZ, R13.H1_H1 ;  /* 0x3000000dff087230 */ /* 0x000fe40000004100 */
[----:B------:R-:W-:Y:S01]  /*10f90*/  FFMA.FTZ R13, R40, R6, R9 ;  /* 0x00000006280d7223 */ /* 0x000fe20000010009 */
[----:B------:R-:W-:Y:S02]  /*10fa0*/  HADD2.F32 R21, -RZ, R14.H1_H1 ;  /* 0x3000000eff157230 */ /* 0x000fe40000004100 */
[----:B------:R-:W-:Y:S01]  /*10fb0*/  FMUL.FTZ R5, R10, R32 ;  /* 0x000000200a057220 */ /* 0x000fe20000410000 */
[--C-:B------:R-:W-:Y:S02]  /*10fc0*/  HADD2.F32 R28, -RZ, R7.reuse.H0_H0 ;  /* 0x20000007ff1c7230 */ /* 0x100fe40000004100 */
[----:B------:R-:W-:Y:S01]  /*10fd0*/  FMUL.FTZ R4, R31, R11 ;  /* 0x0000000b1f047220 */ /* 0x000fe20000410000 */
[----:B------:R-:W-:-:S02]  /*10fe0*/  HADD2.F32 R7, -RZ, R7.H1_H1 ;  /* 0x30000007ff077230 */ /* 0x000fc40000004100 */
[C---:B------:R-:W-:Y:S01]  /*10ff0*/  FMUL.FTZ R9, R8.reuse, R32 ;  /* 0x0000002008097220 */ /* 0x040fe20000410000 */
[C---:B------:R-:W-:Y:S01]  /*11000*/  FMUL.FTZ R6, R21.reuse, R11 ;  /* 0x0000000b15067220 */ /* 0x040fe20000410000 */
[-C--:B------:R-:W-:Y:S01]  /*11010*/  FFMA.FTZ R11, R8, R28.reuse, -R5 ;  /* 0x0000001c080b7223 */ /* 0x080fe20000010805 */
[----:B------:R-:W-:Y:S01]  /*11020*/  F2FP.F16.F32.PACK_AB R5, R0, R29 ;  /* 0x0000001d0005723e */ /* 0x000fe200000000ff */
[-C--:B------:R-:W-:Y:S01]  /*11030*/  FFMA.FTZ R14, R21, R7.reuse, -R4 ;  /* 0x00000007150e7223 */ /* 0x080fe20000010804 */
[----:B------:R-:W-:Y:S01]  /*11040*/  FFMA.FTZ R28, R10, R28, R9 ;  /* 0x0000001c0a1c7223 */ /* 0x000fe20000010009 */
[----:B------:R-:W-:Y:S01]  /*11050*/  FFMA.FTZ R21, R31, R7, R6 ;  /* 0x000000071f157223 */ /* 0x000fe20000010006 */
[----:B------:R-:W-:Y:S02]  /*11060*/  F2FP.F16.F32.PACK_AB R4, R15, R34 ;  /* 0x000000220f04723e */ /* 0x000fe400000000ff */
[----:B------:R-:W-:Y:S02]  /*11070*/  F2FP.F16.F32.PACK_AB R6, R27, R20 ;  /* 0x000000141b06723e */ /* 0x000fe400000000ff */
[----:B------:R-:W-:-:S02]  /*11080*/  F2FP.F16.F32.PACK_AB R7, R14, R11 ;  /* 0x0000000b0e07723e */ /* 0x000fc400000000ff */
[----:B------:R-:W-:Y:S02]  /*11090*/  F2FP.F16.F32.PACK_AB R8, R25, R38 ;  /* 0x000000261908723e */ /* 0x000fe400000000ff */
[----:B------:R-:W-:Y:S01]  /*110a0*/  F2FP.F16.F32.PACK_AB R9, R12, R33 ;  /* 0x000000210c09723e */ /* 0x000fe200000000ff */
[----:B------:R3:W-:Y:S01]  /*110b0*/  STS.128 [R43], R4 ;  /* 0x000000042b007388 */ /* 0x0007e20000000c00 */
[----:B------:R-:W-:Y:S02]  /*110c0*/  F2FP.F16.F32.PACK_AB R10, R13, R26 ;  /* 0x0000001a0d0a723e */ /* 0x000fe400000000ff */
[----:B------:R-:W-:-:S05]  /*110d0*/  F2FP.F16.F32.PACK_AB R11, R21, R28 ;  /* 0x0000001c150b723e */ /* 0x000fca00000000ff */
[----:B------:R3:W-:Y:S02]  /*110e0*/  STS.128 [R3+0xc400], R8 ;  /* 0x00c4000803007388 */ /* 0x0007e40000000c00 */
.L_x_594:
[----:B------:R-:W-:Y:S05]  /*110f0*/  BSYNC B0 ;  /* 0x0000000000007941 */ /* 0x000fea0003800000 */
.L_x_575:
[----:B------:R-:W-:Y:S01]  /*11100*/  @!PT LDS RZ, [RZ] ;  /* 0x00000000fffff984 */ /* 0x000fe20000000800 */
[----:B------:R-:W-:Y:S01]  /*11110*/  @!PT LDS RZ, [RZ] ;  /* 0x00000000fffff984 */ /* 0x000fe20000000800 */
[----:B------:R-:W-:Y:S01]  /*11120*/  @!PT LDS RZ, [RZ] ;  /* 0x00000000fffff984 */ /* 0x000fe20000000800 */
[----:B------:R-:W-:Y:S01]  /*11130*/  @!PT LDS RZ, [RZ] ;  /* 0x00000000fffff984 */ /* 0x000fe20000000800 */
[----:B------:R5:W-:Y:S06]  /*11140*/  MEMBAR.ALL.CTA ;  /* 0x0000000000007992 */ /* 0x000bec0000008000 */
[----:B-----5:R-:W5:Y:S01]  /*11150*/  FENCE.VIEW.ASYNC.S ;  /* 0x00000000000073c6 */ /* 0x020f620000000000 */
[----:B------:R-:W-:Y:S05]  /*11160*/  WARPSYNC.ALL ;  /* 0x0000000000007948 */ /* 0x000fea0003800000 */
[----:B-----5:R-:W-:Y:S06]  /*11170*/  BAR.SYNC.DEFER_BLOCKING 0xd, 0x100 ;  /* 0x0344000000007b1d */ /* 0x020fec0000010000 */
.L_x_573:
[----:B01-3--:R-:W-:-:S05]  /*11180*/  IMAD.U32 R0, RZ, RZ, UR58 ;  /* 0x0000003aff007e24 */ /* 0x00bfca000f8e00ff */
[----:B------:R-:W-:-:S13]  /*11190*/  ISETP.NE.AND P0, PT, R0, 0x3, PT ;  /* 0x000000030000780c */ /* 0x000fda0003f05270 */
[----:B------:R-:W-:Y:S05]  /*111a0*/  @!P0 BRA `(.L_x_620) ;  /* 0x0000000000048947 */ /* 0x000fea0003800000 */
[----:B------:R-:W-:Y:S01]  /*111b0*/  BPT.TRAP 0x1 ;  /* 0x000000040000795c */ /* 0x000fe20000300000 */
.L_x_620:
[----:B------:R-:W-:Y:S02]  /*111c0*/  LEA R0, R174, R2, 0x3 ;  /* 0x00000002ae007211 */ /* 0x000fe400078e18ff */
[----:B--2-4-:R-:W-:-:S04]  /*111d0*/  SHF.L.U32 R3, R181, 0x1f, RZ ;  /* 0x0000001fb5037819 */ /* 0x014fc800000006ff */
[----:B------:R0:W1:Y:S01]  /*111e0*/  SYNCS.PHASECHK.TRANS64.TRYWAIT P1, [R0+URZ+0x2a830], R3 ;  /* 0x02a83003000075a7 */ /* 0x000062000802017f */
[----:B------:R-:W-:Y:S05]  /*111f0*/  @!P0 BRA `(.L_x_621) ;  /* 0x0000000000048947 */ /* 0x000fea0003800000 */
[----:B------:R-:W-:Y:S01]  /*11200*/  BPT.TRAP 0x1 ;  /* 0x000000040000795c */ /* 0x000fe20000300000 */
.L_x_621:
[----:B------:R-:W-:Y:S01]  /*11210*/  IMAD.MOV.U32 R87, RZ, RZ, RZ ;  /* 0x000000ffff577224 */ /* 0x000fe200078e00ff */
[----:B-1----:R-:W-:Y:S06]  /*11220*/  @P1 BRA `(.L_x_622) ;  /* 0x0000000000081947 */ /* 0x002fec0003800000 */
[----:B------:R-:W1:Y:S02]  /*11230*/  SYNCS.PHASECHK.TRANS64.TRYWAIT P1, [R0+URZ+0x2a830], R3 ;  /* 0x02a83003000075a7 */ /* 0x000e64000802017f */
[----:B-1----:R-:W-:Y:S05]  /*11240*/  @!P1 BRA `(.L_x_623) ;  /* 0x0000010800849947 */ /* 0x002fea0003800000 */
.L_x_622:
[----:B------:R-:W-:Y:S05]  /*11250*/  WARPSYNC.ALL ;  /* 0x0000000000007948 */ /* 0x000fea0003800000 */
[----:B01----:R-:W-:Y:S01]  /*11260*/  VIADD R3, R2, 0x18400 ;  /* 0x0001840002037836 */ /* 0x003fe20000000000 */
[----:B------:R-:W-:Y:S01]  /*11270*/  R2UR UR4, R36 ;  /* 0x00000000240472ca */ /* 0x000fe200000e0000 */
[----:B------:R-:W-:Y:S01]  /*11280*/  UMOV UR9, 0x40000040 ;  /* 0x4000004000097882 */ /* 0x000fe20000000000 */
[----:B------:R-:W-:Y:S01]  /*11290*/  MOV R7, 0x40000040 ;  /* 0x4000004000077802 */ /* 0x000fe20000000f00 */
[----:B------:R-:W-:Y:S01]  /*112a0*/  WARPGROUP.ARRIVE ;  /* 0x00000000000079c5 */ /* 0x000fe20000000000 */
[----:B------:R-:W-:Y:S01]  /*112b0*/  SHF.R.U32.HI R3, RZ, 0x4, R3 ;  /* 0x00000004ff037819 */ /* 0x000fe20000011603 */
[----:B------:R-:W-:Y:S01]  /*112c0*/  IMAD.MOV.U32 R9, RZ, RZ, 0x40000040 ;  /* 0x40000040ff097424 */ /* 0x000fe200078e00ff */
[----:B------:R-:W-:Y:S01]  /*112d0*/  R2UR UR11, R7 ;  /* 0x00000000070b72ca */ /* 0x000fe200000e0000 */
[----:B------:R-:W-:Y:S01]  /*112e0*/  IMAD.U32 R11, RZ, RZ, UR9 ;  /* 0x00000009ff0b7e24 */ /* 0x000fe2000f8e00ff */
[----:B------:R-:W-:Y:S01]  /*112f0*/  LOP3.LUT R3, R3, 0x3fff, RZ, 0xc0, !PT ;  /* 0x00003fff03037812 */ /* 0x000fe200078ec0ff */
[----:B------:R-:W-:Y:S01]  /*11300*/  UMOV UR53, 0x40000040 ;  /* 0x4000004000357882 */ /* 0x000fe20000000000 */
[----:B------:R-:W-:Y:S01]  /*11310*/  UMOV UR49, 0x40000040 ;  /* 0x4000004000317882 */ /* 0x000fe20000000000 */
[----:B------:R-:W-:Y:S01]  /*11320*/  UMOV UR45, 0x40000040 ;  /* 0x40000040002d7882 */ /* 0x000fe20000000000 */
[----:B------:R-:W-:Y:S01]  /*11330*/  LOP3.LUT R4, R3, 0x10000, RZ, 0xfc, !PT ;  /* 0x0001000003047812 */ /* 0x000fe200078efcff */
[----:B------:R-:W-:Y:S01]  /*11340*/  ULOP3.LUT UR4, UR4, 0x10000, URZ, 0xfc, !UPT ;  /* 0x0001000004047892 */ /* 0x000fe2000f8efc3f */
[----:B------:R-:W-:Y:S01]  /*11350*/  MOV R7, 0x40000040 ;  /* 0x4000004000077802 */ /* 0x000fe20000000f00 */
[----:B------:R-:W-:Y:S01]  /*11360*/  UMOV UR41, 0x40000040 ;  /* 0x4000004000297882 */ /* 0x000fe20000000000 */
[----:B------:R-:W-:Y:S01]  /*11370*/  UMOV UR37, 0x40000040 ;  /* 0x4000004000257882 */ /* 0x000fe20000000000 */
[----:B------:R-:W-:Y:S01]  /*11380*/  IMAD R6, R174, 0x900, R4 ;  /* 0x00000900ae067824 */ /* 0x000fe200078e0204 */
[----:B------:R-:W-:Y:S01]  /*11390*/  UIADD3 UR5, UR4, 0x2, URZ ;  /* 0x0000000204057890 */ /* 0x000fe2000fffe03f */
[----:B------:R-:W-:Y:S01]  /*113a0*/  R2UR UR39, R7 ;  /* 0x00000000072772ca */ /* 0x000fe200000e0000 */
[----:B------:R-:W-:Y:S01]  /*113b0*/  UMOV UR8, UR4 ;  /* 0x0000000400087c82 */ /* 0x000fe20008000000 */
[----:B------:R-:W-:Y:S01]  /*113c0*/  UIADD3 UR52, UR4, 0x406, URZ ;  /* 0x0000040604347890 */ /* 0x000fe2000fffe03f */
[C---:B------:R-:W-:Y:S01]  /*113d0*/  R2UR UR10, R6.reuse ;  /* 0x00000000060a72ca */ /* 0x040fe200000e0000 */
[----:B------:R-:W-:Y:S01]  /*113e0*/  IMAD.U32 R10, RZ, RZ, UR8 ;  /* 0x00000008ff0a7e24 */ /* 0x000fe2000f8e00ff */
[----:B------:R-:W-:Y:S01]  /*113f0*/  IADD3 R8, R6, 0x2, RZ ;  /* 0x0000000206087810 */ /* 0x000fe20007ffe0ff */
[----:B------:R-:W-:-:S02]  /*11400*/  UIADD3 UR48, UR4, 0x800, URZ ;  /* 0x0000080004307890 */ /* 0x000fc4000fffe03f */
[----:B------:R-:W-:Y:S01]  /*11410*/  UIADD3 UR44, UR4, 0x802, URZ ;  /* 0x00000802042c7890 */ /* 0x000fe2000fffe03f */
[----:B------:R0:W-:Y:S01]  /*11420*/  STL.64 [R1+0x30], R10 ;  /* 0x0000300a01007387 */ /* 0x0001e20000100a00 */
[----:B------:R-:W-:Y:S02]  /*11430*/  UIADD3 UR40, UR4, 0x804, URZ ;  /* 0x0000080404287890 */ /* 0x000fe4000fffe03f */
[----:B------:R-:W-:-:S04]  /*11440*/  UIADD3 UR36, UR4, 0x806, URZ ;  /* 0x0000080604247890 */ /* 0x000fc8000fffe03f */
[----:B------:R-:W-:Y:S01]  /*11450*/  HGMMA.64x96x16.F32 R24, gdesc[UR8], RZ, !UPT, gsb0 ;  /* 0x01600000081879f0 */ /* 0x000fe2000c0008ff */
[----:B------:R-:W-:Y:S01]  /*11460*/  R2UR UR10, R8 ;  /* 0x00000000080a72ca */ /* 0x000fe200000e0000 */
[----:B------:R-:W-:Y:S01]  /*11470*/  UMOV UR8, UR5 ;  /* 0x0000000500087c82 */ /* 0x000fe20008000000 */
[----:B------:R-:W-:Y:S01]  /*11480*/  R2UR UR11, R9 ;  /* 0x00000000090b72ca */ /* 0x000fe200000e0000 */
[----:B------:R-:W-:Y:S01]  /*11490*/  UMOV UR9, 0x40000040 ;  /* 0x4000004000097882 */ /* 0x000fe20000000000 */
[----:B------:R-:W-:Y:S01]  /*114a0*/  VIADD R8, R6, 0x4 ;  /* 0x0000000406087836 */ /* 0x000fe20000000000 */
[----:B------:R-:W-:Y:S01]  /*114b0*/  UIADD3 UR5, UR4, 0x4, URZ ;  /* 0x0000000404057890 */ /* 0x000fe2000fffe03f */
[----:B------:R-:W-:Y:S01]  /*114c0*/  IMAD.MOV.U32 R9, RZ, RZ, 0x40000040 ;  /* 0x40000040ff097424 */ /* 0x000fe200078e00ff */
[----:B0-----:R-:W-:Y:S01]  /*114d0*/  MOV R11, UR9 ;  /* 0x00000009000b7c02 */ /* 0x001fe20008000f00 */
[----:B------:R-:W-:-:S05]  /*114e0*/  IMAD.U32 R10, RZ, RZ, UR8 ;  /* 0x00000008ff0a7e24 */ /* 0x000fca000f8e00ff */
[----:B------:R0:W-:Y:S01]  /*114f0*/  STL.64 [R1+0x28], R10 ;  /* 0x0000280a01007387 */ /* 0x0001e20000100a00 */
[----:B------:R-:W-:Y:S02]  /*11500*/  WARPGROUP.DEPBAR.LE gsb0, 0x0 ;  /* 0x00008000000079c5 */ /* 0x000fe40000010000 */
[----:B------:R-:W-:-:S06]  /*11510*/  WARPGROUP.ARRIVE ;  /* 0x00000000000079c5 */ /* 0x000fcc0000000000 */
[----:B------:R-:W-:Y:S01]  /*11520*/  HGMMA.64x96x16.F32 R24, gdesc[UR8], R24, gsb0 ;  /* 0x01600000081879f0 */ /* 0x000fe20008000818 */
[----:B------:R-:W-:Y:S01]  /*11530*/  R2UR UR10, R8 ;  /* 0x00000000080a72ca */ /* 0x000fe200000e0000 */
[----:B------:R-:W-:Y:S01]  /*11540*/  UMOV UR8, UR5 ;  /* 0x0000000500087c82 */ /* 0x000fe20008000000 */
[----:B------:R-:W-:Y:S01]  /*11550*/  R2UR UR11, R9 ;  /* 0x00000000090b72ca */ /* 0x000fe200000e0000 */
[----:B------:R-:W-:Y:S01]  /*11560*/  UMOV UR9, 0x40000040 ;  /* 0x4000004000097882 */ /* 0x000fe20000000000 */
[----:B------:R-:W-:Y:S01]  /*11570*/  VIADD R8, R6, 0x6 ;  /* 0x0000000606087836 */ /* 0x000fe20000000000 */
[----:B------:R-:W-:Y:S01]  /*11580*/  MOV R9, 0x40000040 ;  /* 0x4000004000097802 */ /* 0x000fe20000000f00 */
[----:B------:R-:W-:Y:S01]  /*11590*/  UIADD3 UR5, UR4, 0x6, URZ ;  /* 0x0000000604057890 */ /* 0x000fe2000fffe03f */
        /* <DEDUP_REMOVED lines=10> */
[----:B------:R-:W-:Y:S01]  /*11640*/  IMAD.MOV.U32 R9, RZ, RZ, 0x40000040 ;  /* 0x40000040ff097424 */ /* 0x000fe200078e00ff */
[----:B------:R-:W-:Y:S01]  /*11650*/  IADD3 R8, R6, 0x300, RZ ;  /* 0x0000030006087810 */ /* 0x000fe20007ffe0ff */
[----:B------:R-:W-:Y:S01]  /*11660*/  UIADD3 UR5, UR4, 0x400, URZ ;  /* 0x0000040004057890 */ /* 0x000fe2000fffe03f */
[----:B0-----:R-:W-:Y:S02]  /*11670*/  IMAD.U32 R10, RZ, RZ, UR8 ;  /* 0x00000008ff0a7e24 */ /* 0x001fe4000f8e00ff */
        /* <DEDUP_REMOVED lines=37> */
[----:B0-----:R-:W-:Y:S02]  /*118d0*/  IMAD.U32 R10, RZ, RZ, UR8 ;  /* 0x00000008ff0a7e24 */ /* 0x001fe4000f8e00ff */
[----:B------:R-:W-:Y:S01]  /*118e0*/  IMAD.U32 R11, RZ, RZ, UR9 ;  /* 0x00000009ff0b7e24 */ /* 0x000fe2000f8e00ff */
[----:B------:R-:W-:Y:S01]  /*118f0*/  R2UR UR54, R8 ;  /* 0x00000000083672ca */ /* 0x000fe200000e0000 */
[----:B------:R-:W-:Y:S01]  /*11900*/  VIADD R8, R6, 0x600 ;  /* 0x0000060006087836 */ /* 0x000fe20000000000 */
[----:B------:R-:W-:-:S02]  /*11910*/  R2UR UR55, R9 ;  /* 0x00000000093772ca */ /* 0x000fc400000e0000 */
[----:B------:R-:W-:Y:S01]  /*11920*/  MOV R9, 0x40000040 ;  /* 0x4000004000097802 */ /* 0x000fe20000000f00 */
[----:B------:R0:W-:Y:S01]  /*11930*/  STL.64 [R1], R10 ;  /* 0x0000000a01007387 */ /* 0x0001e20000100a00 */
[----:B------:R-:W-:Y:S01]  /*11940*/  R2UR UR50, R8 ;  /* 0x00000000083272ca */ /* 0x000fe200000e0000 */
[----:B------:R-:W-:Y:S01]  /*11950*/  VIADD R8, R6, 0x602 ;  /* 0x0000060206087836 */ /* 0x000fe20000000000 */
[----:B------:R-:W-:Y:S01]  /*11960*/  R2UR UR51, R9 ;  /* 0x00000000093372ca */ /* 0x000fe200000e0000 */
[----:B------:R-:W-:-:S03]  /*11970*/  IMAD.MOV.U32 R9, RZ, RZ, 0x40000040 ;  /* 0x40000040ff097424 */ /* 0x000fc600078e00ff */
[----:B------:R-:W-:Y:S02]  /*11980*/  R2UR UR46, R8 ;  /* 0x00000000082e72ca */ /* 0x000fe400000e0000 */
[----:B------:R-:W-:Y:S01]  /*11990*/  R2UR UR47, R9 ;  /* 0x00000000092f72ca */ /* 0x000fe200000e0000 */
[----:B------:R-:W-:Y:S01]  /*119a0*/  IMAD.MOV.U32 R9, RZ, RZ, 0x40000040 ;  /* 0x40000040ff097424 */ /* 0x000fe200078e00ff */
[C---:B------:R-:W-:Y:S01]  /*119b0*/  IADD3 R8, R6.reuse, 0x604, RZ ;  /* 0x0000060406087810 */ /* 0x040fe20007ffe0ff */
[----:B------:R-:W-:-:S03]  /*119c0*/  VIADD R6, R6, 0x606 ;  /* 0x0000060606067836 */ /* 0x000fc60000000000 */
[----:B------:R-:W-:Y:S02]  /*119d0*/  R2UR UR42, R8 ;  /* 0x00000000082a72ca */ /* 0x000fe400000e0000 */
[----:B------:R-:W-:Y:S02]  /*119e0*/  R2UR UR43, R9 ;  /* 0x00000000092b72ca */ /* 0x000fe400000e0000 */
[----:B------:R-:W-:Y:S01]  /*119f0*/  R2UR UR38, R6 ;  /* 0x00000000062672ca */ /* 0x000fe200000e0000 */
        /* <DEDUP_REMOVED lines=19> */
[----:B0-----:R-:W-:Y:S05]  /*11b30*/  @!P0 BRA `(.L_x_624) ;  /* 0x0000000000048947 */ /* 0x001fea0003800000 */
[----:B------:R-:W-:Y:S01]  /*11b40*/  BPT.TRAP 0x1 ;  /* 0x000000040000795c */ /* 0x000fe20000300000 */
.L_x_624:
[----:B------:R-:W-:Y:S01]  /*11b50*/  ULDC UR4, c[0x0][0x9d8] ;  /* 0x0002760000047ab9 */ /* 0x000fe20000000800 */
[----:B------:R-:W-:Y:S01]  /*11b60*/  ULDC UR5, c[0x0][0x988] ;  /* 0x0002620000057ab9 */ /* 0x000fe20000000800 */
[----:B------:R-:W-:Y:S01]  /*11b70*/  FMUL.FTZ R6, R24, UR4 ;  /* 0x0000000418067c20 */ /* 0x000fe20008410000 */
[----:B------:R-:W-:Y:S01]  /*11b80*/  FMUL.FTZ R7, R25, UR4 ;  /* 0x0000000419077c20 */ /* 0x000fe20008410000 */
[----:B------:R-:W-:Y:S01]  /*11b90*/  FMUL.FTZ R10, R28, UR4 ;  /* 0x000000041c0a7c20 */ /* 0x000fe20008410000 */
[----:B------:R-:W-:Y:S01]  /*11ba0*/  FMUL.FTZ R13, R29, UR4 ;  /* 0x000000041d0d7c20 */ /* 0x000fe20008410000 */
[----:B------:R-:W-:Y:S01]  /*11bb0*/  FMUL.FTZ R14, R39, UR4 ;  /* 0x00000004270e7c20 */ /* 0x000fe20008410000 */
[----:B------:R-:W-:Y:S01]  /*11bc0*/  IADD3 R39, R215, 0x60, -R199 ;  /* 0x00000060d7277810 */ /* 0x000fe20007ffe8c7 */
[----:B------:R-:W0:Y:S01]  /*11bd0*/  MUFU.TANH R6, R6 ;  /* 0x0000000600067308 */ /* 0x000e220000002400 */
[----:B------:R-:W-:Y:S01]  /*11be0*/  FMUL.FTZ R21, R32, UR4 ;  /* 0x0000000420157c20 */ /* 0x000fe20008410000 */
[----:B------:R-:W-:Y:S01]  /*11bf0*/  FMUL.FTZ R3, R26, UR4 ;  /* 0x000000041a037c20 */ /* 0x000fe20008410000 */
[----:B------:R-:W-:Y:S01]  /*11c00*/  FMUL.FTZ R20, R33, UR4 ;  /* 0x0000000421147c20 */ /* 0x000fe20008410000 */
[----:B------:R-:W-:-:S02]  /*11c10*/  IMAD R39, R72, -0x60, R39 ;  /* 0xffffffa048277824 */ /* 0x000fc400078e0227 */
[----:B------:R-:W-:Y:S01]  /*11c20*/  FMUL.FTZ R5, R27, UR4 ;  /* 0x000000041b057c20 */ /* 0x000fe20008410000 */
[----:B------:R-:W-:Y:S01]  /*11c30*/  FMUL.FTZ R26, R36, UR4 ;  /* 0x00000004241a7c20 */ /* 0x000fe20008410000 */
[----:B------:R-:W-:Y:S01]  /*11c40*/  FMUL.FTZ R15, R38, UR4 ;  /* 0x00000004260f7c20 */ /* 0x000fe20008410000 */
[----:B------:R-:W1:Y:S01]  /*11c50*/  MUFU.TANH R7, R7 ;  /* 0x0000000700077308 */ /* 0x000e620000002400 */
[C---:B------:R-:W-:Y:S01]  /*11c60*/  ISETP.GT.AND P6, PT, R39.reuse, RZ, PT ;  /* 0x000000ff2700720c */ /* 0x040fe20003fc4270 */
[----:B------:R-:W-:Y:S01]  /*11c70*/  FMUL.FTZ R38, R50, UR4 ;  /* 0x0000000432267c20 */ /* 0x000fe20008410000 */
[C---:B------:R-:W-:Y:S01]  /*11c80*/  ISETP.GT.AND P5, PT, R39.reuse, 0x1, PT ;  /* 0x000000012700780c */ /* 0x040fe20003fa4270 */
[----:B------:R-:W-:Y:S01]  /*11c90*/  FMUL.FTZ R9, R30, UR4 ;  /* 0x000000041e097c20 */ /* 0x000fe20008410000 */
[----:B------:R-:W-:Y:S01]  /*11ca0*/  ISETP.GT.AND P4, PT, R39, 0x8, PT ;  /* 0x000000082700780c */ /* 0x000fe20003f84270 */
[----:B------:R-:W-:Y:S01]  /*11cb0*/  FMUL.FTZ R24, R37, UR4 ;  /* 0x0000000425187c20 */ /* 0x000fe20008410000 */
[----:B------:R-:W-:Y:S01]  /*11cc0*/  FMUL.FTZ R27, R41, UR4 ;  /* 0x00000004291b7c20 */ /* 0x000fe20008410000 */
[----:B------:R-:W2:Y:S01]  /*11cd0*/  MUFU.TANH R10, R10 ;  /* 0x0000000a000a7308 */ /* 0x000ea20000002400 */
[----:B0-----:R-:W-:Y:S01]  /*11ce0*/  FSEL R50, R6, -INF , P6 ;  /* 0xff80000006327808 */ /* 0x001fe20003000000 */
[----:B------:R-:W-:Y:S01]  /*11cf0*/  FMUL.FTZ R37, R52, UR4 ;  /* 0x0000000434257c20 */ /* 0x000fe20008410000 */
[----:B------:R-:W-:Y:S01]  /*11d00*/  FMUL.FTZ R8, R31, UR4 ;  /* 0x000000041f087c20 */ /* 0x000fe20008410000 */
[----:B------:R-:W-:Y:S01]  /*11d10*/  ISETP.GT.AND P3, PT, R39, 0x9, PT ;  /* 0x000000092700780c */ /* 0x000fe20003f64270 */
[----:B------:R-:W-:Y:S01]  /*11d20*/  FMUL.FTZ R28, R40, UR4 ;  /* 0x00000004281c7c20 */ /* 0x000fe20008410000 */
[----:B------:R-:W-:Y:S01]  /*11d30*/  FMUL.FTZ R30, R42, UR4 ;  /* 0x000000042a1e7c20 */ /* 0x000fe20008410000 */
[----:B------:R-:W-:Y:S01]  /*11d40*/  FMUL.FTZ R42, R54, UR4 ;  /* 0x00000004362a7c20 */ /* 0x000fe20008410000 */
[----:B------:R-:W0:Y:S01]  /*11d50*/  MUFU.TANH R13, R13 ;  /* 0x0000000d000d7308 */ /* 0x000e220000002400 */
[----:B-1----:R-:W-:Y:S01]  /*11d60*/  FSEL R7, R7, -INF , P5 ;  /* 0xff80000007077808 */ /* 0x002fe20002800000 */
[----:B------:R-:W-:Y:S01]  /*11d70*/  FMUL.FTZ R56, R56, UR4 ;  /* 0x0000000438387c20 */ /* 0x000fe20008410000 */
[----:B------:R-:W-:Y:S01]  /*11d80*/  FMUL.FTZ R11, R34, UR4 ;  /* 0x00000004220b7c20 */ /* 0x000fe20008410000 */
[----:B------:R-:W-:Y:S01]  /*11d90*/  ISETP.GT.AND P2, PT, R39, 0x10, PT ;  /* 0x000000102700780c */ /* 0x000fe20003f44270 */
[----:B------:R-:W-:Y:S01]  /*11da0*/  FMUL.FTZ R12, R35, UR4 ;  /* 0x00000004230c7c20 */ /* 0x000fe20008410000 */
[----:B------:R-:W-:Y:S01]  /*11db0*/  FMNMX.FTZ R41, R50, R7, !PT ;  /* 0x0000000732297209 */ /* 0x000fe20007810000 */
[----:B------:R-:W-:Y:S01]  /*11dc0*/  FMUL.FTZ R31, R44, UR4 ;  /* 0x000000042c1f7c20 */ /* 0x000fe20008410000 */
[----:B------:R-:W-:Y:S01]  /*11dd0*/  MUFU.TANH R21, R21 ;  /* 0x0000001500157308 */ /* 0x000fe20000002400 */
[----:B--2---:R-:W-:Y:S01]  /*11de0*/  FSEL R52, R10, -INF , P4 ;  /* 0xff8000000a347808 */ /* 0x004fe20002000000 */
[----:B------:R-:W-:Y:S01]  /*11df0*/  FMUL.FTZ R33, R48, UR4 ;  /* 0x0000000430217c20 */ /* 0x000fe20008410000 */
[----:B------:R-:W-:Y:S01]  /*11e00*/  ISETP.GT.AND P1, PT, R39, 0x11, PT ;  /* 0x000000112700780c */ /* 0x000fe20003f24270 */
[----:B------:R-:W-:Y:S01]  /*11e10*/  FMUL.FTZ R48, R58, UR4 ;  /* 0x000000043a307c20 */ /* 0x000fe20008410000 */
[----:B------:R-:W-:Y:S01]  /*11e20*/  FMNMX.FTZ R41, R52, R41, !PT ;  /* 0x0000002934297209 */ /* 0x000fe20007810000 */
[----:B------:R-:W-:Y:S01]  /*11e30*/  FMUL.FTZ R60, R60, UR4 ;  /* 0x000000043c3c7c20 */ /* 0x000fe20008410000 */
[----:B------:R-:W-:Y:S01]  /*11e40*/  FMUL.FTZ R29, R45, UR4 ;  /* 0x000000042d1d7c20 */ /* 0x000fe20008410000 */
[----:B------:R-:W1:Y:S01]  /*11e50*/  MUFU.TANH R3, R3 ;  /* 0x0000000300037308 */ /* 0x000e620000002400 */
[----:B0-----:R-:W-:Y:S01]  /*11e60*/  FSEL R54, R13, -INF , P3 ;  /* 0xff8000000d367808 */ /* 0x001fe20001800000 */
[----:B------:R-:W-:Y:S01]  /*11e70*/  FMUL.FTZ R68, R68, UR4 ;  /* 0x0000000444447c20 */ /* 0x000fe20008410000 */
[----:B------:R-:W-:Y:S01]  /*11e80*/  FMUL.FTZ R32, R49, UR4 ;  /* 0x0000000431207c20 */ /* 0x000fe20008410000 */
[----:B------:R-:W-:Y:S01]  /*11e90*/  FMUL.FTZ R64, R64, UR4 ;  /* 0x0000000440407c20 */ /* 0x000fe20008410000 */
[----:B------:R-:W-:Y:S01]  /*11ea0*/  FMNMX.FTZ R41, R54, R41, !PT ;  /* 0x0000002936297209 */ /* 0x000fe20007810000 */
        /* <DEDUP_REMOVED lines=10> */
[----:B------:R-:W2:Y:S01]  /*11f50*/  MUFU.TANH R5, R5 ;  /* 0x0000000500057308 */ /* 0x000ea20000002400 */
[----:B-1----:R-:W-:Y:S01]  /*11f60*/  FSEL R10, R3, -INF , P6 ;  /* 0xff800000030a7808 */ /* 0x002fe20003000000 */
[----:B------:R-:W-:Y:S01]  /*11f70*/  FMUL.FTZ R46, R59, UR4 ;  /* 0x000000043b2e7c20 */ /* 0x000fe20008410000 */
[----:B------:R-:W-:Y:S01]  /*11f80*/  ISETP.GT.AND P6, PT, R39, 0x18, PT ;  /* 0x000000182700780c */ /* 0x000fe20003fc4270 */
[----:B------:R-:W-:Y:S01]  /*11f90*/  FMUL.FTZ R69, R69, UR4 ;  /* 0x0000000445457c20 */ /* 0x000fe20008410000 */
[----:B------:R-:W-:Y:S01]  /*11fa0*/  P2R R73, PR, RZ, 0x1 ;  /* 0x00000001ff497803 */ /* 0x000fe20000000000 */
[----:B------:R-:W-:Y:S01]  /*11fb0*/  FMUL.FTZ R62, R62, UR4 ;  /* 0x000000043e3e7c20 */ /* 0x000fe20008410000 */
[----:B------:R-:W-:Y:S01]  /*11fc0*/  FMUL.FTZ R63, R63, UR4 ;  /* 0x000000043f3f7c20 */ /* 0x000fe20008410000 */
[----:B------:R-:W-:Y:S01]  /*11fd0*/  MUFU.TANH R26, R26 ;  /* 0x0000001a001a7308 */ /* 0x000fe20000002400 */
[----:B0-----:R-:W-:Y:S01]  /*11fe0*/  FSEL R58, R20, -INF , P1 ;  /* 0xff800000143a7808 */ /* 0x001fe20000800000 */
[----:B------:R-:W-:Y:S01]  /*11ff0*/  FMUL.FTZ R66, R66, UR4 ;  /* 0x0000000442427c20 */ /* 0x000fe20008410000 */
[----:B------:R-:W-:Y:S01]  /*12000*/  FMUL.FTZ R67, R67, UR4 ;  /* 0x0000000443437c20 */ /* 0x000fe20008410000 */
[----:B------:R-:W-:Y:S01]  /*12010*/  FMUL.FTZ R70, R70, UR4 ;  /* 0x0000000446467c20 */ /* 0x000fe20008410000 */
[----:B------:R-:W-:Y:S01]  /*12020*/  FMUL.FTZ R71, R71, UR4 ;  /* 0x0000000447477c20 */ /* 0x000fe20008410000 */
[----:B------:R-:W-:Y:S01]  /*12030*/  VIADD R0, R0, 0x2a840 ;  /* 0x0002a84000007836 */ /* 0x000fe20000000000 */
[----:B------:R-:W-:Y:S01]  /*12040*/  ULDC UR38, c[0x0][0x9d8] ;  /* 0x0002760000267ab9 */ /* 0x000fe20000000800 */
[----:B------:R-:W0:Y:S01]  /*12050*/  MUFU.TANH R9, R9 ;  /* 0x0000000900097308 */ /* 0x000e220000002400 */
[----:B--2---:R-:W-:Y:S01]  /*12060*/  FSEL R5, R5, -INF , P5 ;  /* 0xff80000005057808 */ /* 0x004fe20002800000 */
[----:B------:R-:W-:Y:S01]  /*12070*/  ULDC UR39, c[0x0][0x988] ;  /* 0x0002620000277ab9 */ /* 0x000fe20000000800 */
[----:B------:R-:W-:Y:S01]  /*12080*/  ISETP.GT.AND P5, PT, R39, 0x19, PT ;  /* 0x000000192700780c */ /* 0x000fe20003fa4270 */
[----:B------:R-:W-:Y:S01]  /*12090*/  BSSY B0, `(.L_x_625) ;  /* 0x000041b000007945 */ /* 0x000fe20003800000 */
[--C-:B------:R-:W-:Y:S01]  /*120a0*/  IMAD.MOV.U32 R85, RZ, RZ, R87.reuse ;  /* 0x000000ffff557224 */ /* 0x100fe200078e0057 */
[-C--:B------:R-:W-:Y:S01]  /*120b0*/  MOV R83, R87.reuse ;  /* 0x0000005700537202 */ /* 0x080fe20000000f00 */
[--C-:B------:R-:W-:Y:S01]  /*120c0*/  IMAD.MOV.U32 R81, RZ, RZ, R87.reuse ;  /* 0x000000ffff517224 */ /* 0x100fe200078e0057 */
[----:B------:R-:W1:Y:S01]  /*120d0*/  MUFU.TANH R24, R24 ;  /* 0x0000001800187308 */ /* 0x000e620000002400 */
[--C-:B------:R-:W-:Y:S01]  /*120e0*/  IMAD.MOV.U32 R79, RZ, RZ, R87.reuse ;  /* 0x000000ffff4f7224 */ /* 0x100fe200078e0057 */
[-C--:B------:R-:W-:Y:S01]  /*120f0*/  MOV R77, R87.reuse ;  /* 0x00000057004d7202 */ /* 0x080fe20000000f00 */
[--C-:B------:R-:W-:Y:S01]  /*12100*/  IMAD.MOV.U32 R75, RZ, RZ, R87.reuse ;  /* 0x000000ffff4b7224 */ /* 0x100fe200078e0057 */
[-C--:B------:R-:W-:Y:S01]  /*12110*/  MOV R59, R87.reuse ;  /* 0x00000057003b7202 */ /* 0x080fe20000000f00 */
[--C-:B------:R-:W-:Y:S01]  /*12120*/  IMAD.MOV.U32 R55, RZ, RZ, R87.reuse ;  /* 0x000000ffff377224 */ /* 0x100fe200078e0057 */
[-C--:B------:R-:W-:Y:S01]  /*12130*/  MOV R53, R87.reuse ;  /* 0x0000005700357202 */ /* 0x080fe20000000f00 */
[--C-:B------:R-:W-:Y:S01]  /*12140*/  IMAD.MOV.U32 R51, RZ, RZ, R87.reuse ;  /* 0x000000ffff337224 */ /* 0x100fe200078e0057 */
[----:B------:R-:W2:Y:S01]  /*12150*/  MUFU.TANH R8, R8 ;  /* 0x0000000800087308 */ /* 0x000ea20000002400 */
[----:B0-----:R-:W-:Y:S01]  /*12160*/  FSEL R20, R9, -INF , P4 ;  /* 0xff80000009147808 */ /* 0x001fe20002000000 */
[----:B------:R-:W-:Y:S01]  /*12170*/  IMAD.U32 R9, RZ, RZ, UR5 ;  /* 0x00000005ff097e24 */ /* 0x000fe2000f8e00ff */
[----:B------:R-:W-:Y:S01]  /*12180*/  ISETP.GT.AND P4, PT, R39, 0x20, PT ;  /* 0x000000202700780c */ /* 0x000fe20003f84270 */
[--C-:B------:R-:W-:Y:S01]  /*12190*/  IMAD.MOV.U32 R49, RZ, RZ, R87.reuse ;  /* 0x000000ffff317224 */ /* 0x100fe200078e0057 */
[----:B------:R-:W-:Y:S01]  /*121a0*/  MOV R47, R87 ;  /* 0x00000057002f7202 */ /* 0x000fe20000000f00 */
[----:B------:R-:W-:-:S02]  /*121b0*/  IMAD.MOV.U32 R45, RZ, RZ, R87 ;  /* 0x000000ffff2d7224 */ /* 0x000fc400078e0057 */
[----:B------:R-:W-:Y:S01]  /*121c0*/  MUFU.TANH R28, R28 ;  /* 0x0000001c001c7308 */ /* 0x000fe20000002400 */
[----:B-1----:R-:W-:Y:S01]  /*121d0*/  FSEL R74, R24, -INF , P5 ;  /* 0xff800000184a7808 */ /* 0x002fe20002800000 */
[----:B------:R-:W-:-:S06]  /*121e0*/  IMAD.MOV.U32 R43, RZ, RZ, R87 ;  /* 0x000000ffff2b7224 */ /* 0x000fcc00078e0057 */
[----:B------:R0:W-:Y:S01]  /*121f0*/  MUFU.TANH R86, R56 ;  /* 0x0000003800567308 */ /* 0x0001e20000002400 */
[----:B--2---:R-:W-:Y:S02]  /*12200*/  FSEL R8, R8, -INF , P3 ;  /* 0xff80000008087808 */ /* 0x004fe40001800000 */
[----:B------:R-:W-:-:S05]  /*12210*/  ISETP.GT.AND P3, PT, R39, 0x21, PT ;  /* 0x000000212700780c */ /* 0x000fca0003f64270 */
[----:B------:R-:W1:Y:S01]  /*12220*/  MUFU.TANH R11, R11 ;  /* 0x0000000b000b7308 */ /* 0x000e620000002400 */
[----:B0-----:R-:W-:-:S04]  /*12230*/  FSEL R56, R21, -INF , P2 ;  /* 0xff80000015387808 */ /* 0x001fc80001000000 */
[----:B------:R-:W-:-:S03]  /*12240*/  FMNMX.FTZ R41, R56, R41, !PT ;  /* 0x0000002938297209 */ /* 0x000fc60007810000 */
[----:B------:R-:W-:Y:S01]  /*12250*/  MUFU.TANH R27, R27 ;  /* 0x0000001b001b7308 */ /* 0x000fe20000002400 */
[----:B------:R-:W-:-:S07]  /*12260*/  FMNMX.FTZ R41, R58, R41, !PT ;  /* 0x000000293a297209 */ /* 0x000fce0007810000 */
[----:B------:R-:W0:Y:S01]  /*12270*/  MUFU.TANH R12, R12 ;  /* 0x0000000c000c7308 */ /* 0x000e220000002400 */
[----:B-1----:R-:W-:Y:S02]  /*12280*/  FSEL R24, R11, -INF , P2 ;  /* 0xff8000000b187808 */ /* 0x002fe40001000000 */
[----:B------:R-:W-:-:S05]  /*12290*/  ISETP.GT.AND P2, PT, R39, 0x28, PT ;  /* 0x000000282700780c */ /* 0x000fca0003f44270 */
[----:B------:R-:W1:Y:S08]  /*122a0*/  MUFU.TANH R31, R31 ;  /* 0x0000001f001f7308 */ /* 0x000e700000002400 */
[----:B------:R2:W-:Y:S01]  /*122b0*/  MUFU.TANH R90, R60 ;  /* 0x0000003c005a7308 */ /* 0x0005e20000002400 */
[----:B0-----:R-:W-:Y:S02]  /*122c0*/  FSEL R12, R12, -INF , P1 ;  /* 0xff8000000c0c7808 */ /* 0x001fe40000800000 */
[----:B------:R-:W-:-:S05]  /*122d0*/  ISETP.GT.AND P1, PT, R39, 0x29, PT ;  /* 0x000000292700780c */ /* 0x000fca0003f24270 */
[----:B------:R-:W0:Y:S01]  /*122e0*/  MUFU.TANH R15, R15 ;  /* 0x0000000f000f7308 */ /* 0x000e220000002400 */
[----:B--2---:R-:W-:Y:S02]  /*122f0*/  FSEL R60, R26, -INF , P6 ;  /* 0xff8000001a3c7808 */ /* 0x004fe40003000000 */
[----:B-1----:R-:W-:Y:S02]  /*12300*/  FSEL R76, R31, -INF , P2 ;  /* 0xff8000001f4c7808 */ /* 0x002fe40001000000 */
[----:B------:R-:W-:-:S03]  /*12310*/  FMNMX.FTZ R41, R60, R41, !PT ;  /* 0x000000293c297209 */ /* 0x000fc60007810000 */
[----:B------:R-:W1:Y:S01]  /*12320*/  MUFU.TANH R29, R29 ;  /* 0x0000001d001d7308 */ /* 0x000e620000002400 */
[----:B------:R-:W-:-:S07]  /*12330*/  FMNMX.FTZ R41, R74, R41, !PT ;  /* 0x000000294a297209 */ /* 0x000fce0007810000 */
[----:B------:R-:W2:Y:S01]  /*12340*/  MUFU.TANH R14, R14 ;  /* 0x0000000e000e7308 */ /* 0x000ea20000002400 */
[----:B0-----:R-:W-:Y:S02]  /*12350*/  FSEL R26, R15, -INF , P6 ;  /* 0xff8000000f1a7808 */ /* 0x001fe40003000000 */
[----:B------:R-:W-:-:S05]  /*12360*/  ISETP.GT.AND P6, PT, R39, 0x30, PT ;  /* 0x000000302700780c */ /* 0x000fca0003fc4270 */
[----:B------:R-:W0:Y:S01]  /*12370*/  MUFU.TANH R33, R33 ;  /* 0x0000002100217308 */ /* 0x000e220000002400 */
[----:B-1----:R-:W-:-:S07]  /*12380*/  FSEL R78, R29, -INF , P1 ;  /* 0xff8000001d4e7808 */ /* 0x002fce0000800000 */
[----:B------:R1:W-:Y:S08]  /*12390*/  MUFU.TANH R98, R68 ;  /* 0x0000004400627308 */ /* 0x0003f00000002400 */
[----:B------:R-:W3:Y:S01]  /*123a0*/  MUFU.TANH R30, R30 ;  /* 0x0000001e001e7308 */ /* 0x000ee20000002400 */
[----:B-1----:R-:W-:Y:S02]  /*123b0*/  FSEL R68, R28, -INF , P4 ;  /* 0xff8000001c447808 */ /* 0x002fe40002000000 */
[----:B--2---:R-:W-:-:S02]  /*123c0*/  FSEL R28, R14, -INF , P5 ;  /* 0xff8000000e1c7808 */ /* 0x004fc40002800000 */
[----:B------:R-:W-:Y:S02]  /*123d0*/  FMNMX.FTZ R41, R68, R41, !PT ;  /* 0x0000002944297209 */ /* 0x000fe40007810000 */
[----:B------:R-:W-:Y:S01]  /*123e0*/  ISETP.GT.AND P5, PT, R39, 0x31, PT ;  /* 0x000000312700780c */ /* 0x000fe20003fa4270 */
[----:B------:R-:W1:Y:S01]  /*123f0*/  MUFU.TANH R32, R32 ;  /* 0x0000002000207308 */ /* 0x000e620000002400 */
[----:B0-----:R-:W-:-:S07]  /*12400*/  FSEL R14, R33, -INF , P6 ;  /* 0xff800000210e7808 */ /* 0x001fce0003000000 */
[----:B------:R0:W-:Y:S01]  /*12410*/  MUFU.TANH R94, R64 ;  /* 0x00000040005e7308 */ /* 0x0001e20000002400 */
[----:B---3--:R-:W-:Y:S02]  /*12420*/  FSEL R30, R30, -INF , P4 ;  /* 0xff8000001e1e7808 */ /* 0x008fe40002000000 */
[----:B------:R-:W-:-:S05]  /*12430*/  ISETP.GT.AND P4, PT, R39, 0x38, PT ;  /* 0x000000382700780c */ /* 0x000fca0003f84270 */
[----:B------:R-:W2:Y:S01]  /*12440*/  MUFU.TANH R25, R25 ;  /* 0x0000001900197308 */ /* 0x000ea20000002400 */
[----:B0-----:R-:W-:Y:S02]  /*12450*/  FSEL R64, R27, -INF , P3 ;  /* 0xff8000001b407808 */ /* 0x001fe40001800000 */
[----:B-1----:R-:W-:Y:S02]  /*12460*/  FSEL R80, R32, -INF , P5 ;  /* 0xff80000020507808 */ /* 0x002fe40002800000 */
[----:B------:R-:W-:-:S03]  /*12470*/  FMNMX.FTZ R41, R64, R41, !PT ;  /* 0x0000002940297209 */ /* 0x000fc60007810000 */
[----:B------:R-:W0:Y:S01]  /*12480*/  MUFU.TANH R37, R37 ;  /* 0x0000002500257308 */ /* 0x000e220000002400 */
[----:B------:R-:W-:-:S04]  /*12490*/  FMNMX.FTZ R41, R76, R41, !PT ;  /* 0x000000294c297209 */ /* 0x000fc80007810000 */
[----:B------:R-:W-:-:S03]  /*124a0*/  FMNMX.FTZ R41, R78, R41, !PT ;  /* 0x000000294e297209 */ /* 0x000fc60007810000 */
[----:B------:R-:W1:Y:S01]  /*124b0*/  MUFU.TANH R34, R34 ;  /* 0x0000002200227308 */ /* 0x000e620000002400 */
[----:B------:R-:W-:Y:S02]  /*124c0*/  FMNMX.FTZ R41, R14, R41, !PT ;  /* 0x000000290e297209 */ /* 0x000fe40007810000 */
[----:B--2---:R-:W-:Y:S02]  /*124d0*/  FSEL R32, R25, -INF , P3 ;  /* 0xff80000019207808 */ /* 0x004fe40001800000 */
[----:B------:R-:W-:Y:S02]  /*124e0*/  ISETP.GT.AND P3, PT, R39, 0x39, PT ;  /* 0x000000392700780c */ /* 0x000fe40003f64270 */
[----:B------:R-:W-:Y:S01]  /*124f0*/  FMNMX.FTZ R41, R80, R41, !PT ;  /* 0x0000002950297209 */ /* 0x000fe20007810000 */
[----:B------:R-:W2:Y:S01]  /*12500*/  MUFU.TANH R35, R35 ;  /* 0x0000002300237308 */ /* 0x000ea20000002400 */
[----:B0-----:R-:W-:-:S04]  /*12510*/  FSEL R82, R37, -INF , P4 ;  /* 0xff80000025527808 */ /* 0x001fc80002000000 */
[----:B------:R-:W-:-:S03]  /*12520*/  FMNMX.FTZ R41, R82, R41, !PT ;  /* 0x0000002952297209 */ /* 0x000fc60007810000 */
[----:B------:R-:W0:Y:S01]  /*12530*/  MUFU.TANH R36, R36 ;  /* 0x0000002400247308 */ /* 0x000e220000002400 */
[----:B-1----:R-:W-:Y:S02]  /*12540*/  FSEL R34, R34, -INF , P2 ;  /* 0xff80000022227808 */ /* 0x002fe40001000000 */
[----:B------:R-:W-:-:S04]  /*12550*/  ISETP.GT.AND P2, PT, R39, 0x40, PT ;  /* 0x000000402700780c */ /* 0x000fc80003f44270 */
[----:B------:R-:W-:Y:S01]  /*12560*/  FSEL R86, R86, -INF , P2 ;  /* 0xff80000056567808 */ /* 0x000fe20001000000 */
[----:B------:R-:W1:Y:S01]  /*12570*/  MUFU.TANH R38, R38 ;  /* 0x0000002600267308 */ /* 0x000e620000002400 */
[----:B--2---:R-:W-:-:S04]  /*12580*/  FSEL R84, R35, -INF , P3 ;  /* 0xff80000023547808 */ /* 0x004fc80001800000 */
[----:B------:R-:W-:-:S03]  /*12590*/  FMNMX.FTZ R41, R84, R41, !PT ;  /* 0x0000002954297209 */ /* 0x000fc60007810000 */
[----:B------:R-:W2:Y:S01]  /*125a0*/  MUFU.TANH R57, R57 ;  /* 0x0000003900397308 */ /* 0x000ea20000002400 */
[----:B0-----:R-:W-:Y:S02]  /*125b0*/  FSEL R36, R36, -INF , P1 ;  /* 0xff80000024247808 */ /* 0x001fe40000800000 */
[----:B------:R-:W-:Y:S02]  /*125c0*/  ISETP.GT.AND P1, PT, R39, 0x41, PT ;  /* 0x000000412700780c */ /* 0x000fe40003f24270 */
[----:B------:R-:W-:-:S03]  /*125d0*/  FMNMX.FTZ R41, R86, R41, !PT ;  /* 0x0000002956297209 */ /* 0x000fc60007810000 */
[----:B------:R-:W0:Y:S01]  /*125e0*/  MUFU.TANH R40, R40 ;  /* 0x0000002800287308 */ /* 0x000e220000002400 */
[----:B-1----:R-:W-:Y:S02]  /*125f0*/  FSEL R38, R38, -INF , P6 ;  /* 0xff80000026267808 */ /* 0x002fe40003000000 */
[----:B------:R-:W-:-:S04]  /*12600*/  ISETP.GT.AND P6, PT, R39, 0x48, PT ;  /* 0x000000482700780c */ /* 0x000fc80003fc4270 */
[----:B------:R-:W-:Y:S01]  /*12610*/  FSEL R90, R90, -INF , P6 ;  /* 0xff8000005a5a7808 */ /* 0x000fe20003000000 */
[----:B------:R-:W1:Y:S01]  /*12620*/  MUFU.TANH R42, R42 ;  /* 0x0000002a002a7308 */ /* 0x000e620000002400 */
[----:B--2---:R-:W-:Y:S01]  /*12630*/  FSEL R88, R57, -INF , P1 ;  /* 0xff80000039587808 */ /* 0x004fe20000800000 */
[----:B------:R-:W-:-:S03]  /*12640*/  IMAD.MOV.U32 R57, RZ, RZ, R87 ;  /* 0x000000ffff397224 */ /* 0x000fc600078e0057 */
        /* <DEDUP_REMOVED lines=22> */
[----:B--2---:R-:W-:Y:S02]  /*127b0*/  FSEL R96, R65, -INF , P3 ;  /* 0xff80000041607808 */ /* 0x004fe40001800000 */
[----:B------:R-:W-:Y:S02]  /*127c0*/  MOV R65, R87 ;  /* 0x0000005700417202 */ /* 0x000fe40000000f00 */
[----:B------:R-:W-:-:S03]  /*127d0*/  FMNMX.FTZ R41, R96, R41, !PT ;  /* 0x0000002960297209 */ /* 0x000fc60007810000 */
[----:B------:R-:W2:Y:S01]  /*127e0*/  MUFU.TANH R62, R62 ;  /* 0x0000003e003e7308 */ /* 0x000ea20000002400 */
[----:B0-----:R-:W-:Y:S02]  /*127f0*/  FSEL R46, R46, -INF , P1 ;  /* 0xff8000002e2e7808 */ /* 0x001fe40000800000 */
[----:B------:R-:W-:Y:S02]  /*12800*/  ISETP.GT.AND P1, PT, R39, 0x59, PT ;  /* 0x000000592700780c */ /* 0x000fe40003f24270 */
[----:B------:R-:W-:-:S03]  /*12810*/  FMNMX.FTZ R41, R98, R41, !PT ;  /* 0x0000002962297209 */ /* 0x000fc60007810000 */
[----:B------:R-:W0:Y:S01]  /*12820*/  MUFU.TANH R63, R63 ;  /* 0x0000003f003f7308 */ /* 0x000e220000002400 */
[----:B-1----:R-:W-:Y:S01]  /*12830*/  FSEL R100, R69, -INF , P1 ;  /* 0xff80000045647808 */ /* 0x002fe20000800000 */
[----:B------:R-:W-:-:S03]  /*12840*/  IMAD.MOV.U32 R69, RZ, RZ, R87 ;  /* 0x000000ffff457224 */ /* 0x000fc600078e0057 */
[----:B------:R-:W-:-:S03]  /*12850*/  FMNMX.FTZ R41, R100, R41, !PT ;  /* 0x0000002964297209 */ /* 0x000fc60007810000 */
[----:B------:R-:W-:Y:S02]  /*12860*/  MUFU.TANH R66, R66 ;  /* 0x0000004200427308 */ /* 0x000fe40000002400 */
[----:B------:R-:W1:Y:S06]  /*12870*/  SHFL.BFLY PT, R6, R41, 0x2, 0x1f ;  /* 0x0c401f0029067f89 */ /* 0x000e6c00000e0000 */
[----:B------:R-:W3:Y:S08]  /*12880*/  MUFU.TANH R67, R67 ;  /* 0x0000004300437308 */ /* 0x000ef00000002400 */
[----:B------:R-:W-:Y:S08]  /*12890*/  MUFU.TANH R70, R70 ;  /* 0x0000004600467308 */ /* 0x000ff00000002400 */
[----:B------:R-:W4:Y:S01]  /*128a0*/  MUFU.TANH R71, R71 ;  /* 0x0000004700477308 */ /* 0x000f220000002400 */
[----:B-1----:R-:W-:-:S02]  /*128b0*/  FMNMX.FTZ R3, R41, R6, !PT ;  /* 0x0000000629037209 */ /* 0x002fc40007810000 */
[----:B------:R-:W-:-:S03]  /*128c0*/  MOV R41, R87 ;  /* 0x0000005700297202 */ /* 0x000fc60000000f00 */
[----:B------:R-:W1:Y:S02]  /*128d0*/  SHFL.BFLY PT, R6, R3, 0x1, 0x1f ;  /* 0x0c201f0003067f89 */ /* 0x000e6400000e0000 */
[----:B-1----:R-:W-:Y:S02]  /*128e0*/  FMNMX.FTZ R6, R3, R6, !PT ;  /* 0x0000000603067209 */ /* 0x002fe40007810000 */
        /* <DEDUP_REMOVED lines=10> */
[--C-:B------:R-:W-:Y:S01]  /*12990*/  FFMA.FTZ R156, R50, R9, -R11.reuse ;  /* 0x00000009329c7223 */ /* 0x100fe2000001080b */
[----:B--2---:R-:W-:Y:S01]  /*129a0*/  FSEL R50, R62, -INF , P6 ;  /* 0xff8000003e327808 */ /* 0x004fe20003000000 */
[----:B------:R1:W-:Y:S01]  /*129b0*/  MUFU.EX2 R3, R15 ;  /* 0x0000000f00037308 */ /* 0x0003e20000000800 */
[----:B------:R-:W-:Y:S01]  /*129c0*/  FMNMX.FTZ R7, R26, R7, !PT ;  /* 0x000000071a077209 */ /* 0x000fe20007810000 */
[-CC-:B------:R-:W-:Y:S01]  /*129d0*/  FFMA.FTZ R158, R52, R9.reuse, -R11.reuse ;  /* 0x00000009349e7223 */ /* 0x180fe2000001080b */
[-CC-:B------:R-:W-:Y:S01]  /*129e0*/  FFMA.FTZ R54, R54, R9.reuse, -R11.reuse ;  /* 0x0000000936367223 */ /* 0x180fe2000001080b */
[----:B0-----:R-:W-:Y:S01]  /*129f0*/  FSEL R52, R63, -INF , P5 ;  /* 0xff8000003f347808 */ /* 0x001fe20002800000 */
[--C-:B------:R-:W-:Y:S01]  /*12a00*/  FFMA.FTZ R136, R56, R9, -R11.reuse ;  /* 0x0000000938887223 */ /* 0x100fe2000001080b */
[----:B------:R-:W-:Y:S01]  /*12a10*/  FMNMX.FTZ R7, R28, R7, !PT ;  /* 0x000000071c077209 */ /* 0x000fe20007810000 */
[-CC-:B------:R-:W-:Y:S01]  /*12a20*/  FFMA.FTZ R58, R58, R9.reuse, -R11.reuse ;  /* 0x000000093a3a7223 */ /* 0x180fe2000001080b */
[----:B---3--:R-:W-:Y:S01]  /*12a30*/  FSEL R56, R67, -INF , P3 ;  /* 0xff80000043387808 */ /* 0x008fe20001800000 */
[--C-:B------:R-:W-:Y:S01]  /*12a40*/  FFMA.FTZ R138, R60, R9, -R11.reuse ;  /* 0x000000093c8a7223 */ /* 0x100fe2000001080b */
[----:B------:R-:W-:Y:S01]  /*12a50*/  FMNMX.FTZ R7, R30, R7, !PT ;  /* 0x000000071e077209 */ /* 0x000fe20007810000 */
[--C-:B------:R-:W-:Y:S01]  /*12a60*/  FFMA.FTZ R144, R14, R9, -R11.reuse ;  /* 0x000000090e907223 */ /* 0x100fe2000001080b */
[----:B----4-:R-:W-:Y:S01]  /*12a70*/  FSEL R60, R71, -INF , P1 ;  /* 0xff800000473c7808 */ /* 0x010fe20000800000 */
        /* <DEDUP_REMOVED lines=16> */
[----:B------:R-:W3:Y:S01]  /*12b80*/  MUFU.EX2 R158, R158 ;  /* 0x0000009e009e7308 */ /* 0x000ee20000000800 */
[----:B-1----:R-:W-:Y:S01]  /*12b90*/  FMNMX.FTZ R15, R40, R13, !PT ;  /* 0x0000000d280f7209 */ /* 0x002fe20007810000 */
[-CC-:B------:R-:W-:Y:S01]  /*12ba0*/  FFMA.FTZ R152, R94, R9.reuse, -R11.reuse ;  /* 0x000000095e987223 */ /* 0x180fe2000001080b */
[----:B--2---:R-:W-:Y:S01]  /*12bb0*/  FSEL R54, R66, -INF , P4 ;  /* 0xff80000042367808 */ /* 0x004fe20002000000 */
[--C-:B------:R-:W-:Y:S01]  /*12bc0*/  FFMA.FTZ R96, R96, R9, -R11.reuse ;  /* 0x0000000960607223 */ /* 0x100fe2000001080b */
[----:B------:R-:W-:Y:S01]  /*12bd0*/  FMNMX.FTZ R15, R42, R15, !PT ;  /* 0x0000000f2a0f7209 */ /* 0x000fe20007810000 */
[----:B------:R-:W-:Y:S01]  /*12be0*/  FFMA.FTZ R154, R98, R9, -R11 ;  /* 0x00000009629a7223 */ /* 0x000fe2000001080b */
[----:B------:R-:W-:Y:S01]  /*12bf0*/  IMAD.MOV.U32 R94, RZ, RZ, 0x3f800000 ;  /* 0x3f800000ff5e7424 */ /* 0x000fe200078e00ff */
[----:B------:R1:W-:Y:S01]  /*12c00*/  MUFU.EX2 R13, R58 ;  /* 0x0000003a000d7308 */ /* 0x0003e20000000800 */
[----:B------:R-:W-:Y:S01]  /*12c10*/  FMNMX.FTZ R15, R44, R15, !PT ;  /* 0x0000000f2c0f7209 */ /* 0x000fe20007810000 */
[--C-:B------:R-:W-:Y:S01]  /*12c20*/  IMAD.MOV.U32 R84, RZ, RZ, R87.reuse ;  /* 0x000000ffff547224 */ /* 0x100fe200078e0057 */
[----:B------:R-:W-:Y:S01]  /*12c30*/  MOV R86, R87 ;  /* 0x0000005700567202 */ /* 0x000fe20000000f00 */
[--C-:B------:R-:W-:Y:S01]  /*12c40*/  IMAD.MOV.U32 R82, RZ, RZ, R87.reuse ;  /* 0x000000ffff527224 */ /* 0x100fe200078e0057 */
[----:B------:R-:W-:Y:S01]  /*12c50*/  FMNMX.FTZ R15, R48, R15, !PT ;  /* 0x0000000f300f7209 */ /* 0x000fe20007810000 */
[--C-:B------:R-:W-:Y:S01]  /*12c60*/  IMAD.MOV.U32 R76, RZ, RZ, R87.reuse ;  /* 0x000000ffff4c7224 */ /* 0x100fe200078e0057 */
[----:B------:R-:W-:Y:S01]  /*12c70*/  MOV R80, R87 ;  /* 0x0000005700507202 */ /* 0x000fe20000000f00 */
[----:B------:R-:W2:Y:S01]  /*12c80*/  MUFU.EX2 R136, R136 ;  /* 0x0000008800887308 */ /* 0x000ea20000000800 */
[----:B------:R-:W-:Y:S01]  /*12c90*/  FMNMX.FTZ R21, R46, R15, !PT ;  /* 0x0000000f2e157209 */ /* 0x000fe20007810000 */
[--C-:B------:R-:W-:Y:S01]  /*12ca0*/  IMAD.MOV.U32 R73, RZ, RZ, R87.reuse ;  /* 0x000000ffff497224 */ /* 0x100fe200078e0057 */
[----:B-1----:R-:W-:Y:S01]  /*12cb0*/  FSEL R58, R70, -INF , P2 ;  /* 0xff800000463a7808 */ /* 0x002fe20001000000 */
[--C-:B------:R-:W-:Y:S01]  /*12cc0*/  IMAD.MOV.U32 R70, RZ, RZ, R87.reuse ;  /* 0x000000ffff467224 */ /* 0x100fe200078e0057 */
[----:B------:R-:W-:Y:S01]  /*12cd0*/  FMNMX.FTZ R21, R50, R21, !PT ;  /* 0x0000001532157209 */ /* 0x000fe20007810000 */
[--C-:B------:R-:W-:Y:S01]  /*12ce0*/  IMAD.MOV.U32 R67, RZ, RZ, R87.reuse ;  /* 0x000000ffff437224 */ /* 0x100fe200078e0057 */
[----:B------:R-:W-:Y:S01]  /*12cf0*/  MOV R71, R87 ;  /* 0x0000005700477202 */ /* 0x000fe20000000f00 */
[----:B------:R-:W1:Y:S01]  /*12d00*/  MUFU.EX2 R138, R138 ;  /* 0x0000008a008a7308 */ /* 0x000e620000000800 */
[----:B------:R-:W-:Y:S01]  /*12d10*/  FMNMX.FTZ R21, R52, R21, !PT ;  /* 0x0000001534157209 */ /* 0x000fe20007810000 */
[--C-:B------:R-:W-:Y:S01]  /*12d20*/  IMAD.MOV.U32 R66, RZ, RZ, R87.reuse ;  /* 0x000000ffff427224 */ /* 0x100fe200078e0057 */
[----:B------:R-:W-:Y:S01]  /*12d30*/  MOV R68, R87 ;  /* 0x0000005700447202 */ /* 0x000fe20000000f00 */
[----:B------:R-:W-:Y:S01]  /*12d40*/  IMAD.MOV.U32 R63, RZ, RZ, R87 ;  /* 0x000000ffff3f7224 */ /* 0x000fe200078e0057 */
[----:B------:R-:W-:-:S03]  /*12d50*/  FMNMX.FTZ R21, R54, R21, !PT ;  /* 0x0000001536157209 */ /* 0x000fc60007810000 */
[----:B------:R4:W1:Y:S01]  /*12d60*/  MUFU.EX2 R15, R74 ;  /* 0x0000004a000f7308 */ /* 0x0008620000000800 */
[----:B------:R-:W-:-:S04]  /*12d70*/  FMNMX.FTZ R25, R56, R21, !PT ;  /* 0x0000001538197209 */ /* 0x000fc80007810000 */
[----:B------:R-:W-:-:S03]  /*12d80*/  FMNMX.FTZ R25, R58, R25, !PT ;  /* 0x000000193a197209 */ /* 0x000fc60007810000 */
[----:B------:R-:W-:Y:S01]  /*12d90*/  MUFU.EX2 R140, R140 ;  /* 0x0000008c008c7308 */ /* 0x000fe20000000800 */
[----:B------:R-:W-:Y:S01]  /*12da0*/  FMNMX.FTZ R31, R60, R25, !PT ;  /* 0x000000193c1f7209 */ /* 0x000fe20007810000 */
[----:B------:R-:W-:Y:S01]  /*12db0*/  FFMA.FTZ R25, R78, R9, -R11 ;  /* 0x000000094e197223 */ /* 0x000fe2000001080b */
[--C-:B------:R-:W-:Y:S01]  /*12dc0*/  IMAD.MOV.U32 R78, RZ, RZ, R87.reuse ;  /* 0x000000ffff4e7224 */ /* 0x100fe200078e0057 */
[----:B----4-:R-:W-:Y:S02]  /*12dd0*/  MOV R74, R87 ;  /* 0x00000057004a7202 */ /* 0x010fe40000000f00 */
[----:B------:R-:W4:Y:S02]  /*12de0*/  SHFL.BFLY PT, R62, R31, 0x2, 0x1f ;  /* 0x0c401f001f3e7f89 */ /* 0x000f2400000e0000 */
[----:B------:R0:W-:Y:S08]  /*12df0*/  MUFU.EX2 R21, R64 ;  /* 0x0000004000157308 */ /* 0x0001f00000000800 */
[----:B------:R-:W-:Y:S01]  /*12e00*/  MUFU.EX2 R142, R142 ;  /* 0x0000008e008e7308 */ /* 0x000fe20000000800 */
[----:B0-----:R-:W-:-:S07]  /*12e10*/  IMAD.MOV.U32 R64, RZ, RZ, R87 ;  /* 0x000000ffff407224 */ /* 0x001fce00078e0057 */
[----:B------:R-:W-:Y:S01]  /*12e20*/  MUFU.EX2 R25, R25 ;  /* 0x0000001900197308 */ /* 0x000fe20000000800 */
[----:B----4-:R-:W-:Y:S01]  /*12e30*/  FMNMX.FTZ R62, R31, R62, !PT ;  /* 0x0000003e1f3e7209 */ /* 0x010fe20007810000 */
[----:B------:R-:W-:-:S06]  /*12e40*/  FFMA.FTZ R31, R88, R9, -R11 ;  /* 0x00000009581f7223 */ /* 0x000fcc000001080b */
[----:B------:R-:W-:Y:S01]  /*12e50*/  MUFU.EX2 R144, R144 ;  /* 0x0000009000907308 */ /* 0x000fe20000000800 */
[----:B------:R-:W-:Y:S01]  /*12e60*/  FFMA.FTZ R11, R100, R9, -R11 ;  /* 0x00000009640b7223 */ /* 0x000fe2000001080b */
[----:B------:R-:W0:Y:S06]  /*12e70*/  SHFL.BFLY PT, R35, R62, 0x1, 0x1f ;  /* 0x0c201f003e237f89 */ /* 0x000e2c00000e0000 */
[----:B------:R-:W-:Y:S08]  /*12e80*/  MUFU.EX2 R27, R27 ;  /* 0x0000001b001b7308 */ /* 0x000ff00000000800 */
[----:B------:R-:W-:Y:S08]  /*12e90*/  MUFU.EX2 R146, R146 ;  /* 0x0000009200927308 */ /* 0x000ff00000000800 */
[----:B------:R-:W-:Y:S01]  /*12ea0*/  MUFU.EX2 R29, R29 ;  /* 0x0000001d001d7308 */ /* 0x000fe20000000800 */
[----:B0-----:R-:W-:-:S02]  /*12eb0*/  FMNMX.FTZ R14, R62, R35, !PT ;  /* 0x000000233e0e7209 */ /* 0x001fc40007810000 */
[----:B------:R-:W-:Y:S02]  /*12ec0*/  MOV R62, R87 ;  /* 0x00000057003e7202 */ /* 0x000fe40000000f00 */
[C---:B------:R-:W-:Y:S01]  /*12ed0*/  FSETP.NEU.FTZ.AND P1, PT, R14.reuse, -INF , PT ;  /* 0xff8000000e00780b */ /* 0x040fe20003f3d000 */
[----:B------:R-:W-:Y:S02]  /*12ee0*/  FMUL.FTZ R37, R14, R9 ;  /* 0x000000090e257220 */ /* 0x000fe40000410000 */
[----:B------:R-:W-:Y:S03]  /*12ef0*/  MUFU.EX2 R148, R148 ;  /* 0x0000009400947308 */ /* 0x000fe60000000800 */
[----:B------:R-:W-:-:S05]  /*12f00*/  FSEL R37, R37, RZ, P1 ;  /* 0x000000ff25257208 */ /* 0x000fca0000800000 */
[----:B------:R-:W-:Y:S01]  /*12f10*/  MUFU.EX2 R31, R31 ;  /* 0x0000001f001f7308 */ /* 0x000fe20000000800 */
[-CC-:B------:R-:W-:Y:S01]  /*12f20*/  FFMA.FTZ R157, R10, R9.reuse, -R37.reuse ;  /* 0x000000090a9d7223 */ /* 0x180fe20000010825 */
[-CC-:B------:R-:W-:Y:S01]  /*12f30*/  FFMA.FTZ R10, R5, R9.reuse, -R37.reuse ;  /* 0x00000009050a7223 */ /* 0x180fe20000010825 */
[-CC-:B------:R-:W-:Y:S01]  /*12f40*/  FFMA.FTZ R159, R20, R9.reuse, -R37.reuse ;  /* 0x00000009149f7223 */ /* 0x180fe20000010825 */
[-C--:B------:R-:W-:Y:S01]  /*12f50*/  FFMA.FTZ R8, R8, R9.reuse, -R37 ;  /* 0x0000000908087223 */ /* 0x080fe20000010825 */
[----:B------:R-:W-:Y:S01]  /*12f60*/  FADD.FTZ R5, R156, R3 ;  /* 0x000000039c057221 */ /* 0x000fe20000010000 */
[-CC-:B------:R-:W-:Y:S01]  /*12f70*/  FFMA.FTZ R137, R24, R9.reuse, -R37.reuse ;  /* 0x0000000918897223 */ /* 0x180fe20000010825 */
[-C--:B-----5:R-:W-:Y:S01]  /*12f80*/  FFMA.FTZ R141, R30, R9.reuse, -R37 ;  /* 0x000000091e8d7223 */ /* 0x0a0fe20000010825 */
[----:B------:R-:W-:Y:S01]  /*12f90*/  MUFU.EX2 R157, R157 ;  /* 0x0000009d009d7308 */ /* 0x000fe20000000800 */
[----:B---3--:R-:W-:Y:S01]  /*12fa0*/  FADD.FTZ R30, R158, R5 ;  /* 0x000000059e1e7221 */ /* 0x008fe20000010000 */
[-CC-:B------:R-:W-:Y:S01]  /*12fb0*/  FFMA.FTZ R12, R12, R9.reuse, -R37.reuse ;  /* 0x000000090c0c7223 */ /* 0x180fe20000010825 */
[-CC-:B------:R-:W-:Y:S01]  /*12fc0*/  FFMA.FTZ R139, R26, R9.reuse, -R37.reuse ;  /* 0x000000091a8b7223 */ /* 0x180fe20000010825 */
[-CC-:B------:R-:W-:Y:S01]  /*12fd0*/  FFMA.FTZ R24, R32, R9.reuse, -R37.reuse ;  /* 0x0000000920187223 */ /* 0x180fe20000010825 */
[----:B------:R-:W-:Y:S01]  /*12fe0*/  FADD.FTZ R5, R7, R30 ;  /* 0x0000001e07057221 */ /* 0x000fe20000010000 */
[-CC-:B------:R-:W-:Y:S01]  /*12ff0*/  FFMA.FTZ R20, R28, R9.reuse, -R37.reuse ;  /* 0x000000091c147223 */ /* 0x180fe20000010825 */
[-C--:B------:R-:W-:Y:S01]  /*13000*/  FFMA.FTZ R143, R34, R9.reuse, -R37 ;  /* 0x00000009228f7223 */ /* 0x080fe20000010825 */
[----:B------:R-:W0:Y:S01]  /*13010*/  MUFU.EX2 R10, R10 ;  /* 0x0000000a000a7308 */ /* 0x000e220000000800 */
[----:B--2---:R-:W-:Y:S01]  /*13020*/  FADD.FTZ R30, R136, R5 ;  /* 0x00000005881e7221 */ /* 0x004fe20000010000 */
[-CC-:B------:R-:W-:Y:S01]  /*13030*/  FFMA.FTZ R26, R36, R9.reuse, -R37.reuse ;  /* 0x00000009241a7223 */ /* 0x180fe20000010825 */
[-CC-:B------:R-:W-:Y:S01]  /*13040*/  FFMA.FTZ R145, R38, R9.reuse, -R37.reuse ;  /* 0x0000000926917223 */ /* 0x180fe20000010825 */
[-CC-:B------:R-:W-:Y:S01]  /*13050*/  FFMA.FTZ R28, R40, R9.reuse, -R37.reuse ;  /* 0x00000009281c7223 */ /* 0x180fe20000010825 */
[----:B------:R-:W-:Y:S01]  /*13060*/  FADD.FTZ R39, R13, R30 ;  /* 0x0000001e0d277221 */ /* 0x000fe20000010000 */
[-CC-:B------:R-:W-:Y:S01]  /*13070*/  FFMA.FTZ R147, R42, R9.reuse, -R37.reuse ;  /* 0x000000092a937223 */ /* 0x180fe20000010825 */
[-C--:B------:R-:W-:Y:S01]  /*13080*/  FFMA.FTZ R30, R44, R9.reuse, -R37 ;  /* 0x000000092c1e7223 */ /* 0x080fe20000010825 */
[----:B------:R-:W2:Y:S01]  /*13090*/  MUFU.EX2 R159, R159 ;  /* 0x0000009f009f7308 */ /* 0x000ea20000000800 */
[----:B-1----:R-:W-:Y:S01]  /*130a0*/  FADD.FTZ R34, R138, R39 ;  /* 0x000000278a227221 */ /* 0x002fe20000010000 */
[-CC-:B------:R-:W-:Y:S01]  /*130b0*/  FFMA.FTZ R149, R48, R9.reuse, -R37.reuse ;  /* 0x0000000930957223 */ /* 0x180fe20000010825 */
[-CC-:B------:R-:W-:Y:S01]  /*130c0*/  FFMA.FTZ R46, R46, R9.reuse, -R37.reuse ;  /* 0x000000092e2e7223 */ /* 0x180fe20000010825 */
[----:B------:R-:W-:Y:S01]  /*130d0*/  F2FP.F16.F32.PACK_AB R156, R3, R156 ;  /* 0x0000009c039c723e */ /* 0x000fe200000000ff */
[----:B------:R-:W-:Y:S01]  /*130e0*/  FADD.FTZ R39, R15, R34 ;  /* 0x000000220f277221 */ /* 0x000fe20000010000 */
[-CC-:B------:R-:W-:Y:S01]  /*130f0*/  FFMA.FTZ R50, R50, R9.reuse, -R37.reuse ;  /* 0x0000000932327223 */ /* 0x180fe20000010825 */
[-C--:B------:R-:W-:Y:S01]  /*13100*/  FFMA.FTZ R52, R52, R9.reuse, -R37 ;  /* 0x0000000934347223 */ /* 0x080fe20000010825 */
[----:B------:R-:W1:Y:S01]  /*13110*/  MUFU.EX2 R8, R8 ;  /* 0x0000000800087308 */ /* 0x000e620000000800 */
[----:B0-----:R-:W-:Y:S01]  /*13120*/  FADD.FTZ R32, R157, R10 ;  /* 0x0000000a9d207221 */ /* 0x001fe20000010000 */
[----:B------:R-:W-:Y:S01]  /*13130*/  FADD.FTZ R34, R140, R39 ;  /* 0x000000278c227221 */ /* 0x000fe20000010000 */
[-CC-:B------:R-:W-:Y:S01]  /*13140*/  FFMA.FTZ R54, R54, R9.reuse, -R37.reuse ;  /* 0x0000000936367223 */ /* 0x180fe20000010825 */
[-CC-:B------:R-:W-:Y:S01]  /*13150*/  FFMA.FTZ R56, R56, R9.reuse, -R37.reuse ;  /* 0x0000000938387223 */ /* 0x180fe20000010825 */
[-CC-:B------:R-:W-:Y:S01]  /*13160*/  FFMA.FTZ R58, R58, R9.reuse, -R37.reuse ;  /* 0x000000093a3a7223 */ /* 0x180fe20000010825 */
[----:B------:R-:W-:Y:S01]  /*13170*/  FFMA.FTZ R37, R60, R9, -R37 ;  /* 0x000000093c257223 */ /* 0x000fe20000010825 */
[----:B------:R-:W-:Y:S01]  /*13180*/  F2FP.F16.F32.PACK_AB R157, R10, R157 ;  /* 0x0000009d0a9d723e */ /* 0x000fe200000000ff */
[----:B------:R-:W0:Y:S01]  /*13190*/  MUFU.EX2 R137, R137 ;  /* 0x0000008900897308 */ /* 0x000e220000000800 */
[----:B--2---:R-:W-:Y:S01]  /*131a0*/  FADD.FTZ R5, R159, R32 ;  /* 0x000000209f057221 */ /* 0x004fe20000010000 */
[----:B------:R-:W-:Y:S01]  /*131b0*/  IADD3 R10, R72, -0x2, RZ ;  /* 0xfffffffe480a7810 */ /* 0x000fe20007ffe0ff */
[--C-:B------:R-:W-:Y:S01]  /*131c0*/  IMAD.MOV.U32 R72, RZ, RZ, R87.reuse ;  /* 0x000000ffff487224 */ /* 0x100fe200078e0057 */
[----:B------:R-:W-:Y:S01]  /*131d0*/  F2FP.F16.F32.PACK_AB R158, R7, R158 ;  /* 0x0000009e079e723e */ /* 0x000fe200000000ff */
[--C-:B------:R-:W-:Y:S01]  /*131e0*/  IMAD.MOV.U32 R60, RZ, RZ, R87.reuse ;  /* 0x000000ffff3c7224 */ /* 0x100fe200078e0057 */
[----:B------:R-:W-:Y:S01]  /*131f0*/  ISETP.GE.AND P1, PT, R10, R182, PT ;  /* 0x000000b60a00720c */ /* 0x000fe20003f26270 */
[----:B------:R-:W-:Y:S01]  /*13200*/  IMAD.MOV.U32 R48, RZ, RZ, R87 ;  /* 0x000000ffff307224 */ /* 0x000fe200078e0057 */
[----:B------:R-:W2:Y:S01]  /*13210*/  MUFU.EX2 R12, R12 ;  /* 0x0000000c000c7308 */ /* 0x000ea20000000800 */
[C---:B-1----:R-:W-:Y:S01]  /*13220*/  FADD.FTZ R32, R8.reuse, R5 ;  /* 0x0000000508207221 */ /* 0x042fe20000010000 */
[----:B------:R-:W-:Y:S01]  /*13230*/  F2FP.F16.F32.PACK_AB R159, R8, R159 ;  /* 0x0000009f089f723e */ /* 0x000fe200000000ff */
[--C-:B------:R-:W-:Y:S01]  /*13240*/  IMAD.MOV.U32 R42, RZ, RZ, R87.reuse ;  /* 0x000000ffff2a7224 */ /* 0x100fe200078e0057 */
[----:B------:R-:W-:Y:S01]  /*13250*/  F2FP.F16.F32.PACK_AB R136, R13, R136 ;  /* 0x000000880d88723e */ /* 0x000fe200000000ff */
[--C-:B------:R-:W-:Y:S01]  /*13260*/  IMAD.MOV.U32 R40, RZ, RZ, R87.reuse ;  /* 0x000000ffff287224 */ /* 0x100fe200078e0057 */
[----:B------:R-:W-:Y:S01]  /*13270*/  F2FP.F16.F32.PACK_AB R138, R15, R138 ;  /* 0x0000008a0f8a723e */ /* 0x000fe200000000ff */
[----:B------:R-:W-:Y:S01]  /*13280*/  IMAD.MOV.U32 R36, RZ, RZ, R87 ;  /* 0x000000ffff247224 */ /* 0x000fe200078e0057 */
[----:B------:R-:W1:Y:S01]  /*13290*/  MUFU.EX2 R139, R139 ;  /* 0x0000008b008b7308 */ /* 0x000e620000000800 */
[----:B0-----:R-:W-:Y:S01]  /*132a0*/  FADD.FTZ R5, R137, R32 ;  /* 0x0000002089057221 */ /* 0x001fe20000010000 */
[----:B------:R-:W-:-:S02]  /*132b0*/  F2FP.F16.F32.PACK_AB R140, R21, R140 ;  /* 0x0000008c158c723e */ /* 0x000fc400000000ff */
[-C--:B------:R-:W-:Y:S02]  /*132c0*/  MOV R44, R87.reuse ;  /* 0x00000057002c7202 */ /* 0x080fe40000000f00 */
[----:B------:R-:W-:Y:S02]  /*132d0*/  MOV R38, R87 ;  /* 0x0000005700267202 */ /* 0x000fe40000000f00 */
[----:B------:R-:W0:Y:S01]  /*132e0*/  MUFU.EX2 R20, R20 ;  /* 0x0000001400147308 */ /* 0x000e220000000800 */
[C---:B--2---:R-:W-:Y:S01]  /*132f0*/  FADD.FTZ R32, R12.reuse, R5 ;  /* 0x000000050c207221 */ /* 0x044fe20000010000 */
[----:B------:R-:W-:Y:S01]  /*13300*/  FADD.FTZ R5, R21, R34 ;  /* 0x0000002215057221 */ /* 0x000fe20000010000 */
[----:B------:R-:W-:-:S03]  /*13310*/  F2FP.F16.F32.PACK_AB R137, R12, R137 ;  /* 0x000000890c89723e */ /* 0x000fc600000000ff */
[----:B------:R-:W-:Y:S01]  /*13320*/  FADD.FTZ R34, R142, R5 ;  /* 0x000000058e227221 */ /* 0x000fe20000010000 */
[----:B------:R-:W-:Y:S01]  /*13330*/  PRMT R5, R183, 0x654, R0 ;  /* 0x00000654b7057816 */ /* 0x000fe20000000000 */
[----:B------:R-:W2:Y:S01]  /*13340*/  MUFU.EX2 R141, R141 ;  /* 0x0000008d008d7308 */ /* 0x000ea20000000800 */
[----:B-1----:R-:W-:Y:S01]  /*13350*/  FADD.FTZ R39, R139, R32 ;  /* 0x000000208b277221 */ /* 0x002fe20000010000 */
[C---:B------:R-:W-:Y:S01]  /*13360*/  F2FP.F16.F32.PACK_AB R142, R25.reuse, R142 ;  /* 0x0000008e198e723e */ /* 0x040fe200000000ff */
[----:B------:R2:W-:Y:S05]  /*13370*/  SYNCS.ARRIVE.TRANS64.RED.A1T0 RZ, [R5+URZ], RZ ;  /* 0x000000ff05ff79a7 */ /* 0x0005ea000810043f */
[----:B------:R-:W1:Y:S01]  /*13380*/  MUFU.EX2 R24, R24 ;  /* 0x0000001800187308 */ /* 0x000e620000000800 */
[C---:B0-----:R-:W-:Y:S01]  /*13390*/  FADD.FTZ R32, R20.reuse, R39 ;  /* 0x0000002714207221 */ /* 0x041fe20000010000 */
[----:B------:R-:W-:Y:S01]  /*133a0*/  FADD.FTZ R39, R25, R34 ;  /* 0x0000002219277221 */ /* 0x000fe20000010000 */
[----:B------:R-:W-:Y:S01]  /*133b0*/  F2FP.F16.F32.PACK_AB R139, R20, R139 ;  /* 0x0000008b148b723e */ /* 0x000fe200000000ff */
[----:B------:R-:W-:-:S02]  /*133c0*/  IMAD.MOV.U32 R25, RZ, RZ, R87 ;  /* 0x000000ffff197224 */ /* 0x000fc400078e0057 */
[----:B------:R-:W-:Y:S01]  /*133d0*/  FADD.FTZ R34, R144, R39 ;  /* 0x0000002790227221 */ /* 0x000fe20000010000 */
[----:B------:R-:W-:Y:S01]  /*133e0*/  F2FP.F16.F32.PACK_AB R144, R27, R144 ;  /* 0x000000901b90723e */ /* 0x000fe200000000ff */
[----:B------:R-:W0:Y:S01]  /*133f0*/  MUFU.EX2 R143, R143 ;  /* 0x0000008f008f7308 */ /* 0x000e220000000800 */
[----:B--2---:R-:W-:Y:S01]  /*13400*/  FADD.FTZ R5, R141, R32 ;  /* 0x000000208d057221 */ /* 0x004fe20000010000 */
[----:B------:R-:W-:Y:S01]  /*13410*/  FADD.FTZ R39, R27, R34 ;  /* 0x000000221b277221 */ /* 0x000fe20000010000 */
[----:B------:R-:W-:-:S03]  /*13420*/  IMAD.MOV.U32 R27, RZ, RZ, R87 ;  /* 0x000000ffff1b7224 */ /* 0x000fc600078e0057 */
[----:B------:R-:W-:Y:S01]  /*13430*/  FADD.FTZ R34, R146, R39 ;  /* 0x0000002792227221 */ /* 0x000fe20000010000 */
[----:B------:R-:W-:Y:S01]  /*13440*/  F2FP.F16.F32.PACK_AB R146, R29, R146 ;  /* 0x000000921d92723e */ /* 0x000fe200000000ff */
[----:B------:R-:W2:Y:S01]  /*13450*/  MUFU.EX2 R26, R26 ;  /* 0x0000001a001a7308 */ /* 0x000ea20000000800 */
[C---:B-1----:R-:W-:Y:S01]  /*13460*/  FADD.FTZ R32, R24.reuse, R5 ;  /* 0x0000000518207221 */ /* 0x042fe20000010000 */
[----:B------:R-:W-:Y:S01]  /*13470*/  F2FP.F16.F32.PACK_AB R141, R24, R141 ;  /* 0x0000008d188d723e */ /* 0x000fe200000000ff */
[--C-:B------:R-:W-:Y:S02]  /*13480*/  IMAD.MOV.U32 R39, RZ, RZ, R87.reuse ;  /* 0x000000ffff277224 */ /* 0x100fe400078e0057 */
[----:B------:R-:W-:-:S03]  /*13490*/  IMAD.MOV.U32 R24, RZ, RZ, R87 ;  /* 0x000000ffff187224 */ /* 0x000fc600078e0057 */
[----:B------:R-:W1:Y:S01]  /*134a0*/  MUFU.EX2 R145, R145 ;  /* 0x0000009100917308 */ /* 0x000e620000000800 */
[----:B0-----:R-:W-:-:S07]  /*134b0*/  FADD.FTZ R5, R143, R32 ;  /* 0x000000208f057221 */ /* 0x001fce0000010000 */
[----:B------:R-:W0:Y:S01]  /*134c0*/  MUFU.EX2 R28, R28 ;  /* 0x0000001c001c7308 */ /* 0x000e220000000800 */
[C---:B--2---:R-:W-:Y:S01]  /*134d0*/  FADD.FTZ R32, R26.reuse, R5 ;  /* 0x000000051a207221 */ /* 0x044fe20000010000 */
[----:B------:R-:W-:Y:S01]  /*134e0*/  FADD.FTZ R5, R29, R34 ;  /* 0x000000221d057221 */ /* 0x000fe20000010000 */
[----:B------:R-:W-:Y:S02]  /*134f0*/  F2FP.F16.F32.PACK_AB R143, R26, R143 ;  /* 0x0000008f1a8f723e */ /* 0x000fe400000000ff */
[-C--:B------:R-:W-:Y:S01]  /*13500*/  MOV R29, R87.reuse ;  /* 0x00000057001d7202 */ /* 0x080fe20000000f00 */
[----:B------:R-:W-:Y:S01]  /*13510*/  FADD.FTZ R34, R148, R5 ;  /* 0x0000000594227221 */ /* 0x000fe20000010000 */
[----:B------:R-:W-:Y:S01]  /*13520*/  F2FP.F16.F32.PACK_AB R148, R31, R148 ;  /* 0x000000941f94723e */ /* 0x000fe200000000ff */
[----:B------:R-:W2:Y:S01]  /*13530*/  MUFU.EX2 R147, R147 ;  /* 0x0000009300937308 */ /* 0x000ea20000000800 */
[----:B-1----:R-:W-:Y:S01]  /*13540*/  FADD.FTZ R3, R145, R32 ;  /* 0x0000002091037221 */ /* 0x002fe20000010000 */
[----:B------:R-:W-:Y:S01]  /*13550*/  FADD.FTZ R5, R31, R34 ;  /* 0x000000221f057221 */ /* 0x000fe20000010000 */
[----:B------:R-:W-:Y:S01]  /*13560*/  IMAD.MOV.U32 R31, RZ, RZ, R87 ;  /* 0x000000ffff1f7224 */ /* 0x000fe200078e0057 */
[----:B------:R-:W-:-:S04]  /*13570*/  MOV R26, R87 ;  /* 0x00000057001a7202 */ /* 0x000fc80000000f00 */
[----:B------:R-:W1:Y:S01]  /*13580*/  MUFU.EX2 R150, R150 ;  /* 0x0000009600967308 */ /* 0x000e620000000800 */
[C---:B0-----:R-:W-:Y:S01]  /*13590*/  FADD.FTZ R32, R28.reuse, R3 ;  /* 0x000000031c207221 */ /* 0x041fe20000010000 */
[----:B------:R-:W-:Y:S01]  /*135a0*/  F2FP.F16.F32.PACK_AB R145, R28, R145 ;  /* 0x000000911c91723e */ /* 0x000fe200000000ff */
[----:B------:R-:W-:-:S05]  /*135b0*/  IMAD.MOV.U32 R28, RZ, RZ, R87 ;  /* 0x000000ffff1c7224 */ /* 0x000fca00078e0057 */
[----:B------:R-:W0:Y:S01]  /*135c0*/  MUFU.EX2 R30, R30 ;  /* 0x0000001e001e7308 */ /* 0x000e220000000800 */
[----:B--2---:R-:W-:-:S07]  /*135d0*/  FADD.FTZ R3, R147, R32 ;  /* 0x0000002093037221 */ /* 0x004fce0000010000 */
[----:B------:R-:W2:Y:S01]  /*135e0*/  MUFU.EX2 R33, R33 ;  /* 0x0000002100217308 */ /* 0x000ea20000000800 */
[----:B-1----:R-:W-:-:S07]  /*135f0*/  FADD.FTZ R34, R150, R5 ;  /* 0x0000000596227221 */ /* 0x002fce0000010000 */
[----:B------:R-:W1:Y:S01]  /*13600*/  MUFU.EX2 R149, R149 ;  /* 0x0000009500957308 */ /* 0x000e620000000800 */
[C---:B0-----:R-:W-:Y:S01]  /*13610*/  FADD.FTZ R32, R30.reuse, R3 ;  /* 0x000000031e207221 */ /* 0x041fe20000010000 */
[----:B------:R-:W-:Y:S01]  /*13620*/  F2FP.F16.F32.PACK_AB R147, R30, R147 ;  /* 0x000000931e93723e */ /* 0x000fe200000000ff */
[----:B------:R-:W-:-:S05]  /*13630*/  IMAD.MOV.U32 R30, RZ, RZ, R87 ;  /* 0x000000ffff1e7224 */ /* 0x000fca00078e0057 */
[----:B------:R-:W0:Y:S01]  /*13640*/  MUFU.EX2 R152, R152 ;  /* 0x0000009800987308 */ /* 0x000e220000000800 */
[C---:B--2---:R-:W-:Y:S01]  /*13650*/  FADD.FTZ R5, R33.reuse, R34 ;  /* 0x0000002221057221 */ /* 0x044fe20000010000 */
[----:B------:R-:W-:Y:S01]  /*13660*/  F2FP.F16.F32.PACK_AB R150, R33, R150 ;  /* 0x000000962196723e */ /* 0x000fe200000000ff */
[----:B------:R-:W-:-:S05]  /*13670*/  IMAD.MOV.U32 R33, RZ, RZ, R87 ;  /* 0x000000ffff217224 */ /* 0x000fca00078e0057 */
[----:B------:R2:W3:Y:S01]  /*13680*/  MUFU.EX2 R0, R46 ;  /* 0x0000002e00007308 */ /* 0x0004e20000000800 */
[----:B-1----:R-:W-:-:S07]  /*13690*/  FADD.FTZ R3, R149, R32 ;  /* 0x0000002095037221 */ /* 0x002fce0000010000 */
[----:B------:R-:W1:Y:S01]  /*136a0*/  MUFU.EX2 R35, R96 ;  /* 0x0000006000237308 */ /* 0x000e620000000800 */
[----:B0-----:R-:W-:Y:S01]  /*136b0*/  FADD.FTZ R32, R152, R5 ;  /* 0x0000000598207221 */ /* 0x001fe20000010000 */
[----:B--2---:R-:W-:-:S06]  /*136c0*/  IMAD.MOV.U32 R46, RZ, RZ, R87 ;  /* 0x000000ffff2e7224 */ /* 0x004fcc00078e0057 */
[----:B------:R-:W0:Y:S01]  /*136d0*/  MUFU.EX2 R50, R50 ;  /* 0x0000003200327308 */ /* 0x000e220000000800 */
[C---:B---3--:R-:W-:Y:S01]  /*136e0*/  FADD.FTZ R3, R0.reuse, R3 ;  /* 0x0000000300037221 */ /* 0x048fe20000010000 */
[----:B------:R-:W-:-:S06]  /*136f0*/  F2FP.F16.F32.PACK_AB R149, R0, R149 ;  /* 0x000000950095723e */ /* 0x000fcc00000000ff */
[----:B------:R-:W2:Y:S01]  /*13700*/  MUFU.EX2 R154, R154 ;  /* 0x0000009a009a7308 */ /* 0x000ea20000000800 */
[C---:B-1----:R-:W-:Y:S01]  /*13710*/  FADD.FTZ R5, R35.reuse, R32 ;  /* 0x0000002023057221 */ /* 0x042fe20000010000 */
[----:B------:R-:W-:Y:S02]  /*13720*/  F2FP.F16.F32.PACK_AB R152, R35, R152 ;  /* 0x000000982398723e */ /* 0x000fe400000000ff */
[----:B------:R-:W-:-:S04]  /*13730*/  MOV R35, R87 ;  /* 0x0000005700237202 */ /* 0x000fc80000000f00 */
[----:B------:R1:W3:Y:S01]  /*13740*/  MUFU.EX2 R151, R52 ;  /* 0x0000003400977308 */ /* 0x0002e20000000800 */
[----:B0-----:R-:W-:-:S07]  /*13750*/  FADD.FTZ R32, R50, R3 ;  /* 0x0000000332207221 */ /* 0x001fce0000010000 */
[----:B------:R-:W0:Y:S01]  /*13760*/  MUFU.EX2 R54, R54 ;  /* 0x0000003600367308 */ /* 0x000e220000000800 */
[----:B--2---:R-:W-:Y:S01]  /*13770*/  FADD.FTZ R34, R154, R5 ;  /* 0x000000059a227221 */ /* 0x004fe20000010000 */
[----:B-1----:R-:W-:-:S06]  /*13780*/  IMAD.MOV.U32 R52, RZ, RZ, R87 ;  /* 0x000000ffff347224 */ /* 0x002fcc00078e0057 */
[----:B------:R1:W2:Y:S01]  /*13790*/  MUFU.EX2 R153, R56 ;  /* 0x0000003800997308 */ /* 0x0002a20000000800 */
[C---:B---3--:R-:W-:Y:S01]  /*137a0*/  FADD.FTZ R5, R151.reuse, R32 ;  /* 0x0000002097057221 */ /* 0x048fe20000010000 */
[----:B------:R-:W-:Y:S02]  /*137b0*/  F2FP.F16.F32.PACK_AB R151, R151, R50 ;  /* 0x000000329797723e */ /* 0x000fe400000000ff */
[-C--:B------:R-:W-:Y:S02]  /*137c0*/  MOV R50, R87.reuse ;  /* 0x0000005700327202 */ /* 0x080fe40000000f00 */
[-C--:B------:R-:W-:Y:S02]  /*137d0*/  MOV R32, R87.reuse ;  /* 0x0000005700207202 */ /* 0x080fe40000000f00 */
[----:B------:R-:W3:Y:S01]  /*137e0*/  MUFU.EX2 R58, R58 ;  /* 0x0000003a003a7308 */ /* 0x000ee20000000800 */
[----:B0-----:R-:W-:Y:S01]  /*137f0*/  FADD.FTZ R8, R54, R5 ;  /* 0x0000000536087221 */ /* 0x001fe20000010000 */
[----:B-1----:R-:W-:-:S06]  /*13800*/  MOV R56, R87 ;  /* 0x0000005700387202 */ /* 0x002fcc0000000f00 */
[----:B------:R-:W0:Y:S01]  /*13810*/  MUFU.EX2 R11, R11 ;  /* 0x0000000b000b7308 */ /* 0x000e220000000800 */
[C---:B--2---:R-:W-:Y:S01]  /*13820*/  FADD.FTZ R5, R153.reuse, R8 ;  /* 0x0000000899057221 */ /* 0x044fe20000010000 */
[----:B------:R-:W-:Y:S01]  /*13830*/  F2FP.F16.F32.PACK_AB R153, R153, R54 ;  /* 0x000000369999723e */ /* 0x000fe200000000ff */
[----:B------:R-:W-:-:S05]  /*13840*/  IMAD.MOV.U32 R54, RZ, RZ, R87 ;  /* 0x000000ffff367224 */ /* 0x000fca00078e0057 */
[----:B------:R-:W1:Y:S01]  /*13850*/  MUFU.EX2 R37, R37 ;  /* 0x0000002500257308 */ /* 0x000e620000000800 */
[----:B---3--:R-:W-:Y:S01]  /*13860*/  FADD.FTZ R8, R58, R5 ;  /* 0x000000053a087221 */ /* 0x008fe20000010000 */
[----:B------:R-:W-:Y:S02]  /*13870*/  IMAD.MOV.U32 R5, RZ, RZ, 0x3f800000 ;  /* 0x3f800000ff057424 */ /* 0x000fe400078e00ff */
[C---:B0-----:R-:W-:Y:S01]  /*13880*/  FADD.FTZ R3, R11.reuse, R34 ;  /* 0x000000220b037221 */ /* 0x041fe20000010000 */
[----:B------:R-:W-:Y:S01]  /*13890*/  F2FP.F16.F32.PACK_AB R154, R11, R154 ;  /* 0x0000009a0b9a723e */ /* 0x000fe200000000ff */
[--C-:B------:R-:W-:Y:S02]  /*138a0*/  IMAD.MOV.U32 R34, RZ, RZ, R87.reuse ;  /* 0x000000ffff227224 */ /* 0x100fe400078e0057 */
[C---:B-1----:R-:W-:Y:S01]  /*138b0*/  FADD.FTZ R0, R37.reuse, R8 ;  /* 0x0000000825007221 */ /* 0x042fe20000010000 */
[----:B------:R-:W-:Y:S01]  /*138c0*/  F2FP.F16.F32.PACK_AB R155, R37, R58 ;  /* 0x0000003a259b723e */ /* 0x000fe200000000ff */
[----:B------:R-:W-:-:S02]  /*138d0*/  IMAD.MOV.U32 R58, RZ, RZ, R87 ;  /* 0x000000ffff3a7224 */ /* 0x000fc400078e0057 */
[----:B------:R-:W-:Y:S01]  /*138e0*/  IMAD.MOV.U32 R37, RZ, RZ, R87 ;  /* 0x000000ffff257224 */ /* 0x000fe200078e0057 */
[----:B------:R-:W-:Y:S06]  /*138f0*/  @!P1 BRA `(.L_x_626) ;  /* 0x0000002800509947 */ /* 0x000fec0003800000 */
[----:B------:R-:W-:Y:S01]  /*13900*/  MOV R11, R14 ;  /* 0x0000000e000b7202 */ /* 0x000fe20000000f00 */
[----:B------:R-:W-:Y:S01]  /*13910*/  IMAD.MOV.U32 R12, RZ, RZ, R6 ;  /* 0x000000ffff0c7224 */ /* 0x000fe200078e0006 */
[----:B------:R-:W-:Y:S01]  /*13920*/  MOV R8, R174 ;  /* 0x000000ae00087202 */ /* 0x000fe20000000f00 */
[----:B------:R-:W-:Y:S01]  /*13930*/  IMAD.MOV.U32 R7, RZ, RZ, R181 ;  /* 0x000000ffff077224 */ /* 0x000fe200078e00b5 */
[----:B------:R-:W-:Y:S01]  /*13940*/  CS2R R86, SRZ ;  /* 0x0000000000567805 */ /* 0x000fe2000001ff00 */
[----:B------:R-:W-:Y:S01]  /*13950*/  IMAD.MOV.U32 R5, RZ, RZ, 0x3f800000 ;  /* 0x3f800000ff057424 */ /* 0x000fe200078e00ff */
        /* <DEDUP_REMOVED lines=30> */
[----:B------:R-:W-:-:S07]  /*13b40*/  CS2R R24, SRZ ;  /* 0x0000000000187805 */ /* 0x000fce000001ff00 */
.L_x_639:
[----:B------:R-:W-:-:S04]  /*13b50*/  ISETP.NE.AND P1, PT, R8, 0x1, PT ;  /* 0x000000010800780c */ /* 0x000fc80003f25270 */
[----:B------:R-:W-:-:S04]  /*13b60*/  SEL R6, RZ, 0x1, P1 ;  /* 0x00000001ff067807 */ /* 0x000fc80000800000 */
[----:B------:R-:W-:Y:S01]  /*13b70*/  LOP3.LUT R181, R7, R6, RZ, 0x3c, !PT ;  /* 0x0000000607b57212 */ /* 0x000fe200078e3cff */
[----:B------:R-:W-:Y:S06]  /*13b80*/  @!P0 BRA `(.L_x_627) ;  /* 0x0000000000048947 */ /* 0x000fec0003800000 */
[----:B------:R-:W-:Y:S01]  /*13b90*/  BPT.TRAP 0x1 ;  /* 0x000000040000795c */ /* 0x000fe20000300000 */
.L_x_627:
[----:B------:R-:W-:Y:S01]  /*13ba0*/  VIADD R174, R8, 0x1 ;  /* 0x0000000108ae7836 */ /* 0x000fe20000000000 */
[----:B------:R-:W-:-:S04]  /*13bb0*/  SHF.L.U32 R6, R181, 0x1f, RZ ;  /* 0x0000001fb5067819 */ /* 0x000fc800000006ff */
[----:B------:R-:W-:-:S04]  /*13bc0*/  ISETP.NE.AND P1, PT, R174, 0x2, PT ;  /* 0x00000002ae00780c */ /* 0x000fc80003f25270 */
[----:B------:R-:W-:-:S04]  /*13bd0*/  SEL R174, R174, RZ, P1 ;  /* 0x000000ffaeae7207 */ /* 0x000fc80000800000 */
[----:B------:R-:W-:-:S04]  /*13be0*/  LEA R13, R174, R2, 0x3 ;  /* 0x00000002ae0d7211 */ /* 0x000fc800078e18ff */
[----:B------:R0:W1:Y:S01]  /*13bf0*/  SYNCS.PHASECHK.TRANS64.TRYWAIT P1, [R13+URZ+0x2a830], R6 ;  /* 0x02a830060d0075a7 */ /* 0x000062000802017f */
[----:B------:R-:W-:Y:S05]  /*13c00*/  @!P0 BRA `(.L_x_628) ;  /* 0x0000000000048947 */ /* 0x000fea0003800000 */
[----:B------:R-:W-:Y:S01]  /*13c10*/  BPT.TRAP 0x1 ;  /* 0x000000040000795c */ /* 0x000fe20000300000 */
.L_x_628:
[----:B------:R-:W-:Y:S01]  /*13c20*/  IMAD R95, R174, 0x900, R4 ;  /* 0x00000900ae5f7824 */ /* 0x000fe200078e0204 */
[----:B------:R-:W-:Y:S03]  /*13c30*/  BSSY B1, `(.L_x_629) ;  /* 0x0000006000017945 */ /* 0x000fe60003800000 */
[C---:B------:R-:W-:Y:S02]  /*13c40*/  VIADD R92, R95.reuse, 0x2 ;  /* 0x000000025f5c7836 */ /* 0x040fe40000000000 */
[----:B------:R-:W-:Y:S01]  /*13c50*/  VIADD R91, R95, 0x4 ;  /* 0x000000045f5b7836 */ /* 0x000fe20000000000 */
[----:B-1----:R-:W-:Y:S06]  /*13c60*/  @P1 BRA `(.L_x_630) ;  /* 0x0000000000081947 */ /* 0x002fec0003800000 */
[----:B------:R-:W1:Y:S02]  /*13c70*/  SYNCS.PHASECHK.TRANS64.TRYWAIT P1, [R13+URZ+0x2a830], R6 ;  /* 0x02a830060d0075a7 */ /* 0x000e64000802017f */
[----:B-1----:R-:W-:Y:S05]  /*13c80*/  @!P1 BRA `(.L_x_631) ;  /* 0x000000e000089947 */ /* 0x002fea0003800000 */
.L_x_630:
[----:B------:R-:W-:Y:S05]  /*13c90*/  BSYNC B1 ;  /* 0x0000000000017941 */ /* 0x000fea0003800000 */
.L_x_629:
[----:B------:R-:W2:Y:S04]  /*13ca0*/  LDL.64 R96, [R1+0x30] ;  /* 0x0000300001607983 */ /* 0x000ea80000100a00 */
[----:B------:R3:W-:Y:S04]  /*13cb0*/  STL.64 [R1+0x88], R10 ;  /* 0x0000880a01007387 */ /* 0x0007e80000100a00 */
[----:B---3--:R-:W3:Y:S01]  /*13cc0*/  LDL.64 R10, [R1+0x28] ;  /* 0x00002800010a7983 */ /* 0x008ee20000100a00 */
[----:B------:R-:W-:Y:S01]  /*13cd0*/  MOV R88, R95 ;  /* 0x0000005f00587202 */ /* 0x000fe20000000f00 */
[C---:B------:R-:W-:Y:S01]  /*13ce0*/  VIADD R90, R95.reuse, 0x6 ;  /* 0x000000065f5a7836 */ /* 0x040fe20000000000 */
[----:B------:R-:W-:Y:S01]  /*13cf0*/  MOV R14, UR58 ;  /* 0x0000003a000e7c02 */ /* 0x000fe20008000f00 */
[----:B------:R-:W-:Y:S01]  /*13d00*/  IMAD.MOV.U32 R89, RZ, RZ, 0x40000040 ;  /* 0x40000040ff597424 */ /* 0x000fe200078e00ff */
[----:B------:R-:W-:Y:S01]  /*13d10*/  R2UR UR46, R88 ;  /* 0x00000000582e72ca */ /* 0x000fe200000e0000 */
[----:B------:R-:W-:Y:S01]  /*13d20*/  IMAD.MOV.U32 R93, RZ, RZ, 0x40000040 ;  /* 0x40000040ff5d7424 */ /* 0x000fe200078e00ff */
[----:B------:R-:W-:Y:S01]  /*13d30*/  MOV R88, R92 ;  /* 0x0000005c00587202 */ /* 0x000fe20000000f00 */
[C---:B------:R-:W-:Y:S01]  /*13d40*/  VIADD R92, R95.reuse, 0x304 ;  /* 0x000003045f5c7836 */ /* 0x040fe20000000000 */
[----:B------:R-:W-:Y:S01]  /*13d50*/  MOV R193, UR38 ;  /* 0x0000002600c17c02 */ /* 0x000fe20008000f00 */
[-C--:B------:R-:W-:Y:S01]  /*13d60*/  FMUL.FTZ R24, R24, R94.reuse ;  /* 0x0000005e18187220 */ /* 0x080fe20000410000 */
[----:B------:R-:W-:Y:S01]  /*13d70*/  R2UR UR42, R88 ;  /* 0x00000000582a72ca */ /* 0x000fe200000e0000 */
[----:B------:R-:W-:Y:S01]  /*13d80*/  IMAD.MOV.U32 R88, RZ, RZ, R91 ;  /* 0x000000ffff587224 */ /* 0x000fe200078e005b */
[----:B------:R-:W-:Y:S01]  /*13d90*/  R2UR UR58, R90 ;  /* 0x000000005a3a72ca */ /* 0x000fe200000e0000 */
[----:B------:R-:W-:Y:S01]  /*13da0*/  VIADD R90, R95, 0x302 ;  /* 0x000003025f5a7836 */ /* 0x000fe20000000000 */
[----:B------:R-:W-:Y:S01]  /*13db0*/  MOV R198, UR45 ;  /* 0x0000002d00c67c02 */ /* 0x000fe20008000f00 */
[-C--:B------:R-:W-:Y:S01]  /*13dc0*/  FMUL.FTZ R25, R25, R94.reuse ;  /* 0x0000005e19197220 */ /* 0x080fe20000410000 */
[----:B------:R-:W-:Y:S01]  /*13dd0*/  R2UR UR38, R88 ;  /* 0x00000000582672ca */ /* 0x000fe200000e0000 */
[C---:B------:R-:W-:Y:S01]  /*13de0*/  VIADD R88, R95.reuse, 0x300 ;  /* 0x000003005f587836 */ /* 0x040fe20000000000 */
[----:B------:R-:W-:Y:S01]  /*13df0*/  R2UR UR30, R90 ;  /* 0x000000005a1e72ca */ /* 0x000fe200000e0000 */
[----:B------:R-:W-:Y:S01]  /*13e00*/  VIADD R90, R95, 0x600 ;  /* 0x000006005f5a7836 */ /* 0x000fe20000000000 */
[----:B01----:R-:W-:Y:S01]  /*13e10*/  MOV R6, UR44 ;  /* 0x0000002c00067c02 */ /* 0x003fe20008000f00 */
[-C--:B------:R-:W-:Y:S01]  /*13e20*/  FMUL.FTZ R28, R28, R94.reuse ;  /* 0x0000005e1c1c7220 */ /* 0x080fe20000410000 */
[----:B------:R-:W-:Y:S01]  /*13e30*/  R2UR UR34, R88 ;  /* 0x00000000582272ca */ /* 0x000fe200000e0000 */
[-C--:B------:R-:W-:Y:S01]  /*13e40*/  FMUL.FTZ R29, R29, R94.reuse ;  /* 0x0000005e1d1d7220 */ /* 0x080fe20000410000 */
[----:B------:R-:W-:Y:S01]  /*13e50*/  IADD3 R88, R95, 0x306, RZ ;  /* 0x000003065f587810 */ /* 0x000fe20007ffe0ff */
[-C--:B------:R-:W-:Y:S01]  /*13e60*/  FMUL.FTZ R32, R32, R94.reuse ;  /* 0x0000005e20207220 */ /* 0x080fe20000410000 */
[----:B------:R-:W-:Y:S01]  /*13e70*/  R2UR UR47, R89 ;  /* 0x00000000592f72ca */ /* 0x000fe200000e0000 */
[-C--:B------:R-:W-:Y:S01]  /*13e80*/  FMUL.FTZ R33, R33, R94.reuse ;  /* 0x0000005e21217220 */ /* 0x080fe20000410000 */
[----:B------:R-:W-:Y:S01]  /*13e90*/  R2UR UR26, R92 ;  /* 0x000000005c1a72ca */ /* 0x000fe200000e0000 */
[-C--:B------:R-:W-:Y:S01]  /*13ea0*/  FMUL.FTZ R36, R36, R94.reuse ;  /* 0x0000005e24247220 */ /* 0x080fe20000410000 */
[----:B------:R-:W-:Y:S01]  /*13eb0*/  R2UR UR22, R88 ;  /* 0x00000000581672ca */ /* 0x000fe200000e0000 */
[C---:B------:R-:W-:Y:S01]  /*13ec0*/  VIADD R88, R95.reuse, 0x604 ;  /* 0x000006045f587836 */ /* 0x040fe20000000000 */
[----:B------:R-:W-:Y:S01]  /*13ed0*/  R2UR UR18, R90 ;  /* 0x000000005a1272ca */ /* 0x000fe200000e0000 */
[----:B------:R-:W-:Y:S01]  /*13ee0*/  VIADD R90, R95, 0x606 ;  /* 0x000006065f5a7836 */ /* 0x000fe20000000000 */
[----:B------:R-:W-:Y:S01]  /*13ef0*/  MOV R91, 0x40000040 ;  /* 0x40000040005b7802 */ /* 0x000fe20000000f00 */
[-C--:B------:R-:W-:Y:S01]  /*13f00*/  FMUL.FTZ R37, R37, R94.reuse ;  /* 0x0000005e25257220 */ /* 0x080fe20000410000 */
[----:B------:R-:W-:Y:S01]  /*13f10*/  IADD3 R92, R95, 0x602, RZ ;  /* 0x000006025f5c7810 */ /* 0x000fe20007ffe0ff */
[-C--:B------:R-:W-:Y:S01]  /*13f20*/  FMUL.FTZ R40, R40, R94.reuse ;  /* 0x0000005e28287220 */ /* 0x080fe20000410000 */
[----:B------:R-:W-:Y:S01]  /*13f30*/  MOV R21, UR39 ;  /* 0x0000002700157c02 */ /* 0x000fe20008000f00 */
[-C--:B------:R-:W-:Y:S01]  /*13f40*/  FMUL.FTZ R41, R41, R94.reuse ;  /* 0x0000005e29297220 */ /* 0x080fe20000410000 */
[----:B------:R-:W-:Y:S01]  /*13f50*/  MOV R9, UR59 ;  /* 0x0000003b00097c02 */ /* 0x000fe20008000f00 */
[-C--:B------:R-:W-:Y:S01]  /*13f60*/  FMUL.FTZ R44, R44, R94.reuse ;  /* 0x0000005e2c2c7220 */ /* 0x080fe20000410000 */
[----:B------:R-:W-:Y:S01]  /*13f70*/  R2UR UR43, R89 ;  /* 0x00000000592b72ca */ /* 0x000fe200000e0000 */
        /* <DEDUP_REMOVED lines=34> */
[----:B------:R-:W-:Y:S01]  /*141a0*/  MOV R196, UR41 ;  /* 0x0000002900c47c02 */ /* 0x000fe20008000f00 */
[----:B------:R0:W-:Y:S01]  /*141b0*/  STL.64 [R1+0x80], R2 ;  /* 0x0000800201007387 */ /* 0x0001e20000100a00 */
[----:B------:R-:W-:Y:S01]  /*141c0*/  MOV R197, UR40 ;  /* 0x0000002800c57c02 */ /* 0x000fe20008000f00 */
[-C--:B------:R-:W-:Y:S01]  /*141d0*/  FMUL.FTZ R26, R26, R5.reuse ;  /* 0x000000051a1a7220 */ /* 0x080fe20000410000 */
        /* <DEDUP_REMOVED lines=8> */
[-C--:B------:R-:W-:Y:S01]  /*14260*/  FMUL.FTZ R35, R35, R5.reuse ;  /* 0x0000000523237220 */ /* 0x080fe20000410000 */
[----:B0-----:R-:W4:Y:S01]  /*14270*/  LDL.64 R2, [R1+0x18] ;  /* 0x0000180001027983 */ /* 0x001f220000100a00 */
        /* <DEDUP_REMOVED lines=25> */
[----:B--2---:R-:W-:-:S02]  /*14410*/  R2UR UR44, R96 ;  /* 0x00000000602c72ca */ /* 0x004fc400000e0000 */
[----:B------:R-:W-:Y:S02]  /*14420*/  R2UR UR45, R97 ;  /* 0x00000000612d72ca */ /* 0x000fe400000e0000 */
[----:B------:R-:W-:-:S11]  /*14430*/  WARPGROUP.ARRIVE ;  /* 0x00000000000079c5 */ /* 0x000fd60000000000 */
[----:B------:R-:W-:Y:S01]  /*14440*/  HGMMA.64x96x16.F32 R88, gdesc[UR44], RZ, !UPT, gsb0 ;  /* 0x016000002c5879f0 */ /* 0x000fe2000c0008ff */
[----:B---3--:R-:W-:Y:S02]  /*14450*/  R2UR UR40, R10 ;  /* 0x000000000a2872ca */ /* 0x008fe400000e0000 */
[----:B------:R-:W-:Y:S02]  /*14460*/  R2UR UR41, R11 ;  /* 0x000000000b2972ca */ /* 0x000fe400000e0000 */
[----:B------:R0:W5:Y:S01]  /*14470*/  LDL.LU.64 R10, [R1+0x88] ;  /* 0x00008800010a7983 */ /* 0x0001620000300a00 */
[----:B------:R-:W-:Y:S02]  /*14480*/  WARPGROUP.DEPBAR.LE gsb0, 0x0 ;  /* 0x00008000000079c5 */ /* 0x000fe40000010000 */
[----:B------:R-:W-:-:S08]  /*14490*/  WARPGROUP.ARRIVE ;  /* 0x00000000000079c5 */ /* 0x000fd00000000000 */
[----:B------:R-:W-:Y:S01]  /*144a0*/  HGMMA.64x96x16.F32 R88, gdesc[UR40], R88, gsb0 ;  /* 0x01600000285879f0 */ /* 0x000fe20008000858 */
[----:B------:R-:W-:Y:S02]  /*144b0*/  R2UR UR41, R196 ;  /* 0x00000000c42972ca */ /* 0x000fe400000e0000 */
[----:B------:R-:W-:Y:S02]  /*144c0*/  R2UR UR40, R197 ;  /* 0x00000000c52872ca */ /* 0x000fe400000e0000 */
[----:B------:R-:W2:Y:S01]  /*144d0*/  LDL.64 R196, [R1+0x20] ;  /* 0x0000200001c47983 */ /* 0x000ea20000100a00 */
[----:B----4-:R-:W-:Y:S02]  /*144e0*/  R2UR UR56, R2 ;  /* 0x00000000023872ca */ /* 0x010fe400000e0000 */
[----:B------:R-:W-:Y:S01]  /*144f0*/  R2UR UR57, R3 ;  /* 0x00000000033972ca */ /* 0x000fe200000e0000 */
[----:B------:R-:W-:Y:S02]  /*14500*/  WARPGROUP.DEPBAR.LE gsb0, 0x0 ;  /* 0x00008000000079c5 */ /* 0x000fe40000010000 */
[----:B------:R-:W-:Y:S01]  /*14510*/  WARPGROUP.ARRIVE ;  /* 0x00000000000079c5 */ /* 0x000fe20000000000 */
[----:B--2---:R-:W-:-:S02]  /*14520*/  R2UR UR36, R196 ;  /* 0x00000000c42472ca */ /* 0x004fc400000e0000 */
[----:B------:R-:W-:Y:S02]  /*14530*/  R2UR UR37, R197 ;  /* 0x00000000c52572ca */ /* 0x000fe400000e0000 */
[----:B------:R-:W2:Y:S11]  /*14540*/  LDL.64 R196, [R1] ;  /* 0x0000000001c47983 */ /* 0x000eb60000100a00 */
[----:B------:R-:W-:Y:S01]  /*14550*/  HGMMA.64x96x16.F32 R88, gdesc[UR36], R88, gsb0 ;  /* 0x01600000245879f0 */ /* 0x000fe20008000858 */
[----:B------:R-:W-:-:S02]  /*14560*/  R2UR UR37, R194 ;  /* 0x00000000c22572ca */ /* 0x000fc400000e0000 */
[----:B------:R-:W-:Y:S02]  /*14570*/  R2UR UR36, R195 ;  /* 0x00000000c32472ca */ /* 0x000fe400000e0000 */
[----:B------:R-:W3:Y:S04]  /*14580*/  LDL.64 R194, [R1+0x8] ;  /* 0x0000080001c27983 */ /* 0x000ee80000100a00 */
[----:B------:R0:W5:Y:S01]  /*14590*/  LDL.LU.64 R2, [R1+0x80] ;  /* 0x0000800001027983 */ /* 0x0001620000300a00 */
[----:B------:R-:W-:Y:S02]  /*145a0*/  WARPGROUP.DEPBAR.LE gsb0, 0x0 ;  /* 0x00008000000079c5 */ /* 0x000fe40000010000 */
[----:B------:R-:W-:-:S06]  /*145b0*/  WARPGROUP.ARRIVE ;  /* 0x00000000000079c5 */ /* 0x000fcc0000000000 */
[----:B------:R-:W-:Y:S01]  /*145c0*/  HGMMA.64x96x16.F32 R88, gdesc[UR56], R88, gsb0 ;  /* 0x01600000385879f0 */ /* 0x000fe20008000858 */
[----:B------:R-:W-:Y:S02]  /*145d0*/  R2UR UR58, R14 ;  /* 0x000000000e3a72ca */ /* 0x000fe400000e0000 */
[----:B------:R-:W-:Y:S02]  /*145e0*/  R2UR UR57, R15 ;  /* 0x000000000f3972ca */ /* 0x000fe400000e0000 */
[----:B------:R-:W4:Y:S01]  /*145f0*/  LDL.64 R14, [R1+0x10] ;  /* 0x00001000010e7983 */ /* 0x000f220000100a00 */
[----:B------:R-:W-:Y:S02]  /*14600*/  WARPGROUP.DEPBAR.LE gsb0, 0x0 ;  /* 0x00008000000079c5 */ /* 0x000fe40000010000 */
[----:B------:R-:W-:Y:S01]  /*14610*/  WARPGROUP.ARRIVE ;  /* 0x00000000000079c5 */ /* 0x000fe20000000000 */
[----:B---3--:R-:W-:Y:S02]  /*14620*/  R2UR UR28, R194 ;  /* 0x00000000c21c72ca */ /* 0x008fe400000e0000 */
[----:B------:R-:W-:-:S02]  /*14630*/  R2UR UR29, R195 ;  /* 0x00000000c31d72ca */ /* 0x000fc400000e0000 */
[----:B----4-:R-:W-:Y:S02]  /*14640*/  R2UR UR32, R14 ;  /* 0x000000000e2072ca */ /* 0x010fe400000e0000 */
[----:B------:R-:W-:-:S13]  /*14650*/  R2UR UR33, R15 ;  /* 0x000000000f2172ca */ /* 0x000fda00000e0000 */
[----:B------:R-:W-:Y:S01]  /*14660*/  HGMMA.64x96x16.F32 R88, gdesc[UR32], R88, gsb0 ;  /* 0x01600000205879f0 */ /* 0x000fe20008000858 */
[----:B--2---:R-:W-:Y:S02]  /*14670*/  R2UR UR24, R196 ;  /* 0x00000000c41872ca */ /* 0x004fe400000e0000 */
[----:B------:R-:W-:Y:S01]  /*14680*/  R2UR UR25, R197 ;  /* 0x00000000c51972ca */ /* 0x000fe200000e0000 */
[----:B------:R-:W-:Y:S02]  /*14690*/  WARPGROUP.DEPBAR.LE gsb0, 0x0 ;  /* 0x00008000000079c5 */ /* 0x000fe40000010000 */
[----:B------:R-:W-:-:S06]  /*146a0*/  WARPGROUP.ARRIVE ;  /* 0x00000000000079c5 */ /* 0x000fcc0000000000 */
[----:B------:R-:W-:Y:S03]  /*146b0*/  HGMMA.64x96x16.F32 R88, gdesc[UR28], R88, gsb0 ;  /* 0x016000001c5879f0 */ /* 0x000fe60008000858 */
[----:B------:R-:W-:Y:S02]  /*146c0*/  WARPGROUP.DEPBAR.LE gsb0, 0x0 ;  /* 0x00008000000079c5 */ /* 0x000fe40000010000 */
[----:B------:R-:W-:-:S06]  /*146d0*/  WARPGROUP.ARRIVE ;  /* 0x00000000000079c5 */ /* 0x000fcc0000000000 */
[----:B------:R-:W-:Y:S01]  /*146e0*/  HGMMA.64x96x16.F32 R88, gdesc[UR24], R88, gsb0 ;  /* 0x01600000185879f0 */ /* 0x000fe20008000858 */
[----:B------:R-:W-:Y:S01]  /*146f0*/  UMOV UR20, UR52 ;  /* 0x0000003400147c82 */ /* 0x000fe20008000000 */
[----:B------:R-:W-:Y:S01]  /*14700*/  UMOV UR21, UR53 ;  /* 0x0000003500157c82 */ /* 0x000fe20008000000 */
[----:B------:R-:W-:Y:S02]  /*14710*/  WARPGROUP.DEPBAR.LE gsb0, 0x0 ;  /* 0x00008000000079c5 */ /* 0x000fe40000010000 */
[----:B------:R-:W-:-:S06]  /*14720*/  WARPGROUP.ARRIVE ;  /* 0x00000000000079c5 */ /* 0x000fcc0000000000 */
[----:B------:R-:W-:Y:S01]  /*14730*/  HGMMA.64x96x16.F32 R88, gdesc[UR20], R88, gsb0 ;  /* 0x01600000145879f0 */ /* 0x000fe20008000858 */
[----:B------:R-:W-:Y:S01]  /*14740*/  UMOV UR16, UR48 ;  /* 0x0000003000107c82 */ /* 0x000fe20008000000 */
[----:B------:R-:W-:Y:S01]  /*14750*/  UMOV UR17, UR49 ;  /* 0x0000003100117c82 */ /* 0x000fe20008000000 */
[----:B------:R-:W-:Y:S02]  /*14760*/  R2UR UR45, R198 ;  /* 0x00000000c62d72ca */ /* 0x000fe400000e0000 */
[----:B------:R-:W-:Y:S01]  /*14770*/  R2UR UR44, R6 ;  /* 0x00000000062c72ca */ /* 0x000fe200000e0000 */
[----:B------:R-:W-:Y:S02]  /*14780*/  WARPGROUP.DEPBAR.LE gsb0, 0x0 ;  /* 0x00008000000079c5 */ /* 0x000fe40000010000 */
[----:B------:R-:W-:-:S06]  /*14790*/  WARPGROUP.ARRIVE ;  /* 0x00000000000079c5 */ /* 0x000fcc0000000000 */
[----:B------:R-:W-:Y:S04]  /*147a0*/  HGMMA.64x96x16.F32 R88, gdesc[UR16], R88, gsb0 ;  /* 0x01600000105879f0 */ /* 0x000fe80008000858 */
[----:B------:R-:W-:Y:S01]  /*147b0*/  UMOV UR12, UR44 ;  /* 0x0000002c000c7c82 */ /* 0x000fe20008000000 */
[----:B------:R-:W-:Y:S01]  /*147c0*/  UMOV UR13, UR45 ;  /* 0x0000002d000d7c82 */ /* 0x000fe20008000000 */
        /* <DEDUP_REMOVED lines=10> */
[----:B------:R-:W-:Y:S01]  /*14870*/  R2UR UR39, R21 ;  /* 0x00000000152772ca */ /* 0x000fe200000e0000 */
[----:B------:R-:W-:Y:S02]  /*14880*/  WARPGROUP.DEPBAR.LE gsb0, 0x0 ;  /* 0x00008000000079c5 */ /* 0x000fe40000010000 */
[----:B------:R-:W-:-:S06]  /*14890*/  WARPGROUP.ARRIVE ;  /* 0x00000000000079c5 */ /* 0x000fcc0000000000 */
[----:B------:R-:W-:Y:S01]  /*148a0*/  HGMMA.64x96x16.F32 R88, gdesc[UR8], R88, gsb0 ;  /* 0x01600000085879f0 */ /* 0x000fe20008000858 */
[----:B------:R-:W-:Y:S02]  /*148b0*/  R2UR UR38, R193 ;  /* 0x00000000c12672ca */ /* 0x000fe400000e0000 */
[----:B------:R-:W-:Y:S02]  /*148c0*/  R2UR UR59, R9 ;  /* 0x00000000093b72ca */ /* 0x000fe400000e0000 */
[----:B------:R-:W-:Y:S01]  /*148d0*/  R2UR UR56, R20 ;  /* 0x00000000143872ca */ /* 0x000fe200000e0000 */
[----:B------:R-:W-:Y:S01]  /*148e0*/  FMUL.FTZ R87, R87, R5 ;  /* 0x0000000557577220 */ /* 0x000fe20000410000 */
[----:B------:R-:W-:Y:S02]  /*148f0*/  WARPGROUP.DEPBAR.LE gsb0, 0x0 ;  /* 0x00008000000079c5 */ /* 0x000fe40000010000 */
[----:B0-----:R-:W-:Y:S11]  /*14900*/  @!P0 BRA `(.L_x_632) ;  /* 0x0000000000048947 */ /* 0x001ff60003800000 */
[----:B------:R-:W-:Y:S01]  /*14910*/  BPT.TRAP 0x1 ;  /* 0x000000040000795c */ /* 0x000fe20000300000 */
.L_x_632:
[----:B------:R-:W-:Y:S02]  /*14920*/  SHF.L.U32 R5, R7, 0x1f, RZ ;  /* 0x0000001f07057819 */ /* 0x000fe400000006ff */
[----:B-----5:R-:W-:-:S04]  /*14930*/  LEA R15, R8, R2, 0x3 ;  /* 0x00000002080f7211 */ /* 0x020fc800078e18ff */
[----:B------:R0:W1:Y:S01]  /*14940*/  SYNCS.PHASECHK.TRANS64.TRYWAIT P1, [R15+URZ+0x2a850], R5 ;  /* 0x02a850050f0075a7 */ /* 0x000062000802017f */
[----:B------:R-:W-:Y:S05]  /*14950*/  @!P0 BRA `(.L_x_633) ;  /* 0x0000000000048947 */ /* 0x000fea0003800000 */
[----:B------:R-:W-:Y:S01]  /*14960*/  BPT.TRAP 0x1 ;  /* 0x000000040000795c */ /* 0x000fe20000300000 */
.L_x_633:
[----:B------:R-:W-:Y:S04]  /*14970*/  BSSY B1, `(.L_x_634) ;  /* 0x0000004000017945 */ /* 0x000fe80003800000 */
[----:B-1----:R-:W-:Y:S05]  /*14980*/  @P1 BRA `(.L_x_635) ;  /* 0x0000000000081947 */ /* 0x002fea0003800000 */
[----:B------:R-:W1:Y:S02]  /*14990*/  SYNCS.PHASECHK.TRANS64.TRYWAIT P1, [R15+URZ+0x2a850], R5 ;  /* 0x02a850050f0075a7 */ /* 0x000e64000802017f */
[----:B-1----:R-:W-:Y:S05]  /*149a0*/  @!P1 BRA `(.L_x_636) ;  /* 0x000000d000d49947 */ /* 0x002fea0003800000 */
.L_x_635:
[----:B------:R-:W-:Y:S05]  /*149b0*/  BSYNC B1 ;  /* 0x0000000000017941 */ /* 0x000fea0003800000 */
.L_x_634:
[----:B01----:R-:W-:Y:S01]  /*149c0*/  VIADD R5, R2, 0x400 ;  /* 0x0000040002057836 */ /* 0x003fe20000000000 */
[----:B------:R-:W-:Y:S01]  /*149d0*/  WARPGROUP.ARRIVE ;  /* 0x00000000000079c5 */ /* 0x000fe20000000000 */
[----:B------:R-:W-:Y:S02]  /*149e0*/  IMAD.MOV.U32 R7, RZ, RZ, 0x40000040 ;  /* 0x40000040ff077424 */ /* 0x000fe400078e00ff */
[----:B------:R-:W-:Y:S01]  /*149f0*/  IMAD.MOV.U32 R9, RZ, RZ, 0x40000040 ;  /* 0x40000040ff097424 */ /* 0x000fe200078e00ff */
[----:B------:R-:W-:Y:S02]  /*14a00*/  SHF.R.U32.HI R5, RZ, 0x4, R5 ;  /* 0x00000004ff057819 */ /* 0x000fe40000011605 */
[----:B------:R-:W-:Y:S02]  /*14a10*/  R2UR UR7, R7 ;  /* 0x00000000070772ca */ /* 0x000fe400000e0000 */
[----:B------:R-:W-:Y:S02]  /*14a20*/  LOP3.LUT R5, R5, 0x3fff, RZ, 0xc0, !PT ;  /* 0x00003fff05057812 */ /* 0x000fe400078ec0ff */
[----:B------:R-:W-:-:S02]  /*14a30*/  MOV R7, 0x40000040 ;  /* 0x4000004000077802 */ /* 0x000fc40000000f00 */
[----:B------:R-:W-:-:S05]  /*14a40*/  LOP3.LUT R5, R5, 0x3000000, RZ, 0xfc, !PT ;  /* 0x0300000005057812 */ /* 0x000fca00078efcff */
[----:B------:R-:W-:-:S05]  /*14a50*/  IMAD R6, R8, 0x600, R5 ;  /* 0x0000060008067824 */ /* 0x000fca00078e0205 */
[C---:B------:R-:W-:Y:S02]  /*14a60*/  R2UR UR6, R6.reuse ;  /* 0x00000000060672ca */ /* 0x040fe400000e0000 */
[----:B------:R-:W-:-:S11]  /*14a70*/  IADD3 R8, R6, 0x80, RZ ;  /* 0x0000008006087810 */ /* 0x000fd60007ffe0ff */
[----:B------:R-:W-:Y:S01]  /*14a80*/  HGMMA.64x128x16.F32 R24, R156, gdesc[UR4].tnspB, R24, gsb0 ;  /* 0x41e000049c187df0 */ /* 0x000fe20008000818 */
[----:B------:R-:W-:Y:S01]  /*14a90*/  R2UR UR6, R8 ;  /* 0x00000000080672ca */ /* 0x000fe200000e0000 */
[----:B------:R-:W-:Y:S01]  /*14aa0*/  VIADD R8, R6, 0x100 ;  /* 0x0000010006087836 */ /* 0x000fe20000000000 */
[----:B------:R-:W-:Y:S02]  /*14ab0*/  R2UR UR7, R9 ;  /* 0x00000000090772ca */ /* 0x000fe400000e0000 */
[----:B------:R-:W-:Y:S01]  /*14ac0*/  MOV R9, 0x40000040 ;  /* 0x4000004000097802 */ /* 0x000fe20000000f00 */
[----:B------:R-:W-:Y:S02]  /*14ad0*/  WARPGROUP.DEPBAR.LE gsb0, 0x0 ;  /* 0x00008000000079c5 */ /* 0x000fe40000010000 */
[----:B------:R-:W-:-:S08]  /*14ae0*/  WARPGROUP.ARRIVE ;  /* 0x00000000000079c5 */ /* 0x000fd00000000000 */
[----:B------:R-:W-:Y:S01]  /*14af0*/  HGMMA.64x128x16.F32 R24, R136, gdesc[UR4].tnspB, R24, gsb0 ;  /* 0x41e0000488187df0 */ /* 0x000fe20008000818 */
[----:B------:R-:W-:Y:S01]  /*14b00*/  R2UR UR6, R8 ;  /* 0x00000000080672ca */ /* 0x000fe200000e0000 */
[----:B------:R-:W-:Y:S01]  /*14b10*/  VIADD R8, R6, 0x180 ;  /* 0x0000018006087836 */ /* 0x000fe20000000000 */
[----:B------:R-:W-:Y:S01]  /*14b20*/  R2UR UR7, R9 ;  /* 0x00000000090772ca */ /* 0x000fe200000e0000 */
[----:B------:R-:W-:Y:S01]  /*14b30*/  IMAD.MOV.U32 R9, RZ, RZ, 0x40000040 ;  /* 0x40000040ff097424 */ /* 0x000fe200078e00ff */
[----:B------:R-:W-:Y:S02]  /*14b40*/  WARPGROUP.DEPBAR.LE gsb0, 0x0 ;  /* 0x00008000000079c5 */ /* 0x000fe40000010000 */
[----:B------:R-:W-:-:S09]  /*14b50*/  WARPGROUP.ARRIVE ;  /* 0x00000000000079c5 */ /* 0x000fd20000000000 */
[----:B------:R-:W-:Y:S01]  /*14b60*/  HGMMA.64x128x16.F32 R24, R140, gdesc[UR4].tnspB, R24, gsb0 ;  /* 0x41e000048c187df0 */ /* 0x000fe20008000818 */
[----:B------:R-:W-:Y:S02]  /*14b70*/  R2UR UR6, R8 ;  /* 0x00000000080672ca */ /* 0x000fe400000e0000 */
[----:B------:R-:W-:Y:S01]  /*14b80*/  R2UR UR7, R9 ;  /* 0x00000000090772ca */ /* 0x000fe200000e0000 */
[----:B------:R-:W-:Y:S01]  /*14b90*/  IMAD.MOV.U32 R9, RZ, RZ, 0x40000040 ;  /* 0x40000040ff097424 */ /* 0x000fe200078e00ff */
[C---:B------:R-:W-:Y:S01]  /*14ba0*/  IADD3 R8, R6.reuse, 0x200, RZ ;  /* 0x0000020006087810 */ /* 0x040fe20007ffe0ff */
[----:B------:R-:W-:Y:S01]  /*14bb0*/  VIADD R6, R6, 0x280 ;  /* 0x0000028006067836 */ /* 0x000fe20000000000 */
[----:B------:R-:W-:Y:S02]  /*14bc0*/  WARPGROUP.DEPBAR.LE gsb0, 0x0 ;  /* 0x00008000000079c5 */ /* 0x000fe40000010000 */
[----:B------:R-:W-:-:S07]  /*14bd0*/  WARPGROUP.ARRIVE ;  /* 0x00000000000079c5 */ /* 0x000fce0000000000 */
[----:B------:R-:W-:Y:S01]  /*14be0*/  HGMMA.64x128x16.F32 R24, R144, gdesc[UR4].tnspB, R24, gsb0 ;  /* 0x41e0000490187df0 */ /* 0x000fe20008000818 */
[----:B------:R-:W-:Y:S02]  /*14bf0*/  R2UR UR6, R8 ;  /* 0x00000000080672ca */ /* 0x000fe400000e0000 */
[----:B------:R-:W-:Y:S01]  /*14c00*/  R2UR UR7, R9 ;  /* 0x00000000090772ca */ /* 0x000fe200000e0000 */
[----:B------:R-:W-:Y:S02]  /*14c10*/  WARPGROUP.DEPBAR.LE gsb0, 0x0 ;  /* 0x00008000000079c5 */ /* 0x000fe40000010000 */
[----:B------:R-:W-:-:S10]  /*14c20*/  WARPGROUP.ARRIVE ;  /* 0x00000000000079c5 */ /* 0x000fd40000000000 */
[----:B------:R-:W-:Y:S01]  /*14c30*/  HGMMA.64x128x16.F32 R24, R148, gdesc[UR4].tnspB, R24, gsb0 ;  /* 0x41e0000494187df0 */ /* 0x000fe20008000818 */
[----:B------:R-:W-:Y:S02]  /*14c40*/  R2UR UR6, R6 ;  /* 0x00000000060672ca */ /* 0x000fe400000e0000 */
[----:B------:R-:W-:Y:S01]  /*14c50*/  R2UR UR7, R7 ;  /* 0x00000000070772ca */ /* 0x000fe200000e0000 */
[----:B------:R-:W-:Y:S02]  /*14c60*/  WARPGROUP.DEPBAR.LE gsb0, 0x0 ;  /* 0x00008000000079c5 */ /* 0x000fe40000010000 */
[----:B------:R-:W-:-:S10]  /*14c70*/  WARPGROUP.ARRIVE ;  /* 0x00000000000079c5 */ /* 0x000fd40000000000 */
[----:B------:R-:W-:Y:S03]  /*14c80*/  HGMMA.64x128x16.F32 R24, R152, gdesc[UR4].tnspB, R24, gsb0 ;  /* 0x41e0000498187df0 */ /* 0x000fe60008000818 */
[----:B------:R-:W-:Y:S02]  /*14c90*/  WARPGROUP.DEPBAR.LE gsb0, 0x0 ;  /* 0x00008000000079c5 */ /* 0x000fe40000010000 */
[----:B------:R-:W-:Y:S05]  /*14ca0*/  @!P0 BRA `(.L_x_637) ;  /* 0x0000000000048947 */ /* 0x000fea0003800000 */
[----:B------:R-:W-:Y:S01]  /*14cb0*/  BPT.TRAP 0x1 ;  /* 0x000000040000795c */ /* 0x000fe20000300000 */
.L_x_637:
        /* <DEDUP_REMOVED lines=14> */
[----:B------:R-:W1:Y:S01]  /*14da0*/  MUFU.TANH R8, R8 ;  /* 0x0000000800087308 */ /* 0x000e620000002400 */
        /* <DEDUP_REMOVED lines=16> */
[----:B-1----:R-:W-:Y:S01]  /*14eb0*/  FMNMX.FTZ R6, R8, R6, !PT ;  /* 0x0000000608067209 */ /* 0x002fe20007810000 */
[----:B------:R-:W-:Y:S01]  /*14ec0*/  FMUL.FTZ R111, R114, UR38 ;  /* 0x00000026726f7c20 */ /* 0x000fe20008410000 */
[----:B------:R-:W-:Y:S01]  /*14ed0*/  FMUL.FTZ R113, R116, UR38 ;  /* 0x0000002674717c20 */ /* 0x000fe20008410000 */
[----:B------:R-:W-:Y:S01]  /*14ee0*/  FMUL.FTZ R112, R115, UR38 ;  /* 0x0000002673707c20 */ /* 0x000fe20008410000 */
[----:B------:R-:W-:Y:S01]  /*14ef0*/  FMUL.FTZ R114, R117, UR38 ;  /* 0x0000002675727c20 */ /* 0x000fe20008410000 */
[----:B------:R-:W-:Y:S01]  /*14f00*/  FMUL.FTZ R115, R118, UR38 ;  /* 0x0000002676737c20 */ /* 0x000fe20008410000 */
[----:B------:R-:W-:Y:S01]  /*14f10*/  FMUL.FTZ R117, R120, UR38 ;  /* 0x0000002678757c20 */ /* 0x000fe20008410000 */
[----:B------:R-:W1:Y:S01]  /*14f20*/  MUFU.TANH R21, R21 ;  /* 0x0000001500157308 */ /* 0x000e620000002400 */
[----:B--2---:R-:W-:Y:S01]  /*14f30*/  FMNMX.FTZ R5, R20, R11, !PT ;  /* 0x0000000b14057209 */ /* 0x004fe20007810000 */
        /* <DEDUP_REMOVED lines=19> */
[----:B------:R-:W-:-:S03]  /*15070*/  FMUL.FTZ R132, R135, UR38 ;  /* 0x0000002687847c20 */ /* 0x000fc60008410000 */
        /* <DEDUP_REMOVED lines=81> */
[----:B0-----:R-:W-:-:S05]  /*15590*/  FMNMX.FTZ R6, R130, R6, !PT ;  /* 0x0000000682067209 */ /* 0x001fca0007810000 */
[----:B------:R-:W0:Y:S01]  /*155a0*/  SHFL.BFLY PT, R9, R6, 0x2, 0x1f ;  /* 0x0c401f0006097f89 */ /* 0x000e2200000e0000 */
[----:B-1----:R-:W-:-:S04]  /*155b0*/  FMNMX.FTZ R5, R131, R5, !PT ;  /* 0x0000000583057209 */ /* 0x002fc80007810000 */
[----:B--2---:R-:W-:-:S05]  /*155c0*/  FMNMX.FTZ R14, R132, R5, !PT ;  /* 0x00000005840e7209 */ /* 0x004fca0007810000 */
[----:B------:R-:W1:Y:S01]  /*155d0*/  SHFL.BFLY PT, R5, R14, 0x2, 0x1f ;  /* 0x0c401f000e057f89 */ /* 0x000e6200000e0000 */
[----:B0-----:R-:W-:-:S05]  /*155e0*/  FMNMX.FTZ R6, R6, R9, !PT ;  /* 0x0000000906067209 */ /* 0x001fca0007810000 */
[----:B------:R-:W0:Y:S01]  /*155f0*/  SHFL.BFLY PT, R9, R6, 0x1, 0x1f ;  /* 0x0c201f0006097f89 */ /* 0x000e2200000e0000 */
[----:B-1----:R-:W-:-:S05]  /*15600*/  FMNMX.FTZ R14, R14, R5, !PT ;  /* 0x000000050e0e7209 */ /* 0x002fca0007810000 */
[----:B------:R-:W1:Y:S01]  /*15610*/  SHFL.BFLY PT, R5, R14, 0x1, 0x1f ;  /* 0x0c201f000e057f89 */ /* 0x000e6200000e0000 */
[----:B0-----:R-:W-:Y:S01]  /*15620*/  FMNMX.FTZ R6, R6, R9, !PT ;  /* 0x0000000906067209 */ /* 0x001fe20007810000 */
[----:B------:R-:W-:-:S04]  /*15630*/  IMAD.U32 R9, RZ, RZ, UR39 ;  /* 0x00000027ff097e24 */ /* 0x000fc8000f8e00ff */
[C---:B------:R-:W-:Y:S01]  /*15640*/  FADD.FTZ R94, -R6.reuse, R12 ;  /* 0x0000000c065e7221 */ /* 0x040fe20000010100 */
[----:B------:R-:W-:-:S03]  /*15650*/  FMUL.FTZ R12, R6, R9 ;  /* 0x00000009060c7220 */ /* 0x000fc60000410000 */
[-C--:B------:R-:W-:Y:S01]  /*15660*/  FMUL.FTZ R94, R94, R9.reuse ;  /* 0x000000095e5e7220 */ /* 0x080fe20000410000 */
[-CC-:B------:R-:W-:Y:S01]  /*15670*/  FFMA.FTZ R138, R97, R9.reuse, -R12.reuse ;  /* 0x00000009618a7223 */ /* 0x180fe2000001080c */
[-CC-:B------:R-:W-:Y:S01]  /*15680*/  FFMA.FTZ R97, R98, R9.reuse, -R12.reuse ;  /* 0x0000000962617223 */ /* 0x180fe2000001080c */
[-CC-:B------:R-:W-:Y:S01]  /*15690*/  FFMA.FTZ R156, R7, R9.reuse, -R12.reuse ;  /* 0x00000009079c7223 */ /* 0x180fe2000001080c */
[-CC-:B------:R-:W-:Y:S01]  /*156a0*/  FFMA.FTZ R135, R8, R9.reuse, -R12.reuse ;  /* 0x0000000908877223 */ /* 0x180fe2000001080c */
[--C-:B------:R-:W-:Y:S01]  /*156b0*/  FFMA.FTZ R140, R101, R9, -R12.reuse ;  /* 0x00000009658c7223 */ /* 0x100fe2000001080c */
[----:B------:R-:W-:Y:S01]  /*156c0*/  MUFU.EX2 R94, R94 ;  /* 0x0000005e005e7308 */ /* 0x000fe20000000800 */
[----:B-1----:R-:W-:Y:S01]  /*156d0*/  FMNMX.FTZ R14, R14, R5, !PT ;  /* 0x000000050e0e7209 */ /* 0x002fe20007810000 */
[-CC-:B------:R-:W-:Y:S01]  /*156e0*/  FFMA.FTZ R158, R88, R9.reuse, -R12.reuse ;  /* 0x00000009589e7223 */ /* 0x180fe2000001080c */
[-CC-:B------:R-:W-:Y:S01]  /*156f0*/  FFMA.FTZ R134, R89, R9.reuse, -R12.reuse ;  /* 0x0000000959867223 */ /* 0x180fe2000001080c */
[-CC-:B------:R-:W-:Y:S01]  /*15700*/  FFMA.FTZ R136, R92, R9.reuse, -R12.reuse ;  /* 0x000000095c887223 */ /* 0x180fe2000001080c */
[-CC-:B------:R-:W-:Y:S01]  /*15710*/  FFMA.FTZ R133, R93, R9.reuse, -R12.reuse ;  /* 0x000000095d857223 */ /* 0x180fe2000001080c */
[C---:B------:R-:W-:Y:S01]  /*15720*/  FADD.FTZ R5, -R14.reuse, R11 ;  /* 0x0000000b0e057221 */ /* 0x040fe20000010100 */
[-C--:B------:R-:W-:Y:S01]  /*15730*/  FMUL.FTZ R98, R14, R9.reuse ;  /* 0x000000090e627220 */ /* 0x080fe20000410000 */
[----:B------:R-:W0:Y:S01]  /*15740*/  MUFU.EX2 R156, R156 ;  /* 0x0000009c009c7308 */ /* 0x000e220000000800 */
[-C--:B------:R-:W-:Y:S01]  /*15750*/  FFMA.FTZ R93, R102, R9.reuse, -R12 ;  /* 0x00000009665d7223 */ /* 0x080fe2000001080c */
[-C--:B------:R-:W-:Y:S01]  /*15760*/  FMUL.FTZ R5, R5, R9.reuse ;  /* 0x0000000905057220 */ /* 0x080fe20000410000 */
[-CC-:B------:R-:W-:Y:S01]  /*15770*/  FFMA.FTZ R157, R20, R9.reuse, -R98.reuse ;  /* 0x00000009149d7223 */ /* 0x180fe20000010862 */
[-CC-:B------:R-:W-:Y:S01]  /*15780*/  FFMA.FTZ R101, R21, R9.reuse, -R98.reuse ;  /* 0x0000000915657223 */ /* 0x180fe20000010862 */
[-CC-:B------:R-:W-:Y:S01]  /*15790*/  FFMA.FTZ R159, R90, R9.reuse, -R98.reuse ;  /* 0x000000095a9f7223 */ /* 0x180fe20000010862 */
[-CC-:B------:R-:W-:Y:S01]  /*157a0*/  FFMA.FTZ R91, R91, R9.reuse, -R98.reuse ;  /* 0x000000095b5b7223 */ /* 0x180fe20000010862 */
[----:B------:R-:W-:Y:S01]  /*157b0*/  FFMA.FTZ R137, R95, R9, -R98 ;  /* 0x000000095f897223 */ /* 0x000fe20000010862 */
[----:B------:R-:W-:Y:S01]  /*157c0*/  MUFU.EX2 R5, R5 ;  /* 0x0000000500057308 */ /* 0x000fe20000000800 */
[----:B------:R-:W-:-:S02]  /*157d0*/  VIADD R95, R13, 0x2a840 ;  /* 0x0002a8400d5f7836 */ /* 0x000fc40000000000 */
[-CC-:B------:R-:W-:Y:S01]  /*157e0*/  FFMA.FTZ R90, R96, R9.reuse, -R98.reuse ;  /* 0x00000009605a7223 */ /* 0x180fe20000010862 */
[-CC-:B------:R-:W-:Y:S01]  /*157f0*/  FFMA.FTZ R139, R99, R9.reuse, -R98.reuse ;  /* 0x00000009638b7223 */ /* 0x180fe20000010862 */
[-CC-:B------:R-:W-:Y:S01]  /*15800*/  FFMA.FTZ R21, R100, R9.reuse, -R98.reuse ;  /* 0x0000000964157223 */ /* 0x180fe20000010862 */
[-CC-:B------:R-:W-:Y:S01]  /*15810*/  FFMA.FTZ R141, R103, R9.reuse, -R98.reuse ;  /* 0x00000009678d7223 */ /* 0x180fe20000010862 */
[----:B------:R-:W-:Y:S01]  /*15820*/  PRMT R95, R183, 0x654, R95 ;  /* 0x00000654b75f7816 */ /* 0x000fe2000000005f */
[----:B------:R-:W-:Y:S01]  /*15830*/  FFMA.FTZ R20, R104, R9, -R98 ;  /* 0x0000000968147223 */ /* 0x000fe20000010862 */
[----:B------:R-:W1:Y:S01]  /*15840*/  MUFU.EX2 R157, R157 ;  /* 0x0000009d009d7308 */ /* 0x000e620000000800 */
[----:B0-----:R-:W-:Y:S01]  /*15850*/  FFMA.FTZ R3, R94, R3, R156 ;  /* 0x000000035e037223 */ /* 0x001fe2000001009c */
[----:B------:R0:W-:Y:S01]  /*15860*/  SYNCS.ARRIVE.TRANS64.RED.A1T0 RZ, [R95+URZ], RZ ;  /* 0x000000ff5fff79a7 */ /* 0x0001e2000810043f */
[-CC-:B------:R-:W-:Y:S01]  /*15870*/  FFMA.FTZ R143, R107, R9.reuse, -R98.reuse ;  /* 0x000000096b8f7223 */ /* 0x180fe20000010862 */
[-CC-:B------:R-:W-:Y:S01]  /*15880*/  FFMA.FTZ R108, R108, R9.reuse, -R98.reuse ;  /* 0x000000096c6c7223 */ /* 0x180fe20000010862 */
[-CC-:B------:R-:W-:Y:S01]  /*15890*/  FFMA.FTZ R145, R111, R9.reuse, -R98.reuse ;  /* 0x000000096f917223 */ /* 0x180fe20000010862 */
[-CC-:B------:R-:W-:Y:S01]  /*158a0*/  FFMA.FTZ R99, R112, R9.reuse, -R98.reuse ;  /* 0x0000000970637223 */ /* 0x180fe20000010862 */
[-CC-:B------:R-:W-:Y:S01]  /*158b0*/  FFMA.FTZ R147, R115, R9.reuse, -R98.reuse ;  /* 0x0000000973937223 */ /* 0x180fe20000010862 */
[----:B------:R-:W2:Y:S01]  /*158c0*/  MUFU.EX2 R135, R135 ;  /* 0x0000008700877308 */ /* 0x000ea20000000800 */
[-CC-:B------:R-:W-:Y:S01]  /*158d0*/  FFMA.FTZ R102, R116, R9.reuse, -R98.reuse ;  /* 0x0000000974667223 */ /* 0x180fe20000010862 */
[-CC-:B------:R-:W-:Y:S01]  /*158e0*/  FFMA.FTZ R149, R119, R9.reuse, -R98.reuse ;  /* 0x0000000977957223 */ /* 0x180fe20000010862 */
[-CC-:B------:R-:W-:Y:S01]  /*158f0*/  FFMA.FTZ R100, R120, R9.reuse, -R98.reuse ;  /* 0x0000000978647223 */ /* 0x180fe20000010862 */
[-CC-:B------:R-:W-:Y:S01]  /*15900*/  FFMA.FTZ R151, R123, R9.reuse, -R98.reuse ;  /* 0x000000097b977223 */ /* 0x180fe20000010862 */
[-CC-:B------:R-:W-:Y:S01]  /*15910*/  FFMA.FTZ R124, R124, R9.reuse, -R98.reuse ;  /* 0x000000097c7c7223 */ /* 0x180fe20000010862 */
[-CC-:B------:R-:W-:Y:S01]  /*15920*/  FFMA.FTZ R153, R127, R9.reuse, -R98.reuse ;  /* 0x000000097f997223 */ /* 0x180fe20000010862 */
[-CC-:B------:R-:W-:Y:S01]  /*15930*/  FFMA.FTZ R96, R128, R9.reuse, -R98.reuse ;  /* 0x0000000980607223 */ /* 0x180fe20000010862 */
[----:B------:R-:W3:Y:S01]  /*15940*/  MUFU.EX2 R101, R101 ;  /* 0x0000006500657308 */ /* 0x000ee20000000800 */
[----:B-1----:R-:W-:Y:S01]  /*15950*/  FFMA.FTZ R0, R5, R0, R157 ;  /* 0x0000000005007223 */ /* 0x002fe2000001009d */
[-CC-:B------:R-:W-:Y:S01]  /*15960*/  FFMA.FTZ R155, R131, R9.reuse, -R98.reuse ;  /* 0x00000009839b7223 */ /* 0x180fe20000010862 */
[-C--:B0-----:R-:W-:Y:S01]  /*15970*/  FFMA.FTZ R95, R132, R9.reuse, -R98 ;  /* 0x00000009845f7223 */ /* 0x081fe20000010862 */
[-CC-:B------:R-:W-:Y:S01]  /*15980*/  FFMA.FTZ R142, R105, R9.reuse, -R12.reuse ;  /* 0x00000009698e7223 */ /* 0x180fe2000001080c */
[-CC-:B------:R-:W-:Y:S01]  /*15990*/  FFMA.FTZ R92, R106, R9.reuse, -R12.reuse ;  /* 0x000000096a5c7223 */ /* 0x180fe2000001080c */
[-CC-:B------:R-:W-:Y:S01]  /*159a0*/  FFMA.FTZ R144, R109, R9.reuse, -R12.reuse ;  /* 0x000000096d907223 */ /* 0x180fe2000001080c */
[-CC-:B------:R-:W-:Y:S01]  /*159b0*/  FFMA.FTZ R89, R110, R9.reuse, -R12.reuse ;  /* 0x000000096e597223 */ /* 0x180fe2000001080c */
[----:B------:R-:W0:Y:S01]  /*159c0*/  MUFU.EX2 R158, R158 ;  /* 0x0000009e009e7308 */ /* 0x000e220000000800 */
[----:B--2---:R-:W-:Y:S01]  /*159d0*/  FADD.FTZ R3, R135, R3 ;  /* 0x0000000387037221 */ /* 0x004fe20000010000 */
[-CC-:B------:R-:W-:Y:S01]  /*159e0*/  FFMA.FTZ R146, R113, R9.reuse, -R12.reuse ;  /* 0x0000000971927223 */ /* 0x180fe2000001080c */
[-CC-:B------:R-:W-:Y:S01]  /*159f0*/  FFMA.FTZ R88, R114, R9.reuse, -R12.reuse ;  /* 0x0000000972587223 */ /* 0x180fe2000001080c */
[-CC-:B------:R-:W-:Y:S01]  /*15a00*/  FFMA.FTZ R148, R117, R9.reuse, -R12.reuse ;  /* 0x0000000975947223 */ /* 0x180fe2000001080c */
[-CC-:B------:R-:W-:Y:S01]  /*15a10*/  FFMA.FTZ R11, R118, R9.reuse, -R12.reuse ;  /* 0x00000009760b7223 */ /* 0x180fe2000001080c */
[-CC-:B------:R-:W-:Y:S01]  /*15a20*/  FFMA.FTZ R150, R121, R9.reuse, -R12.reuse ;  /* 0x0000000979967223 */ /* 0x180fe2000001080c */
[-C--:B------:R-:W-:Y:S01]  /*15a30*/  FFMA.FTZ R8, R122, R9.reuse, -R12 ;  /* 0x000000097a087223 */ /* 0x080fe2000001080c */
[----:B------:R-:W1:Y:S01]  /*15a40*/  MUFU.EX2 R159, R159 ;  /* 0x0000009f009f7308 */ /* 0x000e620000000800 */
[----:B---3--:R-:W-:Y:S01]  /*15a50*/  FADD.FTZ R98, R101, R0 ;  /* 0x0000000065627221 */ /* 0x008fe20000010000 */
[-CC-:B------:R-:W-:Y:S01]  /*15a60*/  FFMA.FTZ R152, R125, R9.reuse, -R12.reuse ;  /* 0x000000097d987223 */ /* 0x180fe2000001080c */
[-CC-:B------:R-:W-:Y:S01]  /*15a70*/  FFMA.FTZ R7, R126, R9.reuse, -R12.reuse ;  /* 0x000000097e077223 */ /* 0x180fe2000001080c */
[-CC-:B------:R-:W-:Y:S01]  /*15a80*/  FFMA.FTZ R154, R129, R9.reuse, -R12.reuse ;  /* 0x00000009819a7223 */ /* 0x180fe2000001080c */
[----:B------:R-:W-:-:S03]  /*15a90*/  FFMA.FTZ R12, R130, R9, -R12 ;  /* 0x00000009820c7223 */ /* 0x000fc6000001080c */
        /* <DEDUP_REMOVED lines=83> */
[----:B--2---:R-:W-:Y:S01]  /*15fd0*/  FADD.FTZ R103, R155, R3 ;  /* 0x000000039b677221 */ /* 0x004fe20000010000 */
[----:B0-----:R-:W-:-:S03]  /*15fe0*/  FADD.FTZ R3, R12, R0 ;  /* 0x000000000c037221 */ /* 0x001fc60000010000 */
[----:B-1----:R-:W-:Y:S01]  /*15ff0*/  FADD.FTZ R0, R95, R103 ;  /* 0x000000675f007221 */ /* 0x002fe20000010000 */
[----:B------:R-:W-:Y:S06]  /*16000*/  @!P0 BRA `(.L_x_638) ;  /* 0x0000000000048947 */ /* 0x000fec0003800000 */
[----:B------:R-:W-:Y:S01]  /*16010*/  BPT.TRAP 0x1 ;  /* 0x000000040000795c */ /* 0x000fe20000300000 */
.L_x_638:
[C---:B------:R-:W-:Y:S01]  /*16020*/  ISETP.GT.AND P1, PT, R10.reuse, R182, PT ;  /* 0x000000b60a00720c */ /* 0x040fe20003f24270 */
[----:B------:R-:W-:Y:S01]  /*16030*/  VIADD R10, R10, 0xffffffff ;  /* 0xffffffff0a0a7836 */ /* 0x000fe20000000000 */
[----:B------:R-:W-:Y:S02]  /*16040*/  IADD3 R15, R15, 0x2a860, RZ ;  /* 0x0002a8600f0f7810 */ /* 0x000fe40007ffe0ff */
[----:B------:R-:W-:Y:S01]  /*16050*/  F2FP.F16.F32.PACK_AB R148, R11, R148 ;  /* 0x000000940b94723e */ /* 0x000fe200000000ff */
[----:B------:R-:W-:Y:S01]  /*16060*/  IMAD.MOV.U32 R11, RZ, RZ, R14 ;  /* 0x000000ffff0b7224 */ /* 0x000fe200078e000e */
[----:B------:R-:W-:Y:S02]  /*16070*/  PRMT R15, R183, 0x654, R15 ;  /* 0x00000654b70f7816 */ /* 0x000fe4000000000f */
[----:B------:R-:W-:Y:S01]  /*16080*/  F2FP.F16.F32.PACK_AB R150, R8, R150 ;  /* 0x000000960896723e */ /* 0x000fe200000000ff */
[----:B------:R-:W-:Y:S01]  /*16090*/  IMAD.MOV.U32 R8, RZ, RZ, R174 ;  /* 0x000000ffff087224 */ /* 0x000fe200078e00ae */
[----:B------:R0:W-:Y:S01]  /*160a0*/  SYNCS.ARRIVE.TRANS64.RED.A1T0 RZ, [R15+URZ], RZ ;  /* 0x000000ff0fff79a7 */ /* 0x0001e2000810043f */
        /* <DEDUP_REMOVED lines=24> */
[----:B0-----:R-:W-:Y:S06]  /*16230*/  @P1 BRA `(.L_x_639) ;  /* 0xffffffd800441947 */ /* 0x001fec000383ffff */
.L_x_626:
[----:B------:R-:W-:Y:S05]  /*16240*/  BSYNC B0 ;  /* 0x0000000000007941 */ /* 0x000fea0003800000 */
.L_x_625:
        /* <DEDUP_REMOVED lines=67> */
.L_x_640:
[----:B------:R-:W-:Y:S02]  /*16680*/  LEA R7, R174, R2, 0x3 ;  /* 0x00000002ae077211 */ /* 0x000fe400078e18ff */
[----:B------:R-:W-:-:S04]  /*16690*/  SHF.L.U32 R4, R181, 0x1f, RZ ;  /* 0x0000001fb5047819 */ /* 0x000fc800000006ff */
[----:B------:R0:W1:Y:S01]  /*166a0*/  SYNCS.PHASECHK.TRANS64.TRYWAIT P1, [R7+URZ+0x2a850], R4 ;  /* 0x02a85004070075a7 */ /* 0x000062000802017f */
[----:B------:R-:W-:Y:S05]  /*166b0*/  @!P0 BRA `(.L_x_641) ;  /* 0x0000000000048947 */ /* 0x000fea0003800000 */
[----:B------:R-:W-:Y:S01]  /*166c0*/  BPT.TRAP 0x1 ;  /* 0x000000040000795c */ /* 0x000fe20000300000 */
.L_x_641:
[----:B------:R-:W-:Y:S01]  /*166d0*/  VIADD R2, R2, 0x400 ;  /* 0x0000040002027836 */ /* 0x000fe20000000000 */
[----:B------:R-:W-:Y:S04]  /*166e0*/  BSSY B0, `(.L_x_642) ;  /* 0x0000008000007945 */ /* 0x000fe80003800000 */
[----:B------:R-:W-:-:S04]  /*166f0*/  SHF.R.U32.HI R2, RZ, 0x4, R2 ;  /* 0x00000004ff027819 */ /* 0x000fc80000011602 */
[----:B------:R-:W-:-:S04]  /*16700*/  LOP3.LUT R2, R2, 0x3fff, RZ, 0xc0, !PT ;  /* 0x00003fff02027812 */ /* 0x000fc800078ec0ff */
[----:B------:R-:W-:-:S05]  /*16710*/  LOP3.LUT R5, R2, 0x3000000, RZ, 0xfc, !PT ;  /* 0x0300000002057812 */ /* 0x000fca00078efcff */
[----:B------:R-:W-:Y:S01]  /*16720*/  IMAD R2, R174, 0x600, R5 ;  /* 0x00000600ae027824 */ /* 0x000fe200078e0205 */
[----:B-1----:R-:W-:Y:S06]  /*16730*/  @P1 BRA `(.L_x_643) ;  /* 0x0000000000081947 */ /* 0x002fec0003800000 */
[----:B------:R-:W1:Y:S02]  /*16740*/  SYNCS.PHASECHK.TRANS64.TRYWAIT P1, [R7+URZ+0x2a850], R4 ;  /* 0x02a85004070075a7 */ /* 0x000e64000802017f */
[----:B-1----:R-:W-:Y:S05]  /*16750*/  @!P1 BRA `(.L_x_644) ;  /* 0x000000b4007c9947 */ /* 0x002fea0003800000 */
.L_x_643:
[----:B------:R-:W-:Y:S05]  /*16760*/  BSYNC B0 ;  /* 0x0000000000007941 */ /* 0x000fea0003800000 */
.L_x_642:
[----:B01----:R-:W-:Y:S01]  /*16770*/  IMAD.MOV.U32 R4, RZ, RZ, R2 ;  /* 0x000000ffff047224 */ /* 0x003fe200078e0002 */
[----:B------:R-:W-:Y:S01]  /*16780*/  MOV R5, 0x40000040 ;  /* 0x4000004000057802 */ /* 0x000fe20000000f00 */
[----:B------:R-:W-:-:S03]  /*16790*/  WARPGROUP.ARRIVE ;  /* 0x00000000000079c5 */ /* 0x000fc60000000000 */
[----:B------:R-:W-:Y:S01]  /*167a0*/  R2UR UR6, R4 ;  /* 0x00000000040672ca */ /* 0x000fe200000e0000 */
[----:B------:R-:W-:Y:S01]  /*167b0*/  VIADD R4, R2, 0x80 ;  /* 0x0000008002047836 */ /* 0x000fe20000000000 */
[----:B------:R-:W-:Y:S01]  /*167c0*/  R2UR UR7, R5 ;  /* 0x00000000050772ca */ /* 0x000fe200000e0000 */
[----:B------:R-:W-:-:S12]  /*167d0*/  IMAD.MOV.U32 R5, RZ, RZ, 0x40000040 ;  /* 0x40000040ff057424 */ /* 0x000fd800078e00ff */
[----:B------:R-:W-:Y:S01]  /*167e0*/  HGMMA.64x128x16.F32 R24, R156, gdesc[UR4].tnspB, R24, gsb0 ;  /* 0x41e000049c187df0 */ /* 0x000fe20008000818 */
[----:B------:R-:W-:Y:S02]  /*167f0*/  R2UR UR6, R4 ;  /* 0x00000000040672ca */ /* 0x000fe400000e0000 */
[----:B------:R-:W-:Y:S01]  /*16800*/  R2UR UR7, R5 ;  /* 0x00000000050772ca */ /* 0x000fe200000e0000 */
[----:B------:R-:W-:Y:S01]  /*16810*/  IMAD.MOV.U32 R5, RZ, RZ, 0x40000040 ;  /* 0x40000040ff057424 */ /* 0x000fe200078e00ff */
[----:B------:R-:W-:Y:S01]  /*16820*/  IADD3 R4, R2, 0x100, RZ ;  /* 0x0000010002047810 */ /* 0x000fe20007ffe0ff */
[----:B------:R-:W-:Y:S02]  /*16830*/  WARPGROUP.DEPBAR.LE gsb0, 0x0 ;  /* 0x00008000000079c5 */ /* 0x000fe40000010000 */
[----:B------:R-:W-:-:S08]  /*16840*/  WARPGROUP.ARRIVE ;  /* 0x00000000000079c5 */ /* 0x000fd00000000000 */
        /* <DEDUP_REMOVED lines=18> */
[----:B------:R-:W-:Y:S02]  /*16970*/  IADD3 R4, R2, 0x280, RZ ;  /* 0x0000028002047810 */ /* 0x000fe40007ffe0ff */
[----:B------:R-:W0:Y:S01]  /*16980*/  SHFL.BFLY PT, R2, R3, 0x2, 0x1f ;  /* 0x0c401f0003027f89 */ /* 0x000e2200000e0000 */
[----:B------:R-:W-:Y:S02]  /*16990*/  WARPGROUP.DEPBAR.LE gsb0, 0x0 ;  /* 0x00008000000079c5 */ /* 0x000fe40000010000 */
[----:B------:R-:W-:-:S06]  /*169a0*/  WARPGROUP.ARRIVE ;  /* 0x00000000000079c5 */ /* 0x000fcc0000000000 */
[----:B------:R-:W-:Y:S01]  /*169b0*/  HGMMA.64x128x16.F32 R24, R148, gdesc[UR4].tnspB, R24, gsb0 ;  /* 0x41e0000494187df0 */ /* 0x000fe20008000818 */
[----:B------:R-:W-:Y:S01]  /*169c0*/  R2UR UR6, R4 ;  /* 0x00000000040672ca */ /* 0x000fe200000e0000 */
[----:B0-----:R-:W-:Y:S01]  /*169d0*/  FADD.FTZ R4, R2, R3 ;  /* 0x0000000302047221 */ /* 0x001fe20000010000 */
[----:B------:R-:W-:Y:S01]  /*169e0*/  R2UR UR7, R5 ;  /* 0x00000000050772ca */ /* 0x000fe200000e0000 */
[----:B------:R-:W-:Y:S01]  /*169f0*/  IMAD.MOV.U32 R3, RZ, RZ, -0x800000 ;  /* 0xff800000ff037424 */ /* 0x000fe200078e00ff */
[----:B------:R-:W0:Y:S01]  /*16a00*/  SHFL.BFLY PT, R5, R0, 0x2, 0x1f ;  /* 0x0c401f0000057f89 */ /* 0x000e2200000e0000 */
[----:B------:R-:W-:Y:S01]  /*16a10*/  MOV R2, RZ ;  /* 0x000000ff00027202 */ /* 0x000fe20000000f00 */
[----:B0-----:R-:W-:Y:S01]  /*16a20*/  FADD.FTZ R8, R5, R0 ;  /* 0x0000000005087221 */ /* 0x001fe20000010000 */
        /* <DEDUP_REMOVED lines=20> */
[----:B------:R-:W-:Y:S03]  /*16b70*/  HGMMA.64x128x16.F32 R24, R152, gdesc[UR4].tnspB, R24, gsb0 ;  /* 0x41e0000498187df0 */ /* 0x000fe60008000818 */
[----:B------:R-:W-:Y:S02]  /*16b80*/  WARPGROUP.DEPBAR.LE gsb0, 0x0 ;  /* 0x00008000000079c5 */ /* 0x000fe40000010000 */
[----:B--23--:R-:W-:Y:S05]  /*16b90*/  @!P0 BRA `(.L_x_645) ;  /* 0x0000000000048947 */ /* 0x00cfea0003800000 */
[----:B------:R-:W-:Y:S01]  /*16ba0*/  BPT.TRAP 0x1 ;  /* 0x000000040000795c */ /* 0x000fe20000300000 */
.L_x_645:
[----:B------:R-:W-:Y:S01]  /*16bb0*/  IADD3 R4, R7, 0x2a860, RZ ;  /* 0x0002a86007047810 */ /* 0x000fe20007ffe0ff */
[----:B------:R-:W-:Y:S02]  /*16bc0*/  VIADD R174, R174, 0x1 ;  /* 0x00000001aeae7836 */ /* 0x000fe40000000000 */
[-C--:B------:R-:W-:Y:S01]  /*16bd0*/  FMUL.FTZ R20, R24, R5.reuse ;  /* 0x0000000518147220 */ /* 0x080fe20000410000 */
[-C--:B------:R-:W-:Y:S01]  /*16be0*/  FMUL.FTZ R21, R25, R5.reuse ;  /* 0x0000000519157220 */ /* 0x080fe20000410000 */
[----:B------:R-:W-:Y:S01]  /*16bf0*/  PRMT R4, R183, 0x654, R4 ;  /* 0x00000654b7047816 */ /* 0x000fe20000000004 */
[-C--:B------:R-:W-:Y:S01]  /*16c00*/  FMUL.FTZ R88, R28, R5.reuse ;  /* 0x000000051c587220 */ /* 0x080fe20000410000 */
[----:B------:R-:W-:Y:S01]  /*16c10*/  ISETP.NE.AND P1, PT, R174, 0x2, PT ;  /* 0x00000002ae00780c */ /* 0x000fe20003f25270 */
[-C--:B------:R-:W-:Y:S01]  /*16c20*/  FMUL.FTZ R89, R29, R5.reuse ;  /* 0x000000051d597220 */ /* 0x080fe20000410000 */
[----:B------:R1:W-:Y:S01]  /*16c30*/  SYNCS.ARRIVE.TRANS64.RED.A1T0 RZ, [R4+URZ], RZ ;  /* 0x000000ff04ff79a7 */ /* 0x0003e2000810043f */
[-C--:B------:R-:W-:Y:S01]  /*16c40*/  FMUL.FTZ R90, R32, R5.reuse ;  /* 0x00000005205a7220 */ /* 0x080fe20000410000 */
[-C--:B------:R-:W-:Y:S01]  /*16c50*/  FMUL.FTZ R91, R33, R5.reuse ;  /* 0x00000005215b7220 */ /* 0x080fe20000410000 */
[-C--:B------:R-:W-:Y:S01]  /*16c60*/  FMUL.FTZ R36, R36, R5.reuse ;  /* 0x0000000524247220 */ /* 0x080fe20000410000 */
[-C--:B------:R-:W-:Y:S01]  /*16c70*/  FMUL.FTZ R37, R37, R5.reuse ;  /* 0x0000000525257220 */ /* 0x080fe20000410000 */
[-C--:B------:R-:W-:Y:S01]  /*16c80*/  FMUL.FTZ R40, R40, R5.reuse ;  /* 0x0000000528287220 */ /* 0x080fe20000410000 */
[-C--:B------:R-:W-:Y:S01]  /*16c90*/  FMUL.FTZ R41, R41, R5.reuse ;  /* 0x0000000529297220 */ /* 0x080fe20000410000 */
[-C--:B------:R-:W-:Y:S01]  /*16ca0*/  FMUL.FTZ R44, R44, R5.reuse ;  /* 0x000000052c2c7220 */ /* 0x080fe20000410000 */
[----:B-1----:R-:W-:Y:S01]  /*16cb0*/  SEL R4, RZ, 0x1, P1 ;  /* 0x00000001ff047807 */ /* 0x002fe20000800000 */
        /* <DEDUP_REMOVED lines=22> */
[-C--:B0-----:R-:W-:Y:S01]  /*16e20*/  FMUL.FTZ R94, R26, R2.reuse ;  /* 0x000000021a5e7220 */ /* 0x081fe20000410000 */
        /* <DEDUP_REMOVED lines=31> */
[----:B------:R-:W-:Y:S01]  /*17020*/  LOP3.LUT R181, R181, R4, RZ, 0x3c, !PT ;  /* 0x00000004b5b57212 */ /* 0x000fe200078e3cff */
[----:B------:R-:W-:Y:S01]  /*17030*/  VIADD R191, R191, 0x1 ;  /* 0x00000001bfbf7836 */ /* 0x000fe20000000000 */
[----:B------:R-:W-:-:S07]  /*17040*/  SEL R174, R174, RZ, P1 ;  /* 0x000000ffaeae7207 */ /* 0x000fce0000800000 */
.L_x_567:
[----:B------:R-:W1:Y:S08]  /*17050*/  S2UR UR4, SR_CgaCtaId ;  /* 0x00000000000479c3 */ /* 0x000e700000008800 */
[----:B------:R-:W-:Y:S01]  /*17060*/  BAR.SYNC.DEFER_BLOCKING 0x5, 0x180 ;  /* 0x0146000000007b1d */ /* 0x000fe20000010000 */
[----:B------:R-:W-:-:S05]  /*17070*/  MOV R2, 0x400 ;  /* 0x0000040000027802 */ /* 0x000fca0000000f00 */
[----:B------:R-:W-:Y:S01]  /*17080*/  BSSY B0, `(.L_x_646) ;  /* 0x00002db000007945 */ /* 0x000fe20003800000 */
[----:B-1----:R-:W-:-:S04]  /*17090*/  MOV R183, UR4 ;  /* 0x0000000400b77c02 */ /* 0x002fc80008000f00 */
[----:B------:R-:W-:-:S05]  /*170a0*/  LEA R2, R183, R2, 0x18 ;  /* 0x00000002b7027211 */ /* 0x000fca00078ec0ff */
[----:B------:R1:W2:Y:S01]  /*170b0*/  LDS.128 R144, [R2+0x2a8d0] ;  /* 0x02a8d00002907984 */ /* 0x0002a20000000c00 */
[----:B------:R-:W-:Y:S06]  /*170c0*/  BAR.ARV 0x4, 0x180 ;  /* 0x0106000000007b1d */ /* 0x000fec0000002000 */
[----:B------:R-:W-:Y:S05]  /*170d0*/  @P0 BRA `(.L_x_647) ;  /* 0x00000020006c0947 */ /* 0x000fea0003800000 */
[----:B------:R-:W4:Y:S01]  /*170e0*/  LDL R4, [R1+0x70] ;  /* 0x0000700001047983 */ /* 0x000f220000100800 */
[----:B------:R-:W0:Y:S01]  /*170f0*/  S2R R5, SR_SWINHI ;  /* 0x0000000000057919 */ /* 0x000e220000002f00 */
[----:B------:R-:W-:Y:S01]  /*17100*/  F2FP.F16.F32.PACK_AB R32, R93, R92 ;  /* 0x0000005c5d20723e */ /* 0x000fe200000000ff */
[----:B------:R-:W-:Y:S01]  /*17110*/  ULDC.64 UR6, c[0x0][0xc00] ;  /* 0x0003000000067ab9 */ /* 0x000fe20000000a00 */
[----:B------:R-:W-:Y:S01]  /*17120*/  ULDC.64 UR4, c[0x0][0xc08] ;  /* 0x0003020000047ab9 */ /* 0x000fe20000000a00 */
[----:B------:R-:W2:Y:S01]  /*17130*/  LDL R104, [R1+0x6c] ;  /* 0x00006c0001687983 */ /* 0x000ea20000100800 */
[----:B------:R-:W-:Y:S02]  /*17140*/  MOV R72, R2 ;  /* 0x0000000200487202 */ /* 0x000fe40000000f00 */
[----:B0-----:R-:W-:Y:S01]  /*17150*/  MOV R73, R5 ;  /* 0x0000000500497202 */ /* 0x001fe20000000f00 */
[----:B------:R-:W-:Y:S02]  /*17160*/  BAR.SYNC.DEFER_BLOCKING 0x1, 0x100 ;  /* 0x0044000000007b1d */ /* 0x000fe40000010000 */
[----:B----4-:R-:W-:-:S03]  /*17170*/  IMAD.WIDE R8, R4, 0x2, R72 ;  /* 0x0000000204087825 */ /* 0x010fc600078e0248 */
[C---:B------:R-:W-:Y:S02]  /*17180*/  LOP3.LUT R11, R8.reuse, 0x380, RZ, 0xc0, !PT ;  /* 0x00000380080b7812 */ /* 0x040fe400078ec0ff */
[C---:B------:R-:W-:Y:S02]  /*17190*/  IADD3 R35, P4, R8.reuse, 0x60, RZ ;  /* 0x0000006008237810 */ /* 0x040fe40007f9e0ff */
[----:B------:R-:W-:Y:S02]  /*171a0*/  SHF.R.U64 R11, R11, 0x3, RZ ;  /* 0x000000030b0b7819 */ /* 0x000fe400000012ff */
[C---:B------:R-:W-:Y:S02]  /*171b0*/  IADD3 R14, P3, R8.reuse, 0x4000, RZ ;  /* 0x00004000080e7810 */ /* 0x040fe40007f7e0ff */
[C---:B---3--:R-:W-:Y:S02]  /*171c0*/  IADD3 R31, P6, R8.reuse, 0x20, RZ ;  /* 0x00000020081f7810 */ /* 0x048fe40007fde0ff */
[----:B------:R-:W-:-:S02]  /*171d0*/  IADD3 R33, P5, R8, 0x40, RZ ;  /* 0x0000004008217810 */ /* 0x000fc40007fbe0ff */
[C---:B------:R-:W-:Y:S02]  /*171e0*/  IADD3 R101, P2, R8.reuse, 0x4020, RZ ;  /* 0x0000402008657810 */ /* 0x040fe40007f5e0ff */
[C---:B------:R-:W-:Y:S02]  /*171f0*/  IADD3 R103, P1, R8.reuse, 0x4040, RZ ;  /* 0x0000404008677810 */ /* 0x040fe40007f3e0ff */
[----:B------:R-:W-:Y:S02]  /*17200*/  IADD3 R105, P0, R8, 0x4060, RZ ;  /* 0x0000406008697810 */ /* 0x000fe40007f1e0ff */
[----:B------:R-:W-:Y:S02]  /*17210*/  LOP3.LUT R8, R11, R8, RZ, 0x3c, !PT ;  /* 0x000000080b087212 */ /* 0x000fe400078e3cff */
[----:B------:R-:W-:Y:S02]  /*17220*/  LOP3.LUT R10, R35, 0x380, RZ, 0xc0, !PT ;  /* 0x00000380230a7812 */ /* 0x000fe400078ec0ff */
[----:B------:R-:W-:-:S02]  /*17230*/  LOP3.LUT R11, R14, 0x380, RZ, 0xc0, !PT ;  /* 0x000003800e0b7812 */ /* 0x000fc400078ec0ff */
[----:B------:R-:W-:Y:S02]  /*17240*/  LOP3.LUT R4, R31, 0x380, RZ, 0xc0, !PT ;  /* 0x000003801f047812 */ /* 0x000fe400078ec0ff */
[----:B------:R-:W-:Y:S02]  /*17250*/  LOP3.LUT R6, R33, 0x380, RZ, 0xc0, !PT ;  /* 0x0000038021067812 */ /* 0x000fe400078ec0ff */
[----:B------:R-:W-:Y:S02]  /*17260*/  SHF.R.U64 R10, R10, 0x3, RZ ;  /* 0x000000030a0a7819 */ /* 0x000fe400000012ff */
[----:B------:R-:W-:Y:S02]  /*17270*/  SHF.R.U64 R11, R11, 0x3, RZ ;  /* 0x000000030b0b7819 */ /* 0x000fe400000012ff */
[----:B------:R-:W-:Y:S02]  /*17280*/  SHF.R.U64 R4, R4, 0x3, RZ ;  /* 0x0000000304047819 */ /* 0x000fe400000012ff */
[----:B------:R-:W-:Y:S01]  /*17290*/  SHF.R.U64 R6, R6, 0x3, RZ ;  /* 0x0000000306067819 */ /* 0x000fe200000012ff */
[--C-:B------:R-:W-:Y:S01]  /*172a0*/  IMAD.X R5, RZ, RZ, R9.reuse, P6 ;  /* 0x000000ffff057224 */ /* 0x100fe200030e0609 */
[----:B------:R-:W-:Y:S01]  /*172b0*/  LOP3.LUT R24, R101, 0x380, RZ, 0xc0, !PT ;  /* 0x0000038065187812 */ /* 0x000fe200078ec0ff */
[--C-:B------:R-:W-:Y:S01]  /*172c0*/  IMAD.X R7, RZ, RZ, R9.reuse, P5 ;  /* 0x000000ffff077224 */ /* 0x100fe200028e0609 */
[----:B------:R-:W-:Y:S01]  /*172d0*/  LOP3.LUT R26, R103, 0x380, RZ, 0xc0, !PT ;  /* 0x00000380671a7812 */ /* 0x000fe200078ec0ff */
[--C-:B------:R-:W-:Y:S01]  /*172e0*/  IMAD.X R15, RZ, RZ, R9.reuse, P3 ;  /* 0x000000ffff0f7224 */ /* 0x100fe200018e0609 */
[-C--:B------:R-:W-:Y:S01]  /*172f0*/  IADD3.X R13, RZ, R9.reuse, RZ, P4, !PT ;  /* 0x00000009ff0d7210 */ /* 0x080fe200027fe4ff */
[--C-:B------:R-:W-:Y:S01]  /*17300*/  IMAD.X R25, RZ, RZ, R9.reuse, P2 ;  /* 0x000000ffff197224 */ /* 0x100fe200010e0609 */
[----:B------:R-:W-:Y:S01]  /*17310*/  IADD3.X R27, RZ, R9, RZ, P1, !PT ;  /* 0x00000009ff1b7210 */ /* 0x000fe20000ffe4ff */
[----:B------:R-:W-:Y:S01]  /*17320*/  IMAD.X R29, RZ, RZ, R9, P0 ;  /* 0x000000ffff1d7224 */ /* 0x000fe200000e0609 */
[----:B------:R-:W-:-:S02]  /*17330*/  LOP3.LUT R12, R10, R35, RZ, 0x3c, !PT ;  /* 0x000000230a0c7212 */ /* 0x000fc400078e3cff */
[----:B------:R-:W-:Y:S02]  /*17340*/  LOP3.LUT R14, R11, R14, RZ, 0x3c, !PT ;  /* 0x0000000e0b0e7212 */ /* 0x000fe400078e3cff */
[----:B------:R-:W-:Y:S02]  /*17350*/  MOV R30, R8 ;  /* 0x00000008001e7202 */ /* 0x000fe40000000f00 */
[----:B------:R-:W-:Y:S02]  /*17360*/  LOP3.LUT R28, R105, 0x380, RZ, 0xc0, !PT ;  /* 0x00000380691c7812 */ /* 0x000fe400078ec0ff */
[----:B------:R-:W-:Y:S02]  /*17370*/  LOP3.LUT R4, R4, R31, RZ, 0x3c, !PT ;  /* 0x0000001f04047212 */ /* 0x000fe400078e3cff */
[----:B------:R-:W-:Y:S02]  /*17380*/  LOP3.LUT R6, R6, R33, RZ, 0x3c, !PT ;  /* 0x0000002106067212 */ /* 0x000fe400078e3cff */
[----:B------:R-:W-:-:S02]  /*17390*/  F2FP.F16.F32.PACK_AB R8, R21, R20 ;  /* 0x000000141508723e */ /* 0x000fc400000000ff */
[----:B------:R-:W-:Y:S02]  /*173a0*/  F2FP.F16.F32.PACK_AB R9, R95, R94 ;  /* 0x0000005e5f09723e */ /* 0x000fe400000000ff */
[----:B------:R-:W-:Y:S02]  /*173b0*/  F2FP.F16.F32.PACK_AB R10, R89, R88 ;  /* 0x00000058590a723e */ /* 0x000fe400000000ff */
[----:B------:R-:W-:Y:S02]  /*173c0*/  F2FP.F16.F32.PACK_AB R11, R97, R96 ;  /* 0x00000060610b723e */ /* 0x000fe400000000ff */
[----:B------:R-:W-:Y:S02]  /*173d0*/  SHF.R.U64 R24, R24, 0x3, RZ ;  /* 0x0000000318187819 */ /* 0x000fe400000012ff */
[----:B------:R-:W-:Y:S02]  /*173e0*/  SHF.R.U64 R26, R26, 0x3, RZ ;  /* 0x000000031a1a7819 */ /* 0x000fe400000012ff */
[----:B------:R-:W-:Y:S01]  /*173f0*/  SHF.R.U64 R28, R28, 0x3, RZ ;  /* 0x000000031c1c7819 */ /* 0x000fe200000012ff */
[----:B------:R0:W-:Y:S01]  /*17400*/  STSM.16.M88.4 [R30], R8 ;  /* 0x000000081e007844 */ /* 0x0001e20000000200 */
[----:B------:R-:W-:-:S02]  /*17410*/  MOV R33, R4 ;  /* 0x0000000400217202 */ /* 0x000fc40000000f00 */
[----:B------:R-:W-:Y:S02]  /*17420*/  MOV R34, R6 ;  /* 0x0000000600227202 */ /* 0x000fe40000000f00 */
[----:B------:R-:W-:Y:S02]  /*17430*/  F2FP.F16.F32.PACK_AB R4, R91, R90 ;  /* 0x0000005a5b04723e */ /* 0x000fe400000000ff */
[----:B------:R-:W-:Y:S02]  /*17440*/  F2FP.F16.F32.PACK_AB R5, R99, R98 ;  /* 0x000000626305723e */ /* 0x000fe400000000ff */
[----:B------:R-:W-:Y:S02]  /*17450*/  F2FP.F16.F32.PACK_AB R6, R37, R36 ;  /* 0x000000242506723e */ /* 0x000fe400000000ff */
[----:B------:R-:W-:Y:S02]  /*17460*/  F2FP.F16.F32.PACK_AB R7, R39, R38 ;  /* 0x000000262707723e */ /* 0x000fe400000000ff */
[----:B------:R-:W-:-:S02]  /*17470*/  LOP3.LUT R24, R24, R101, RZ, 0x3c, !PT ;  /* 0x0000006518187212 */ /* 0x000fc400078e3cff */
[----:B------:R-:W-:Y:S02]  /*17480*/  LOP3.LUT R26, R26, R103, RZ, 0x3c, !PT ;  /* 0x000000671a1a7212 */ /* 0x000fe400078e3cff */
[----:B------:R-:W-:Y:S02]  /*17490*/  MOV R35, R12 ;  /* 0x0000000c00237202 */ /* 0x000fe40000000f00 */
[----:B------:R-:W-:Y:S02]  /*174a0*/  MOV R100, R14 ;  /* 0x0000000e00647202 */ /* 0x000fe40000000f00 */
[----:B0-----:R-:W-:Y:S02]  /*174b0*/  F2FP.F16.F32.PACK_AB R8, R41, R40 ;  /* 0x000000282908723e */ /* 0x001fe400000000ff */
[----:B------:R-:W-:Y:S02]  /*174c0*/  F2FP.F16.F32.PACK_AB R9, R43, R42 ;  /* 0x0000002a2b09723e */ /* 0x000fe400000000ff */
[----:B------:R-:W-:-:S02]  /*174d0*/  F2FP.F16.F32.PACK_AB R10, R45, R44 ;  /* 0x0000002c2d0a723e */ /* 0x000fc400000000ff */
[----:B------:R-:W-:Y:S02]  /*174e0*/  F2FP.F16.F32.PACK_AB R11, R47, R46 ;  /* 0x0000002e2f0b723e */ /* 0x000fe400000000ff */
[----:B------:R-:W-:Y:S02]  /*174f0*/  LOP3.LUT R28, R28, R105, RZ, 0x3c, !PT ;  /* 0x000000691c1c7212 */ /* 0x000fe400078e3cff */
[----:B------:R-:W-:Y:S02]  /*17500*/  F2FP.F16.F32.PACK_AB R12, R49, R48 ;  /* 0x00000030310c723e */ /* 0x000fe400000000ff */
[----:B------:R-:W-:Y:S02]  /*17510*/  F2FP.F16.F32.PACK_AB R13, R51, R50 ;  /* 0x00000032330d723e */ /* 0x000fe400000000ff */
[----:B------:R-:W-:Y:S02]  /*17520*/  F2FP.F16.F32.PACK_AB R14, R53, R52 ;  /* 0x00000034350e723e */ /* 0x000fe400000000ff */
[----:B------:R-:W-:Y:S01]  /*17530*/  F2FP.F16.F32.PACK_AB R15, R55, R54 ;  /* 0x00000036370f723e */ /* 0x000fe200000000ff */
[----:B------:R0:W-:Y:S01]  /*17540*/  STSM.16.M88.4 [R33], R4 ;  /* 0x0000000421007844 */ /* 0x0001e20000000200 */
[----:B------:R-:W-:-:S02]  /*17550*/  MOV R101, R24 ;  /* 0x0000001800657202 */ /* 0x000fc40000000f00 */
[----:B------:R-:W-:Y:S01]  /*17560*/  MOV R103, R26 ;  /* 0x0000001a00677202 */ /* 0x000fe20000000f00 */
[----:B------:R-:W-:Y:S01]  /*17570*/  STSM.16.M88.4 [R34], R8 ;  /* 0x0000000822007844 */ /* 0x000fe20000000200 */
[----:B------:R-:W-:Y:S02]  /*17580*/  F2FP.F16.F32.PACK_AB R24, R57, R56 ;  /* 0x000000383918723e */ /* 0x000fe400000000ff */
[----:B------:R-:W-:Y:S01]  /*17590*/  F2FP.F16.F32.PACK_AB R25, R59, R58 ;  /* 0x0000003a3b19723e */ /* 0x000fe200000000ff */
[----:B------:R3:W-:Y:S01]  /*175a0*/  STSM.16.M88.4 [R35], R12 ;  /* 0x0000000c23007844 */ /* 0x0007e20000000200 */
[----:B------:R-:W-:Y:S02]  /*175b0*/  F2FP.F16.F32.PACK_AB R26, R61, R60 ;  /* 0x0000003c3d1a723e */ /* 0x000fe400000000ff */
[----:B------:R-:W-:Y:S02]  /*175c0*/  F2FP.F16.F32.PACK_AB R27, R63, R62 ;  /* 0x0000003e3f1b723e */ /* 0x000fe400000000ff */
[----:B------:R-:W-:-:S02]  /*175d0*/  MOV R102, R28 ;  /* 0x0000001c00667202 */ /* 0x000fc40000000f00 */
[----:B------:R-:W-:Y:S02]  /*175e0*/  F2FP.F16.F32.PACK_AB R28, R65, R64 ;  /* 0x00000040411c723e */ /* 0x000fe400000000ff */
[----:B------:R-:W-:Y:S02]  /*175f0*/  F2FP.F16.F32.PACK_AB R29, R67, R66 ;  /* 0x00000042431d723e */ /* 0x000fe400000000ff */
[----:B------:R-:W-:Y:S02]  /*17600*/  F2FP.F16.F32.PACK_AB R30, R69, R68 ;  /* 0x00000044451e723e */ /* 0x000fe400000000ff */
[----:B------:R-:W-:Y:S02]  /*17610*/  F2FP.F16.F32.PACK_AB R31, R71, R70 ;  /* 0x00000046471f723e */ /* 0x000fe400000000ff */
[----:B0-----:R-:W-:Y:S01]  /*17620*/  F2FP.F16.F32.PACK_AB R33, R75, R74 ;  /* 0x0000004a4b21723e */ /* 0x001fe200000000ff */
[----:B---3--:R-:W0:Y:S01]  /*17630*/  LDC.64 R14, c[0x0][0xba8] ;  /* 0x0002ea00ff0e7b82 */ /* 0x008e220000000a00 */
[----:B------:R-:W-:-:S02]  /*17640*/  F2FP.F16.F32.PACK_AB R34, R77, R76 ;  /* 0x0000004c4d22723e */ /* 0x000fc400000000ff */
[----:B------:R-:W-:Y:S02]  /*17650*/  F2FP.F16.F32.PACK_AB R35, R79, R78 ;  /* 0x0000004e4f23723e */ /* 0x000fe400000000ff */
[----:B------:R-:W-:Y:S02]  /*17660*/  F2FP.F16.F32.PACK_AB R4, R81, R80 ;  /* 0x000000505104723e */ /* 0x000fe400000000ff */
[----:B------:R-:W-:Y:S02]  /*17670*/  F2FP.F16.F32.PACK_AB R5, R83, R82 ;  /* 0x000000525305723e */ /* 0x000fe400000000ff */
[----:B------:R-:W-:Y:S02]  /*17680*/  F2FP.F16.F32.PACK_AB R6, R85, R84 ;  /* 0x000000545506723e */ /* 0x000fe400000000ff */
[----:B------:R-:W-:Y:S01]  /*17690*/  F2FP.F16.F32.PACK_AB R7, R87, R86 ;  /* 0x000000565707723e */ /* 0x000fe200000000ff */
[----:B------:R3:W-:Y:S04]  /*176a0*/  STSM.16.M88.4 [R100], R24 ;  /* 0x0000001864007844 */ /* 0x0007e80000000200 */
[----:B------:R-:W-:Y:S04]  /*176b0*/  STSM.16.M88.4 [R101], R28 ;  /* 0x0000001c65007844 */ /* 0x000fe80000000200 */
[----:B------:R-:W-:Y:S04]  /*176c0*/  STSM.16.M88.4 [R103], R32 ;  /* 0x0000002067007844 */ /* 0x000fe80000000200 */
[----:B------:R4:W-:Y:S01]  /*176d0*/  STSM.16.M88.4 [R102], R4 ;  /* 0x0000000466007844 */ /* 0x0009e20000000200 */
[----:B------:R-:W-:Y:S01]  /*176e0*/  BAR.SYNC.DEFER_BLOCKING 0x1, 0x100 ;  /* 0x0044000000007b1d */ /* 0x000fe20000010000 */
[----:B------:R-:W-:-:S04]  /*176f0*/  ISETP.NE.U32.AND P0, PT, RZ, UR6, PT ;  /* 0x00000006ff007c0c */ /* 0x000fc8000bf05070 */
[----:B------:R-:W-:Y:S02]  /*17700*/  ISETP.NE.AND.EX P0, PT, RZ, UR7, PT, P0 ;  /* 0x00000007ff007c0c */ /* 0x000fe4000bf05300 */
[----:B------:R-:W-:Y:S01]  /*17710*/  IADD3 R8, P1, R189, UR6, RZ ;  /* 0x00000006bd087c10 */ /* 0x000fe2000ff3e0ff */
[----:B---3--:R-:W-:-:S03]  /*17720*/  IMAD.MOV.U32 R100, RZ, RZ, RZ ;  /* 0x000000ffff647224 */ /* 0x008fc600078e00ff */
[----:B------:R-:W-:Y:S01]  /*17730*/  IADD3.X R9, R190, UR7, RZ, P1, !PT ;  /* 0x00000007be097c10 */ /* 0x000fe20008ffe4ff */
[----:B------:R-:W-:Y:S01]  /*17740*/  IMAD.MOV.U32 R24, RZ, RZ, 0x9b8 ;  /* 0x000009b8ff187424 */ /* 0x000fe200078e00ff */
[----:B----4-:R-:W3:Y:S05]  /*17750*/  LDC R102, c[0x0][0xbe8] ;  /* 0x0002fa00ff667b82 */ /* 0x010eea0000000800 */
[----:B------:R-:W4:Y:S01]  /*17760*/  @P0 LDG.E R100, desc[UR56][R8.64] ;  /* 0x0000003808640981 */ /* 0x000f22000c1e1900 */
[----:B------:R-:W-:-:S04]  /*17770*/  ISETP.NE.U32.AND P1, PT, RZ, UR4, PT ;  /* 0x00000004ff007c0c */ /* 0x000fc8000bf25070 */
[----:B------:R-:W-:-:S13]  /*17780*/  ISETP.NE.AND.EX P1, PT, RZ, UR5, PT, P1 ;  /* 0x00000005ff007c0c */ /* 0x000fda000bf25310 */
[----:B------:R-:W-:Y:S01]  /*17790*/  @P1 IADD3 R4, P2, R189, UR4, RZ ;  /* 0x00000004bd041c10 */ /* 0x000fe2000ff5e0ff */
[----:B------:R-:W-:-:S03]  /*177a0*/  ULDC UR4, c[0x0][0xa88] ;  /* 0x0002a20000047ab9 */ /* 0x000fc60000000800 */
[----:B------:R-:W-:Y:S02]  /*177b0*/  @P1 IADD3.X R5, R190, UR5, RZ, P2, !PT ;  /* 0x00000005be051c10 */ /* 0x000fe400097fe4ff */
[C---:B------:R-:W-:Y:S02]  /*177c0*/  ISETP.NE.AND P2, PT, R187.reuse, RZ, PT ;  /* 0x000000ffbb00720c */ /* 0x040fe40003f45270 */
[----:B------:R-:W-:Y:S01]  /*177d0*/  MOV R101, UR4 ;  /* 0x0000000400657c02 */ /* 0x000fe20008000f00 */
[----:B------:R-:W-:Y:S02]  /*177e0*/  ULDC UR4, c[0x0][0xad4] ;  /* 0x0002b50000047ab9 */ /* 0x000fe40000000800 */
[----:B------:R-:W-:Y:S02]  /*177f0*/  SEL R187, R187, UR4, P2 ;  /* 0x00000004bbbb7c07 */ /* 0x000fe40009000000 */
[----:B---3--:R-:W-:Y:S01]  /*17800*/  ISETP.NE.AND P4, PT, R102, 0x1, PT ;  /* 0x000000016600780c */ /* 0x008fe20003f85270 */
[----:B------:R3:W5:Y:S01]  /*17810*/  @P1 LDG.E R101, desc[UR56][R4.64] ;  /* 0x0000003804651981 */ /* 0x000762000c1e1900 */
[----:B------:R-:W-:-:S04]  /*17820*/  ISETP.GT.AND P3, PT, R187, 0x1, PT ;  /* 0x00000001bb00780c */ /* 0x000fc80003f64270 */
[----:B------:R-:W-:-:S04]  /*17830*/  SEL R24, R24, 0x978, P3 ;  /* 0x0000097818187807 */ /* 0x000fc80001800000 */
[----:B------:R-:W1:Y:S08]  /*17840*/  LDC.64 R6, c[0x0][R24+0x220] ;  /* 0x0000880018067b82 */ /* 0x000e700000000a00 */
[----:B------:R-:W2:Y:S08]  /*17850*/  LDC.64 R10, c[0x0][R24+0x218] ;  /* 0x00008600180a7b82 */ /* 0x000eb00000000a00 */
[----:B------:R-:W2:Y:S01]  /*17860*/  LDC.64 R12, c[0x0][R24+0x228] ;  /* 0x00008a00180c7b82 */ /* 0x000ea20000000a00 */
[----:B------:R-:W-:-:S07]  /*17870*/  ISETP.NE.U32.AND P2, PT, RZ, UR6, PT ;  /* 0x00000006ff007c0c */ /* 0x000fce000bf45070 */
[----:B---3--:R3:W3:Y:S01]  /*17880*/  LDC.64 R4, c[0x0][R24+0x210] ;  /* 0x0000840018047b82 */ /* 0x0086e20000000a00 */
[----:B------:R-:W-:-:S07]  /*17890*/  ISETP.NE.AND.EX P2, PT, RZ, UR7, PT, P2 ;  /* 0x00000007ff007c0c */ /* 0x000fce000bf45320 */
[----:B------:R-:W3:Y:S01]  /*178a0*/  @P4 LDC R26, c[0x0][0xbec] ;  /* 0x0002fb00ff1a4b82 */ /* 0x000ee20000000800 */
[----:B------:R-:W-:-:S07]  /*178b0*/  SEL R188, R188, RZ, !P2 ;  /* 0x000000ffbcbc7207 */ /* 0x000fce0005000000 */
[----:B------:R-:W3:Y:S01]  /*178c0*/  @P4 LDC R33, c[0x0][0xbf0] ;  /* 0x0002fc00ff214b82 */ /* 0x000ee20000000800 */
[----:B------:R-:W-:Y:S01]  /*178d0*/  SEL R25, R216, RZ, !P2 ;  /* 0x000000ffd8197207 */ /* 0x000fe20005000000 */
[----:B-1----:R-:W-:-:S06]  /*178e0*/  IMAD R7, R7, R188, RZ ;  /* 0x000000bc07077224 */ /* 0x002fcc00078e02ff */
[----:B0-----:R-:W0:Y:S01]  /*178f0*/  @!P3 LDC R14, c[0x0][0xb50] ;  /* 0x0002d400ff0ebb82 */ /* 0x001e220000000800 */
[C---:B------:R-:W-:Y:S02]  /*17900*/  IMAD R31, R6.reuse, R25, R7 ;  /* 0x00000019061f7224 */ /* 0x040fe400078e0207 */
[----:B------:R-:W-:-:S05]  /*17910*/  IMAD.WIDE.U32 R6, R6, R188, RZ ;  /* 0x000000bc06067225 */ /* 0x000fca00078e00ff */
[----:B------:R-:W1:Y:S01]  /*17920*/  @!P3 LDC R15, c[0x0][0xb54] ;  /* 0x0002d500ff0fbb82 */ /* 0x000e620000000800 */
[-C--:B--2---:R-:W-:Y:S02]  /*17930*/  IMAD R29, R11, R162.reuse, RZ ;  /* 0x000000a20b1d7224 */ /* 0x084fe400078e02ff */
[----:B------:R-:W-:-:S04]  /*17940*/  IMAD.WIDE.U32 R10, R10, R162, RZ ;  /* 0x000000a20a0a7225 */ /* 0x000fc800078e00ff */
[----:B------:R-:W-:Y:S01]  /*17950*/  IMAD R25, R192, 0x80, R104 ;  /* 0x00000080c0197824 */ /* 0x000fe200078e0268 */
[----:B------:R-:W-:Y:S02]  /*17960*/  SEL R27, R200, RZ, P3 ;  /* 0x000000ffc81b7207 */ /* 0x000fe40001800000 */
[----:B------:R-:W-:Y:S01]  /*17970*/  IADD3 R28, R11, R29, RZ ;  /* 0x0000001d0b1c7210 */ /* 0x000fe20007ffe0ff */
[----:B------:R-:W-:Y:S02]  /*17980*/  IMAD.IADD R11, R7, 0x1, R31 ;  /* 0x00000001070b7824 */ /* 0x000fe400078e021f */
[----:B------:R-:W-:Y:S02]  /*17990*/  IMAD.MOV.U32 R7, RZ, RZ, R25 ;  /* 0x000000ffff077224 */ /* 0x000fe400078e0019 */
[-C--:B------:R-:W-:Y:S02]  /*179a0*/  IMAD R29, R13, R27.reuse, RZ ;  /* 0x0000001b0d1d7224 */ /* 0x080fe400078e02ff */
[----:B------:R-:W-:-:S04]  /*179b0*/  IMAD.WIDE.U32 R12, R12, R27, RZ ;  /* 0x0000001b0c0c7225 */ /* 0x000fc800078e00ff */
[----:B------:R-:W-:Y:S01]  /*179c0*/  IMAD.IADD R29, R13, 0x1, R29 ;  /* 0x000000010d1d7824 */ /* 0x000fe200078e021d */
[--C-:B----4-:R-:W-:Y:S01]  /*179d0*/  IADD3 R10, P2, P5, R6, R10, R100.reuse ;  /* 0x0000000a060a7210 */ /* 0x110fe20007d5e064 */
[----:B---3--:R-:W-:Y:S01]  /*179e0*/  @P4 IMAD.HI.U32 R6, R25, R26, RZ ;  /* 0x0000001a19064227 */ /* 0x008fe200078e00ff */
[----:B------:R-:W-:-:S04]  /*179f0*/  SHF.R.S32.HI R103, RZ, 0x1f, R100 ;  /* 0x0000001fff677819 */ /* 0x000fc80000011464 */
[----:B------:R-:W-:-:S04]  /*17a00*/  @P4 SHF.R.U32.HI R7, RZ, R33, R6 ;  /* 0x00000021ff074219 */ /* 0x000fc80000011606 */
[----:B------:R-:W-:Y:S02]  /*17a10*/  IADD3 R24, -R7, RZ, RZ ;  /* 0x000000ff07187210 */ /* 0x000fe40007ffe1ff */
[----:B------:R-:W-:Y:S02]  /*17a20*/  IADD3.X R11, R11, R28, R103, P2, P5 ;  /* 0x0000001c0b0b7210 */ /* 0x000fe400017ea467 */
[----:B------:R-:W-:Y:S02]  /*17a30*/  IADD3 R12, P2, P5, R7, R10, R12 ;  /* 0x0000000a070c7210 */ /* 0x000fe40007d5e00c */
[----:B------:R-:W-:Y:S01]  /*17a40*/  SHF.R.S32.HI R6, RZ, 0x1f, R7 ;  /* 0x0000001fff067819 */ /* 0x000fe20000011407 */
[----:B------:R-:W-:-:S03]  /*17a50*/  IMAD R7, R102, R24, R25 ;  /* 0x0000001866077224 */ /* 0x000fc600078e0219 */
[----:B------:R-:W-:Y:S01]  /*17a60*/  IADD3.X R13, R6, R11, R29, P2, P5 ;  /* 0x0000000b060d7210 */ /* 0x000fe200017ea41d */
[-C--:B------:R-:W-:Y:S01]  /*17a70*/  IMAD R5, R5, R7.reuse, RZ ;  /* 0x0000000705057224 */ /* 0x080fe200078e02ff */
[----:B------:R-:W-:Y:S01]  /*17a80*/  SHF.R.S32.HI R11, RZ, 0x1f, R7 ;  /* 0x0000001fff0b7819 */ /* 0x000fe20000011407 */
[----:B------:R-:W-:-:S04]  /*17a90*/  IMAD.WIDE.U32 R12, R4, R7, R12 ;  /* 0x00000007040c7225 */ /* 0x000fc800078e000c */
[----:B------:R-:W-:Y:S01]  /*17aa0*/  IMAD R5, R4, R11, R5 ;  /* 0x0000000b04057224 */ /* 0x000fe200078e0205 */
[----:B0-----:R-:W-:-:S03]  /*17ab0*/  LEA R14, P2, R12, R14, 0x2 ;  /* 0x0000000e0c0e7211 */ /* 0x001fc600078410ff */
[----:B------:R-:W-:-:S05]  /*17ac0*/  IMAD.IADD R4, R13, 0x1, R5 ;  /* 0x000000010d047824 */ /* 0x000fca00078e0205 */
[----:B-1----:R-:W-:Y:S01]  /*17ad0*/  LEA.HI.X R15, R12, R15, R4, 0x2, P2 ;  /* 0x0000000f0c0f7211 */ /* 0x002fe200010f1404 */
[----:B------:R-:W-:Y:S06]  /*17ae0*/  @P1 BRA `(.L_x_648) ;  /* 0x0000000000101947 */ /* 0x000fec0003800000 */
[----:B------:R-:W-:Y:S05]  /*17af0*/  @!P0 BRA `(.L_x_648) ;  /* 0x00000000000c8947 */ /* 0x000fea0003800000 */
[----:B------:R-:W2:Y:S04]  /*17b00*/  LDG.E R4, desc[UR56][R8.64] ;  /* 0x0000003808047981 */ /* 0x000ea8000c1e1900 */
[----:B-----5:R-:W2:Y:S02]  /*17b10*/  LDG.E R101, desc[UR56][R8.64+0x4] ;  /* 0x0000043808657981 */ /* 0x020ea4000c1e1900 */
[----:B--2---:R-:W-:-:S07]  /*17b20*/  IADD3 R101, -R4, R101, RZ ;  /* 0x0000006504657210 */ /* 0x004fce0007ffe1ff */
.L_x_648:
[----:B------:R-:W2:Y:S01]  /*17b30*/  LDL R8, [R1+0x68] ;  /* 0x0000680001087983 */ /* 0x000ea20000100800 */
[----:B-----5:R-:W-:Y:S01]  /*17b40*/  IMAD R101, R101, R102, RZ ;  /* 0x0000006665657224 */ /* 0x020fe200078e02ff */
[----:B------:R-:W-:Y:S02]  /*17b50*/  LOP3.LUT P0, RZ, R220, 0x3, RZ, 0xc0, !PT ;  /* 0x00000003dcff7812 */ /* 0x000fe4000780c0ff */
[----:B------:R-:W-:Y:S04]  /*17b60*/  SHFL.IDX PT, R4, R14, RZ, 0x1c1f ;  /* 0x001c1fff0e047589 */ /* 0x000fe800000e0000 */
[----:B------:R-:W0:Y:S04]  /*17b70*/  SHFL.IDX PT, R5, R15, RZ, 0x1c1f ;  /* 0x001c1fff0f057589 */ /* 0x000e2800000e0000 */
[----:B------:R-:W-:Y:S04]  /*17b80*/  SHFL.IDX PT, R6, R14, 0x1, 0x1c1f ;  /* 0x003c1f000e067f89 */ /* 0x000fe800000e0000 */
[----:B------:R-:W1:Y:S01]  /*17b90*/  SHFL.IDX PT, R7, R15, 0x1, 0x1c1f ;  /* 0x003c1f000f077f89 */ /* 0x000e6200000e0000 */
[----:B--2---:R-:W-:-:S04]  /*17ba0*/  IMAD R8, R192, 0x80, R8 ;  /* 0x00000080c0087824 */ /* 0x004fc800078e0208 */
[C---:B------:R-:W-:Y:S01]  /*17bb0*/  VIADD R12, R8.reuse, 0x8 ;  /* 0x00000008080c7836 */ /* 0x040fe20000000000 */
[----:B------:R-:W-:-:S04]  /*17bc0*/  ISETP.GE.OR P1, PT, R8, R101, P0 ;  /* 0x000000650800720c */ /* 0x000fc80000726670 */
[----:B------:R-:W-:-:S09]  /*17bd0*/  ISETP.GE.OR P0, PT, R12, R101, P0 ;  /* 0x000000650c00720c */ /* 0x000fd20000706670 */
[----:B0-----:R0:W-:Y:S04]  /*17be0*/  @!P1 ST.E desc[UR56][R4.64], R3 ;  /* 0x0000000304009985 */ /* 0x0011e8000c101938 */
[----:B-1----:R0:W-:Y:S01]  /*17bf0*/  @!P0 ST.E desc[UR56][R6.64], R0 ;  /* 0x0000000006008985 */ /* 0x0021e2000c101938 */
[----:B------:R-:W-:Y:S05]  /*17c00*/  @P3 BRA `(.L_x_649) ;  /* 0x0000000800843947 */ /* 0x000fea0003800000 */
[----:B0-----:R-:W-:Y:S01]  /*17c10*/  LEA R3, R217, R184, 0x6 ;  /* 0x000000b8d9037211 */ /* 0x001fe200078e30ff */
[----:B------:R-:W0:Y:S01]  /*17c20*/  @P4 LDC R47, c[0x0][0xbec] ;  /* 0x0002fb00ff2f4b82 */ /* 0x000e220000000800 */
[----:B------:R-:W-:-:S03]  /*17c30*/  ULDC.64 UR4, c[0x0][0xaa0] ;  /* 0x0002a80000047ab9 */ /* 0x000fc60000000a00 */
[----:B------:R-:W-:-:S04]  /*17c40*/  IMAD.WIDE R72, R3, 0x2, R72 ;  /* 0x0000000203487825 */ /* 0x000fc800078e0248 */
[----:B------:R-:W1:Y:S01]  /*17c50*/  @P4 LDC R49, c[0x0][0xbf0] ;  /* 0x0002fc00ff314b82 */ /* 0x000e620000000800 */
[C---:B------:R-:W-:Y:S01]  /*17c60*/  IADD3 R9, P6, R72.reuse, 0x1000, RZ ;  /* 0x0000100048097810 */ /* 0x040fe20007fde0ff */
[----:B------:R-:W-:Y:S01]  /*17c70*/  IMAD R103, R103, UR4, RZ ;  /* 0x0000000467677c24 */ /* 0x000fe2000f8e02ff */
[----:B------:R-:W-:Y:S02]  /*17c80*/  IADD3 R13, P5, R72, 0x2000, RZ ;  /* 0x00002000480d7810 */ /* 0x000fe40007fbe0ff */
[----:B------:R-:W-:Y:S01]  /*17c90*/  LOP3.LUT R8, R9, 0x380, RZ, 0xc0, !PT ;  /* 0x0000038009087812 */ /* 0x000fe200078ec0ff */
[----:B------:R-:W-:Y:S01]  /*17ca0*/  IMAD R103, R100, UR5, R103 ;  /* 0x0000000564677c24 */ /* 0x000fe2000f8e0267 */
[----:B------:R-:W-:Y:S02]  /*17cb0*/  IADD3 R25, P3, R72, 0x3000, RZ ;  /* 0x0000300048197810 */ /* 0x000fe40007f7e0ff */
[----:B------:R-:W-:Y:S01]  /*17cc0*/  SHF.R.U64 R8, R8, 0x3, RZ ;  /* 0x0000000308087819 */ /* 0x000fe200000012ff */
[----:B------:R-:W-:Y:S01]  /*17cd0*/  IMAD.WIDE.U32 R20, R100, UR4, RZ ;  /* 0x0000000464147c25 */ /* 0x000fe2000f8e00ff */
[----:B------:R-:W-:Y:S01]  /*17ce0*/  ULDC.64 UR4, c[0x0][0xae8] ;  /* 0x0002ba0000047ab9 */ /* 0x000fe20000000a00 */
[----:B------:R-:W-:-:S02]  /*17cf0*/  IADD3 R29, P2, R72, 0x4000, RZ ;  /* 0x00004000481d7810 */ /* 0x000fc40007f5e0ff */
[----:B------:R-:W-:Y:S01]  /*17d00*/  LOP3.LUT R8, R8, R9, RZ, 0x3c, !PT ;  /* 0x0000000908087212 */ /* 0x000fe200078e3cff */
[----:B------:R-:W-:Y:S01]  /*17d10*/  IMAD.X R9, RZ, RZ, R73, P6 ;  /* 0x000000ffff097224 */ /* 0x000fe200030e0649 */
[C---:B------:R-:W-:Y:S01]  /*17d20*/  IADD3 R3, P6, R72.reuse, 0x7000, RZ ;  /* 0x0000700048037810 */ /* 0x040fe20007fde0ff */
[----:B------:R-:W-:Y:S01]  /*17d30*/  IMAD.IADD R21, R21, 0x1, R103 ;  /* 0x0000000115157824 */ /* 0x000fe200078e0267 */
[----:B------:R-:W-:Y:S02]  /*17d40*/  IADD3 R33, P1, R72, 0x5000, RZ ;  /* 0x0000500048217810 */ /* 0x000fe40007f3e0ff */
[----:B------:R-:W-:Y:S01]  /*17d50*/  LOP3.LUT R0, R3, 0x380, RZ, 0xc0, !PT ;  /* 0x0000038003007812 */ /* 0x000fe200078ec0ff */
[----:B------:R-:W-:Y:S01]  /*17d60*/  IMAD.WIDE.U32 R20, R162, UR4, R20 ;  /* 0x00000004a2147c25 */ /* 0x000fe2000f8e0014 */
[----:B------:R-:W-:Y:S01]  /*17d70*/  IADD3 R37, P0, R72, 0x6000, RZ ;  /* 0x0000600048257810 */ /* 0x000fe20007f1e0ff */
[----:B------:R-:W5:Y:S01]  /*17d80*/  LD.E.128 R8, desc[UR56][R8.64] ;  /* 0x0000003808087980 */ /* 0x000f62000c101d00 */
[----:B------:R-:W-:-:S02]  /*17d90*/  SHF.R.U64 R0, R0, 0x3, RZ ;  /* 0x0000000300007819 */ /* 0x000fc400000012ff */
[----:B------:R-:W-:Y:S01]  /*17da0*/  SHF.R.S32.HI R45, RZ, 0x1f, R188 ;  /* 0x0000001fff2d7819 */ /* 0x000fe200000114bc */
[----:B------:R-:W-:Y:S01]  /*17db0*/  IMAD.X R41, RZ, RZ, R73, P6 ;  /* 0x000000ffff297224 */ /* 0x000fe200030e0649 */
[----:B------:R-:W-:Y:S02]  /*17dc0*/  LOP3.LUT R40, R0, R3, RZ, 0x3c, !PT ;  /* 0x0000000300287212 */ /* 0x000fe400078e3cff */
[----:B------:R-:W-:Y:S01]  /*17dd0*/  LEA R3, R186, R217, 0x5 ;  /* 0x000000d9ba037211 */ /* 0x000fe200078e28ff */
[----:B------:R-:W-:Y:S01]  /*17de0*/  IMAD R21, R162, UR5, R21 ;  /* 0x00000005a2157c24 */ /* 0x000fe2000f8e0215 */
[----:B------:R-:W-:Y:S01]  /*17df0*/  LOP3.LUT R12, R13, 0x380, RZ, 0xc0, !PT ;  /* 0x000003800d0c7812 */ /* 0x000fe200078ec0ff */
[----:B------:R-:W-:Y:S01]  /*17e00*/  ULDC.64 UR4, c[0x0][0xaf0] ;  /* 0x0002bc0000047ab9 */ /* 0x000fe20000000a00 */
[----:B------:R-:W-:Y:S01]  /*17e10*/  LOP3.LUT R24, R25, 0x380, RZ, 0xc0, !PT ;  /* 0x0000038019187812 */ /* 0x000fe200078ec0ff */
[----:B------:R-:W-:Y:S01]  /*17e20*/  IMAD R44, R192, 0x80, R3 ;  /* 0x00000080c02c7824 */ /* 0x000fe200078e0203 */
[----:B------:R-:W-:-:S02]  /*17e30*/  LOP3.LUT R28, R29, 0x380, RZ, 0xc0, !PT ;  /* 0x000003801d1c7812 */ /* 0x000fc400078ec0ff */
[----:B------:R-:W-:Y:S01]  /*17e40*/  LOP3.LUT R32, R33, 0x380, RZ, 0xc0, !PT ;  /* 0x0000038021207812 */ /* 0x000fe200078ec0ff */
[----:B0-----:R-:W-:Y:S01]  /*17e50*/  @P4 IMAD.HI.U32 R0, R44, R47, RZ ;  /* 0x0000002f2c004227 */ /* 0x001fe200078e00ff */
[----:B------:R-:W-:Y:S01]  /*17e60*/  LOP3.LUT R36, R37, 0x380, RZ, 0xc0, !PT ;  /* 0x0000038025247812 */ /* 0x000fe200078ec0ff */
[----:B------:R-:W5:Y:S01]  /*17e70*/  LD.E.128 R40, desc[UR56][R40.64] ;  /* 0x0000003828287980 */ /* 0x000f62000c101d00 */
[----:B------:R-:W-:Y:S01]  /*17e80*/  LOP3.LUT R5, R72, 0x380, RZ, 0xc0, !PT ;  /* 0x0000038048057812 */ /* 0x000fe200078ec0ff */
[----:B------:R-:W-:Y:S01]  /*17e90*/  IMAD.MOV.U32 R3, RZ, RZ, R44 ;  /* 0x000000ffff037224 */ /* 0x000fe200078e002c */
[----:B------:R-:W-:Y:S01]  /*17ea0*/  SHF.R.U64 R12, R12, 0x3, RZ ;  /* 0x000000030c0c7819 */ /* 0x000fe200000012ff */
[----:B------:R-:W-:Y:S01]  /*17eb0*/  IMAD R45, R45, UR4, RZ ;  /* 0x000000042d2d7c24 */ /* 0x000fe2000f8e02ff */
[----:B------:R-:W-:Y:S02]  /*17ec0*/  SHF.R.U64 R24, R24, 0x3, RZ ;  /* 0x0000000318187819 */ /* 0x000fe400000012ff */
[----:B------:R-:W-:-:S02]  /*17ed0*/  SHF.R.U64 R28, R28, 0x3, RZ ;  /* 0x000000031c1c7819 */ /* 0x000fc400000012ff */
[----:B------:R-:W-:Y:S02]  /*17ee0*/  SHF.R.U64 R32, R32, 0x3, RZ ;  /* 0x0000000320207819 */ /* 0x000fe400000012ff */
[----:B------:R-:W-:Y:S02]  /*17ef0*/  SHF.R.U64 R36, R36, 0x3, RZ ;  /* 0x0000000324247819 */ /* 0x000fe400000012ff */
[----:B-1----:R-:W-:Y:S02]  /*17f00*/  @P4 SHF.R.U32.HI R3, RZ, R49, R0 ;  /* 0x00000031ff034219 */ /* 0x002fe40000011600 */
[----:B------:R-:W-:Y:S01]  /*17f10*/  SHF.R.U64 R5, R5, 0x3, RZ ;  /* 0x0000000305057819 */ /* 0x000fe200000012ff */
[----:B------:R-:W-:Y:S01]  /*17f20*/  IMAD R45, R188, UR5, R45 ;  /* 0x00000005bc2d7c24 */ /* 0x000fe2000f8e022d */
[----:B------:R-:W-:Y:S01]  /*17f30*/  LOP3.LUT R12, R12, R13, RZ, 0x3c, !PT ;  /* 0x0000000d0c0c7212 */ /* 0x000fe200078e3cff */
[----:B------:R-:W-:Y:S01]  /*17f40*/  IMAD.WIDE.U32 R20, R188, UR4, R20 ;  /* 0x00000004bc147c25 */ /* 0x000fe2000f8e0014 */
[----:B------:R-:W-:Y:S01]  /*17f50*/  LOP3.LUT R24, R24, R25, RZ, 0x3c, !PT ;  /* 0x0000001918187212 */ /* 0x000fe200078e3cff */
[----:B------:R-:W-:Y:S01]  /*17f60*/  ULDC.64 UR4, c[0x0][0xae0] ;  /* 0x0002b80000047ab9 */ /* 0x000fe20000000a00 */
[----:B------:R-:W-:Y:S01]  /*17f70*/  LOP3.LUT R28, R28, R29, RZ, 0x3c, !PT ;  /* 0x0000001d1c1c7212 */ /* 0x000fe200078e3cff */
[--C-:B------:R-:W-:Y:S01]  /*17f80*/  IMAD.X R13, RZ, RZ, R73.reuse, P5 ;  /* 0x000000ffff0d7224 */ /* 0x100fe200028e0649 */
[----:B------:R-:W-:Y:S01]  /*17f90*/  LOP3.LUT R32, R32, R33, RZ, 0x3c, !PT ;  /* 0x0000002120207212 */ /* 0x000fe200078e3cff */
[--C-:B------:R-:W-:Y:S01]  /*17fa0*/  IMAD.X R29, RZ, RZ, R73.reuse, P2 ;  /* 0x000000ffff1d7224 */ /* 0x100fe200010e0649 */
[----:B------:R-:W-:Y:S01]  /*17fb0*/  LOP3.LUT R36, R36, R37, RZ, 0x3c, !PT ;  /* 0x0000002524247212 */ /* 0x000fe200078e3cff */
[----:B------:R-:W-:Y:S01]  /*17fc0*/  IMAD.X R33, RZ, RZ, R73, P1 ;  /* 0x000000ffff217224 */ /* 0x000fe200008e0649 */
[----:B------:R-:W-:-:S02]  /*17fd0*/  SHF.R.S32.HI R0, RZ, 0x1f, R3 ;  /* 0x0000001fff007819 */ /* 0x000fc40000011403 */
[----:B------:R-:W-:Y:S02]  /*17fe0*/  IADD3 R47, -R3, RZ, RZ ;  /* 0x000000ff032f7210 */ /* 0x000fe40007ffe1ff */
[----:B------:R-:W-:Y:S01]  /*17ff0*/  LOP3.LUT R72, R5, R72, RZ, 0x3c, !PT ;  /* 0x0000004805487212 */ /* 0x000fe200078e3cff */
[----:B------:R-:W-:Y:S01]  /*18000*/  IMAD.IADD R21, R21, 0x1, R45 ;  /* 0x0000000115157824 */ /* 0x000fe200078e022d */
[-C--:B------:R-:W-:Y:S01]  /*18010*/  IADD3.X R25, RZ, R73.reuse, RZ, P3, !PT ;  /* 0x00000049ff197210 */ /* 0x080fe20001ffe4ff */
[----:B------:R-:W5:Y:S01]  /*18020*/  LD.E.128 R12, desc[UR56][R12.64] ;  /* 0x000000380c0c7980 */ /* 0x000f62000c101d00 */
[----:B------:R-:W-:Y:S01]  /*18030*/  IADD3.X R37, RZ, R73, RZ, P0, !PT ;  /* 0x00000049ff257210 */ /* 0x000fe200007fe4ff */
[----:B------:R-:W-:Y:S02]  /*18040*/  IMAD R0, R0, UR4, RZ ;  /* 0x0000000400007c24 */ /* 0x000fe4000f8e02ff */
[----:B------:R-:W-:Y:S01]  /*18050*/  IMAD R45, R102, R47, R44 ;  /* 0x0000002f662d7224 */ /* 0x000fe200078e022c */
[----:B------:R0:W5:Y:S01]  /*18060*/  LD.E.128 R4, desc[UR56][R72.64] ;  /* 0x0000003848047980 */ /* 0x000162000c101d00 */
[----:B------:R-:W-:-:S03]  /*18070*/  IMAD R47, R3, UR5, R0 ;  /* 0x00000005032f7c24 */ /* 0x000fc6000f8e0200 */
[----:B------:R-:W5:Y:S01]  /*18080*/  LD.E.128 R24, desc[UR56][R24.64] ;  /* 0x0000003818187980 */ /* 0x000f62000c101d00 */
[----:B------:R-:W-:-:S03]  /*18090*/  IMAD.WIDE.U32 R20, R3, UR4, R20 ;  /* 0x0000000403147c25 */ /* 0x000fc6000f8e0014 */
[----:B------:R-:W5:Y:S01]  /*180a0*/  LD.E.128 R28, desc[UR56][R28.64] ;  /* 0x000000381c1c7980 */ /* 0x000f62000c101d00 */
[----:B------:R-:W-:Y:S01]  /*180b0*/  SHF.R.S32.HI R0, RZ, 0x1f, R45 ;  /* 0x0000001fff007819 */ /* 0x000fe2000001142d */
[----:B------:R-:W-:Y:S01]  /*180c0*/  IMAD R48, R192, 0x80, R217 ;  /* 0x00000080c0307824 */ /* 0x000fe200078e02d9 */
[----:B------:R-:W-:Y:S01]  /*180d0*/  ULDC.64 UR4, c[0x0][0xad8] ;  /* 0x0002b60000047ab9 */ /* 0x000fe20000000a00 */
[----:B------:R-:W5:Y:S04]  /*180e0*/  LD.E.128 R32, desc[UR56][R32.64] ;  /* 0x0000003820207980 */ /* 0x000f68000c101d00 */
[----:B------:R-:W5:Y:S01]  /*180f0*/  LD.E.128 R36, desc[UR56][R36.64] ;  /* 0x0000003824247980 */ /* 0x000f62000c101d00 */
[----:B------:R-:W-:Y:S01]  /*18100*/  @!PT LDS RZ, [RZ] ;  /* 0x00000000fffff984 */ /* 0x000fe20000000800 */
[----:B------:R-:W-:Y:S01]  /*18110*/  @!PT LDS RZ, [RZ] ;  /* 0x00000000fffff984 */ /* 0x000fe20000000800 */
[----:B------:R-:W-:Y:S01]  /*18120*/  @!PT LDS RZ, [RZ] ;  /* 0x00000000fffff984 */ /* 0x000fe20000000800 */
[----:B------:R-:W-:Y:S01]  /*18130*/  @!PT LDS RZ, [RZ] ;  /* 0x00000000fffff984 */ /* 0x000fe20000000800 */
[----:B------:R1:W-:Y:S06]  /*18140*/  MEMBAR.ALL.CTA ;  /* 0x0000000000007992 */ /* 0x0003ec0000008000 */
[----:B-1----:R-:W1:Y:S01]  /*18150*/  FENCE.VIEW.ASYNC.S ;  /* 0x00000000000073c6 */ /* 0x002e620000000000 */
[----:B------:R-:W-:Y:S01]  /*18160*/  IADD3 R21, R21, R47, RZ ;  /* 0x0000002f15157210 */ /* 0x000fe20007ffe0ff */
[----:B------:R-:W-:-:S02]  /*18170*/  IMAD R44, R0, UR4, RZ ;  /* 0x00000004002c7c24 */ /* 0x000fc4000f8e02ff */
[----:B------:R-:W-:Y:S02]  /*18180*/  VIADD R0, R48, 0x20 ;  /* 0x0000002030007836 */ /* 0x000fe40000000000 */
[C---:B------:R-:W-:Y:S02]  /*18190*/  IMAD R3, R45.reuse, UR5, R44 ;  /* 0x000000052d037c24 */ /* 0x040fe4000f8e022c */
[----:B------:R-:W-:Y:S01]  /*181a0*/  IMAD.WIDE.U32 R20, R45, UR4, R20 ;  /* 0x000000042d147c25 */ /* 0x000fe2000f8e0014 */
[-C--:B------:R-:W-:Y:S01]  /*181b0*/  ISETP.GE.AND P0, PT, R0, R101.reuse, PT ;  /* 0x000000650000720c */ /* 0x080fe20003f06270 */
[----:B------:R-:W-:Y:S01]  /*181c0*/  ULDC.64 UR4, c[0x0][0xa80] ;  /* 0x0002a00000047ab9 */ /* 0x000fe20000000a00 */
[----:B------:R-:W-:Y:S01]  /*181d0*/  ISETP.GE.AND P2, PT, R48, R101, PT ;  /* 0x000000653000720c */ /* 0x000fe20003f46270 */
[----:B------:R-:W-:Y:S01]  /*181e0*/  VIADD R0, R2, 0x2a820 ;  /* 0x0002a82002007836 */ /* 0x000fe20000000000 */
[----:B------:R-:W-:Y:S01]  /*181f0*/  LEA R46, P3, R20, UR4, 0x1 ;  /* 0x00000004142e7c11 */ /* 0x000fe2000f8608ff */
[----:B------:R-:W-:Y:S01]  /*18200*/  IMAD.IADD R3, R21, 0x1, R3 ;  /* 0x0000000115037824 */ /* 0x000fe200078e0203 */
[----:B------:R-:W-:-:S02]  /*18210*/  IADD3 R44, R48, 0x40, RZ ;  /* 0x00000040302c7810 */ /* 0x000fc40007ffe0ff */
[----:B------:R-:W-:Y:S02]  /*18220*/  PRMT R0, RZ, 0x654, R0 ;  /* 0x00000654ff007816 */ /* 0x000fe40000000000 */
[----:B------:R-:W-:Y:S01]  /*18230*/  LEA.HI.X R3, R20, UR5, R3, 0x1, P3 ;  /* 0x0000000514037c11 */ /* 0x000fe200098f0c03 */
[----:B------:R-:W-:Y:S01]  /*18240*/  BSSY B1, `(.L_x_650) ;  /* 0x0000011000017945 */ /* 0x000fe20003800000 */
[----:B------:R-:W-:Y:S02]  /*18250*/  ISETP.GE.AND P1, PT, R44, R101, PT ;  /* 0x000000652c00720c */ /* 0x000fe40003f26270 */
[----:B-1----:R0:W1:Y:S01]  /*18260*/  SHFL.IDX PT, R44, R46, RZ, 0x181f ;  /* 0x00181fff2e2c7589 */ /* 0x00206200000e0000 */
[----:B------:R2:W-:Y:S01]  /*18270*/  SYNCS.ARRIVE.TRANS64.RED.A1T0 RZ, [R0+URZ], RZ ;  /* 0x000000ff00ff79a7 */ /* 0x0005e2000810043f */
[----:B------:R-:W-:Y:S02]  /*18280*/  SHF.R.S32.HI R104, RZ, 0x1f, R185 ;  /* 0x0000001fff687819 */ /* 0x000fe400000114b9 */
[----:B------:R-:W-:Y:S01]  /*18290*/  SHF.R.S32.HI R105, RZ, 0x1f, R184 ;  /* 0x0000001fff697819 */ /* 0x000fe200000114b8 */
[----:B--2---:R0:W2:Y:S01]  /*182a0*/  SHFL.IDX PT, R0, R3, RZ, 0x181f ;  /* 0x00181fff03007589 */ /* 0x0040a200000e0000 */
[----:B------:R-:W-:Y:S05]  /*182b0*/  @P2 BRA `(.L_x_651) ;  /* 0x0000000000242947 */ /* 0x000fea0003800000 */
[----:B------:R-:W-:Y:S02]  /*182c0*/  ULDC UR4, c[0x0][0xac8] ;  /* 0x0002b20000047ab9 */ /* 0x000fe40000000800 */
[----:B------:R-:W-:Y:S02]  /*182d0*/  ISETP.GE.AND P2, PT, R184, UR4, PT ;  /* 0x00000004b8007c0c */ /* 0x000fe4000bf46270 */
[----:B------:R-:W-:-:S11]  /*182e0*/  ISETP.GE.AND P3, PT, R185, UR4, PT ;  /* 0x00000004b9007c0c */ /* 0x000fd6000bf66270 */
[CC--:B-1----:R-:W-:Y:S02]  /*182f0*/  @!P2 LEA R20, P4, R184.reuse, R44.reuse, 0x1 ;  /* 0x0000002cb814a211 */ /* 0x0c2fe400078808ff */
[C---:B------:R-:W-:Y:S02]  /*18300*/  @!P3 LEA R44, P5, R185.reuse, R44, 0x1 ;  /* 0x0000002cb92cb211 */ /* 0x040fe400078a08ff */
[-C--:B--2---:R-:W-:Y:S02]  /*18310*/  @!P2 LEA.HI.X R21, R184, R0.reuse, R105, 0x1, P4 ;  /* 0x00000000b815a211 */ /* 0x084fe400020f0c69 */
[----:B------:R-:W-:-:S03]  /*18320*/  @!P3 LEA.HI.X R45, R185, R0, R104, 0x1, P5 ;  /* 0x00000000b92db211 */ /* 0x000fc600028f0c68 */
[----:B-----5:R3:W-:Y:S04]  /*18330*/  @!P2 ST.E.128 desc[UR56][R20.64], R4 ;  /* 0x000000041400a985 */ /* 0x0207e8000c101d38 */
[----:B------:R3:W-:Y:S02]  /*18340*/  @!P3 ST.E.128 desc[UR56][R44.64], R28 ;  /* 0x0000001c2c00b985 */ /* 0x0007e4000c101d38 */
.L_x_651:
[----:B------:R-:W-:Y:S05]  /*18350*/  BSYNC B1 ;  /* 0x0000000000017941 */ /* 0x000fea0003800000 */
.L_x_650:
[----:B--2---:R2:W4:Y:S01]  /*18360*/  SHFL.IDX PT, R0, R3, 0x1, 0x181f ;  /* 0x00381f0003007f89 */ /* 0x00452200000e0000 */
[----:B------:R-:W-:Y:S03]  /*18370*/  BSSY B1, `(.L_x_652) ;  /* 0x000000c000017945 */ /* 0x000fe60003800000 */
[----:B---3-5:R2:W3:Y:S01]  /*18380*/  SHFL.IDX PT, R6, R46, 0x1, 0x181f ;  /* 0x00381f002e067f89 */ /* 0x0284e200000e0000 */
[----:B------:R-:W-:Y:S05]  /*18390*/  @P0 BRA `(.L_x_653) ;  /* 0x0000000000240947 */ /* 0x000fea0003800000 */
[----:B------:R-:W-:Y:S02]  /*183a0*/  ULDC UR4, c[0x0][0xac8] ;  /* 0x0002b20000047ab9 */ /* 0x000fe40000000800 */
[----:B------:R-:W-:Y:S02]  /*183b0*/  ISETP.GE.AND P3, PT, R184, UR4, PT ;  /* 0x00000004b8007c0c */ /* 0x000fe4000bf66270 */
[----:B------:R-:W-:-:S11]  /*183c0*/  ISETP.GE.AND P4, PT, R185, UR4, PT ;  /* 0x00000004b9007c0c */ /* 0x000fd6000bf86270 */
[CC--:B---3--:R-:W-:Y:S02]  /*183d0*/  @!P3 LEA R4, P0, R184.reuse, R6.reuse, 0x1 ;  /* 0x00000006b804b211 */ /* 0x0c8fe400078008ff */
[C---:B------:R-:W-:Y:S02]  /*183e0*/  @!P4 LEA R6, P2, R185.reuse, R6, 0x1 ;  /* 0x00000006b906c211 */ /* 0x040fe400078408ff */
[-C--:B----4-:R-:W-:Y:S02]  /*183f0*/  @!P3 LEA.HI.X R5, R184, R0.reuse, R105, 0x1, P0 ;  /* 0x00000000b805b211 */ /* 0x090fe400000f0c69 */
[----:B------:R-:W-:-:S03]  /*18400*/  @!P4 LEA.HI.X R7, R185, R0, R104, 0x1, P2 ;  /* 0x00000000b907c211 */ /* 0x000fc600010f0c68 */
[----:B------:R3:W-:Y:S04]  /*18410*/  @!P3 ST.E.128 desc[UR56][R4.64], R8 ;  /* 0x000000080400b985 */ /* 0x0007e8000c101d38 */
[----:B------:R3:W-:Y:S02]  /*18420*/  @!P4 ST.E.128 desc[UR56][R6.64], R32 ;  /* 0x000000200600c985 */ /* 0x0007e4000c101d38 */
.L_x_653:
[----:B------:R-:W-:Y:S05]  /*18430*/  BSYNC B1 ;  /* 0x0000000000017941 */ /* 0x000fea0003800000 */
.L_x_652:
[----:B----4-:R4:W0:Y:S01]  /*18440*/  SHFL.IDX PT, R0, R3, 0x2, 0x181f ;  /* 0x00581f0003007f89 */ /* 0x01082200000e0000 */
[----:B------:R-:W-:Y:S03]  /*18450*/  BSSY B1, `(.L_x_654) ;  /* 0x000000c000017945 */ /* 0x000fe60003800000 */
[----:B---3--:R4:W3:Y:S01]  /*18460*/  SHFL.IDX PT, R6, R46, 0x2, 0x181f ;  /* 0x00581f002e067f89 */ /* 0x0088e200000e0000 */
[----:B------:R-:W-:Y:S05]  /*18470*/  @P1 BRA `(.L_x_655) ;  /* 0x0000000000241947 */ /* 0x000fea0003800000 */
[----:B------:R-:W-:Y:S02]  /*18480*/  ULDC UR4, c[0x0][0xac8] ;  /* 0x0002b20000047ab9 */ /* 0x000fe40000000800 */
[----:B------:R-:W-:Y:S02]  /*18490*/  ISETP.GE.AND P2, PT, R184, UR4, PT ;  /* 0x00000004b8007c0c */ /* 0x000fe4000bf46270 */
[----:B------:R-:W-:-:S11]  /*184a0*/  ISETP.GE.AND P3, PT, R185, UR4, PT ;  /* 0x00000004b9007c0c */ /* 0x000fd6000bf66270 */
[CC--:B---3--:R-:W-:Y:S02]  /*184b0*/  @!P2 LEA R4, P0, R184.reuse, R6.reuse, 0x1 ;  /* 0x00000006b804a211 */ /* 0x0c8fe400078008ff */
[C---:B------:R-:W-:Y:S02]  /*184c0*/  @!P3 LEA R6, P1, R185.reuse, R6, 0x1 ;  /* 0x00000006b906b211 */ /* 0x040fe400078208ff */
[-C--:B0-----:R-:W-:Y:S02]  /*184d0*/  @!P2 LEA.HI.X R5, R184, R0.reuse, R105, 0x1, P0 ;  /* 0x00000000b805a211 */ /* 0x081fe400000f0c69 */
[----:B------:R-:W-:-:S03]  /*184e0*/  @!P3 LEA.HI.X R7, R185, R0, R104, 0x1, P1 ;  /* 0x00000000b907b211 */ /* 0x000fc600008f0c68 */
[----:B------:R0:W-:Y:S04]  /*184f0*/  @!P2 ST.E.128 desc[UR56][R4.64], R12 ;  /* 0x0000000c0400a985 */ /* 0x0001e8000c101d38 */
[----:B------:R0:W-:Y:S02]  /*18500*/  @!P3 ST.E.128 desc[UR56][R6.64], R36 ;  /* 0x000000240600b985 */ /* 0x0001e4000c101d38 */
.L_x_655:
[----:B------:R-:W-:Y:S05]  /*18510*/  BSYNC B1 ;  /* 0x0000000000017941 */ /* 0x000fea0003800000 */
.L_x_654:
[----:B0-----:R-:W-:Y:S01]  /*18520*/  VIADD R0, R48, 0x60 ;  /* 0x0000006030007836 */ /* 0x001fe20000000000 */
[----:B--2-4-:R-:W0:Y:S04]  /*18530*/  SHFL.IDX PT, R3, R3, 0x3, 0x181f ;  /* 0x00781f0003037f89 */ /* 0x014e2800000e0000 */
[----:B------:R-:W-:Y:S01]  /*18540*/  ISETP.GE.AND P0, PT, R0, R101, PT ;  /* 0x000000650000720c */ /* 0x000fe20003f06270 */
[----:B------:R-:W2:-:S12]  /*18550*/  SHFL.IDX PT, R46, R46, 0x3, 0x181f ;  /* 0x00781f002e2e7f89 */ /* 0x000e9800000e0000 */
[----:B------:R-:W-:Y:S05]  /*18560*/  @P0 BRA `(.L_x_656) ;  /* 0x0000001800300947 */ /* 0x000fea0003800000 */
[----:B------:R-:W-:Y:S02]  /*18570*/  ULDC UR4, c[0x0][0xac8] ;  /* 0x0002b20000047ab9 */ /* 0x000fe40000000800 */
[----:B------:R-:W-:-:S13]  /*18580*/  ISETP.GE.AND P1, PT, R184, UR4, PT ;  /* 0x00000004b8007c0c */ /* 0x000fda000bf26270 */
[----:B--2---:R-:W-:-:S04]  /*18590*/  @!P1 LEA R4, P0, R184, R46, 0x1 ;  /* 0x0000002eb8049211 */ /* 0x004fc800078008ff */
[----:B0-----:R-:W-:Y:S02]  /*185a0*/  @!P1 LEA.HI.X R5, R184, R3, R105, 0x1, P0 ;  /* 0x00000003b8059211 */ /* 0x001fe400000f0c69 */
[----:B------:R-:W-:-:S03]  /*185b0*/  ISETP.GE.AND P0, PT, R185, UR4, PT ;  /* 0x00000004b9007c0c */ /* 0x000fc6000bf06270 */
[----:B------:R0:W-:Y:S10]  /*185c0*/  @!P1 ST.E.128 desc[UR56][R4.64], R24 ;  /* 0x0000001804009985 */ /* 0x0001f4000c101d38 */
[----:B------:R-:W-:Y:S05]  /*185d0*/  @P0 BRA `(.L_x_656) ;  /* 0x0000001800140947 */ /* 0x000fea0003800000 */
[----:B0-----:R-:W-:-:S04]  /*185e0*/  LEA R4, P0, R185, R46, 0x1 ;  /* 0x0000002eb9047211 */ /* 0x001fc800078008ff */
[----:B------:R-:W-:-:S05]  /*185f0*/  LEA.HI.X R5, R185, R3, R104, 0x1, P0 ;  /* 0x00000003b9057211 */ /* 0x000fca00000f0c68 */
[----:B------:R0:W-:Y:S01]  /*18600*/  ST.E.128 desc[UR56][R4.64], R40 ;  /* 0x0000002804007985 */ /* 0x0001e2000c101d38 */
[----:B------:R-:W-:Y:S05]  /*18610*/  BRA `(.L_x_656) ;  /* 0x0000001800047947 */ /* 0x000fea0003800000 */
.L_x_649:
[----:B------:R-:W-:Y:S01]  /*18620*/  ULDC.64 UR4, c[0x0][0xb08] ;  /* 0x0002c20000047ab9 */ /* 0x000fe20000000a00 */
[----:B0-----:R-:W0:Y:S01]  /*18630*/  @P4 LDC R0, c[0x0][0xbec] ;  /* 0x0002fb00ff004b82 */ /* 0x001e220000000800 */
[----:B------:R-:W-:Y:S01]  /*18640*/  IMAD R103, R103, UR4, RZ ;  /* 0x0000000467677c24 */ /* 0x000fe2000f8e02ff */
[----:B------:R-:W-:Y:S01]  /*18650*/  SHF.R.S32.HI R3, RZ, 0x1f, R188 ;  /* 0x0000001fff037819 */ /* 0x000fe200000114bc */
[----:B------:R-:W-:Y:S01]  /*18660*/  IMAD.WIDE.U32 R4, R100, UR4, RZ ;  /* 0x0000000464047c25 */ /* 0x000fe2000f8e00ff */
[----:B------:R-:W-:Y:S01]  /*18670*/  ULDC.64 UR6, c[0x0][0xb30] ;  /* 0x0002cc0000067ab9 */ /* 0x000fe20000000a00 */
[----:B------:R-:W-:Y:S01]  /*18680*/  ISETP.GE.AND P0, PT, R8, R101, PT ;  /* 0x000000650800720c */ /* 0x000fe20003f06270 */
[----:B------:R-:W-:Y:S01]  /*18690*/  BSSY B1, `(.L_x_657) ;  /* 0x0000079000017945 */ /* 0x000fe20003800000 */
[----:B------:R-:W-:Y:S01]  /*186a0*/  IMAD R103, R100, UR5, R103 ;  /* 0x0000000564677c24 */ /* 0x000fe2000f8e0267 */
[----:B------:R-:W1:Y:S01]  /*186b0*/  @P4 LDC R9, c[0x0][0xbf0] ;  /* 0x0002fc00ff094b82 */ /* 0x000e620000000800 */
[----:B------:R-:W-:Y:S01]  /*186c0*/  ULDC.64 UR4, c[0x0][0xb38] ;  /* 0x0002ce0000047ab9 */ /* 0x000fe20000000a00 */
[----:B------:R-:W-:Y:S01]  /*186d0*/  VIADD R6, R2, 0x2a820 ;  /* 0x0002a82002067836 */ /* 0x000fe20000000000 */
[----:B------:R-:W-:Y:S01]  /*186e0*/  SHF.R.S32.HI R26, RZ, 0x1f, R201 ;  /* 0x0000001fff1a7819 */ /* 0x000fe200000114c9 */
[----:B------:R-:W-:Y:S01]  /*186f0*/  VIADD R13, R199, 0x8 ;  /* 0x00000008c70d7836 */ /* 0x000fe20000000000 */
[----:B------:R-:W-:Y:S01]  /*18700*/  IADD3 R5, R5, R103, RZ ;  /* 0x0000006705057210 */ /* 0x000fe20007ffe0ff */
[----:B------:R-:W-:Y:S01]  /*18710*/  VIADD R15, R199, 0x10 ;  /* 0x00000010c70f7836 */ /* 0x000fe20000000000 */
[----:B------:R-:W-:-:S02]  /*18720*/  PRMT R6, RZ, 0x654, R6 ;  /* 0x00000654ff067816 */ /* 0x000fc40000000006 */
[----:B------:R-:W-:Y:S01]  /*18730*/  SHF.R.S32.HI R14, RZ, 0x1f, R13 ;  /* 0x0000001fff0e7819 */ /* 0x000fe2000001140d */
[C---:B------:R-:W-:Y:S01]  /*18740*/  IMAD.WIDE.U32 R4, R162.reuse, UR4, R4 ;  /* 0x00000004a2047c25 */ /* 0x040fe2000f8e0004 */
[----:B------:R2:W-:Y:S01]  /*18750*/  SYNCS.ARRIVE.TRANS64.RED.A1T0 RZ, [R6+URZ], RZ ;  /* 0x000000ff06ff79a7 */ /* 0x0005e2000810043f */
[----:B------:R-:W-:Y:S02]  /*18760*/  SHF.R.S32.HI R24, RZ, 0x1f, R15 ;  /* 0x0000001fff187819 */ /* 0x000fe4000001140f */
[----:B------:R-:W-:Y:S01]  /*18770*/  IMAD R5, R162, UR5, R5 ;  /* 0x00000005a2057c24 */ /* 0x000fe2000f8e0205 */
[----:B------:R-:W-:Y:S01]  /*18780*/  ULDC.64 UR4, c[0x0][0xb40] ;  /* 0x0002d00000047ab9 */ /* 0x000fe20000000a00 */
[----:B0-----:R-:W-:Y:S01]  /*18790*/  @P4 IMAD.HI.U32 R0, R25, R0, RZ ;  /* 0x0000000019004227 */ /* 0x001fe200078e00ff */
[----:B------:R-:W-:Y:S02]  /*187a0*/  SHF.R.S32.HI R27, RZ, 0x1f, R202 ;  /* 0x0000001fff1b7819 */ /* 0x000fe400000114ca */
[----:B------:R-:W-:Y:S01]  /*187b0*/  SHF.R.S32.HI R28, RZ, 0x1f, R203 ;  /* 0x0000001fff1c7819 */ /* 0x000fe200000114cb */
[----:B------:R-:W-:Y:S01]  /*187c0*/  IMAD R3, R3, UR4, RZ ;  /* 0x0000000403037c24 */ /* 0x000fe2000f8e02ff */
[----:B------:R-:W-:Y:S01]  /*187d0*/  SHF.R.S32.HI R29, RZ, 0x1f, R204 ;  /* 0x0000001fff1d7819 */ /* 0x000fe200000114cc */
[----:B------:R-:W-:Y:S01]  /*187e0*/  IMAD.WIDE.U32 R4, R188, UR4, R4 ;  /* 0x00000004bc047c25 */ /* 0x000fe2000f8e0004 */
[----:B------:R-:W-:-:S02]  /*187f0*/  SHF.R.S32.HI R30, RZ, 0x1f, R205 ;  /* 0x0000001fff1e7819 */ /* 0x000fc400000114cd */
[----:B------:R-:W-:Y:S01]  /*18800*/  SHF.R.S32.HI R31, RZ, 0x1f, R206 ;  /* 0x0000001fff1f7819 */ /* 0x000fe200000114ce */
[----:B------:R-:W-:Y:S01]  /*18810*/  IMAD R7, R188, UR5, R3 ;  /* 0x00000005bc077c24 */ /* 0x000fe2000f8e0203 */
[----:B------:R-:W-:Y:S01]  /*18820*/  ULDC.64 UR4, c[0x0][0xb48] ;  /* 0x0002d20000047ab9 */ /* 0x000fe20000000a00 */
[----:B------:R-:W-:Y:S01]  /*18830*/  IMAD.MOV.U32 R3, RZ, RZ, R25 ;  /* 0x000000ffff037224 */ /* 0x000fe200078e0019 */
[----:B-1----:R-:W-:Y:S01]  /*18840*/  @P4 SHF.R.U32.HI R3, RZ, R9, R0 ;  /* 0x00000009ff034219 */ /* 0x002fe20000011600 */
[----:B------:R-:W-:Y:S01]  /*18850*/  IMAD.IADD R5, R5, 0x1, R7 ;  /* 0x0000000105057824 */ /* 0x000fe200078e0207 */
[----:B------:R-:W-:Y:S02]  /*18860*/  SHF.R.S32.HI R32, RZ, 0x1f, R207 ;  /* 0x0000001fff207819 */ /* 0x000fe400000114cf */
[----:B------:R-:W-:Y:S01]  /*18870*/  IADD3 R7, -R3, RZ, RZ ;  /* 0x000000ff03077210 */ /* 0x000fe20007ffe1ff */
[----:B------:R-:W-:Y:S01]  /*18880*/  IMAD.WIDE.U32 R4, R200, UR4, R4 ;  /* 0x00000004c8047c25 */ /* 0x000fe2000f8e0004 */
[----:B------:R-:W-:-:S02]  /*18890*/  SHF.R.S32.HI R0, RZ, 0x1f, R3 ;  /* 0x0000001fff007819 */ /* 0x000fc40000011403 */
[----:B------:R-:W-:Y:S01]  /*188a0*/  SHF.R.S32.HI R33, RZ, 0x1f, R208 ;  /* 0x0000001fff217819 */ /* 0x000fe200000114d0 */
[----:B------:R-:W-:Y:S01]  /*188b0*/  IMAD R7, R102, R7, R25 ;  /* 0x0000000766077224 */ /* 0x000fe200078e0219 */
[----:B------:R-:W-:Y:S01]  /*188c0*/  SHF.R.S32.HI R34, RZ, 0x1f, R209 ;  /* 0x0000001fff227819 */ /* 0x000fe200000114d1 */
[----:B------:R-:W-:Y:S01]  /*188d0*/  IMAD R0, R0, UR6, RZ ;  /* 0x0000000600007c24 */ /* 0x000fe2000f8e02ff */
[----:B------:R-:W-:Y:S01]  /*188e0*/  SHF.R.S32.HI R35, RZ, 0x1f, R210 ;  /* 0x0000001fff237819 */ /* 0x000fe200000114d2 */
[----:B------:R-:W-:Y:S01]  /*188f0*/  IMAD R5, R200, UR5, R5 ;  /* 0x00000005c8057c24 */ /* 0x000fe2000f8e0205 */
[----:B------:R-:W-:Y:S01]  /*18900*/  ULDC.64 UR4, c[0x0][0xb28] ;  /* 0x0002ca0000047ab9 */ /* 0x000fe20000000a00 */
[C---:B------:R-:W-:Y:S01]  /*18910*/  IMAD R9, R3.reuse, UR7, R0 ;  /* 0x0000000703097c24 */ /* 0x040fe2000f8e0200 */
[----:B------:R-:W-:Y:S01]  /*18920*/  SHF.R.S32.HI R0, RZ, 0x1f, R7 ;  /* 0x0000001fff007819 */ /* 0x000fe20000011407 */
[----:B------:R-:W-:Y:S01]  /*18930*/  IMAD.WIDE.U32 R4, R3, UR6, R4 ;  /* 0x0000000603047c25 */ /* 0x000fe2000f8e0004 */
[----:B------:R-:W-:-:S02]  /*18940*/  SHF.R.S32.HI R72, RZ, 0x1f, R211 ;  /* 0x0000001fff487819 */ /* 0x000fc400000114d3 */
[----:B------:R-:W-:Y:S01]  /*18950*/  SHF.R.S32.HI R73, RZ, 0x1f, R212 ;  /* 0x0000001fff497819 */ /* 0x000fe200000114d4 */
[----:B------:R-:W-:Y:S01]  /*18960*/  IMAD R0, R0, UR4, RZ ;  /* 0x0000000400007c24 */ /* 0x000fe2000f8e02ff */
[----:B------:R-:W-:Y:S01]  /*18970*/  SHF.R.S32.HI R104, RZ, 0x1f, R213 ;  /* 0x0000001fff687819 */ /* 0x000fe200000114d5 */
[----:B------:R-:W-:Y:S02]  /*18980*/  IMAD.IADD R5, R5, 0x1, R9 ;  /* 0x0000000105057824 */ /* 0x000fe400078e0209 */
[C---:B------:R-:W-:Y:S02]  /*18990*/  IMAD R3, R7.reuse, UR5, R0 ;  /* 0x0000000507037c24 */ /* 0x040fe4000f8e0200 */
[----:B------:R-:W-:Y:S01]  /*189a0*/  IMAD.WIDE.U32 R4, R7, UR4, R4 ;  /* 0x0000000407047c25 */ /* 0x000fe2000f8e0004 */
[----:B------:R-:W-:-:S04]  /*189b0*/  ULDC.64 UR4, c[0x0][0xb00] ;  /* 0x0002c00000047ab9 */ /* 0x000fc80000000a00 */
[----:B------:R-:W-:Y:S02]  /*189c0*/  IADD3 R3, R5, R3, RZ ;  /* 0x0000000305037210 */ /* 0x000fe40007ffe0ff */
[----:B------:R-:W-:-:S04]  /*189d0*/  LEA R0, P1, R4, UR4, 0x2 ;  /* 0x0000000404007c11 */ /* 0x000fc8000f8210ff */
[----:B------:R-:W-:Y:S02]  /*189e0*/  LEA.HI.X R3, R4, UR5, R3, 0x2, P1 ;  /* 0x0000000504037c11 */ /* 0x000fe400088f1403 */
[----:B------:R2:W0:Y:S04]  /*189f0*/  SHFL.IDX PT, R4, R0, RZ, 0x1c1f ;  /* 0x001c1fff00047589 */ /* 0x00042800000e0000 */
[----:B------:R2:W1:Y:S01]  /*18a00*/  SHFL.IDX PT, R5, R3, RZ, 0x1c1f ;  /* 0x001c1fff03057589 */ /* 0x00046200000e0000 */
[----:B------:R-:W-:Y:S05]  /*18a10*/  @P0 BRA `(.L_x_658) ;  /* 0x0000000400000947 */ /* 0x000fea0003800000 */
[----:B------:R-:W-:Y:S02]  /*18a20*/  ULDC UR4, c[0x0][0xac8] ;  /* 0x0002b20000047ab9 */ /* 0x000fe40000000800 */
[----:B------:R-:W-:Y:S02]  /*18a30*/  ISETP.GE.AND P3, PT, R199, UR4, PT ;  /* 0x00000004c7007c0c */ /* 0x000fe4000bf66270 */
[----:B------:R-:W-:Y:S02]  /*18a40*/  ISETP.GE.AND P2, PT, R13, UR4, PT ;  /* 0x000000040d007c0c */ /* 0x000fe4000bf46270 */
[----:B------:R-:W-:Y:S02]  /*18a50*/  ISETP.GE.AND P1, PT, R15, UR4, PT ;  /* 0x000000040f007c0c */ /* 0x000fe4000bf26270 */
[----:B------:R-:W-:Y:S02]  /*18a60*/  ISETP.GE.AND P0, PT, R213, UR4, PT ;  /* 0x00000004d5007c0c */ /* 0x000fe4000bf06270 */
[----:B------:R-:W-:-:S05]  /*18a70*/  ISETP.GE.AND P4, PT, R211, UR4, PT ;  /* 0x00000004d3007c0c */ /* 0x000fca000bf86270 */
[----:B012---:R-:W-:-:S04]  /*18a80*/  @!P3 IMAD.WIDE R6, R199, 0x4, R4 ;  /* 0x00000004c706b825 */ /* 0x007fc800078e0204 */
[CC--:B------:R-:W-:Y:S01]  /*18a90*/  @!P1 LEA R8, P5, R15.reuse, R4.reuse, 0x2 ;  /* 0x000000040f089211 */ /* 0x0c0fe200078a10ff */
[----:B------:R0:W-:Y:S01]  /*18aa0*/  @!P3 ST.E.64 desc[UR56][R6.64], R20 ;  /* 0x000000140600b985 */ /* 0x0001e2000c101b38 */
[----:B------:R-:W-:Y:S02]  /*18ab0*/  ISETP.GE.AND P3, PT, R212, UR4, PT ;  /* 0x00000004d4007c0c */ /* 0x000fe4000bf66270 */
[----:B------:R-:W-:Y:S02]  /*18ac0*/  @!P1 LEA.HI.X R9, R15, R5, R24, 0x2, P5 ;  /* 0x000000050f099211 */ /* 0x000fe400028f1418 */
[----:B------:R-:W-:Y:S02]  /*18ad0*/  ISETP.GE.AND P5, PT, R210, UR4, PT ;  /* 0x00000004d2007c0c */ /* 0x000fe4000bfa6270 */
[----:B0-----:R-:W-:-:S04]  /*18ae0*/  @!P2 LEA R6, P6, R13, R4, 0x2 ;  /* 0x000000040d06a211 */ /* 0x001fc800078c10ff */
[----:B------:R-:W-:Y:S02]  /*18af0*/  @!P2 LEA.HI.X R7, R13, R5, R14, 0x2, P6 ;  /* 0x000000050d07a211 */ /* 0x000fe400030f140e */
[----:B------:R-:W-:-:S03]  /*18b00*/  @!P0 LEA R10, P6, R213, R4, 0x2 ;  /* 0x00000004d50a8211 */ /* 0x000fc600078c10ff */
[----:B------:R0:W-:Y:S01]  /*18b10*/  @!P2 ST.E.64 desc[UR56][R6.64], R88 ;  /* 0x000000580600a985 */ /* 0x0001e2000c101b38 */
[----:B------:R-:W-:Y:S02]  /*18b20*/  @!P0 LEA.HI.X R11, R213, R5, R104, 0x2, P6 ;  /* 0x00000005d50b8211 */ /* 0x000fe400030f1468 */
[----:B------:R-:W-:Y:S01]  /*18b30*/  ISETP.GE.AND P2, PT, R209, UR4, PT ;  /* 0x00000004d1007c0c */ /* 0x000fe2000bf46270 */
[----:B------:R1:W-:Y:S01]  /*18b40*/  @!P1 ST.E.64 desc[UR56][R8.64], R90 ;  /* 0x0000005a08009985 */ /* 0x0003e2000c101b38 */
[----:B------:R-:W-:-:S03]  /*18b50*/  ISETP.GE.AND P1, PT, R208, UR4, PT ;  /* 0x00000004d0007c0c */ /* 0x000fc6000bf26270 */
[----:B------:R2:W-:Y:S01]  /*18b60*/  @!P0 ST.E.64 desc[UR56][R10.64], R36 ;  /* 0x000000240a008985 */ /* 0x0005e2000c101b38 */
[CC--:B0-----:R-:W-:Y:S02]  /*18b70*/  @!P3 LEA R6, P6, R212.reuse, R4.reuse, 0x2 ;  /* 0x00000004d406b211 */ /* 0x0c1fe400078c10ff */
[CC--:B-1----:R-:W-:Y:S02]  /*18b80*/  @!P4 LEA R8, P0, R211.reuse, R4.reuse, 0x2 ;  /* 0x00000004d308c211 */ /* 0x0c2fe400078010ff */
[-C--:B------:R-:W-:Y:S02]  /*18b90*/  @!P3 LEA.HI.X R7, R212, R5.reuse, R73, 0x2, P6 ;  /* 0x00000005d407b211 */ /* 0x080fe400030f1449 */
[----:B------:R-:W-:Y:S02]  /*18ba0*/  @!P4 LEA.HI.X R9, R211, R5, R72, 0x2, P0 ;  /* 0x00000005d309c211 */ /* 0x000fe400000f1448 */
[----:B------:R-:W-:Y:S01]  /*18bb0*/  ISETP.GE.AND P0, PT, R207, UR4, PT ;  /* 0x00000004cf007c0c */ /* 0x000fe2000bf06270 */
[----:B------:R0:W-:Y:S01]  /*18bc0*/  @!P3 ST.E.64 desc[UR56][R6.64], R40 ;  /* 0x000000280600b985 */ /* 0x0001e2000c101b38 */
[----:B--2---:R-:W-:-:S02]  /*18bd0*/  @!P5 LEA R10, P6, R210, R4, 0x2 ;  /* 0x00000004d20ad211 */ /* 0x004fc400078c10ff */
[----:B------:R-:W-:Y:S01]  /*18be0*/  ISETP.GE.AND P3, PT, R206, UR4, PT ;  /* 0x00000004ce007c0c */ /* 0x000fe2000bf66270 */
[----:B------:R1:W-:Y:S01]  /*18bf0*/  @!P4 ST.E.64 desc[UR56][R8.64], R44 ;  /* 0x0000002c0800c985 */ /* 0x0003e2000c101b38 */
[----:B------:R-:W-:-:S05]  /*18c00*/  @!P5 LEA.HI.X R11, R210, R5, R35, 0x2, P6 ;  /* 0x00000005d20bd211 */ /* 0x000fca00030f1423 */
[----:B------:R2:W-:Y:S01]  /*18c10*/  @!P5 ST.E.64 desc[UR56][R10.64], R48 ;  /* 0x000000300a00d985 */ /* 0x0005e2000c101b38 */
[CC--:B0-----:R-:W-:Y:S02]  /*18c20*/  @!P2 LEA R6, P4, R209.reuse, R4.reuse, 0x2 ;  /* 0x00000004d106a211 */ /* 0x0c1fe400078810ff */
[CC--:B-1----:R-:W-:Y:S02]  /*18c30*/  @!P1 LEA R8, P5, R208.reuse, R4.reuse, 0x2 ;  /* 0x00000004d0089211 */ /* 0x0c2fe400078a10ff */
[-C--:B------:R-:W-:Y:S02]  /*18c40*/  @!P2 LEA.HI.X R7, R209, R5.reuse, R34, 0x2, P4 ;  /* 0x00000005d107a211 */ /* 0x080fe400020f1422 */
[----:B------:R-:W-:Y:S02]  /*18c50*/  ISETP.GE.AND P4, PT, R205, UR4, PT ;  /* 0x00000004cd007c0c */ /* 0x000fe4000bf86270 */
[----:B--2---:R-:W-:Y:S01]  /*18c60*/  @!P0 LEA R10, P6, R207, R4, 0x2 ;  /* 0x00000004cf0a8211 */ /* 0x004fe200078c10ff */
[----:B------:R0:W-:Y:S01]  /*18c70*/  @!P2 ST.E.64 desc[UR56][R6.64], R52 ;  /* 0x000000340600a985 */ /* 0x0001e2000c101b38 */
[----:B------:R-:W-:-:S02]  /*18c80*/  @!P1 LEA.HI.X R9, R208, R5, R33, 0x2, P5 ;  /* 0x00000005d0099211 */ /* 0x000fc400028f1421 */
[----:B------:R-:W-:Y:S02]  /*18c90*/  @!P0 LEA.HI.X R11, R207, R5, R32, 0x2, P6 ;  /* 0x00000005cf0b8211 */ /* 0x000fe400030f1420 */
[----:B------:R-:W-:Y:S01]  /*18ca0*/  ISETP.GE.AND P2, PT, R204, UR4, PT ;  /* 0x00000004cc007c0c */ /* 0x000fe2000bf46270 */
[----:B------:R1:W-:Y:S01]  /*18cb0*/  @!P1 ST.E.64 desc[UR56][R8.64], R56 ;  /* 0x0000003808009985 */ /* 0x0003e2000c101b38 */
[----:B------:R-:W-:-:S03]  /*18cc0*/  ISETP.GE.AND P1, PT, R203, UR4, PT ;  /* 0x00000004cb007c0c */ /* 0x000fc6000bf26270 */
[----:B------:R2:W-:Y:S01]  /*18cd0*/  @!P0 ST.E.64 desc[UR56][R10.64], R60 ;  /* 0x0000003c0a008985 */ /* 0x0005e2000c101b38 */
[----:B------:R-:W-:Y:S02]  /*18ce0*/  ISETP.GE.AND P0, PT, R202, UR4, PT ;  /* 0x00000004ca007c0c */ /* 0x000fe4000bf06270 */
[----:B0-----:R-:W-:-:S04]  /*18cf0*/  @!P3 LEA R6, P5, R206, R4, 0x2 ;  /* 0x00000004ce06b211 */ /* 0x001fc800078a10ff */
[-C--:B------:R-:W-:Y:S02]  /*18d00*/  @!P3 LEA.HI.X R7, R206, R5.reuse, R31, 0x2, P5 ;  /* 0x00000005ce07b211 */ /* 0x080fe400028f141f */
[----:B------:R-:W-:Y:S02]  /*18d10*/  ISETP.GE.AND P5, PT, R201, UR4, PT ;  /* 0x00000004c9007c0c */ /* 0x000fe4000bfa6270 */
[CC--:B-1----:R-:W-:Y:S01]  /*18d20*/  @!P4 LEA R8, P6, R205.reuse, R4.reuse, 0x2 ;  /* 0x00000004cd08c211 */ /* 0x0c2fe200078c10ff */
[----:B------:R0:W-:Y:S03]  /*18d30*/  @!P3 ST.E.64 desc[UR56][R6.64], R64 ;  /* 0x000000400600b985 */ /* 0x0001e6000c101b38 */
[----:B------:R-:W-:Y:S02]  /*18d40*/  @!P4 LEA.HI.X R9, R205, R5, R30, 0x2, P6 ;  /* 0x00000005cd09c211 */ /* 0x000fe400030f141e */
[----:B--2---:R-:W-:-:S03]  /*18d50*/  @!P1 LEA R10, P6, R203, R4, 0x2 ;  /* 0x00000004cb0a9211 */ /* 0x004fc600078c10ff */
[----:B------:R1:W-:Y:S01]  /*18d60*/  @!P4 ST.E.64 desc[UR56][R8.64], R68 ;  /* 0x000000440800c985 */ /* 0x0003e2000c101b38 */
[----:B------:R-:W-:Y:S02]  /*18d70*/  @!P1 LEA.HI.X R11, R203, R5, R28, 0x2, P6 ;  /* 0x00000005cb0b9211 */ /* 0x000fe400030f141c */
[----:B0-----:R-:W-:-:S04]  /*18d80*/  @!P2 LEA R6, P3, R204, R4, 0x2 ;  /* 0x00000004cc06a211 */ /* 0x001fc800078610ff */
[----:B------:R-:W-:Y:S02]  /*18d90*/  @!P2 LEA.HI.X R7, R204, R5, R29, 0x2, P3 ;  /* 0x00000005cc07a211 */ /* 0x000fe400018f141d */
[----:B-1----:R-:W-:-:S03]  /*18da0*/  @!P0 LEA R8, P4, R202, R4, 0x2 ;  /* 0x00000004ca088211 */ /* 0x002fc600078810ff */
[----:B------:R3:W-:Y:S01]  /*18db0*/  @!P2 ST.E.64 desc[UR56][R6.64], R92 ;  /* 0x0000005c0600a985 */ /* 0x0007e2000c101b38 */
[C---:B------:R-:W-:Y:S02]  /*18dc0*/  @!P5 LEA R4, P3, R201.reuse, R4, 0x2 ;  /* 0x00000004c904d211 */ /* 0x040fe400078610ff */
[-C--:B------:R-:W-:Y:S01]  /*18dd0*/  @!P0 LEA.HI.X R9, R202, R5.reuse, R27, 0x2, P4 ;  /* 0x00000005ca098211 */ /* 0x080fe200020f141b */
[----:B------:R3:W-:Y:S01]  /*18de0*/  @!P1 ST.E.64 desc[UR56][R10.64], R76 ;  /* 0x0000004c0a009985 */ /* 0x0007e2000c101b38 */
[----:B------:R-:W-:-:S03]  /*18df0*/  @!P5 LEA.HI.X R5, R201, R5, R26, 0x2, P3 ;  /* 0x00000005c905d211 */ /* 0x000fc600018f141a */
[----:B------:R3:W-:Y:S04]  /*18e00*/  @!P0 ST.E.64 desc[UR56][R8.64], R80 ;  /* 0x0000005008008985 */ /* 0x0007e8000c101b38 */
[----:B------:R3:W-:Y:S02]  /*18e10*/  @!P5 ST.E.64 desc[UR56][R4.64], R84 ;  /* 0x000000540400d985 */ /* 0x0007e4000c101b38 */
.L_x_658:
[----:B------:R-:W-:Y:S05]  /*18e20*/  BSYNC B1 ;  /* 0x0000000000017941 */ /* 0x000fea0003800000 */
.L_x_657:
[----:B------:R-:W-:Y:S01]  /*18e30*/  ISETP.GE.AND P0, PT, R12, R101, PT ;  /* 0x000000650c00720c */ /* 0x000fe20003f06270 */
[----:B-1-3--:R1:W3:Y:S04]  /*18e40*/  SHFL.IDX PT, R5, R3, 0x1, 0x1c1f ;  /* 0x003c1f0003057f89 */ /* 0x00a2e800000e0000 */
[----:B0-----:R1:W0:Y:S08]  /*18e50*/  SHFL.IDX PT, R4, R0, 0x1, 0x1c1f ;  /* 0x003c1f0000047f89 */ /* 0x00123000000e0000 */
[----:B-1----:R-:W-:Y:S05]  /*18e60*/  @P0 BRA `(.L_x_656) ;  /* 0x0000000c00f00947 */ /* 0x002fea0003800000 */
[----:B------:R-:W-:Y:S02]  /*18e70*/  ULDC UR4, c[0x0][0xac8] ;  /* 0x0002b20000047ab9 */ /* 0x000fe40000000800 */
[----:B------:R-:W-:Y:S02]  /*18e80*/  ISETP.GE.AND P1, PT, R13, UR4, PT ;  /* 0x000000040d007c0c */ /* 0x000fe4000bf26270 */
[----:B------:R-:W-:Y:S02]  /*18e90*/  ISETP.GE.AND P0, PT, R15, UR4, PT ;  /* 0x000000040f007c0c */ /* 0x000fe4000bf06270 */
[----:B------:R-:W-:Y:S02]  /*18ea0*/  ISETP.GE.AND P2, PT, R199, UR4, PT ;  /* 0x00000004c7007c0c */ /* 0x000fe4000bf46270 */
[----:B------:R-:W-:Y:S02]  /*18eb0*/  ISETP.GE.AND P4, PT, R212, UR4, PT ;  /* 0x00000004d4007c0c */ /* 0x000fe4000bf86270 */
[----:B------:R-:W-:-:S05]  /*18ec0*/  ISETP.GE.AND P3, PT, R213, UR4, PT ;  /* 0x00000004d5007c0c */ /* 0x000fca000bf66270 */
[-C--:B0-2---:R-:W-:Y:S02]  /*18ed0*/  @!P1 LEA R6, P5, R13, R4.reuse, 0x2 ;  /* 0x000000040d069211 */ /* 0x085fe400078a10ff */
[-C--:B------:R-:W-:Y:S02]  /*18ee0*/  @!P0 LEA R8, P6, R15, R4.reuse, 0x2 ;  /* 0x000000040f088211 */ /* 0x080fe400078c10ff */
[-C--:B---3--:R-:W-:Y:S01]  /*18ef0*/  @!P1 LEA.HI.X R7, R13, R5.reuse, R14, 0x2, P5 ;  /* 0x000000050d079211 */ /* 0x088fe200028f140e */
[----:B------:R-:W-:Y:S01]  /*18f00*/  @!P2 IMAD.WIDE R10, R199, 0x4, R4 ;  /* 0x00000004c70aa825 */ /* 0x000fe200078e0204 */
[----:B------:R-:W-:Y:S02]  /*18f10*/  ISETP.GE.AND P5, PT, R211, UR4, PT ;  /* 0x00000004d3007c0c */ /* 0x000fe4000bfa6270 */
[----:B------:R-:W-:Y:S02]  /*18f20*/  @!P0 LEA.HI.X R9, R15, R5, R24, 0x2, P6 ;  /* 0x000000050f098211 */ /* 0x000fe400030f1418 */
[----:B------:R-:W-:Y:S01]  /*18f30*/  @!P2 ST.E.64 desc[UR56][R10.64], R94 ;  /* 0x0000005e0a00a985 */ /* 0x000fe2000c101b38 */
[----:B------:R-:W-:-:S02]  /*18f40*/  @!P4 LEA R14, P2, R212, R4, 0x2 ;  /* 0x00000004d40ec211 */ /* 0x000fc400078410ff */
[----:B------:R-:W-:Y:S01]  /*18f50*/  @!P3 LEA R12, P6, R213, R4, 0x2 ;  /* 0x00000004d50cb211 */ /* 0x000fe200078c10ff */
[----:B------:R0:W-:Y:S01]  /*18f60*/  @!P1 ST.E.64 desc[UR56][R6.64], R96 ;  /* 0x0000006006009985 */ /* 0x0001e2000c101b38 */
        /* <DEDUP_REMOVED lines=12> */
[-C--:B------:R-:W-:Y:S01]  /*19030*/  @!P2 LEA R10, P6, R208, R4.reuse, 0x2 ;  /* 0x00000004d00aa211 */ /* 0x080fe200078c10ff */
[----:B------:R-:W-:Y:S01]  /*19040*/  @!P5 ST.E.64 desc[UR56][R20.64], R46 ;  /* 0x0000002e1400d985 */ /* 0x000fe2000c101b38 */
[----:B-1----:R-:W-:Y:S02]  /*19050*/  @!P1 LEA R8, P5, R209, R4, 0x2 ;  /* 0x00000004d1089211 */ /* 0x002fe400078a10ff */
[----:B------:R-:W-:-:S02]  /*19060*/  @!P0 LEA.HI.X R7, R210, R5, R35, 0x2, P4 ;  /* 0x00000005d2078211 */ /* 0x000fc400020f1423 */
[-C--:B------:R-:W-:Y:S02]  /*19070*/  @!P1 LEA.HI.X R9, R209, R5.reuse, R34, 0x2, P5 ;  /* 0x00000005d1099211 */ /* 0x080fe400028f1422 */
[----:B------:R-:W-:Y:S01]  /*19080*/  ISETP.GE.AND P4, PT, R206, UR4, PT ;  /* 0x00000004ce007c0c */ /* 0x000fe2000bf86270 */
[----:B------:R-:W-:Y:S01]  /*19090*/  @!P0 ST.E.64 desc[UR56][R6.64], R50 ;  /* 0x0000003206008985 */ /* 0x000fe2000c101b38 */
[----:B------:R-:W-:Y:S02]  /*190a0*/  @!P2 LEA.HI.X R11, R208, R5, R33, 0x2, P6 ;  /* 0x00000005d00ba211 */ /* 0x000fe400030f1421 */
[----:B--2---:R-:W-:Y:S01]  /*190b0*/  @!P3 LEA R12, P5, R207, R4, 0x2 ;  /* 0x00000004cf0cb211 */ /* 0x004fe200078a10ff */
[----:B------:R0:W-:Y:S01]  /*190c0*/  @!P1 ST.E.64 desc[UR56][R8.64], R54 ;  /* 0x0000003608009985 */ /* 0x0001e2000c101b38 */
[----:B------:R-:W-:Y:S02]  /*190d0*/  ISETP.GE.AND P1, PT, R204, UR4, PT ;  /* 0x00000004cc007c0c */ /* 0x000fe4000bf26270 */
[----:B------:R-:W-:Y:S01]  /*190e0*/  ISETP.GE.AND P0, PT, R203, UR4, PT ;  /* 0x00000004cb007c0c */ /* 0x000fe2000bf06270 */
[----:B------:R1:W-:Y:S01]  /*190f0*/  @!P2 ST.E.64 desc[UR56][R10.64], R58 ;  /* 0x0000003a0a00a985 */ /* 0x0003e2000c101b38 */
[----:B------:R-:W-:-:S02]  /*19100*/  ISETP.GE.AND P2, PT, R205, UR4, PT ;  /* 0x00000004cd007c0c */ /* 0x000fc4000bf46270 */
[-C--:B------:R-:W-:Y:S02]  /*19110*/  @!P3 LEA.HI.X R13, R207, R5.reuse, R32, 0x2, P5 ;  /* 0x00000005cf0db211 */ /* 0x080fe400028f1420 */
[----:B------:R-:W-:Y:S02]  /*19120*/  ISETP.GE.AND P5, PT, R202, UR4, PT ;  /* 0x00000004ca007c0c */ /* 0x000fe4000bfa6270 */
[CC--:B---3--:R-:W-:Y:S01]  /*19130*/  @!P4 LEA R14, P6, R206.reuse, R4.reuse, 0x2 ;  /* 0x00000004ce0ec211 */ /* 0x0c8fe200078c10ff */
[----:B------:R2:W-:Y:S03]  /*19140*/  @!P3 ST.E.64 desc[UR56][R12.64], R62 ;  /* 0x0000003e0c00b985 */ /* 0x0005e6000c101b38 */
[----:B------:R-:W-:Y:S02]  /*19150*/  @!P4 LEA.HI.X R15, R206, R5, R31, 0x2, P6 ;  /* 0x00000005ce0fc211 */ /* 0x000fe400030f141f */
[----:B0-----:R-:W-:-:S02]  /*19160*/  @!P1 LEA R8, P6, R204, R4, 0x2 ;  /* 0x00000004cc089211 */ /* 0x001fc400078c10ff */
[-C--:B------:R-:W-:Y:S01]  /*19170*/  @!P2 LEA R6, P3, R205, R4.reuse, 0x2 ;  /* 0x00000004cd06a211 */ /* 0x080fe200078610ff */
[----:B------:R2:W-:Y:S01]  /*19180*/  @!P4 ST.E.64 desc[UR56][R14.64], R66 ;  /* 0x000000420e00c985 */ /* 0x0005e2000c101b38 */
[-C--:B-1----:R-:W-:Y:S02]  /*19190*/  @!P0 LEA R10, P4, R203, R4.reuse, 0x2 ;  /* 0x00000004cb0a8211 */ /* 0x082fe400078810ff */
        /* <DEDUP_REMOVED lines=11> */
[----:B------:R-:W-:-:S04]  /*19250*/  LEA R4, P0, R201, R4, 0x2 ;  /* 0x00000004c9047211 */ /* 0x000fc800078010ff */
[----:B------:R-:W-:-:S05]  /*19260*/  LEA.HI.X R5, R201, R5, R26, 0x2, P0 ;  /* 0x00000005c9057211 */ /* 0x000fca00000f141a */
[----:B------:R0:W-:Y:S01]  /*19270*/  ST.E.64 desc[UR56][R4.64], R86 ;  /* 0x0000005604007985 */ /* 0x0001e2000c101b38 */
[----:B------:R-:W-:Y:S05]  /*19280*/  BRA `(.L_x_656) ;  /* 0x0000000800e87947 */ /* 0x000fea0003800000 */
.L_x_647:
[----:B------:R-:W-:Y:S01]  /*19290*/  ULDC.64 UR6, c[0x0][0xc08] ;  /* 0x0003020000067ab9 */ /* 0x000fe20000000a00 */
[----:B------:R-:W-:Y:S01]  /*192a0*/  ULDC.64 UR4, c[0x0][0xc00] ;  /* 0x0003000000047ab9 */ /* 0x000fe20000000a00 */
[----:B------:R-:W-:Y:S02]  /*192b0*/  ISETP.NE.U32.AND P1, PT, RZ, UR6, PT ;  /* 0x00000006ff007c0c */ /* 0x000fe4000bf25070 */
[----:B------:R-:W-:Y:S02]  /*192c0*/  ISETP.NE.U32.AND P0, PT, RZ, UR4, PT ;  /* 0x00000004ff007c0c */ /* 0x000fe4000bf05070 */
[----:B------:R-:W-:Y:S02]  /*192d0*/  ISETP.NE.AND.EX P1, PT, RZ, UR7, PT, P1 ;  /* 0x00000007ff007c0c */ /* 0x000fe4000bf25310 */
[----:B------:R-:W-:Y:S02]  /*192e0*/  IADD3 R4, P2, R189, UR4, RZ ;  /* 0x00000004bd047c10 */ /* 0x000fe4000ff5e0ff */
[----:B------:R-:W-:-:S02]  /*192f0*/  ISETP.NE.AND.EX P0, PT, RZ, UR5, PT, P0 ;  /* 0x00000005ff007c0c */ /* 0x000fc4000bf05300 */
[----:B------:R-:W-:Y:S01]  /*19300*/  IADD3.X R5, R190, UR5, RZ, P2, !PT ;  /* 0x00000005be057c10 */ /* 0x000fe200097fe4ff */
[----:B------:R-:W-:Y:S01]  /*19310*/  ULDC UR4, c[0x0][0xa88] ;  /* 0x0002a20000047ab9 */ /* 0x000fe20000000800 */
[----:B------:R-:W-:Y:S01]  /*19320*/  MOV R3, RZ ;  /* 0x000000ff00037202 */ /* 0x000fe20000000f00 */
[----:B------:R-:W-:-:S04]  /*19330*/  IMAD.U32 R0, RZ, RZ, UR4 ;  /* 0x00000004ff007e24 */ /* 0x000fc8000f8e00ff */
[----:B0-----:R-:W-:-:S04]  /*19340*/  @P1 IADD3 R6, P2, R189, UR6, RZ ;  /* 0x00000006bd061c10 */ /* 0x001fc8000ff5e0ff */
[----:B------:R-:W-:Y:S01]  /*19350*/  @P1 IADD3.X R7, R190, UR7, RZ, P2, !PT ;  /* 0x00000007be071c10 */ /* 0x000fe200097fe4ff */
[----:B------:R0:W5:Y:S04]  /*19360*/  @P0 LDG.E R3, desc[UR56][R4.64] ;  /* 0x0000003804030981 */ /* 0x000168000c1e1900 */
[----:B------:R0:W5:Y:S01]  /*19370*/  @P1 LDG.E R0, desc[UR56][R6.64] ;  /* 0x0000003806001981 */ /* 0x000162000c1e1900 */
[----:B------:R-:W-:Y:S01]  /*19380*/  ISETP.NE.AND P2, PT, R187, RZ, PT ;  /* 0x000000ffbb00720c */ /* 0x000fe20003f45270 */
[----:B------:R-:W4:-:S12]  /*19390*/  S2R R9, SR_TID.X ;  /* 0x0000000000097919 */ /* 0x000f180000002100 */
[----:B------:R-:W3:Y:S01]  /*193a0*/  @!P2 LDC R187, c[0x0][0xad4] ;  /* 0x0002b500ffbbab82 */ /* 0x000ee20000000800 */
[----:B----4-:R-:W-:Y:S01]  /*193b0*/  VIADD R8, R9, 0xffffff80 ;  /* 0xffffff8009087836 */ /* 0x010fe20000000000 */
[----:B---3--:R-:W-:-:S04]  /*193c0*/  ISETP.GT.AND P2, PT, R187, 0x1, PT ;  /* 0x00000001bb00780c */ /* 0x008fc80003f44270 */
[----:B------:R-:W-:Y:S01]  /*193d0*/  ISETP.GT.AND P3, PT, R8, 0x7f, PT ;  /* 0x0000007f0800780c */ /* 0x000fe20003f64270 */
[----:B0-----:R-:W-:-:S12]  /*193e0*/  @P1 BRA `(.L_x_659) ;  /* 0x0000000000101947 */ /* 0x001fd80003800000 */
[----:B------:R-:W-:Y:S05]  /*193f0*/  @!P0 BRA `(.L_x_659) ;  /* 0x00000000000c8947 */ /* 0x000fea0003800000 */
[----:B------:R-:W3:Y:S04]  /*19400*/  LDG.E R7, desc[UR56][R4.64] ;  /* 0x0000003804077981 */ /* 0x000ee8000c1e1900 */
[----:B-----5:R-:W3:Y:S02]  /*19410*/  LDG.E R0, desc[UR56][R4.64+0x4] ;  /* 0x0000043804007981 */ /* 0x020ee4000c1e1900 */
[----:B---3--:R-:W-:-:S07]  /*19420*/  IADD3 R0, -R7, R0, RZ ;  /* 0x0000000007007210 */ /* 0x008fce0007ffe1ff */
.L_x_659:
[----:B------:R-:W-:Y:S01]  /*19430*/  BSSY B1, `(.L_x_660) ;  /* 0x0000036000017945 */ /* 0x000fe20003800000 */
[----:B------:R-:W-:Y:S02]  /*19440*/  SEL R29, R188, RZ, !P0 ;  /* 0x000000ffbc1d7207 */ /* 0x000fe40004000000 */
[----:B------:R-:W-:Y:S02]  /*19450*/  SEL R216, R216, RZ, !P0 ;  /* 0x000000ffd8d87207 */ /* 0x000fe40004000000 */
[----:B-----5:R-:W-:Y:S01]  /*19460*/  SHF.R.S32.HI R26, RZ, 0x1f, R3 ;  /* 0x0000001fff1a7819 */ /* 0x020fe20000011403 */
[----:B------:R-:W-:Y:S06]  /*19470*/  @P3 BRA `(.L_x_661) ;  /* 0x0000000000c43947 */ /* 0x000fec0003800000 */
[----:B------:R-:W0:Y:S01]  /*19480*/  LDC R31, c[0x0][0xbe8] ;  /* 0x0002fa00ff1f7b82 */ /* 0x000e220000000800 */
[----:B------:R-:W-:-:S04]  /*19490*/  IMAD R4, R192, 0x80, R9 ;  /* 0x00000080c0047824 */ /* 0x000fc800078e0209 */
[----:B------:R-:W-:Y:S02]  /*194a0*/  VIADD R28, R4, 0xffffff80 ;  /* 0xffffff80041c7836 */ /* 0x000fe40000000000 */
[----:B0-----:R-:W-:-:S05]  /*194b0*/  IMAD R5, R0, R31, RZ ;  /* 0x0000001f00057224 */ /* 0x001fca00078e02ff */
[----:B------:R-:W-:-:S13]  /*194c0*/  ISETP.GE.AND P0, PT, R28, R5, PT ;  /* 0x000000051c00720c */ /* 0x000fda0003f06270 */
[----:B------:R-:W-:Y:S05]  /*194d0*/  @P0 BRA `(.L_x_661) ;  /* 0x0000000000ac0947 */ /* 0x000fea0003800000 */
[----:B------:R-:W-:Y:S01]  /*194e0*/  ISETP.GT.AND P0, PT, R187, 0x1, PT ;  /* 0x00000001bb00780c */ /* 0x000fe20003f04270 */
[----:B------:R-:W0:Y:S01]  /*194f0*/  LDC.64 R4, c[0x0][0xba8] ;  /* 0x0002ea00ff047b82 */ /* 0x000e220000000a00 */
[----:B------:R-:W-:Y:S01]  /*19500*/  MOV R24, 0x9b8 ;  /* 0x000009b800187802 */ /* 0x000fe20000000f00 */
[----:B------:R-:W-:Y:S01]  /*19510*/  IMAD.MOV.U32 R21, RZ, RZ, R28 ;  /* 0x000000ffff157224 */ /* 0x000fe200078e001c */
[----:B------:R-:W-:Y:S02]  /*19520*/  ISETP.NE.AND P1, PT, R31, 0x1, PT ;  /* 0x000000011f00780c */ /* 0x000fe40003f25270 */
[----:B------:R-:W-:-:S04]  /*19530*/  SEL R24, R24, 0x978, P0 ;  /* 0x0000097818187807 */ /* 0x000fc80000000000 */
[----:B------:R-:W3:Y:S08]  /*19540*/  LDC.64 R12, c[0x0][R24+0x220] ;  /* 0x00008800180c7b82 */ /* 0x000ef00000000a00 */
[----:B------:R-:W4:Y:S08]  /*19550*/  LDC.64 R14, c[0x0][R24+0x218] ;  /* 0x00008600180e7b82 */ /* 0x000f300000000a00 */
[----:B------:R-:W5:Y:S08]  /*19560*/  LDC.64 R8, c[0x0][R24+0x228] ;  /* 0x00008a0018087b82 */ /* 0x000f700000000a00 */
[----:B------:R-:W1:Y:S08]  /*19570*/  LDC.64 R6, c[0x0][R24+0x210] ;  /* 0x0000840018067b82 */ /* 0x000e700000000a00 */
[----:B------:R-:W2:Y:S08]  /*19580*/  @P1 LDC R11, c[0x0][0xbec] ;  /* 0x0002fb00ff0b1b82 */ /* 0x000eb00000000800 */
[----:B------:R-:W5:Y:S01]  /*19590*/  @P1 LDC R27, c[0x0][0xbf0] ;  /* 0x0002fc00ff1b1b82 */ /* 0x000f620000000800 */
[----:B---3--:R-:W-:-:S07]  /*195a0*/  IMAD R13, R13, R29, RZ ;  /* 0x0000001d0d0d7224 */ /* 0x008fce00078e02ff */
[----:B0-----:R-:W0:Y:S01]  /*195b0*/  @!P0 LDC R4, c[0x0][0xb50] ;  /* 0x0002d400ff048b82 */ /* 0x001e220000000800 */
[----:B--2---:R-:W-:-:S07]  /*195c0*/  @P1 IMAD.HI.U32 R20, R28, R11, RZ ;  /* 0x0000000b1c141227 */ /* 0x004fce00078e00ff */
[----:B------:R-:W2:Y:S01]  /*195d0*/  @!P0 LDC R5, c[0x0][0xb54] ;  /* 0x0002d500ff058b82 */ /* 0x000ea20000000800 */
[-C--:B----4-:R-:W-:Y:S02]  /*195e0*/  IMAD R25, R15, R162.reuse, RZ ;  /* 0x000000a20f197224 */ /* 0x090fe400078e02ff */
[----:B------:R-:W-:Y:S01]  /*195f0*/  IMAD.WIDE.U32 R14, R14, R162, RZ ;  /* 0x000000a20e0e7225 */ /* 0x000fe200078e00ff */
[----:B-----5:R-:W-:-:S03]  /*19600*/  @P1 SHF.R.U32.HI R21, RZ, R27, R20 ;  /* 0x0000001bff151219 */ /* 0x020fc60000011614 */
[----:B------:R-:W-:-:S04]  /*19610*/  IMAD.WIDE.U32 R10, R12, R29, RZ ;  /* 0x0000001d0c0a7225 */ /* 0x000fc800078e00ff */
[----:B------:R-:W-:Y:S01]  /*19620*/  IMAD R27, R12, R216, R13 ;  /* 0x000000d80c1b7224 */ /* 0x000fe200078e020d */
[----:B------:R-:W-:Y:S01]  /*19630*/  SEL R13, R200, RZ, P0 ;  /* 0x000000ffc80d7207 */ /* 0x000fe20000000000 */
[----:B------:R-:W-:Y:S01]  /*19640*/  IMAD.IADD R25, R15, 0x1, R25 ;  /* 0x000000010f197824 */ /* 0x000fe200078e0219 */
[----:B------:R-:W-:Y:S01]  /*19650*/  IADD3 R14, P1, P3, R10, R14, R3 ;  /* 0x0000000e0a0e7210 */ /* 0x000fe20007b3e003 */
[----:B------:R-:W-:Y:S01]  /*19660*/  IMAD.IADD R27, R11, 0x1, R27 ;  /* 0x000000010b1b7824 */ /* 0x000fe200078e021b */
[----:B------:R-:W-:Y:S01]  /*19670*/  IADD3 R10, -R21, RZ, RZ ;  /* 0x000000ff150a7210 */ /* 0x000fe20007ffe1ff */
[-C--:B------:R-:W-:Y:S02]  /*19680*/  IMAD R15, R9, R13.reuse, RZ ;  /* 0x0000000d090f7224 */ /* 0x080fe400078e02ff */
[----:B------:R-:W-:-:S04]  /*19690*/  IMAD.WIDE.U32 R8, R8, R13, RZ ;  /* 0x0000000d08087225 */ /* 0x000fc800078e00ff */
[----:B------:R-:W-:Y:S01]  /*196a0*/  IMAD R11, R31, R10, R28 ;  /* 0x0000000a1f0b7224 */ /* 0x000fe200078e021c */
[----:B------:R-:W-:Y:S01]  /*196b0*/  IADD3.X R10, R27, R25, R26, P1, P3 ;  /* 0x000000191b0a7210 */ /* 0x000fe20000fe641a */
[----:B------:R-:W-:Y:S01]  /*196c0*/  IMAD.IADD R15, R9, 0x1, R15 ;  /* 0x00000001090f7824 */ /* 0x000fe200078e020f */
[----:B------:R-:W-:Y:S01]  /*196d0*/  IADD3 R8, P0, P1, R21, R14, R8 ;  /* 0x0000000e15087210 */ /* 0x000fe2000791e008 */
[----:B-1----:R-:W-:Y:S01]  /*196e0*/  IMAD R7, R7, R11, RZ ;  /* 0x0000000b07077224 */ /* 0x002fe200078e02ff */
[----:B------:R-:W-:Y:S02]  /*196f0*/  SHF.R.S32.HI R21, RZ, 0x1f, R21 ;  /* 0x0000001fff157819 */ /* 0x000fe40000011415 */
[----:B------:R-:W-:Y:S02]  /*19700*/  SHF.R.S32.HI R13, RZ, 0x1f, R11 ;  /* 0x0000001fff0d7819 */ /* 0x000fe4000001140b */
[----:B------:R-:W-:-:S03]  /*19710*/  IADD3.X R9, R21, R10, R15, P0, P1 ;  /* 0x0000000a15097210 */ /* 0x000fc600007e240f */
[C---:B------:R-:W-:Y:S02]  /*19720*/  IMAD R13, R6.reuse, R13, R7 ;  /* 0x0000000d060d7224 */ /* 0x040fe400078e0207 */
[----:B------:R-:W-:-:S05]  /*19730*/  IMAD.WIDE.U32 R6, R6, R11, R8 ;  /* 0x0000000b06067225 */ /* 0x000fca00078e0008 */
[----:B------:R-:W-:Y:S02]  /*19740*/  IADD3 R7, R7, R13, RZ ;  /* 0x0000000d07077210 */ /* 0x000fe40007ffe0ff */
[----:B0-----:R-:W-:-:S04]  /*19750*/  LEA R4, P0, R6, R4, 0x2 ;  /* 0x0000000406047211 */ /* 0x001fc800078010ff */
[----:B--2---:R-:W-:Y:S01]  /*19760*/  LEA.HI.X R5, R6, R5, R7, 0x2, P0 ;  /* 0x0000000506057211 */ /* 0x004fe200000f1407 */
[----:B------:R-:W-:-:S05]  /*19770*/  IMAD.MOV.U32 R7, RZ, RZ, -0x800000 ;  /* 0xff800000ff077424 */ /* 0x000fca00078e00ff */
[----:B------:R0:W-:Y:S03]  /*19780*/  STG.E desc[UR56][R4.64], R7 ;  /* 0x0000000704007986 */ /* 0x0001e6000c101938 */
.L_x_661:
[----:B------:R-:W-:Y:S05]  /*19790*/  BSYNC B1 ;  /* 0x0000000000017941 */ /* 0x000fea0003800000 */
.L_x_660:
[----:B------:R-:W-:Y:S05]  /*197a0*/  @P2 BRA `(.L_x_656) ;  /* 0x0000000400a02947 */ /* 0x000fea0003800000 */
[----:B------:R-:W3:Y:S01]  /*197b0*/  LDC R11, c[0x0][0xbe8] ;  /* 0x0002fa00ff0b7b82 */ /* 0x000ee20000000800 */
[----:B------:R-:W-:Y:S01]  /*197c0*/  ULDC.64 UR4, c[0x0][0xaa0] ;  /* 0x0002a80000047ab9 */ /* 0x000fe20000000a00 */
[----:B------:R-:W-:Y:S01]  /*197d0*/  ULDC.64 UR6, c[0x0][0xaf0] ;  /* 0x0002bc0000067ab9 */ /* 0x000fe20000000a00 */
[----:B0-----:R-:W-:Y:S01]  /*197e0*/  IMAD R4, R26, UR4, RZ ;  /* 0x000000041a047c24 */ /* 0x001fe2000f8e02ff */
[----:B------:R-:W-:Y:S01]  /*197f0*/  BSSY B1, `(.L_x_662) ;  /* 0x0000039000017945 */ /* 0x000fe20003800000 */
[----:B------:R-:W-:Y:S02]  /*19800*/  SHF.R.S32.HI R10, RZ, 0x1f, R185 ;  /* 0x0000001fff0a7819 */ /* 0x000fe400000114b9 */
[C---:B------:R-:W-:Y:S01]  /*19810*/  IMAD R7, R3.reuse, UR5, R4 ;  /* 0x0000000503077c24 */ /* 0x040fe2000f8e0204 */
[----:B------:R-:W-:Y:S01]  /*19820*/  SHF.R.S32.HI R14, RZ, 0x1f, R184 ;  /* 0x0000001fff0e7819 */ /* 0x000fe200000114b8 */
[----:B------:R-:W-:Y:S01]  /*19830*/  IMAD.WIDE.U32 R4, R3, UR4, RZ ;  /* 0x0000000403047c25 */ /* 0x000fe2000f8e00ff */
[----:B------:R-:W-:-:S03]  /*19840*/  ULDC.64 UR4, c[0x0][0xae8] ;  /* 0x0002ba0000047ab9 */ /* 0x000fc60000000a00 */
[----:B------:R-:W-:Y:S01]  /*19850*/  IMAD R3, R186, 0x20, R217 ;  /* 0x00000020ba037824 */ /* 0x000fe200078e02d9 */
[----:B------:R-:W-:Y:S01]  /*19860*/  IADD3 R5, R5, R7, RZ ;  /* 0x0000000705057210 */ /* 0x000fe20007ffe0ff */
[----:B------:R-:W-:Y:S02]  /*19870*/  IMAD R7, R216, UR6, RZ ;  /* 0x00000006d8077c24 */ /* 0x000fe4000f8e02ff */
[----:B------:R-:W-:Y:S02]  /*19880*/  IMAD R9, R192, 0x80, R3 ;  /* 0x00000080c0097824 */ /* 0x000fe400078e0203 */
[----:B------:R-:W-:-:S04]  /*19890*/  IMAD.WIDE.U32 R4, R162, UR4, R4 ;  /* 0x00000004a2047c25 */ /* 0x000fc8000f8e0004 */
[----:B------:R-:W-:Y:S01]  /*198a0*/  IMAD.MOV.U32 R3, RZ, RZ, R9 ;  /* 0x000000ffff037224 */ /* 0x000fe200078e0009 */
[----:B---3--:R-:W-:Y:S01]  /*198b0*/  ISETP.NE.AND P0, PT, R11, 0x1, PT ;  /* 0x000000010b00780c */ /* 0x008fe20003f05270 */
[----:B------:R-:W-:Y:S01]  /*198c0*/  IMAD R5, R162, UR5, R5 ;  /* 0x00000005a2057c24 */ /* 0x000fe2000f8e0205 */
[----:B------:R-:W-:Y:S01]  /*198d0*/  ULDC.64 UR4, c[0x0][0xae0] ;  /* 0x0002b80000047ab9 */ /* 0x000fe20000000a00 */
[C---:B------:R-:W-:Y:S02]  /*198e0*/  IMAD R7, R29.reuse, UR7, R7 ;  /* 0x000000071d077c24 */ /* 0x040fe4000f8e0207 */
[----:B------:R-:W-:-:S04]  /*198f0*/  IMAD.WIDE.U32 R4, R29, UR6, R4 ;  /* 0x000000061d047c25 */ /* 0x000fc8000f8e0004 */
[----:B------:R-:W-:-:S04]  /*19900*/  IMAD.IADD R5, R5, 0x1, R7 ;  /* 0x0000000105057824 */ /* 0x000fc800078e0207 */
[----:B------:R-:W0:Y:S08]  /*19910*/  @P0 LDC R6, c[0x0][0xbec] ;  /* 0x0002fb00ff060b82 */ /* 0x000e300000000800 */
[----:B------:R-:W3:Y:S01]  /*19920*/  @P0 LDC R13, c[0x0][0xbf0] ;  /* 0x0002fc00ff0d0b82 */ /* 0x000ee20000000800 */
[----:B0-----:R-:W-:-:S05]  /*19930*/  @P0 IMAD.HI.U32 R6, R9, R6, RZ ;  /* 0x0000000609060227 */ /* 0x001fca00078e00ff */
[----:B---3--:R-:W-:-:S04]  /*19940*/  @P0 SHF.R.U32.HI R3, RZ, R13, R6 ;  /* 0x0000000dff030219 */ /* 0x008fc80000011606 */
[----:B------:R-:W-:Y:S01]  /*19950*/  SHF.R.S32.HI R6, RZ, 0x1f, R3 ;  /* 0x0000001fff067819 */ /* 0x000fe20000011403 */
[C---:B------:R-:W-:Y:S01]  /*19960*/  IMAD.WIDE.U32 R4, R3.reuse, UR4, R4 ;  /* 0x0000000403047c25 */ /* 0x040fe2000f8e0004 */
[----:B------:R-:W-:-:S03]  /*19970*/  IADD3 R8, -R3, RZ, RZ ;  /* 0x000000ff03087210 */ /* 0x000fc60007ffe1ff */
[----:B------:R-:W-:Y:S02]  /*19980*/  IMAD R6, R6, UR4, RZ ;  /* 0x0000000406067c24 */ /* 0x000fe4000f8e02ff */
[----:B------:R-:W-:Y:S01]  /*19990*/  IMAD R7, R11, R8, R9 ;  /* 0x000000080b077224 */ /* 0x000fe200078e0209 */
[----:B------:R-:W-:Y:S01]  /*199a0*/  LEA R8, R192, R217, 0x7 ;  /* 0x000000d9c0087211 */ /* 0x000fe200078e38ff */
[----:B------:R-:W-:Y:S01]  /*199b0*/  IMAD R9, R3, UR5, R6 ;  /* 0x0000000503097c24 */ /* 0x000fe2000f8e0206 */
[----:B------:R-:W-:Y:S01]  /*199c0*/  ULDC.64 UR4, c[0x0][0xad8] ;  /* 0x0002b60000047ab9 */ /* 0x000fe20000000a00 */
[----:B------:R-:W-:Y:S01]  /*199d0*/  IMAD R11, R0, R11, RZ ;  /* 0x0000000b000b7224 */ /* 0x000fe200078e02ff */
[----:B------:R-:W-:Y:S01]  /*199e0*/  SHF.R.S32.HI R3, RZ, 0x1f, R7 ;  /* 0x0000001fff037819 */ /* 0x000fe20000011407 */
[----:B------:R-:W-:Y:S02]  /*199f0*/  IMAD.IADD R5, R5, 0x1, R9 ;  /* 0x0000000105057824 */ /* 0x000fe400078e0209 */
[C---:B------:R-:W-:Y:S01]  /*19a00*/  VIADD R0, R8.reuse, 0x20 ;  /* 0x0000002008007836 */ /* 0x040fe20000000000 */
[----:B------:R-:W-:Y:S01]  /*19a10*/  ISETP.GE.AND P2, PT, R8, R11, PT ;  /* 0x0000000b0800720c */ /* 0x000fe20003f46270 */
[----:B------:R-:W-:-:S02]  /*19a20*/  IMAD R6, R3, UR4, RZ ;  /* 0x0000000403067c24 */ /* 0x000fc4000f8e02ff */
[----:B------:R-:W-:Y:S01]  /*19a30*/  IMAD.WIDE.U32 R4, R7, UR4, R4 ;  /* 0x0000000407047c25 */ /* 0x000fe2000f8e0004 */
[----:B------:R-:W-:-:S03]  /*19a40*/  ISETP.GE.AND P1, PT, R0, R11, PT ;  /* 0x0000000b0000720c */ /* 0x000fc60003f26270 */
[----:B------:R-:W-:Y:S01]  /*19a50*/  IMAD R3, R7, UR5, R6 ;  /* 0x0000000507037c24 */ /* 0x000fe2000f8e0206 */
[----:B------:R-:W-:Y:S01]  /*19a60*/  ULDC.64 UR4, c[0x0][0xa80] ;  /* 0x0002a00000047ab9 */ /* 0x000fe20000000a00 */
[----:B------:R-:W-:Y:S01]  /*19a70*/  VIADD R0, R8, 0x40 ;  /* 0x0000004008007836 */ /* 0x000fe20000000000 */
[----:B------:R-:W-:Y:S02]  /*19a80*/  LEA R6, P3, R4, UR4, 0x1 ;  /* 0x0000000404067c11 */ /* 0x000fe4000f8608ff */
[----:B------:R-:W-:Y:S02]  /*19a90*/  IADD3 R3, R5, R3, RZ ;  /* 0x0000000305037210 */ /* 0x000fe40007ffe0ff */
[----:B------:R-:W-:Y:S02]  /*19aa0*/  ISETP.GE.AND P0, PT, R0, R11, PT ;  /* 0x0000000b0000720c */ /* 0x000fe40003f06270 */
[----:B------:R-:W-:Y:S02]  /*19ab0*/  LEA.HI.X R3, R4, UR5, R3, 0x1, P3 ;  /* 0x0000000504037c11 */ /* 0x000fe400098f0c03 */
[----:B------:R0:W3:Y:S04]  /*19ac0*/  SHFL.IDX PT, R4, R6, RZ, 0x181f ;  /* 0x00181fff06047589 */ /* 0x0000e800000e0000 */
[----:B------:R0:W4:Y:S01]  /*19ad0*/  SHFL.IDX PT, R0, R3, RZ, 0x181f ;  /* 0x00181fff03007589 */ /* 0x00012200000e0000 */
        /* <DEDUP_REMOVED lines=8> */
[----:B------:R3:W-:Y:S04]  /*19b60*/  @!P4 ST.E.128 desc[UR56][R12.64], RZ ;  /* 0x000000ff0c00c985 */ /* 0x0007e8000c101d38 */
[----:B------:R3:W-:Y:S02]  /*19b70*/  @!P5 ST.E.128 desc[UR56][R4.64], RZ ;  /* 0x000000ff0400d985 */ /* 0x0007e4000c101d38 */
.L_x_663:
[----:B------:R-:W-:Y:S05]  /*19b80*/  BSYNC B1 ;  /* 0x0000000000017941 */ /* 0x000fea0003800000 */
.L_x_662:
        /* <DEDUP_REMOVED lines=11> */
[----:B------:R0:W-:Y:S04]  /*19c40*/  @!P3 ST.E.128 desc[UR56][R12.64], RZ ;  /* 0x000000ff0c00b985 */ /* 0x0001e8000c101d38 */
[----:B------:R0:W-:Y:S02]  /*19c50*/  @!P4 ST.E.128 desc[UR56][R4.64], RZ ;  /* 0x000000ff0400c985 */ /* 0x0001e4000c101d38 */
.L_x_665:
[----:B------:R-:W-:Y:S05]  /*19c60*/  BSYNC B1 ;  /* 0x0000000000017941 */ /* 0x000fea0003800000 */
.L_x_664:
[----:B0-----:R0:W0:Y:S01]  /*19c70*/  SHFL.IDX PT, R0, R3, 0x2, 0x181f ;  /* 0x00581f0003007f89 */ /* 0x00102200000e0000 */
[----:B------:R-:W-:Y:S03]  /*19c80*/  BSSY B1, `(.L_x_666) ;  /* 0x000000c000017945 */ /* 0x000fe60003800000 */
[----:B---3--:R3:W0:Y:S01]  /*19c90*/  SHFL.IDX PT, R4, R6, 0x2, 0x181f ;  /* 0x00581f0006047f89 */ /* 0x00862200000e0000 */
[----:B------:R-:W-:Y:S05]  /*19ca0*/  @P0 BRA `(.L_x_667) ;  /* 0x0000000000240947 */ /* 0x000fea0003800000 */
[----:B------:R-:W-:Y:S02]  /*19cb0*/  ULDC UR4, c[0x0][0xac8] ;  /* 0x0002b20000047ab9 */ /* 0x000fe40000000800 */
[----:B------:R-:W-:Y:S02]  /*19cc0*/  ISETP.GE.AND P2, PT, R184, UR4, PT ;  /* 0x00000004b8007c0c */ /* 0x000fe4000bf46270 */
[----:B------:R-:W-:-:S11]  /*19cd0*/  ISETP.GE.AND P3, PT, R185, UR4, PT ;  /* 0x00000004b9007c0c */ /* 0x000fd6000bf66270 */
[CC--:B0-----:R-:W-:Y:S02]  /*19ce0*/  @!P2 LEA R12, P0, R184.reuse, R4.reuse, 0x1 ;  /* 0x00000004b80ca211 */ /* 0x0c1fe400078008ff */
[C---:B------:R-:W-:Y:S02]  /*19cf0*/  @!P3 LEA R4, P1, R185.reuse, R4, 0x1 ;  /* 0x00000004b904b211 */ /* 0x040fe400078208ff */
[-C--:B------:R-:W-:Y:S02]  /*19d00*/  @!P2 LEA.HI.X R13, R184, R0.reuse, R14, 0x1, P0 ;  /* 0x00000000b80da211 */ /* 0x080fe400000f0c0e */
[----:B------:R-:W-:-:S03]  /*19d10*/  @!P3 LEA.HI.X R5, R185, R0, R10, 0x1, P1 ;  /* 0x00000000b905b211 */ /* 0x000fc600008f0c0a */
[----:B------:R0:W-:Y:S04]  /*19d20*/  @!P2 ST.E.128 desc[UR56][R12.64], RZ ;  /* 0x000000ff0c00a985 */ /* 0x0001e8000c101d38 */
[----:B------:R0:W-:Y:S02]  /*19d30*/  @!P3 ST.E.128 desc[UR56][R4.64], RZ ;  /* 0x000000ff0400b985 */ /* 0x0001e4000c101d38 */
.L_x_667:
[----:B------:R-:W-:Y:S05]  /*19d40*/  BSYNC B1 ;  /* 0x0000000000017941 */ /* 0x000fea0003800000 */
.L_x_666:
[----:B0-----:R-:W-:Y:S01]  /*19d50*/  VIADD R0, R8, 0x60 ;  /* 0x0000006008007836 */ /* 0x001fe20000000000 */
[----:B----4-:R-:W4:Y:S04]  /*19d60*/  SHFL.IDX PT, R3, R3, 0x3, 0x181f ;  /* 0x00781f0003037f89 */ /* 0x010f2800000e0000 */
[----:B------:R-:W-:Y:S01]  /*19d70*/  ISETP.GE.AND P0, PT, R0, R11, PT ;  /* 0x0000000b0000720c */ /* 0x000fe20003f06270 */
[----:B------:R0:W0:-:S12]  /*19d80*/  SHFL.IDX PT, R4, R6, 0x3, 0x181f ;  /* 0x00781f0006047f89 */ /* 0x00001800000e0000 */
[----:B------:R-:W-:Y:S05]  /*19d90*/  @P0 BRA `(.L_x_656) ;  /* 0x0000000000240947 */ /* 0x000fea0003800000 */
[----:B------:R-:W-:Y:S02]  /*19da0*/  ULDC UR4, c[0x0][0xac8] ;  /* 0x0002b20000047ab9 */ /* 0x000fe40000000800 */
[----:B------:R-:W-:Y:S02]  /*19db0*/  ISETP.GE.AND P2, PT, R184, UR4, PT ;  /* 0x00000004b8007c0c */ /* 0x000fe4000bf46270 */
[----:B------:R-:W-:-:S11]  /*19dc0*/  ISETP.GE.AND P3, PT, R185, UR4, PT ;  /* 0x00000004b9007c0c */ /* 0x000fd6000bf66270 */
[CC--:B0--3--:R-:W-:Y:S02]  /*19dd0*/  @!P2 LEA R6, P0, R184.reuse, R4.reuse, 0x1 ;  /* 0x00000004b806a211 */ /* 0x0c9fe400078008ff */
[C---:B------:R-:W-:Y:S02]  /*19de0*/  @!P3 LEA R4, P1, R185.reuse, R4, 0x1 ;  /* 0x00000004b904b211 */ /* 0x040fe400078208ff */
[-C--:B----4-:R-:W-:Y:S02]  /*19df0*/  @!P2 LEA.HI.X R7, R184, R3.reuse, R14, 0x1, P0 ;  /* 0x00000003b807a211 */ /* 0x090fe400000f0c0e */
[----:B------:R-:W-:-:S03]  /*19e00*/  @!P3 LEA.HI.X R5, R185, R3, R10, 0x1, P1 ;  /* 0x00000003b905b211 */ /* 0x000fc600008f0c0a */
[----:B------:R0:W-:Y:S04]  /*19e10*/  @!P2 ST.E.128 desc[UR56][R6.64], RZ ;  /* 0x000000ff0600a985 */ /* 0x0001e8000c101d38 */
[----:B------:R0:W-:Y:S02]  /*19e20*/  @!P3 ST.E.128 desc[UR56][R4.64], RZ ;  /* 0x000000ff0400b985 */ /* 0x0001e4000c101d38 */
.L_x_656:
[----:B------:R-:W-:Y:S05]  /*19e30*/  BSYNC B0 ;  /* 0x0000000000007941 */ /* 0x000fea0003800000 */
.L_x_646:
[----:B------:R-:W-:Y:S02]  /*19e40*/  ULDC UR4, c[0x0][0xc3c] ;  /* 0x00030f0000047ab9 */ /* 0x000fe40000000800 */
[----:B--2---:R-:W-:-:S13]  /*19e50*/  ISETP.GE.AND P0, PT, R147, UR4, PT ;  /* 0x0000000493007c0c */ /* 0x004fda000bf06270 */
[----:B------:R-:W-:Y:S05]  /*19e60*/  @!P0 BRA `(.L_x_668) ;  /* 0xfffffe7400b88947 */ /* 0x000fea000383ffff */
[----:B------:R-:W-:Y:S05]  /*19e70*/  BRA `(.L_x_446) ;  /* 0x0000007000487947 */ /* 0x000fea0003800000 */
.L_x_444:
[----:B------:R-:W-:-:S08]  /*19e80*/  NOP ;  /* 0x0000000000007918 */ /* 0x000fd00000000000 */
[----:B------:R-:W0:-:S00]  /*19e90*/  USETMAXREG.DEALLOC.CTAPOOL 0x28 ;  /* 0x00000028000079c8 */ /* 0x000e0000080e0500 */
[----:B0-----:R-:W2:Y:S01]  /*19ea0*/  LDL.LU R3, [R1+0x38] ;  /* 0x0000380001037983 */ /* 0x001ea20000300800 */
[----:B------:R-:W-:Y:S01]  /*19eb0*/  LOP3.LUT R2, R2, 0x3, RZ, 0xc0, !PT ;  /* 0x0000000302027812 */ /* 0x000fe200078ec0ff */
[----:B------:R-:W-:-:S05]  /*19ec0*/  IMAD.MOV.U32 R6, RZ, RZ, RZ ;  /* 0x000000ffff067224 */ /* 0x000fca00078e00ff */
[----:B------:R-:W0:Y:S02]  /*19ed0*/  SHFL.IDX PT, R2, R2, RZ, 0x1f ;  /* 0x00001fff02027589 */ /* 0x000e2400000e0000 */
[----:B0-----:R-:W-:Y:S02]  /*19ee0*/  ISETP.NE.AND P0, PT, R2, RZ, PT ;  /* 0x000000ff0200720c */ /* 0x001fe40003f05270 */
[----:B--2---:R-:W-:-:S11]  /*19ef0*/  LOP3.LUT R3, R3, 0xffffffdf, RZ, 0xc0, !PT ;  /* 0xffffffdf03037812 */ /* 0x004fd600078ec0ff */
[----:B------:R-:W-:-:S05]  /*19f00*/  @P0 LOP3.LUT R3, R3, 0x20, RZ, 0xfc, !PT ;  /* 0x0000002003030812 */ /* 0x000fca00078efcff */
[----:B------:R0:W-:Y:S01]  /*19f10*/  STL [R1+0x38], R3 ;  /* 0x0000380301007387 */ /* 0x0001e20000100800 */
[----:B------:R-:W-:Y:S05]  /*19f20*/  @!P0 BRA `(.L_x_669) ;  /* 0x00000000001c8947 */ /* 0x000fea0003800000 */
[----:B------:R-:W1:Y:S08]  /*19f30*/  S2UR UR5, SR_CgaCtaId ;  /* 0x00000000000579c3 */ /* 0x000e700000008800 */
[----:B------:R-:W-:Y:S06]  /*19f40*/  BAR.SYNC.DEFER_BLOCKING 0x5, 0x180 ;  /* 0x0146000000007b1d */ /* 0x000fec0000010000 */
[----:B------:R-:W-:-:S02]  /*19f50*/  UMOV UR4, 0x400 ;  /* 0x0000040000047882 */ /* 0x000fc40000000000 */
[----:B-1----:R-:W-:-:S09]  /*19f60*/  ULEA UR4, UR5, UR4, 0x18 ;  /* 0x0000000405047291 */ /* 0x002fd2000f8ec03f */
[----:B------:R-:W1:Y:S01]  /*19f70*/  LDS.128 R16, [UR4+0x2a8d0] ;  /* 0x02a8d004ff107984 */ /* 0x000e620008000c00 */
[----:B------:R-:W-:Y:S06]  /*19f80*/  BAR.ARV 0x4, 0x180 ;  /* 0x0106000000007b1d */ /* 0x000fec0000002000 */
[----:B------:R-:W-:Y:S05]  /*19f90*/  BRA `(.L_x_670) ;  /* 0x0000000800947947 */ /* 0x000fea0003800000 */
.L_x_669:
[----:B------:R-:W-:Y:S01]  /*19fa0*/  LOP3.LUT R7, R0, 0x1f, RZ, 0xc0, !PT ;  /* 0x0000001f00077812 */ /* 0x000fe200078ec0ff */
[----:B------:R-:W-:Y:S01]  /*19fb0*/  ULDC UR4, c[0x0][0xc3c] ;  /* 0x00030f0000047ab9 */ /* 0x000fe20000000800 */
[----:B------:R-:W-:Y:S01]  /*19fc0*/  MOV R9, RZ ;  /* 0x000000ff00097202 */ /* 0x000fe20000000f00 */
[----:B------:R-:W1:Y:S01]  /*19fd0*/  S2UR UR6, SR_CTAID.X ;  /* 0x00000000000679c3 */ /* 0x000e620000002500 */
[----:B------:R-:W-:Y:S01]  /*19fe0*/  ISETP.NE.AND P0, PT, R7, 0x1f, PT ;  /* 0x0000001f0700780c */ /* 0x000fe20003f05270 */
[----:B------:R-:W-:-:S03]  /*19ff0*/  ULDC UR5, c[0x0][0xc38] ;  /* 0x00030e0000057ab9 */ /* 0x000fc60000000800 */
[----:B------:R-:W-:-:S13]  /*1a000*/  ISETP.GE.OR P1, PT, R7, UR4, !P0 ;  /* 0x0000000407007c0c */ /* 0x000fda000c726670 */
[----:B------:R-:W2:Y:S08]  /*1a010*/  @!P1 LDC.64 R4, c[0x0][0xc80] ;  /* 0x00032000ff049b82 */ /* 0x000eb00000000a00 */
[----:B0-----:R-:W0:Y:S01]  /*1a020*/  @!P1 LDC.64 R2, c[0x0][0xc78] ;  /* 0x00031e00ff029b82 */ /* 0x001e220000000a00 */
[----:B--2---:R-:W-:-:S05]  /*1a030*/  @!P1 IMAD.WIDE.U32 R4, R7, 0x4, R4 ;  /* 0x0000000407049825 */ /* 0x004fca00078e0004 */
[----:B------:R-:W2:Y:S01]  /*1a040*/  @!P1 LDG.E R6, desc[UR56][R4.64] ;  /* 0x0000003804069981 */ /* 0x000ea2000c1e1900 */
[----:B0-----:R-:W-:-:S05]  /*1a050*/  @!P1 IMAD.WIDE.U32 R2, R7, 0x4, R2 ;  /* 0x0000000407029825 */ /* 0x001fca00078e0002 */
[----:B------:R-:W2:Y:S01]  /*1a060*/  @!P1 LDG.E R9, desc[UR56][R2.64] ;  /* 0x0000003802099981 */ /* 0x000ea2000c1e1900 */
[C---:B------:R-:W-:Y:S02]  /*1a070*/  ISETP.NE.AND P1, PT, R7.reuse, RZ, PT ;  /* 0x000000ff0700720c */ /* 0x040fe40003f25270 */
[C---:B------:R-:W-:Y:S02]  /*1a080*/  ISETP.GE.U32.AND P2, PT, R7.reuse, 0x2, PT ;  /* 0x000000020700780c */ /* 0x040fe40003f46070 */
[C---:B------:R-:W-:Y:S02]  /*1a090*/  ISETP.GE.U32.AND P3, PT, R7.reuse, 0x4, PT ;  /* 0x000000040700780c */ /* 0x040fe40003f66070 */
[C---:B------:R-:W-:Y:S02]  /*1a0a0*/  ISETP.GE.U32.AND P4, PT, R7.reuse, 0x8, PT ;  /* 0x000000080700780c */ /* 0x040fe40003f86070 */
[----:B------:R-:W-:Y:S01]  /*1a0b0*/  ISETP.GE.U32.AND P5, PT, R7, 0x10, PT ;  /* 0x000000100700780c */ /* 0x000fe20003fa6070 */
[----:B------:R-:W-:Y:S01]  /*1a0c0*/  UMOV UR4, URZ ;  /* 0x0000003f00047c82 */ /* 0x000fe20008000000 */
        /* <DEDUP_REMOVED lines=18> */
[----:B-1----:R-:W-:Y:S02]  /*1a1f0*/  ISETP.GT.AND P6, PT, R8, UR6, PT ;  /* 0x0000000608007c0c */ /* 0x002fe4000bfc4270 */
[----:B------:R-:W-:-:S11]  /*1a200*/  MOV R3, R8 ;  /* 0x0000000800037202 */ /* 0x000fd60000000f00 */
[----:B------:R-:W-:Y:S05]  /*1a210*/  @P6 BRA `(.L_x_671) ;  /* 0x0000000000a06947 */ /* 0x000fea0003800000 */
[----:B------:R-:W-:Y:S01]  /*1a220*/  IMAD.MOV.U32 R8, RZ, RZ, R3 ;  /* 0x000000ffff087224 */ /* 0x000fe200078e0003 */
[----:B------:R-:W-:Y:S01]  /*1a230*/  UMOV UR4, URZ ;  /* 0x0000003f00047c82 */ /* 0x000fe20008000000 */
[----:B------:R-:W-:-:S05]  /*1a240*/  ULDC UR5, c[0x0][0xc38] ;  /* 0x00030e0000057ab9 */ /* 0x000fca0000000800 */
.L_x_673:
[----:B------:R-:W0:Y:S01]  /*1a250*/  LDC R2, c[0x0][0xc3c] ;  /* 0x00030f00ff027b82 */ /* 0x000e220000000800 */
[----:B------:R-:W-:Y:S01]  /*1a260*/  UIADD3 UR4, UR4, 0x1f, URZ ;  /* 0x0000001f04047890 */ /* 0x000fe2000fffe03f */
[----:B------:R-:W-:Y:S02]  /*1a270*/  ULDC UR7, c[0x0][0xc3c] ;  /* 0x00030f0000077ab9 */ /* 0x000fe40000000800 */
[----:B------:R-:W-:-:S03]  /*1a280*/  IMAD.U32 R19, RZ, RZ, UR7 ;  /* 0x00000007ff137e24 */ /* 0x000fc6000f8e00ff */
[----:B0-----:R-:W-:-:S13]  /*1a290*/  ISETP.LE.AND P6, PT, R2, UR4, PT ;  /* 0x0000000402007c0c */ /* 0x001fda000bfc3270 */
[----:B------:R-:W-:Y:S05]  /*1a2a0*/  @P6 BRA `(.L_x_672) ;  /* 0x0000000400ac6947 */ /* 0x000fea0003800000 */
[----:B------:R-:W-:Y:S01]  /*1a2b0*/  IADD3 R9, R7, UR4, RZ ;  /* 0x0000000407097c10 */ /* 0x000fe2000fffe0ff */
[----:B------:R-:W-:-:S03]  /*1a2c0*/  IMAD.MOV.U32 R6, RZ, RZ, RZ ;  /* 0x000000ffff067224 */ /* 0x000fc600078e00ff */
[----:B------:R-:W-:-:S13]  /*1a2d0*/  ISETP.GE.OR P6, PT, R9, R2, !P0 ;  /* 0x000000020900720c */ /* 0x000fda00047c6670 */
[----:B------:R-:W0:Y:S08]  /*1a2e0*/  @!P6 LDC.64 R4, c[0x0][0xc80] ;  /* 0x00032000ff04eb82 */ /* 0x000e300000000a00 */
[----:B------:R-:W1:Y:S01]  /*1a2f0*/  @!P6 LDC.64 R2, c[0x0][0xc78] ;  /* 0x00031e00ff02eb82 */ /* 0x000e620000000a00 */
[----:B0-----:R-:W-:-:S05]  /*1a300*/  @!P6 IMAD.WIDE R4, R9, 0x4, R4 ;  /* 0x000000040904e825 */ /* 0x001fca00078e0204 */
[----:B------:R-:W2:Y:S01]  /*1a310*/  @!P6 LDG.E R6, desc[UR56][R4.64] ;  /* 0x000000380406e981 */ /* 0x000ea2000c1e1900 */
[----:B-1----:R-:W-:-:S04]  /*1a320*/  @!P6 IMAD.WIDE R2, R9, 0x4, R2 ;  /* 0x000000040902e825 */ /* 0x002fc800078e0202 */
[----:B------:R-:W-:-:S06]  /*1a330*/  IMAD.MOV.U32 R9, RZ, RZ, RZ ;  /* 0x000000ffff097224 */ /* 0x000fcc00078e00ff */
[----:B------:R-:W2:Y:S02]  /*1a340*/  @!P6 LDG.E R9, desc[UR56][R2.64] ;  /* 0x000000380209e981 */ /* 0x000ea4000c1e1900 */
[----:B--2---:R-:W-:-:S05]  /*1a350*/  IMAD R13, R6, R9, RZ ;  /* 0x00000009060d7224 */ /* 0x004fca00078e02ff */
        /* <DEDUP_REMOVED lines=20> */
.L_x_671:
[----:B------:R-:W-:Y:S02]  /*1a4a0*/  IADD3 R11, -R3, R8, RZ ;  /* 0x00000008030b7210 */ /* 0x000fe40007ffe1ff */
[----:B------:R-:W-:-:S03]  /*1a4b0*/  MOV R16, RZ ;  /* 0x000000ff00107202 */ /* 0x000fc60000000f00 */
        /* <DEDUP_REMOVED lines=16> */
.L_x_674:
[----:B-1----:R-:W-:Y:S01]  /*1a5c0*/  IMAD R16, R16, UR5, R11 ;  /* 0x0000000510107c24 */ /* 0x002fe2000f8e020b */
[----:B------:R-:W-:Y:S01]  /*1a5d0*/  MOV R2, RZ ;  /* 0x000000ff00027202 */ /* 0x000fe20000000f00 */
[----:B------:R-:W-:Y:S01]  /*1a5e0*/  IMAD.MOV.U32 R11, RZ, RZ, R12 ;  /* 0x000000ffff0b7224 */ /* 0x000fe200078e000c */
[----:B------:R-:W-:Y:S01]  /*1a5f0*/  IABS R12, R6 ;  /* 0x00000006000c7213 */ /* 0x000fe20000000000 */
[----:B------:R-:W-:Y:S01]  /*1a600*/  VIADD R19, R19, UR4 ;  /* 0x0000000413137c36 */ /* 0x000fe20008000000 */
[----:B------:R-:W-:Y:S01]  /*1a610*/  IADD3 R17, -R16, UR6, RZ ;  /* 0x0000000610117c10 */ /* 0x000fe2000fffe1ff */
[----:B------:R-:W-:Y:S01]  /*1a620*/  IMAD R11, R11, R4, RZ ;  /* 0x000000040b0b7224 */ /* 0x000fe200078e02ff */
[----:B0-----:R-:W-:Y:S01]  /*1a630*/  IABS R5, R9 ;  /* 0x0000000900057213 */ /* 0x001fe20000000000 */
[----:B------:R-:W-:Y:S01]  /*1a640*/  IMAD.MOV R12, RZ, RZ, -R12 ;  /* 0x000000ffff0c7224 */ /* 0x000fe200078e0a0c */
[----:B------:R-:W-:Y:S01]  /*1a650*/  IABS R10, R17 ;  /* 0x00000011000a7213 */ /* 0x000fe20000000000 */
[----:B------:R-:W-:Y:S01]  /*1a660*/  IMAD.HI.U32 R2, R3, R11, R2 ;  /* 0x0000000b03027227 */ /* 0x000fe200078e0002 */
[----:B------:R-:W0:Y:S03]  /*1a670*/  I2F.RP R8, R5 ;  /* 0x0000000500087306 */ /* 0x000e260000209400 */
[----:B------:R-:W-:Y:S01]  /*1a680*/  IMAD.MOV.U32 R3, RZ, RZ, R10 ;  /* 0x000000ffff037224 */ /* 0x000fe200078e000a */
[----:B------:R-:W-:-:S03]  /*1a690*/  MOV R10, R12 ;  /* 0x0000000c000a7202 */ /* 0x000fc60000000f00 */
[----:B------:R-:W-:-:S04]  /*1a6a0*/  IMAD.HI.U32 R2, R2, R3, RZ ;  /* 0x0000000302027227 */ /* 0x000fc800078e00ff */
[----:B------:R-:W-:Y:S01]  /*1a6b0*/  IMAD R3, R2, R10, R3 ;  /* 0x0000000a02037224 */ /* 0x000fe200078e0203 */
[----:B0-----:R-:W0:Y:S04]  /*1a6c0*/  MUFU.RCP R8, R8 ;  /* 0x0000000800087308 */ /* 0x001e280000001000 */
[----:B------:R-:W-:-:S13]  /*1a6d0*/  ISETP.GT.U32.AND P1, PT, R4, R3, PT ;  /* 0x000000030400720c */ /* 0x000fda0003f24070 */
[----:B------:R-:W-:Y:S01]  /*1a6e0*/  @!P1 IMAD.IADD R3, R3, 0x1, -R4 ;  /* 0x0000000103039824 */ /* 0x000fe200078e0a04 */
[----:B------:R-:W-:Y:S01]  /*1a6f0*/  @!P1 IADD3 R2, R2, 0x1, RZ ;  /* 0x0000000102029810 */ /* 0x000fe20007ffe0ff */
[----:B0-----:R-:W-:Y:S01]  /*1a700*/  VIADD R10, R8, 0xffffffe ;  /* 0x0ffffffe080a7836 */ /* 0x001fe20000000000 */
        /* <DEDUP_REMOVED lines=12> */
[----:B------:R-:W-:Y:S01]  /*1a7d0*/  IMAD R11, R2, R5, RZ ;  /* 0x00000005020b7224 */ /* 0x000fe200078e02ff */
[----:B------:R-:W-:Y:S02]  /*1a7e0*/  MOV R2, RZ ;  /* 0x000000ff00027202 */ /* 0x000fe40000000f00 */
[-C--:B------:R-:W-:Y:S01]  /*1a7f0*/  IABS R4, R8.reuse ;  /* 0x0000000800047213 */ /* 0x080fe20000000000 */
[----:B------:R-:W-:Y:S02]  /*1a800*/  IMAD R6, R6, R8, RZ ;  /* 0x0000000806067224 */ /* 0x000fe400078e02ff */
[----:B------:R-:W-:-:S03]  /*1a810*/  IMAD.HI.U32 R2, R3, R11, R2 ;  /* 0x0000000b03027227 */ /* 0x000fc600078e0002 */
[----:B------:R-:W-:Y:S01]  /*1a820*/  IADD3 R17, R17, -R6, RZ ;  /* 0x8000000611117210 */ /* 0x000fe20007ffe0ff */
[----:B------:R-:W-:Y:S02]  /*1a830*/  IMAD.MOV.U32 R3, RZ, RZ, R4 ;  /* 0x000000ffff037224 */ /* 0x000fe400078e0004 */
[----:B------:R-:W-:Y:S02]  /*1a840*/  IMAD.MOV.U32 R4, RZ, RZ, R10 ;  /* 0x000000ffff047224 */ /* 0x000fe400078e000a */
[----:B------:R-:W-:-:S04]  /*1a850*/  IMAD.HI.U32 R2, R2, R3, RZ ;  /* 0x0000000302027227 */ /* 0x000fc800078e00ff */
[----:B------:R-:W-:Y:S01]  /*1a860*/  IMAD R4, R2, R4, R3 ;  /* 0x0000000402047224 */ /* 0x000fe200078e0203 */
[----:B------:R-:W-:-:S04]  /*1a870*/  LOP3.LUT R3, R8, R9, RZ, 0x3c, !PT ;  /* 0x0000000908037212 */ /* 0x000fc800078e3cff */
[----:B------:R-:W-:Y:S02]  /*1a880*/  ISETP.GT.U32.AND P1, PT, R5, R4, PT ;  /* 0x000000040500720c */ /* 0x000fe40003f24070 */
[----:B------:R-:W-:-:S11]  /*1a890*/  ISETP.GE.AND P2, PT, R3, RZ, PT ;  /* 0x000000ff0300720c */ /* 0x000fd60003f46270 */
[-C--:B------:R-:W-:Y:S01]  /*1a8a0*/  @!P1 IADD3 R4, R4, -R5.reuse, RZ ;  /* 0x8000000504049210 */ /* 0x080fe20007ffe0ff */
[----:B------:R-:W-:Y:S01]  /*1a8b0*/  @!P1 VIADD R2, R2, 0x1 ;  /* 0x0000000102029836 */ /* 0x000fe20000000000 */
[----:B------:R-:W-:Y:S02]  /*1a8c0*/  ISETP.NE.AND P1, PT, R9, RZ, PT ;  /* 0x000000ff0900720c */ /* 0x000fe40003f25270 */
[----:B------:R-:W-:-:S13]  /*1a8d0*/  ISETP.GE.U32.AND P0, PT, R4, R5, PT ;  /* 0x000000050400720c */ /* 0x000fda0003f06070 */
[----:B------:R-:W-:-:S05]  /*1a8e0*/  @P0 VIADD R2, R2, 0x1 ;  /* 0x0000000102020836 */ /* 0x000fca0000000000 */
[----:B------:R-:W-:Y:S02]  /*1a8f0*/  @!P2 IADD3 R2, -R2, RZ, RZ ;  /* 0x000000ff0202a210 */ /* 0x000fe40007ffe1ff */
[----:B------:R-:W-:-:S05]  /*1a900*/  @!P1 LOP3.LUT R2, RZ, R9, RZ, 0x33, !PT ;  /* 0x00000009ff029212 */ /* 0x000fca00078e33ff */
[----:B------:R-:W-:-:S04]  /*1a910*/  IMAD.MOV R18, RZ, RZ, -R2 ;  /* 0x000000ffff127224 */ /* 0x000fc800078e0a02 */
[C---:B------:R-:W-:Y:S02]  /*1a920*/  IMAD R18, R9.reuse, R18, R8 ;  /* 0x0000001209127224 */ /* 0x040fe400078e0208 */
[----:B------:R-:W-:-:S04]  /*1a930*/  IMAD R9, R9, 0x1000000, R2 ;  /* 0x0100000009097824 */ /* 0x000fc800078e0202 */
[----:B------:R-:W-:Y:S01]  /*1a940*/  IMAD R18, R18, 0x10000, R9 ;  /* 0x0001000012127824 */ /* 0x000fe200078e0209 */
[----:B------:R-:W-:Y:S06]  /*1a950*/  BRA `(.L_x_675) ;  /* 0x00000000000c7947 */ /* 0x000fec0003800000 */
.L_x_672:
[----:B------:R-:W-:Y:S01]  /*1a960*/  MOV R17, RZ ;  /* 0x000000ff00117202 */ /* 0x000fe20000000f00 */
[----:B------:R-:W-:Y:S02]  /*1a970*/  IMAD.U32 R16, RZ, RZ, UR6 ;  /* 0x00000006ff107e24 */ /* 0x000fe4000f8e00ff */
[----:B------:R-:W-:-:S07]  /*1a980*/  IMAD.MOV.U32 R18, RZ, RZ, RZ ;  /* 0x000000ffff127224 */ /* 0x000fce00078e00ff */
.L_x_675:
[----:B------:R-:W-:-:S13]  /*1a990*/  ISETP.NE.AND P0, PT, R7, RZ, PT ;  /* 0x000000ff0700720c */ /* 0x000fda0003f05270 */
[----:B------:R-:W0:Y:S01]  /*1a9a0*/  @!P0 S2R R3, SR_CgaCtaId ;  /* 0x0000000000038919 */ /* 0x000e220000008800 */
[----:B------:R-:W-:-:S04]  /*1a9b0*/  @!P0 MOV R2, 0x400 ;  /* 0x0000040000028802 */ /* 0x000fc80000000f00 */
[----:B0-----:R-:W-:-:S05]  /*1a9c0*/  @!P0 LEA R2, R3, R2, 0x18 ;  /* 0x0000000203028211 */ /* 0x001fca00078ec0ff */
[----:B------:R0:W-:Y:S01]  /*1a9d0*/  @!P0 STS.128 [R2+0x2a8d0], R16 ;  /* 0x02a8d01002008388 */ /* 0x0001e20000000c00 */
[----:B------:R-:W-:Y:S06]  /*1a9e0*/  BAR.ARV 0x5, 0x180 ;  /* 0x0146000000007b1d */ /* 0x000fec0000002000 */
.L_x_670:
[----:B------:R2:W-:Y:S01]  /*1a9f0*/  STL [R1+0x20], RZ ;  /* 0x000020ff01007387 */ /* 0x0005e20000100800 */
[----:B------:R-:W-:Y:S01]  /*1aa00*/  ULDC UR4, c[0x0][0xc3c] ;  /* 0x00030f0000047ab9 */ /* 0x000fe20000000800 */
[----:B------:R-:W-:Y:S01]  /*1aa10*/  MOV R28, 0x1 ;  /* 0x00000001001c7802 */ /* 0x000fe20000000f00 */
[----:B------:R-:W-:Y:S01]  /*1aa20*/  IMAD.MOV.U32 R27, RZ, RZ, RZ ;  /* 0x000000ffff1b7224 */ /* 0x000fe200078e00ff */
[----:B-1----:R-:W-:-:S13]  /*1aa30*/  ISETP.GE.AND P0, PT, R19, UR4, PT ;  /* 0x0000000413007c0c */ /* 0x002fda000bf06270 */
[----:B--2---:R-:W-:Y:S05]  /*1aa40*/  @P0 BRA `(.L_x_676) ;  /* 0x0000006000780947 */ /* 0x004fea0003800000 */
[----:B------:R-:W1:Y:S01]  /*1aa50*/  S2UR UR5, SR_CgaCtaId ;  /* 0x00000000000579c3 */ /* 0x000e620000008800 */
[----:B------:R2:W-:Y:S01]  /*1aa60*/  STL [R1+0x20], RZ ;  /* 0x000020ff01007387 */ /* 0x0005e20000100800 */
[C---:B0-----:R-:W-:Y:S01]  /*1aa70*/  IMAD.SHL.U32 R2, R0.reuse, 0x8, RZ ;  /* 0x0000000800027824 */ /* 0x041fe200078e00ff */
[----:B------:R-:W-:Y:S01]  /*1aa80*/  LOP3.LUT R5, R0, 0x7f, RZ, 0xc0, !PT ;  /* 0x0000007f00057812 */ /* 0x000fe200078ec0ff */
[----:B------:R-:W-:Y:S01]  /*1aa90*/  UMOV UR4, 0x400 ;  /* 0x0000040000047882 */ /* 0x000fe20000000000 */
[----:B------:R-:W-:Y:S01]  /*1aaa0*/  BSSY B8, `(.L_x_676) ;  /* 0x0000618000087945 */ /* 0x000fe20003800000 */
[----:B------:R-:W-:Y:S01]  /*1aab0*/  IMAD.MOV.U32 R30, RZ, RZ, 0x1 ;  /* 0x00000001ff1e7424 */ /* 0x000fe200078e00ff */
[----:B------:R-:W-:Y:S01]  /*1aac0*/  LOP3.LUT R3, R2, 0x1f8, RZ, 0xc0, !PT ;  /* 0x000001f802037812 */ /* 0x000fe200078ec0ff */
[----:B------:R-:W-:Y:S01]  /*1aad0*/  IMAD.MOV.U32 R27, RZ, RZ, RZ ;  /* 0x000000ffff1b7224 */ /* 0x000fe200078e00ff */
[----:B------:R-:W-:Y:S01]  /*1aae0*/  SHF.L.U32 R33, R5, 0x3, RZ ;  /* 0x0000000305217819 */ /* 0x000fe200000006ff */
[----:B------:R-:W-:Y:S01]  /*1aaf0*/  IMAD.MOV.U32 R28, RZ, RZ, 0x1 ;  /* 0x00000001ff1c7424 */ /* 0x000fe200078e00ff */
[----:B------:R-:W-:Y:S01]  /*1ab00*/  LOP3.LUT R4, R3, 0x38, R0, 0x78, !PT ;  /* 0x0000003803047812 */ /* 0x000fe200078e7800 */
[----:B------:R-:W-:Y:S01]  /*1ab10*/  IMAD.SHL.U32 R0, R0, 0x10, RZ ;  /* 0x0000001000007824 */ /* 0x000fe200078e00ff */
[----:B------:R-:W-:Y:S01]  /*1ab20*/  SHF.R.U32.HI R3, RZ, 0x3, R5 ;  /* 0x00000003ff037819 */ /* 0x000fe20000011605 */
[----:B------:R-:W-:Y:S01]  /*1ab30*/  ULOP3.LUT UR39, UR60, 0x2, URZ, 0xfc, !UPT ;  /* 0x000000023c277892 */ /* 0x000fe2000f8efc3f */
[----:B------:R-:W-:Y:S01]  /*1ab40*/  LOP3.LUT R33, R4, 0x200, R33, 0xf8, !PT ;  /* 0x0000020004217812 */ /* 0x000fe200078ef821 */
[----:B------:R-:W-:Y:S01]  /*1ab50*/  ULDC.64 UR36, c[0x0][0x198] ;  /* 0x0000660000247ab9 */ /* 0x000fe20000000a00 */
[----:B------:R-:W-:Y:S01]  /*1ab60*/  LOP3.LUT R2, R2, 0x38, RZ, 0xc0, !PT ;  /* 0x0000003802027812 */ /* 0x000fe200078ec0ff */
[----:B------:R-:W-:Y:S01]  /*1ab70*/  ULDC UR38, c[0x0][0xc] ;  /* 0x0000030000267ab9 */ /* 0x000fe20000000800 */
[----:B------:R-:W-:-:S02]  /*1ab80*/  LOP3.LUT R4, R3, 0x70, R0, 0xf8, !PT ;  /* 0x0000007003047812 */ /* 0x000fc400078ef800 */
[----:B------:R-:W-:Y:S02]  /*1ab90*/  MOV R25, RZ ;  /* 0x000000ff00197202 */ /* 0x000fe40000000f00 */
[C---:B------:R-:W-:Y:S01]  /*1aba0*/  LOP3.LUT R3, R2.reuse, 0x40, RZ, 0xfc, !PT ;  /* 0x0000004002037812 */ /* 0x040fe200078efcff */
[----:B-1----:R-:W-:Y:S01]  /*1abb0*/  ULEA UR4, UR5, UR4, 0x18 ;  /* 0x0000000405047291 */ /* 0x002fe2000f8ec03f */
[----:B------:R-:W-:-:S05]  /*1abc0*/  LOP3.LUT R0, R2, 0x80, RZ, 0xfc, !PT ;  /* 0x0000008002007812 */ /* 0x000fca00078efcff */
[----:B------:R-:W-:-:S05]  /*1abd0*/  MOV R22, UR4 ;  /* 0x0000000400167c02 */ /* 0x000fca0008000f00 */
[----:B--2---:R-:W-:-:S07]  /*1abe0*/  IMAD R35, R33, 0x2, R22 ;  /* 0x0000000221237824 */ /* 0x004fce00078e0216 */
.L_x_779:
[----:B0-----:R-:W0:Y:S02]  /*1abf0*/  LDC.64 R2, c[0x0][0xc88] ;  /* 0x00032200ff027b82 */ /* 0x001e240000000a00 */
[----:B0-----:R-:W-:-:S05]  /*1ac00*/  IMAD.WIDE R2, R19, 0x4, R2 ;  /* 0x0000000413027825 */ /* 0x001fca00078e0202 */
[----:B--2---:R-:W2:Y:S01]  /*1ac10*/  LDG.E R31, desc[UR56][R2.64] ;  /* 0x00000038021f7981 */ /* 0x004ea2000c1e1900 */
[----:B------:R-:W-:Y:S05]  /*1ac20*/  YIELD ;  /* 0x0000000000007946 */ /* 0x000fea0003800000 */
[----:B------:R-:W-:Y:S01]  /*1ac30*/  ULDC.64 UR4, c[0x0][0xa28] ;  /* 0x00028a0000047ab9 */ /* 0x000fe20000000a00 */
[----:B------:R-:W-:Y:S01]  /*1ac40*/  ULDC.64 UR8, c[0x0][0xa18] ;  /* 0x0002860000087ab9 */ /* 0x000fe20000000a00 */
[----:B------:R-:W-:Y:S01]  /*1ac50*/  ISETP.NE.U32.AND P0, PT, RZ, UR4, PT ;  /* 0x00000004ff007c0c */ /* 0x000fe2000bf05070 */
[----:B------:R-:W-:Y:S01]  /*1ac60*/  IMAD.MOV.U32 R11, RZ, RZ, RZ ;  /* 0x000000ffff0b7224 */ /* 0x000fe200078e00ff */
[----:B------:R-:W-:-:S02]  /*1ac70*/  ULDC.64 UR6, c[0x0][0xa10] ;  /* 0x0002840000067ab9 */ /* 0x000fc40000000a00 */
[----:B------:R-:W-:Y:S02]  /*1ac80*/  ISETP.NE.AND.EX P0, PT, RZ, UR5, PT, P0 ;  /* 0x00000005ff007c0c */ /* 0x000fe4000bf05300 */
[----:B------:R-:W-:-:S04]  /*1ac90*/  ISETP.NE.U32.AND P2, PT, RZ, UR6, PT ;  /* 0x00000006ff007c0c */ /* 0x000fc8000bf45070 */
[----:B------:R-:W-:Y:S01]  /*1aca0*/  ISETP.NE.AND.EX P2, PT, RZ, UR7, PT, P2 ;  /* 0x00000007ff007c0c */ /* 0x000fe2000bf45320 */
[----:B------:R-:W-:Y:S01]  /*1acb0*/  IMAD.MOV.U32 R34, RZ, RZ, RZ ;  /* 0x000000ffff227224 */ /* 0x000fe200078e00ff */
[----:B--2---:R-:W-:-:S05]  /*1acc0*/  SHF.R.S32.HI R0, RZ, 0x1f, R31 ;  /* 0x0000001fff007819 */ /* 0x004fca000001141f */
[C---:B------:R-:W-:Y:S02]  /*1acd0*/  @P0 LEA R2, P1, R31.reuse, UR4, 0x2 ;  /* 0x000000041f020c11 */ /* 0x040fe4000f8210ff */
[C---:B------:R-:W-:Y:S01]  /*1ace0*/  SHF.L.U32 R23, R31.reuse, 0x2, RZ ;  /* 0x000000021f177819 */ /* 0x040fe200000006ff */
[----:B------:R0:W-:Y:S01]  /*1acf0*/  STL [R1+0x10], R0 ;  /* 0x0000100001007387 */ /* 0x0001e20000100800 */
[C-C-:B------:R-:W-:Y:S01]  /*1ad00*/  @P0 LEA.HI.X R3, R31.reuse, UR5, R0.reuse, 0x2, P1 ;  /* 0x000000051f030c11 */ /* 0x140fe200088f1400 */
[----:B------:R-:W-:Y:S01]  /*1ad10*/  ULDC.64 UR4, c[0x0][0xa00] ;  /* 0x0002800000047ab9 */ /* 0x000fe20000000a00 */
[----:B------:R-:W-:Y:S02]  /*1ad20*/  ISETP.NE.U32.AND P1, PT, RZ, UR8, PT ;  /* 0x00000008ff007c0c */ /* 0x000fe4000bf25070 */
[----:B------:R-:W-:Y:S01]  /*1ad30*/  SHF.L.U64.HI R24, R31, 0x2, R0 ;  /* 0x000000021f187819 */ /* 0x000fe20000010200 */
[----:B-1----:R1:W2:Y:S01]  /*1ad40*/  @P0 LDG.E R11, desc[UR56][R2.64] ;  /* 0x00000038020b0981 */ /* 0x0022a2000c1e1900 */
[----:B------:R-:W-:-:S02]  /*1ad50*/  ISETP.NE.AND.EX P1, PT, RZ, UR9, PT, P1 ;  /* 0x00000009ff007c0c */ /* 0x000fc4000bf25310 */
[----:B------:R-:W-:Y:S01]  /*1ad60*/  ISETP.NE.U32.AND P0, PT, RZ, UR4, PT ;  /* 0x00000004ff007c0c */ /* 0x000fe2000bf05070 */
[----:B0-----:R-:W-:Y:S01]  /*1ad70*/  IMAD.MOV.U32 R0, RZ, RZ, RZ ;  /* 0x000000ffff007224 */ /* 0x001fe200078e00ff */
[C---:B------:R-:W-:Y:S02]  /*1ad80*/  IADD3 R4, P4, R23.reuse, UR6, RZ ;  /* 0x0000000617047c10 */ /* 0x040fe4000ff9e0ff */
[----:B------:R-:W-:Y:S02]  /*1ad90*/  ISETP.NE.AND.EX P0, PT, RZ, UR5, PT, P0 ;  /* 0x00000005ff007c0c */ /* 0x000fe4000bf05300 */
[C---:B------:R-:W-:Y:S02]  /*1ada0*/  IADD3.X R5, R24.reuse, UR7, RZ, P4, !PT ;  /* 0x0000000718057c10 */ /* 0x040fe4000a7fe4ff */
[----:B-1----:R-:W-:Y:S01]  /*1adb0*/  IADD3 R2, P3, R23, UR4, RZ ;  /* 0x0000000417027c10 */ /* 0x002fe2000ff7e0ff */
[----:B------:R-:W-:Y:S02]  /*1adc0*/  ULDC UR4, c[0x0][0x288] ;  /* 0x0000a20000047ab9 */ /* 0x000fe40000000800 */
[----:B------:R-:W5:Y:S01]  /*1add0*/  @P2 LDG.E R0, desc[UR56][R4.64] ;  /* 0x0000003804002981 */ /* 0x000f62000c1e1900 */
[----:B------:R-:W-:-:S02]  /*1ade0*/  IADD3.X R3, R24, UR5, RZ, P3, !PT ;  /* 0x0000000518037c10 */ /* 0x000fc40009ffe4ff */
[----:B------:R-:W-:Y:S02]  /*1adf0*/  @P1 IADD3 R6, P3, R23, UR8, RZ ;  /* 0x0000000817061c10 */ /* 0x000fe4000ff7e0ff */
[----:B------:R-:W-:Y:S01]  /*1ae00*/  MOV R8, UR4 ;  /* 0x0000000400087c02 */ /* 0x000fe20008000f00 */
[----:B------:R-:W5:Y:S01]  /*1ae10*/  @P0 LDG.E R34, desc[UR56][R2.64] ;  /* 0x0000003802220981 */ /* 0x000f62000c1e1900 */
[----:B------:R-:W-:Y:S01]  /*1ae20*/  @P1 IADD3.X R7, R24, UR9, RZ, P3, !PT ;  /* 0x0000000918071c10 */ /* 0x000fe20009ffe4ff */
[----:B------:R-:W-:-:S04]  /*1ae30*/  ULDC.64 UR4, c[0x0][0x418] ;  /* 0x0001060000047ab9 */ /* 0x000fc80000000a00 */
[----:B------:R0:W3:Y:S01]  /*1ae40*/  @P1 LDG.E R8, desc[UR56][R6.64] ;  /* 0x0000003806081981 */ /* 0x0000e2000c1e1900 */
[----:B------:R-:W-:-:S03]  /*1ae50*/  UISETP.NE.U32.AND UP0, UPT, UR4, URZ, UPT ;  /* 0x0000003f0400728c */ /* 0x000fc6000bf05070 */
[----:B------:R-:W-:Y:S01]  /*1ae60*/  ULDC UR4, c[0x0][0x424] ;  /* 0x0001090000047ab9 */ /* 0x000fe20000000800 */
[----:B------:R-:W-:-:S03]  /*1ae70*/  UISETP.NE.AND.EX UP0, UPT, UR5, URZ, UPT, UP0 ;  /* 0x0000003f0500728c */ /* 0x000fc6000bf05300 */
[----:B------:R-:W-:Y:S01]  /*1ae80*/  ULDC UR5, c[0x0][0x2f0] ;  /* 0x0000bc0000057ab9 */ /* 0x000fe20000000800 */
[----:B------:R-:W-:-:S04]  /*1ae90*/  USEL UR4, UR4, 0x1, UP0 ;  /* 0x0000000104047887 */ /* 0x000fc80008000000 */
[----:B------:R-:W-:-:S03]  /*1aea0*/  UIMAD UR4, UR4, UR5, URZ ;  /* 0x00000005040472a4 */ /* 0x000fc6000f8e023f */
[----:B------:R-:W-:Y:S02]  /*1aeb0*/  ULDC UR5, c[0x0][0x348] ;  /* 0x0000d20000057ab9 */ /* 0x000fe40000000800 */
[----:B0-----:R-:W-:Y:S01]  /*1aec0*/  IMAD.U32 R6, RZ, RZ, UR5 ;  /* 0x00000005ff067e24 */ /* 0x001fe2000f8e00ff */
[----:B--2---:R-:W-:Y:S04]  /*1aed0*/  STL [R1], R11 ;  /* 0x0000000b01007387 */ /* 0x004fe80000100800 */
[----:B---3--:R0:W-:Y:S02]  /*1aee0*/  STL [R1+0x1c], R8 ;  /* 0x00001c0801007387 */ /* 0x0081e40000100800 */
[----:B0-----:R-:W-:Y:S01]  /*1aef0*/  IMAD.U32 R8, RZ, RZ, UR4 ;  /* 0x00000004ff087e24 */ /* 0x001fe2000f8e00ff */
[----:B------:R-:W-:Y:S06]  /*1af00*/  @P1 BRA `(.L_x_677) ;  /* 0x0000000000141947 */ /* 0x000fec0003800000 */
[----:B------:R-:W-:Y:S05]  /*1af10*/  @!P0 BRA `(.L_x_677) ;  /* 0x0000000000108947 */ /* 0x000fea0003800000 */
[----:B------:R-:W2:Y:S04]  /*1af20*/  LDG.E R10, desc[UR56][R2.64] ;  /* 0x00000038020a7981 */ /* 0x000ea8000c1e1900 */
[----:B------:R-:W2:Y:S02]  /*1af30*/  LDG.E R7, desc[UR56][R2.64+0x4] ;  /* 0x0000043802077981 */ /* 0x000ea4000c1e1900 */
[----:B--2---:R-:W-:-:S05]  /*1af40*/  IADD3 R2, -R10, R7, RZ ;  /* 0x000000070a027210 */ /* 0x004fca0007ffe1ff */
[----:B------:R0:W-:Y:S02]  /*1af50*/  STL [R1+0x1c], R2 ;  /* 0x00001c0201007387 */ /* 0x0001e40000100800 */
.L_x_677:
[----:B------:R-:W-:Y:S01]  /*1af60*/  ULDC.64 UR4, c[0x0][0xa20] ;  /* 0x0002880000047ab9 */ /* 0x000fe20000000a00 */
[C---:B0-----:R-:W-:Y:S01]  /*1af70*/  LOP3.LUT R2, R18.reuse, 0xff000000, RZ, 0xc0, !PT ;  /* 0xff00000012027812 */ /* 0x041fe200078ec0ff */
[----:B------:R-:W-:Y:S01]  /*1af80*/  IMAD.MOV.U32 R32, RZ, RZ, R31 ;  /* 0x000000ffff207224 */ /* 0x000fe200078e001f */
[----:B------:R-:W-:Y:S02]  /*1af90*/  ISETP.NE.U32.AND P0, PT, RZ, UR4, PT ;  /* 0x00000004ff007c0c */ /* 0x000fe4000bf05070 */
[----:B------:R-:W-:Y:S02]  /*1afa0*/  SHF.R.U32.HI R2, RZ, 0x8, R2 ;  /* 0x00000008ff027819 */ /* 0x000fe40000011602 */
[----:B------:R-:W-:Y:S02]  /*1afb0*/  ISETP.NE.AND.EX P0, PT, RZ, UR5, PT, P0 ;  /* 0x00000005ff007c0c */ /* 0x000fe4000bf05300 */
[C---:B------:R-:W-:Y:S02]  /*1afc0*/  LOP3.LUT R7, R18.reuse, 0xff0000, RZ, 0xc0, !PT ;  /* 0x00ff000012077812 */ /* 0x040fe400078ec0ff */
[----:B------:R-:W-:-:S02]  /*1afd0*/  LOP3.LUT R18, R18, 0xffff, RZ, 0xc0, !PT ;  /* 0x0000ffff12127812 */ /* 0x000fc400078ec0ff */
[----:B------:R-:W-:-:S07]  /*1afe0*/  LEA.HI R7, R7, R2, RZ, 0x10 ;  /* 0x0000000207077211 */ /* 0x000fce00078f80ff */
[----:B------:R-:W-:Y:S05]  /*1aff0*/  @!P0 BRA `(.L_x_678) ;  /* 0x0000000000108947 */ /* 0x000fea0003800000 */
[----:B------:R-:W-:-:S04]  /*1b000*/  IADD3 R2, P0, R23, UR4, RZ ;  /* 0x0000000417027c10 */ /* 0x000fc8000ff1e0ff */
[----:B------:R-:W-:-:S05]  /*1b010*/  IADD3.X R3, R24, UR5, RZ, P0, !PT ;  /* 0x0000000518037c10 */ /* 0x000fca00087fe4ff */
[----:B------:R0:W5:Y:S01]  /*1b020*/  LDG.E R8, desc[UR56][R2.64] ;  /* 0x0000003802087981 */ /* 0x000162000c1e1900 */
[----:B------:R-:W-:Y:S05]  /*1b030*/  BRA `(.L_x_679) ;  /* 0x0000000000247947 */ /* 0x000fea0003800000 */
.L_x_678:
[----:B------:R-:W-:Y:S02]  /*1b040*/  ULDC.64 UR4, c[0x0][0xa08] ;  /* 0x0002820000047ab9 */ /* 0x000fe40000000a00 */
[----:B------:R-:W-:-:S04]  /*1b050*/  ISETP.NE.U32.AND P0, PT, RZ, UR4, PT ;  /* 0x00000004ff007c0c */ /* 0x000fc8000bf05070 */
[----:B------:R-:W-:-:S13]  /*1b060*/  ISETP.NE.AND.EX P0, PT, RZ, UR5, PT, P0 ;  /* 0x00000005ff007c0c */ /* 0x000fda000bf05300 */
[----:B------:R-:W-:Y:S05]  /*1b070*/  @!P0 BRA `(.L_x_679) ;  /* 0x0000000000148947 */ /* 0x000fea0003800000 */
[----:B------:R-:W0:Y:S02]  /*1b080*/  LDC.64 R2, c[0x0][0xa08] ;  /* 0x00028200ff027b82 */ /* 0x000e240000000a00 */
[----:B0-----:R-:W-:-:S05]  /*1b090*/  IMAD.WIDE R2, R32, 0x4, R2 ;  /* 0x0000000420027825 */ /* 0x001fca00078e0202 */
[----:B------:R-:W2:Y:S04]  /*1b0a0*/  LDG.E R8, desc[UR56][R2.64] ;  /* 0x0000003802087981 */ /* 0x000ea8000c1e1900 */
[----:B------:R-:W2:Y:S02]  /*1b0b0*/  LDG.E R9, desc[UR56][R2.64+0x4] ;  /* 0x0000043802097981 */ /* 0x000ea4000c1e1900 */
[----:B--2---:R-:W-:-:S07]  /*1b0c0*/  IMAD.IADD R8, R9, 0x1, -R8 ;  /* 0x0000000109087824 */ /* 0x004fce00078e0a08 */
.L_x_679:
[----:B0-----:R-:W2:Y:S04]  /*1b0d0*/  @P2 LDG.E R3, desc[UR56][R4.64] ;  /* 0x0000003804032981 */ /* 0x001ea8000c1e1900 */
[----:B------:R0:W2:Y:S01]  /*1b0e0*/  @P2 LDG.E R2, desc[UR56][R4.64+0x4] ;  /* 0x0000043804022981 */ /* 0x0000a2000c1e1900 */
[----:B-----5:R-:W-:Y:S01]  /*1b0f0*/  IMAD.IADD R8, R8, 0x1, -R11 ;  /* 0x0000000108087824 */ /* 0x020fe200078e0a0b */
[----:B------:R-:W-:Y:S01]  /*1b100*/  BSSY B0, `(.L_x_680) ;  /* 0x0000029000007945 */ /* 0x000fe20003800000 */
[----:B------:R-:W-:Y:S02]  /*1b110*/  LOP3.LUT R37, R7, 0xff, RZ, 0xc0, !PT ;  /* 0x000000ff07257812 */ /* 0x000fe400078ec0ff */
[----:B0-----:R-:W-:Y:S02]  /*1b120*/  SHF.R.U32.HI R5, RZ, 0x10, R7 ;  /* 0x00000010ff057819 */ /* 0x001fe40000011607 */
[----:B--2---:R-:W-:-:S05]  /*1b130*/  @P2 IADD3 R6, -R3, R2, RZ ;  /* 0x0000000203062210 */ /* 0x004fca0007ffe1ff */
[----:B------:R-:W-:-:S05]  /*1b140*/  IMAD.IADD R36, R8, 0x1, R6 ;  /* 0x0000000108247824 */ /* 0x000fca00078e0206 */
[C---:B------:R-:W-:Y:S02]  /*1b150*/  IADD3 R2, R36.reuse, 0x5f, RZ ;  /* 0x0000005f24027810 */ /* 0x040fe40007ffe0ff */
[----:B------:R-:W-:-:S03]  /*1b160*/  ISETP.GE.AND P1, PT, R36, 0x1, PT ;  /* 0x000000012400780c */ /* 0x000fc60003f26270 */
[----:B------:R-:W-:-:S05]  /*1b170*/  IMAD.HI R2, R2, 0x2aaaaaab, RZ ;  /* 0x2aaaaaab02027827 */ /* 0x000fca00078e02ff */
[----:B------:R-:W-:-:S04]  /*1b180*/  SHF.R.U32.HI R3, RZ, 0x1f, R2 ;  /* 0x0000001fff037819 */ /* 0x000fc80000011602 */
[----:B------:R-:W-:Y:S01]  /*1b190*/  LEA.HI.SX32 R4, R2, R3, 0x1c ;  /* 0x0000000302047211 */ /* 0x000fe200078fe2ff */
[----:B------:R-:W-:Y:S01]  /*1b1a0*/  IMAD.MOV.U32 R3, RZ, RZ, RZ ;  /* 0x000000ffff037224 */ /* 0x000fe200078e00ff */
[----:B------:R-:W-:Y:S06]  /*1b1b0*/  @!P1 BRA `(.L_x_681) ;  /* 0x0000000000749947 */ /* 0x000fec0003800000 */
[----:B------:R-:W-:Y:S01]  /*1b1c0*/  ISETP.NE.AND P0, PT, R5, RZ, PT ;  /* 0x000000ff0500720c */ /* 0x000fe20003f05270 */
[----:B------:R-:W-:-:S03]  /*1b1d0*/  ULDC UR4, c[0x0][0x9f0] ;  /* 0x00027c0000047ab9 */ /* 0x000fc60000000800 */
[----:B------:R-:W-:-:S04]  /*1b1e0*/  SEL R7, R5, UR4, P0 ;  /* 0x0000000405077c07 */ /* 0x000fc80008000000 */
[----:B------:R-:W-:Y:S02]  /*1b1f0*/  IABS R10, R7 ;  /* 0x00000007000a7213 */ /* 0x000fe40000000000 */
[----:B------:R-:W-:Y:S02]  /*1b200*/  IADD3 R9, R7, -0x1, R4 ;  /* 0xffffffff07097810 */ /* 0x000fe40007ffe004 */
[----:B------:R-:W0:Y:S08]  /*1b210*/  I2F.RP R2, R10 ;  /* 0x0000000a00027306 */ /* 0x000e300000209400 */
[----:B0-----:R-:W0:Y:S02]  /*1b220*/  MUFU.RCP R2, R2 ;  /* 0x0000000200027308 */ /* 0x001e240000001000 */
[----:B0-----:R-:W-:-:S06]  /*1b230*/  VIADD R2, R2, 0xffffffe ;  /* 0x0ffffffe02027836 */ /* 0x001fcc0000000000 */
[----:B------:R0:W1:Y:S02]  /*1b240*/  F2I.FTZ.U32.TRUNC.NTZ R3, R2 ;  /* 0x0000000200037305 */ /* 0x000064000021f000 */
[----:B0-----:R-:W-:-:S04]  /*1b250*/  LOP3.LUT R2, R9, R7, RZ, 0x3c, !PT ;  /* 0x0000000709027212 */ /* 0x001fc800078e3cff */
[----:B------:R-:W-:Y:S02]  /*1b260*/  ISETP.GE.AND P4, PT, R2, RZ, PT ;  /* 0x000000ff0200720c */ /* 0x000fe40003f86270 */
[----:B-1----:R-:W-:-:S05]  /*1b270*/  IADD3 R2, RZ, -R3, RZ ;  /* 0x80000003ff027210 */ /* 0x002fca0007ffe0ff */
[----:B------:R-:W-:Y:S02]  /*1b280*/  IMAD R11, R2, R10, RZ ;  /* 0x0000000a020b7224 */ /* 0x000fe400078e02ff */
[----:B------:R-:W-:-:S04]  /*1b290*/  IMAD.MOV.U32 R2, RZ, RZ, RZ ;  /* 0x000000ffff027224 */ /* 0x000fc800078e00ff */
[----:B------:R-:W-:Y:S01]  /*1b2a0*/  IMAD.HI.U32 R11, R3, R11, R2 ;  /* 0x0000000b030b7227 */ /* 0x000fe200078e0002 */
[----:B------:R-:W-:Y:S02]  /*1b2b0*/  IABS R2, R9 ;  /* 0x0000000900027213 */ /* 0x000fe40000000000 */
[----:B------:R-:W-:-:S03]  /*1b2c0*/  IABS R3, R7 ;  /* 0x0000000700037213 */ /* 0x000fc60000000000 */
[----:B------:R-:W-:-:S04]  /*1b2d0*/  IMAD.HI.U32 R11, R11, R2, RZ ;  /* 0x000000020b0b7227 */ /* 0x000fc800078e00ff */
[----:B------:R-:W-:-:S04]  /*1b2e0*/  IMAD.MOV R3, RZ, RZ, -R3 ;  /* 0x000000ffff037224 */ /* 0x000fc800078e0a03 */
        /* <DEDUP_REMOVED lines=10> */
.L_x_681:
[----:B------:R-:W-:Y:S05]  /*1b390*/  BSYNC B0 ;  /* 0x0000000000007941 */ /* 0x000fea0003800000 */
.L_x_680:
[-C--:B------:R-:W-:Y:S01]  /*1b3a0*/  IMAD R2, R37, R3.reuse, RZ ;  /* 0x0000000325027224 */ /* 0x080fe200078e02ff */
[----:B------:R-:W-:Y:S04]  /*1b3b0*/  BSSY B0, `(.L_x_682) ;  /* 0x0000133000007945 */ /* 0x000fe80003800000 */
[C---:B------:R-:W-:Y:S01]  /*1b3c0*/  VIADDMNMX R3, R2.reuse, R3, R4, PT ;  /* 0x0000000302037246 */ /* 0x040fe20003800104 */
[----:B------:R-:W-:-:S04]  /*1b3d0*/  IMAD R2, R2, 0x60, -R8 ;  /* 0x0000006002027824 */ /* 0x000fc800078e0a08 */
[----:B------:R-:W-:Y:S01]  /*1b3e0*/  IMAD R3, R3, 0x60, -R8 ;  /* 0x0000006003037824 */ /* 0x000fe200078e0a08 */
[----:B------:R-:W-:-:S04]  /*1b3f0*/  VIMNMX R2, RZ, R2, !PT ;  /* 0x00000002ff027248 */ /* 0x000fc80007fe0100 */
[----:B------:R-:W-:-:S04]  /*1b400*/  VIMNMX R3, R3, R6, PT ;  /* 0x0000000603037248 */ /* 0x000fc80003fe0100 */
[----:B------:R-:W-:-:S13]  /*1b410*/  ISETP.GT.AND P0, PT, R3, R2, PT ;  /* 0x000000020300720c */ /* 0x000fda0003f04270 */
[----:B------:R-:W-:Y:S02]  /*1b420*/  @P0 VIADD R7, R3, 0x5f ;  /* 0x0000005f03070836 */ /* 0x000fe40000000000 */
[----:B------:R-:W-:-:S04]  /*1b430*/  IMAD.WIDE.U32 R2, R2, -0x55555555, RZ ;  /* 0xaaaaaaab02027825 */ /* 0x000fc800078e00ff */
[----:B------:R-:W-:Y:S01]  /*1b440*/  @P0 IMAD.HI R7, R7, 0x2aaaaaab, RZ ;  /* 0x2aaaaaab07070827 */ /* 0x000fe200078e02ff */
[----:B------:R-:W-:-:S04]  /*1b450*/  SHF.R.U32.HI R6, RZ, 0x6, R3 ;  /* 0x00000006ff067819 */ /* 0x000fc80000011603 */
[----:B------:R-:W-:Y:S02]  /*1b460*/  @P0 SHF.R.U32.HI R2, RZ, 0x1f, R7 ;  /* 0x0000001fff020819 */ /* 0x000fe40000011607 */
[----:B------:R-:W-:Y:S02]  /*1b470*/  MOV R3, R6 ;  /* 0x0000000600037202 */ /* 0x000fe40000000f00 */
[----:B------:R-:W-:Y:S02]  /*1b480*/  @P0 LEA.HI.SX32 R3, R7, R2, 0x1c ;  /* 0x0000000207030211 */ /* 0x000fe400078fe2ff */
[----:B------:R-:W-:Y:S02]  /*1b490*/  PLOP3.LUT P0, PT, PT, PT, PT, 0x80, 0x0 ;  /* 0x000000000000781c */ /* 0x000fe40003f0f070 */
[----:B------:R-:W-:-:S13]  /*1b4a0*/  ISETP.GT.AND P3, PT, R3, R6, PT ;  /* 0x000000060300720c */ /* 0x000fda0003f64270 */
[----:B------:R-:W-:Y:S05]  /*1b4b0*/  @!P3 BRA `(.L_x_683) ;  /* 0x000000100088b947 */ /* 0x000fea0003800000 */
[----:B------:R-:W-:Y:S01]  /*1b4c0*/  UMOV UR4, 0xffffffff ;  /* 0xffffffff00047882 */ /* 0x000fe20000000000 */
[----:B------:R-:W-:Y:S02]  /*1b4d0*/  SEL R2, R32, RZ, !P2 ;  /* 0x000000ff20027207 */ /* 0x000fe40005000000 */
[----:B------:R-:W-:Y:S05]  /*1b4e0*/  BRA.DIV UR4, `(.L_x_684) ;  /* 0x0000006a042c7947 */ /* 0x000fea000b800000 */
[----:B------:R-:W0:Y:S02]  /*1b4f0*/  S2R R7, SR_TID.X ;  /* 0x0000000000077919 */ /* 0x000e240000002100 */
[----:B0-----:R-:W-:-:S04]  /*1b500*/  SHF.R.U32.HI R7, RZ, 0x5, R7 ;  /* 0x00000005ff077819 */ /* 0x001fc80000011607 */
[----:B------:R-:W-:-:S05]  /*1b510*/  LOP3.LUT R7, R7, 0x3, RZ, 0xc0, !PT ;  /* 0x0000000307077812 */ /* 0x000fca00078ec0ff */
[----:B------:R0:W1:Y:S02]  /*1b520*/  SHFL.IDX PT, R14, R7, RZ, 0x1f ;  /* 0x00001fff070e7589 */ /* 0x00006400000e0000 */
.L_x_835:
[----:B-1----:R-:W-:Y:S02]  /*1b530*/  ISETP.NE.AND P0, PT, R14, RZ, PT ;  /* 0x000000ff0e00720c */ /* 0x002fe40003f05270 */
[----:B------:R-:W-:-:S11]  /*1b540*/  PLOP3.LUT P6, PT, PT, PT, PT, 0x8, 0x0 ;  /* 0x000000000000781c */ /* 0x000fd60003fce170 */
[----:B------:R-:W-:Y:S05]  /*1b550*/  @P0 BRA `(.L_x_685) ;  /* 0x00000000000c0947 */ /* 0x000fea0003800000 */
[----:B------:R-:W-:-:S03]  /*1b560*/  UMOV UR4, 0xffffffff ;  /* 0xffffffff00047882 */ /* 0x000fc60000000000 */
[----:B------:R-:W-:Y:S05]  /*1b570*/  BRA.DIV UR4, `(.L_x_686) ;  /* 0x0000006a043c7947 */ /* 0x000fea000b800000 */
[----:B------:R-:W-:-:S13]  /*1b580*/  ELECT P6, URZ, PT ;  /* 0x00000000003f782f */ /* 0x000fda00038c0000 */
.L_x_685:
[----:B0-----:R-:W2:Y:S01]  /*1b590*/  LDL R7, [R1+0x20] ;  /* 0x0000200001077983 */ /* 0x001ea20000100800 */
[----:B------:R-:W-:Y:S01]  /*1b5a0*/  BSSY B1, `(.L_x_687) ;  /* 0x0000008000017945 */ /* 0x000fe20003800000 */
[----:B--2---:R-:W-:-:S05]  /*1b5b0*/  VIADD R7, R7, 0x1 ;  /* 0x0000000107077836 */ /* 0x004fca0000000000 */
[----:B------:R-:W-:-:S04]  /*1b5c0*/  LEA.HI R8, R7, R7, RZ, 0x1 ;  /* 0x0000000707087211 */ /* 0x000fc800078f08ff */
[----:B------:R-:W-:-:S05]  /*1b5d0*/  LOP3.LUT R8, R8, 0xfffffffe, RZ, 0xc0, !PT ;  /* 0xfffffffe08087812 */ /* 0x000fca00078ec0ff */
[----:B------:R-:W-:-:S05]  /*1b5e0*/  IMAD.IADD R7, R7, 0x1, -R8 ;  /* 0x0000000107077824 */ /* 0x000fca00078e0a08 */
[----:B------:R-:W-:-:S04]  /*1b5f0*/  SHF.L.U32 R7, R7, 0x1f, RZ ;  /* 0x0000001f07077819 */ /* 0x000fc800000006ff */
[----:B------:R-:W0:Y:S02]  /*1b600*/  SYNCS.PHASECHK.TRANS64.TRYWAIT P0, [R22+URZ+0x2a820], R7 ;  /* 0x02a82007160075a7 */ /* 0x000e24000800017f */
[----:B0-----:R-:W-:Y:S05]  /*1b610*/  @!P0 BRA `(.L_x_688) ;  /* 0x0000006800348947 */ /* 0x001fea0003800000 */
.L_x_838:
[----:B------:R-:W-:Y:S05]  /*1b620*/  BSYNC B1 ;  /* 0x0000000000017941 */ /* 0x000fea0003800000 */
.L_x_687:
[----:B------:R-:W-:Y:S04]  /*1b630*/  BSSY B1, `(.L_x_689) ;  /* 0x000007c000017945 */ /* 0x000fe80003800000 */
[----:B------:R-:W-:Y:S05]  /*1b640*/  @!P6 BRA `(.L_x_690) ;  /* 0x0000000400e8e947 */ /* 0x000fea0003800000 */
[----:B------:R-:W-:Y:S01]  /*1b650*/  LEA R11, R25, R22, 0x3 ;  /* 0x00000016190b7211 */ /* 0x000fe200078e18ff */
[----:B------:R-:W1:Y:S01]  /*1b660*/  S2R R8, SR_TID.X ;  /* 0x0000000000087919 */ /* 0x000e620000002100 */
[----:B------:R-:W-:Y:S01]  /*1b670*/  SHF.L.U32 R10, R30, 0x1f, RZ ;  /* 0x0000001f1e0a7819 */ /* 0x000fe200000006ff */
[----:B------:R-:W-:Y:S03]  /*1b680*/  BSSY B2, `(.L_x_691) ;  /* 0x0000005000027945 */ /* 0x000fe60003800000 */
[----:B------:R-:W2:Y:S01]  /*1b690*/  SYNCS.PHASECHK.TRANS64.TRYWAIT P0, [R11+URZ+0x2a8a0], R10 ;  /* 0x02a8a00a0b0075a7 */ /* 0x000ea2000800017f */
[----:B-1----:R-:W-:-:S04]  /*1b6a0*/  LOP3.LUT R8, R8, 0x7f, RZ, 0xc0, !PT ;  /* 0x0000007f08087812 */ /* 0x002fc800078ec0ff */
[----:B------:R-:W-:Y:S01]  /*1b6b0*/  ISETP.NE.AND P2, PT, R8, RZ, PT ;  /* 0x000000ff0800720c */ /* 0x000fe20003f45270 */
[----:B--2---:R-:W-:-:S12]  /*1b6c0*/  @!P0 BRA `(.L_x_692) ;  /* 0x00000068001c8947 */ /* 0x004fd80003800000 */
.L_x_839:
[----:B------:R-:W-:Y:S05]  /*1b6d0*/  BSYNC B2 ;  /* 0x0000000000027941 */ /* 0x000fea0003800000 */
.L_x_691:
[----:B------:R-:W-:Y:S04]  /*1b6e0*/  BSSY B2, `(.L_x_693) ;  /* 0x0000009000027945 */ /* 0x000fe80003800000 */
[----:B------:R-:W-:Y:S05]  /*1b6f0*/  @P2 BRA `(.L_x_694) ;  /* 0x00000000001c2947 */ /* 0x000fea0003800000 */
[----:B------:R-:W2:Y:S01]  /*1b700*/  S2R R8, SR_TID.X ;  /* 0x0000000000087919 */ /* 0x000ea20000002100 */
[----:B0-----:R-:W-:-:S04]  /*1b710*/  IMAD.MOV.U32 R7, RZ, RZ, 0x9000 ;  /* 0x00009000ff077424 */ /* 0x001fc800078e00ff */
[----:B------:R3:W-:Y:S01]  /*1b720*/  SYNCS.ARRIVE.TRANS64 RZ, [R11+URZ+0x2a890], R7 ;  /* 0x02a890070bff79a7 */ /* 0x0007e2000800003f */
[----:B--2---:R-:W-:-:S04]  /*1b730*/  LOP3.LUT R8, R8, 0x1f, RZ, 0xc0, !PT ;  /* 0x0000001f08087812 */ /* 0x004fc800078ec0ff */
[----:B------:R-:W-:-:S13]  /*1b740*/  ISETP.NE.AND P0, PT, R8, RZ, PT ;  /* 0x000000ff0800720c */ /* 0x000fda0003f05270 */
[----:B---3--:R-:W-:Y:S05]  /*1b750*/  @!P0 BRA `(.L_x_694) ;  /* 0x0000000000048947 */ /* 0x008fea0003800000 */
[----:B------:R-:W-:Y:S01]  /*1b760*/  BPT.TRAP 0x1 ;  /* 0x000000040000795c */ /* 0x000fe20000300000 */
.L_x_694:
[----:B------:R-:W-:Y:S05]  /*1b770*/  BSYNC B2 ;  /* 0x0000000000027941 */ /* 0x000fea0003800000 */
.L_x_693:
[----:B------:R-:W-:Y:S01]  /*1b780*/  IMAD.MOV.U32 R14, RZ, RZ, RZ ;  /* 0x000000ffff0e7224 */ /* 0x000fe200078e00ff */
[----:B------:R-:W-:Y:S01]  /*1b790*/  UIADD3 UR4, UP0, UR36, 0x570, URZ ;  /* 0x0000057024047890 */ /* 0x000fe2000ff1e03f */
[----:B------:R-:W-:Y:S01]  /*1b7a0*/  IMAD R8, R3, 0x60, R0 ;  /* 0x0000006003087824 */ /* 0x000fe200078e0200 */
[----:B------:R-:W-:Y:S01]  /*1b7b0*/  PLOP3.LUT P0, PT, PT, PT, PT, 0x80, 0x0 ;  /* 0x000000000000781c */ /* 0x000fe20003f0f070 */
[----:B------:R-:W-:Y:S01]  /*1b7c0*/  IMAD R9, R25, 0x9000, R22 ;  /* 0x0000900019097824 */ /* 0x000fe200078e0216 */
[----:B------:R-:W-:Y:S01]  /*1b7d0*/  R2UR UR10, R14 ;  /* 0x000000000e0a72ca */ /* 0x000fe200000e0000 */
[----:B0-----:R-:W-:Y:S01]  /*1b7e0*/  VIADD R7, R11, 0x2a890 ;  /* 0x0002a8900b077836 */ /* 0x001fe20000000000 */
[----:B------:R-:W-:Y:S01]  /*1b7f0*/  IADD3 R8, R8, -0x60, RZ ;  /* 0xffffffa008087810 */ /* 0x000fe20007ffe0ff */
[----:B------:R-:W-:Y:S01]  /*1b800*/  VIADD R12, R9, 0x18400 ;  /* 0x00018400090c7836 */ /* 0x000fe20000000000 */
[----:B------:R-:W-:Y:S01]  /*1b810*/  UIADD3.X UR5, URZ, UR37, URZ, UP0, !UPT ;  /* 0x000000253f057290 */ /* 0x000fe200087fe43f */
[----:B------:R-:W-:Y:S01]  /*1b820*/  UMOV UR6, 0x0 ;  /* 0x0000000000067882 */ /* 0x000fe20000000000 */
[----:B------:R-:W-:-:S10]  /*1b830*/  UMOV UR7, 0x12f00000 ;  /* 0x12f0000000077882 */ /* 0x000fd40000000000 */
.L_x_695:
[----:B------:R-:W-:-:S13]  /*1b840*/  @P0 ELECT P3, URZ, PT ;  /* 0x00000000003f082f */ /* 0x000fda0003860000 */
[----:B------:R-:W-:Y:S02]  /*1b850*/  @P3 R2UR UR13, R2 ;  /* 0x00000000020d32ca */ /* 0x000fe400000e0000 */
[----:B------:R-:W-:Y:S02]  /*1b860*/  @P3 R2UR UR12, R18 ;  /* 0x00000000120c32ca */ /* 0x000fe400000e0000 */
[----:B------:R-:W-:Y:S02]  /*1b870*/  @P3 R2UR UR11, R8 ;  /* 0x00000000080b32ca */ /* 0x000fe400000e0000 */
[----:B------:R-:W-:Y:S02]  /*1b880*/  @P3 R2UR UR9, R7 ;  /* 0x00000000070932ca */ /* 0x000fe400000e0000 */
[----:B------:R-:W-:Y:S02]  /*1b890*/  @P3 R2UR UR8, R12 ;  /* 0x000000000c0832ca */ /* 0x000fe400000e0000 */
[----:B------:R-:W-:-:S02]  /*1b8a0*/  @P3 PLOP3.LUT P0, PT, P3, PT, PT, 0x8, 0x0 ;  /* 0x000000000000381c */ /* 0x000fc40001f0e170 */
[----:B------:R-:W-:-:S09]  /*1b8b0*/  PLOP3.LUT P3, PT, PT, PT, PT, 0x8, 0x0 ;  /* 0x000000000000781c */ /* 0x000fd20003f6e170 */
[----:B------:R0:W-:Y:S02]  /*1b8c0*/  UTMALDG.4D [UR8], [UR4], desc[UR6] ;  /* 0x00000608040075b4 */ /* 0x0001e40008019000 */
[----:B0-----:R-:W-:Y:S05]  /*1b8d0*/  @P0 BRA.U.ANY `(.L_x_695) ;  /* 0xfffffffd00d80947 */ /* 0x001fea000393ffff */
[----:B------:R-:W-:Y:S01]  /*1b8e0*/  MOV R15, 0x40 ;  /* 0x00000040000f7802 */ /* 0x000fe20000000f00 */
[----:B------:R-:W-:Y:S01]  /*1b8f0*/  VIADD R12, R9, 0x1b400 ;  /* 0x0001b400090c7836 */ /* 0x000fe20000000000 */
[----:B------:R-:W-:Y:S01]  /*1b900*/  PLOP3.LUT P0, PT, PT, PT, PT, 0x80, 0x0 ;  /* 0x000000000000781c */ /* 0x000fe20003f0f070 */
[----:B------:R-:W-:Y:S01]  /*1b910*/  UMOV UR6, 0x0 ;  /* 0x0000000000067882 */ /* 0x000fe20000000000 */
[----:B------:R-:W-:Y:S01]  /*1b920*/  R2UR UR10, R15 ;  /* 0x000000000f0a72ca */ /* 0x000fe200000e0000 */
[----:B------:R-:W-:-:S14]  /*1b930*/  UMOV UR7, 0x12f00000 ;  /* 0x12f0000000077882 */ /* 0x000fdc0000000000 */
.L_x_696:
        /* <DEDUP_REMOVED lines=10> */
[----:B------:R-:W-:Y:S01]  /*1b9e0*/  PLOP3.LUT P0, PT, PT, PT, PT, 0x80, 0x0 ;  /* 0x000000000000781c */ /* 0x000fe20003f0f070 */
[----:B------:R-:W-:Y:S01]  /*1b9f0*/  VIADD R9, R9, 0x1e400 ;  /* 0x0001e40009097836 */ /* 0x000fe20000000000 */
[----:B------:R-:W-:Y:S01]  /*1ba00*/  UMOV UR6, 0x0 ;  /* 0x0000000000067882 */ /* 0x000fe20000000000 */
[----:B------:R-:W-:Y:S01]  /*1ba10*/  UMOV UR7, 0x12f00000 ;  /* 0x12f0000000077882 */ /* 0x000fe20000000000 */
[----:B------:R-:W-:-:S09]  /*1ba20*/  UMOV UR10, 0x80 ;  /* 0x00000080000a7882 */ /* 0x000fd20000000000 */
.L_x_697:
        /* <DEDUP_REMOVED lines=10> */
[----:B------:R-:W0:Y:S01]  /*1bad0*/  SYNCS.PHASECHK.TRANS64.TRYWAIT P0, [R11+URZ+0x2a8c0], R10 ;  /* 0x02a8c00a0b0075a7 */ /* 0x000e22000800017f */
[----:B------:R-:W-:Y:S04]  /*1bae0*/  BSSY B2, `(.L_x_698) ;  /* 0x0000002000027945 */ /* 0x000fe80003800000 */
[----:B0-----:R-:W-:Y:S05]  /*1baf0*/  @!P0 BRA `(.L_x_699) ;  /* 0x0000006400248947 */ /* 0x001fea0003800000 */
.L_x_840:
[----:B------:R-:W-:Y:S05]  /*1bb00*/  BSYNC B2 ;  /* 0x0000000000027941 */ /* 0x000fea0003800000 */
.L_x_698:
[----:B------:R-:W-:Y:S01]  /*1bb10*/  BSSY B2, `(.L_x_700) ;  /* 0x000000b000027945 */ /* 0x000fe20003800000 */
[----:B------:R-:W-:Y:S01]  /*1bb20*/  MOV R12, 0x0 ;  /* 0x00000000000c7802 */ /* 0x000fe20000000f00 */
[----:B------:R-:W-:Y:S02]  /*1bb30*/  IMAD.MOV.U32 R13, RZ, RZ, 0x12f00000 ;  /* 0x12f00000ff0d7424 */ /* 0x000fe400078e00ff */
[----:B------:R-:W-:Y:S05]  /*1bb40*/  @P2 BRA `(.L_x_701) ;  /* 0x00000000001c2947 */ /* 0x000fea0003800000 */
[----:B------:R-:W2:Y:S01]  /*1bb50*/  S2R R9, SR_TID.X ;  /* 0x0000000000097919 */ /* 0x000ea20000002100 */
[----:B------:R-:W-:-:S04]  /*1bb60*/  IMAD.MOV.U32 R7, RZ, RZ, 0x6000 ;  /* 0x00006000ff077424 */ /* 0x000fc800078e00ff */
[----:B------:R3:W-:Y:S01]  /*1bb70*/  SYNCS.ARRIVE.TRANS64 RZ, [R11+URZ+0x2a8b0], R7 ;  /* 0x02a8b0070bff79a7 */ /* 0x0007e2000800003f */
[----:B--2---:R-:W-:-:S04]  /*1bb80*/  LOP3.LUT R9, R9, 0x1f, RZ, 0xc0, !PT ;  /* 0x0000001f09097812 */ /* 0x004fc800078ec0ff */
[----:B------:R-:W-:-:S13]  /*1bb90*/  ISETP.NE.AND P0, PT, R9, RZ, PT ;  /* 0x000000ff0900720c */ /* 0x000fda0003f05270 */
[----:B---3--:R-:W-:Y:S05]  /*1bba0*/  @!P0 BRA `(.L_x_701) ;  /* 0x0000000000048947 */ /* 0x008fea0003800000 */
[----:B------:R-:W-:Y:S01]  /*1bbb0*/  BPT.TRAP 0x1 ;  /* 0x000000040000795c */ /* 0x000fe20000300000 */
.L_x_701:
[----:B------:R-:W-:Y:S05]  /*1bbc0*/  BSYNC B2 ;  /* 0x0000000000027941 */ /* 0x000fea0003800000 */
.L_x_700:
[----:B------:R-:W-:Y:S01]  /*1bbd0*/  R2UR UR10, R14 ;  /* 0x000000000e0a72ca */ /* 0x000fe200000e0000 */
[----:B------:R-:W-:Y:S01]  /*1bbe0*/  IMAD R7, R25, 0x6000, R22 ;  /* 0x0000600019077824 */ /* 0x000fe200078e0216 */
[----:B------:R-:W-:Y:S01]  /*1bbf0*/  R2UR UR6, R12 ;  /* 0x000000000c0672ca */ /* 0x000fe200000e0000 */
[----:B------:R-:W-:Y:S01]  /*1bc00*/  UIADD3 UR4, UP0, UR36, 0x670, URZ ;  /* 0x0000067024047890 */ /* 0x000fe2000ff1e03f */
[----:B------:R-:W-:Y:S01]  /*1bc10*/  R2UR UR7, R13 ;  /* 0x000000000d0772ca */ /* 0x000fe200000e0000 */
[----:B------:R-:W-:Y:S01]  /*1bc20*/  VIADD R9, R7, 0x400 ;  /* 0x0000040007097836 */ /* 0x000fe20000000000 */
[----:B------:R-:W-:Y:S01]  /*1bc30*/  PLOP3.LUT P0, PT, PT, PT, PT, 0x80, 0x0 ;  /* 0x000000000000781c */ /* 0x000fe20003f0f070 */
[----:B------:R-:W-:Y:S01]  /*1bc40*/  UIADD3.X UR5, URZ, UR37, URZ, UP0, !UPT ;  /* 0x000000253f057290 */ /* 0x000fe200087fe43f */
[----:B01----:R-:W-:-:S11]  /*1bc50*/  IADD3 R11, R11, 0x2a8b0, RZ ;  /* 0x0002a8b00b0b7810 */ /* 0x003fd60007ffe0ff */
.L_x_702:
        /* <DEDUP_REMOVED lines=10> */
[----:B------:R-:W-:Y:S01]  /*1bd00*/  R2UR UR10, R15 ;  /* 0x000000000f0a72ca */ /* 0x000fe200000e0000 */
[----:B------:R-:W-:Y:S01]  /*1bd10*/  VIADD R7, R7, 0x3400 ;  /* 0x0000340007077836 */ /* 0x000fe20000000000 */
[----:B------:R-:W-:Y:S02]  /*1bd20*/  R2UR UR6, R12 ;  /* 0x000000000c0672ca */ /* 0x000fe400000e0000 */
[----:B------:R-:W-:Y:S02]  /*1bd30*/  R2UR UR7, R13 ;  /* 0x000000000d0772ca */ /* 0x000fe400000e0000 */
[----:B------:R-:W-:-:S13]  /*1bd40*/  PLOP3.LUT P0, PT, PT, PT, PT, 0x80, 0x0 ;  /* 0x000000000000781c */ /* 0x000fda0003f0f070 */
.L_x_703:
        /* <DEDUP_REMOVED lines=9> */
[----:B-1----:R-:W-:Y:S05]  /*1bde0*/  @P0 BRA.U.ANY `(.L_x_703) ;  /* 0xfffffffd00d80947 */ /* 0x002fea000393ffff */
.L_x_690:
[----:B------:R-:W-:Y:S05]  /*1bdf0*/  BSYNC B1 ;  /* 0x0000000000017941 */ /* 0x000fea0003800000 */
.L_x_689:
[----:B------:R-:W-:Y:S01]  /*1be00*/  VIADD R11, R3, 0xfffffffe ;  /* 0xfffffffe030b7836 */ /* 0x000fe20000000000 */
[----:B------:R-:W-:Y:S02]  /*1be10*/  IADD3 R25, R25, 0x1, RZ ;  /* 0x0000000119197810 */ /* 0x000fe40007ffe0ff */
[----:B------:R-:W-:Y:S02]  /*1be20*/  PLOP3.LUT P0, PT, PT, PT, PT, 0x8, 0x0 ;  /* 0x000000000000781c */ /* 0x000fe40003f0e170 */
[----:B------:R-:W-:Y:S02]  /*1be30*/  ISETP.GE.AND P3, PT, R11, R6, PT ;  /* 0x000000060b00720c */ /* 0x000fe40003f66270 */
[----:B------:R-:W-:-:S04]  /*1be40*/  ISETP.NE.AND P2, PT, R25, 0x2, PT ;  /* 0x000000021900780c */ /* 0x000fc80003f45270 */
[----:B------:R-:W-:Y:S02]  /*1be50*/  SEL R3, RZ, 0x1, P2 ;  /* 0x00000001ff037807 */ /* 0x000fe40001000000 */
[----:B------:R-:W-:Y:S02]  /*1be60*/  SEL R25, R25, RZ, P2 ;  /* 0x000000ff19197207 */ /* 0x000fe40001000000 */
[----:B------:R-:W-:-:S03]  /*1be70*/  LOP3.LUT R30, R30, R3, RZ, 0x3c, !PT ;  /* 0x000000031e1e7212 */ /* 0x000fc600078e3cff */
[----:B------:R-:W-:Y:S05]  /*1be80*/  @!P3 BRA `(.L_x_683) ;  /* 0x000000080014b947 */ /* 0x000fea0003800000 */
.L_x_719:
[----:B------:R-:W-:Y:S05]  /*1be90*/  YIELD ;  /* 0x0000000000007946 */ /* 0x000fea0003800000 */
[----:B------:R-:W-:Y:S04]  /*1bea0*/  BSSY B1, `(.L_x_704) ;  /* 0x000007b000017945 */ /* 0x000fe80003800000 */
[----:B------:R-:W-:Y:S05]  /*1beb0*/  @!P6 BRA `(.L_x_705) ;  /* 0x0000000400e4e947 */ /* 0x000fea0003800000 */
[----:B------:R-:W-:Y:S01]  /*1bec0*/  IMAD R10, R25, 0x8, R22 ;  /* 0x00000008190a7824 */ /* 0x000fe200078e0216 */
[----:B------:R-:W-:Y:S01]  /*1bed0*/  SHF.L.U32 R9, R30, 0x1f, RZ ;  /* 0x0000001f1e097819 */ /* 0x000fe200000006ff */
[----:B------:R-:W1:Y:S01]  /*1bee0*/  S2R R3, SR_TID.X ;  /* 0x0000000000037919 */ /* 0x000e620000002100 */
[----:B------:R-:W-:Y:S02]  /*1bef0*/  BSSY B2, `(.L_x_706) ;  /* 0x0000005000027945 */ /* 0x000fe40003800000 */
[----:B------:R-:W2:Y:S01]  /*1bf00*/  SYNCS.PHASECHK.TRANS64.TRYWAIT P2, [R10+URZ+0x2a8a0], R9 ;  /* 0x02a8a0090a0075a7 */ /* 0x000ea2000804017f */
[----:B-1----:R-:W-:-:S04]  /*1bf10*/  LOP3.LUT R3, R3, 0x7f, RZ, 0xc0, !PT ;  /* 0x0000007f03037812 */ /* 0x002fc800078ec0ff */
[----:B------:R-:W-:Y:S01]  /*1bf20*/  ISETP.NE.AND P3, PT, R3, RZ, PT ;  /* 0x000000ff0300720c */ /* 0x000fe20003f65270 */
[----:B--2---:R-:W-:-:S12]  /*1bf30*/  @!P2 BRA `(.L_x_707) ;  /* 0x000000600028a947 */ /* 0x004fd80003800000 */
.L_x_841:
[----:B------:R-:W-:Y:S05]  /*1bf40*/  BSYNC B2 ;  /* 0x0000000000027941 */ /* 0x000fea0003800000 */
.L_x_706:
[----:B------:R-:W-:Y:S04]  /*1bf50*/  BSSY B2, `(.L_x_708) ;  /* 0x0000009000027945 */ /* 0x000fe80003800000 */
[----:B------:R-:W-:Y:S05]  /*1bf60*/  @P3 BRA `(.L_x_709) ;  /* 0x00000000001c3947 */ /* 0x000fea0003800000 */
[----:B0-----:R-:W0:Y:S01]  /*1bf70*/  S2R R7, SR_TID.X ;  /* 0x0000000000077919 */ /* 0x001e220000002100 */
[----:B------:R-:W-:-:S04]  /*1bf80*/  MOV R3, 0x9000 ;  /* 0x0000900000037802 */ /* 0x000fc80000000f00 */
[----:B------:R2:W-:Y:S01]  /*1bf90*/  SYNCS.ARRIVE.TRANS64 RZ, [R10+URZ+0x2a890], R3 ;  /* 0x02a890030aff79a7 */ /* 0x0005e2000800003f */
[----:B0-----:R-:W-:-:S04]  /*1bfa0*/  LOP3.LUT R7, R7, 0x1f, RZ, 0xc0, !PT ;  /* 0x0000001f07077812 */ /* 0x001fc800078ec0ff */
[----:B------:R-:W-:-:S13]  /*1bfb0*/  ISETP.NE.AND P2, PT, R7, RZ, PT ;  /* 0x000000ff0700720c */ /* 0x000fda0003f45270 */
[----:B--2---:R-:W-:Y:S05]  /*1bfc0*/  @!P2 BRA `(.L_x_709) ;  /* 0x000000000004a947 */ /* 0x004fea0003800000 */
[----:B------:R-:W-:Y:S01]  /*1bfd0*/  BPT.TRAP 0x1 ;  /* 0x000000040000795c */ /* 0x000fe20000300000 */
.L_x_709:
[----:B------:R-:W-:Y:S05]  /*1bfe0*/  BSYNC B2 ;  /* 0x0000000000027941 */ /* 0x000fea0003800000 */
.L_x_708:
[----:B------:R-:W-:Y:S01]  /*1bff0*/  IMAD.MOV.U32 R14, RZ, RZ, RZ ;  /* 0x000000ffff0e7224 */ /* 0x000fe200078e00ff */
[----:B------:R-:W-:Y:S01]  /*1c000*/  UIADD3 UR4, UP0, UR36, 0x570, URZ ;  /* 0x0000057024047890 */ /* 0x000fe2000ff1e03f */
[----:B------:R-:W-:Y:S01]  /*1c010*/  IMAD R8, R25, 0x9000, R22 ;  /* 0x0000900019087824 */ /* 0x000fe200078e0216 */
[----:B------:R-:W-:Y:S01]  /*1c020*/  PLOP3.LUT P2, PT, PT, PT, PT, 0x80, 0x0 ;  /* 0x000000000000781c */ /* 0x000fe20003f4f070 */
[----:B0-----:R-:W-:Y:S01]  /*1c030*/  IMAD R7, R11, 0x60, R0 ;  /* 0x000000600b077824 */ /* 0x001fe200078e0200 */
[----:B------:R-:W-:Y:S01]  /*1c040*/  R2UR UR10, R14 ;  /* 0x000000000e0a72ca */ /* 0x000fe200000e0000 */
[----:B------:R-:W-:Y:S01]  /*1c050*/  VIADD R3, R10, 0x2a890 ;  /* 0x0002a8900a037836 */ /* 0x000fe20000000000 */
[----:B------:R-:W-:Y:S01]  /*1c060*/  IADD3 R12, R8, 0x18400, RZ ;  /* 0x00018400080c7810 */ /* 0x000fe20007ffe0ff */
[----:B------:R-:W-:Y:S01]  /*1c070*/  UIADD3.X UR5, URZ, UR37, URZ, UP0, !UPT ;  /* 0x000000253f057290 */ /* 0x000fe200087fe43f */
[----:B------:R-:W-:Y:S01]  /*1c080*/  UMOV UR6, 0x0 ;  /* 0x0000000000067882 */ /* 0x000fe20000000000 */
[----:B------:R-:W-:-:S10]  /*1c090*/  UMOV UR7, 0x12f00000 ;  /* 0x12f0000000077882 */ /* 0x000fd40000000000 */
.L_x_710:
        /* <DEDUP_REMOVED lines=10> */
[----:B------:R-:W-:Y:S01]  /*1c140*/  IMAD.MOV.U32 R15, RZ, RZ, 0x40 ;  /* 0x00000040ff0f7424 */ /* 0x000fe200078e00ff */
[----:B------:R-:W-:Y:S01]  /*1c150*/  PLOP3.LUT P2, PT, PT, PT, PT, 0x80, 0x0 ;  /* 0x000000000000781c */ /* 0x000fe20003f4f070 */
[----:B------:R-:W-:Y:S01]  /*1c160*/  VIADD R12, R8, 0x1b400 ;  /* 0x0001b400080c7836 */ /* 0x000fe20000000000 */
[----:B------:R-:W-:Y:S01]  /*1c170*/  UMOV UR6, 0x0 ;  /* 0x0000000000067882 */ /* 0x000fe20000000000 */
[----:B------:R-:W-:Y:S01]  /*1c180*/  UMOV UR7, 0x12f00000 ;  /* 0x12f0000000077882 */ /* 0x000fe20000000000 */
[----:B------:R-:W-:-:S15]  /*1c190*/  R2UR UR10, R15 ;  /* 0x000000000f0a72ca */ /* 0x000fde00000e0000 */
.L_x_711:
        /* <DEDUP_REMOVED lines=11> */
[----:B------:R-:W-:Y:S01]  /*1c250*/  UMOV UR6, 0x0 ;  /* 0x0000000000067882 */ /* 0x000fe20000000000 */
[----:B------:R-:W-:Y:S01]  /*1c260*/  IADD3 R8, R8, 0x1e400, RZ ;  /* 0x0001e40008087810 */ /* 0x000fe20007ffe0ff */
[----:B------:R-:W-:Y:S01]  /*1c270*/  UMOV UR7, 0x12f00000 ;  /* 0x12f0000000077882 */ /* 0x000fe20000000000 */
[----:B------:R-:W-:-:S09]  /*1c280*/  UMOV UR10, 0x80 ;  /* 0x00000080000a7882 */ /* 0x000fd20000000000 */
.L_x_712:
        /* <DEDUP_REMOVED lines=13> */
.L_x_842:
[----:B------:R-:W-:Y:S05]  /*1c360*/  BSYNC B2 ;  /* 0x0000000000027941 */ /* 0x000fea0003800000 */
.L_x_713:
[----:B------:R-:W-:Y:S01]  /*1c370*/  BSSY B2, `(.L_x_715) ;  /* 0x000000b000027945 */ /* 0x000fe20003800000 */
[----:B------:R-:W-:Y:S02]  /*1c380*/  IMAD.MOV.U32 R12, RZ, RZ, 0x0 ;  /* 0x00000000ff0c7424 */ /* 0x000fe400078e00ff */
[----:B------:R-:W-:Y:S01]  /*1c390*/  IMAD.MOV.U32 R13, RZ, RZ, 0x12f00000 ;  /* 0x12f00000ff0d7424 */ /* 0x000fe200078e00ff */
[----:B------:R-:W-:Y:S06]  /*1c3a0*/  @P3 BRA `(.L_x_716) ;  /* 0x00000000001c3947 */ /* 0x000fec0003800000 */
[----:B------:R-:W2:Y:S01]  /*1c3b0*/  S2R R8, SR_TID.X ;  /* 0x0000000000087919 */ /* 0x000ea20000002100 */
[----:B------:R-:W-:-:S04]  /*1c3c0*/  MOV R3, 0x6000 ;  /* 0x0000600000037802 */ /* 0x000fc80000000f00 */
[----:B------:R3:W-:Y:S01]  /*1c3d0*/  SYNCS.ARRIVE.TRANS64 RZ, [R10+URZ+0x2a8b0], R3 ;  /* 0x02a8b0030aff79a7 */ /* 0x0007e2000800003f */
[----:B--2---:R-:W-:-:S04]  /*1c3e0*/  LOP3.LUT R8, R8, 0x1f, RZ, 0xc0, !PT ;  /* 0x0000001f08087812 */ /* 0x004fc800078ec0ff */
[----:B------:R-:W-:-:S13]  /*1c3f0*/  ISETP.NE.AND P2, PT, R8, RZ, PT ;  /* 0x000000ff0800720c */ /* 0x000fda0003f45270 */
[----:B---3--:R-:W-:Y:S05]  /*1c400*/  @!P2 BRA `(.L_x_716) ;  /* 0x000000000004a947 */ /* 0x008fea0003800000 */
[----:B------:R-:W-:Y:S01]  /*1c410*/  BPT.TRAP 0x1 ;  /* 0x000000040000795c */ /* 0x000fe20000300000 */
.L_x_716:
[----:B------:R-:W-:Y:S05]  /*1c420*/  BSYNC B2 ;  /* 0x0000000000027941 */ /* 0x000fea0003800000 */
.L_x_715:
[----:B------:R-:W-:Y:S01]  /*1c430*/  R2UR UR10, R14 ;  /* 0x000000000e0a72ca */ /* 0x000fe200000e0000 */
[----:B------:R-:W-:Y:S01]  /*1c440*/  IMAD R3, R25, 0x6000, R22 ;  /* 0x0000600019037824 */ /* 0x000fe200078e0216 */
[----:B------:R-:W-:Y:S01]  /*1c450*/  R2UR UR6, R12 ;  /* 0x000000000c0672ca */ /* 0x000fe200000e0000 */
[----:B------:R-:W-:Y:S01]  /*1c460*/  UIADD3 UR4, UP0, UR36, 0x670, URZ ;  /* 0x0000067024047890 */ /* 0x000fe2000ff1e03f */
[----:B------:R-:W-:Y:S01]  /*1c470*/  R2UR UR7, R13 ;  /* 0x000000000d0772ca */ /* 0x000fe200000e0000 */
[----:B01----:R-:W-:Y:S01]  /*1c480*/  VIADD R10, R10, 0x2a8b0 ;  /* 0x0002a8b00a0a7836 */ /* 0x003fe20000000000 */
[----:B------:R-:W-:Y:S01]  /*1c490*/  PLOP3.LUT P2, PT, PT, PT, PT, 0x80, 0x0 ;  /* 0x000000000000781c */ /* 0x000fe20003f4f070 */
[----:B------:R-:W-:Y:S01]  /*1c4a0*/  VIADD R8, R3, 0x400 ;  /* 0x0000040003087836 */ /* 0x000fe20000000000 */
[----:B------:R-:W-:-:S12]  /*1c4b0*/  UIADD3.X UR5, URZ, UR37, URZ, UP0, !UPT ;  /* 0x000000253f057290 */ /* 0x000fd800087fe43f */
.L_x_717:
        /* <DEDUP_REMOVED lines=10> */
[----:B------:R-:W-:Y:S02]  /*1c560*/  R2UR UR10, R15 ;  /* 0x000000000f0a72ca */ /* 0x000fe400000e0000 */
[----:B------:R-:W-:Y:S02]  /*1c570*/  R2UR UR6, R12 ;  /* 0x000000000c0672ca */ /* 0x000fe400000e0000 */
[----:B------:R-:W-:Y:S02]  /*1c580*/  R2UR UR7, R13 ;  /* 0x000000000d0772ca */ /* 0x000fe400000e0000 */
[----:B------:R-:W-:Y:S02]  /*1c590*/  PLOP3.LUT P2, PT, PT, PT, PT, 0x80, 0x0 ;  /* 0x000000000000781c */ /* 0x000fe40003f4f070 */
[----:B------:R-:W-:-:S11]  /*1c5a0*/  IADD3 R3, R3, 0x3400, RZ ;  /* 0x0000340003037810 */ /* 0x000fd60007ffe0ff */
.L_x_718:
        /* <DEDUP_REMOVED lines=10> */
.L_x_705:
[----:B------:R-:W-:Y:S05]  /*1c650*/  BSYNC B1 ;  /* 0x0000000000017941 */ /* 0x000fea0003800000 */
.L_x_704:
[----:B------:R-:W-:Y:S01]  /*1c660*/  ISETP.GT.AND P3, PT, R11, R6, PT ;  /* 0x000000060b00720c */ /* 0x000fe20003f64270 */
[----:B------:R-:W-:Y:S02]  /*1c670*/  VIADD R25, R25, 0x1 ;  /* 0x0000000119197836 */ /* 0x000fe40000000000 */
[----:B------:R-:W-:-:S03]  /*1c680*/  VIADD R11, R11, 0xffffffff ;  /* 0xffffffff0b0b7836 */ /* 0x000fc60000000000 */
[----:B------:R-:W-:-:S04]  /*1c690*/  ISETP.NE.AND P2, PT, R25, 0x2, PT ;  /* 0x000000021900780c */ /* 0x000fc80003f45270 */
[----:B------:R-:W-:Y:S02]  /*1c6a0*/  SEL R3, RZ, 0x1, P2 ;  /* 0x00000001ff037807 */ /* 0x000fe40001000000 */
[----:B------:R-:W-:Y:S02]  /*1c6b0*/  SEL R25, R25, RZ, P2 ;  /* 0x000000ff19197207 */ /* 0x000fe40001000000 */
[----:B------:R-:W-:Y:S01]  /*1c6c0*/  LOP3.LUT R30, R30, R3, RZ, 0x3c, !PT ;  /* 0x000000031e1e7212 */ /* 0x000fe200078e3cff */
[----:B------:R-:W-:Y:S06]  /*1c6d0*/  @P3 BRA `(.L_x_719) ;  /* 0xfffffff400ec3947 */ /* 0x000fec000383ffff */
.L_x_683:
[----:B------:R-:W-:Y:S05]  /*1c6e0*/  BSYNC B0 ;  /* 0x0000000000007941 */ /* 0x000fea0003800000 */
.L_x_682:
[----:B------:R-:W-:Y:S05]  /*1c6f0*/  @!P0 WARPSYNC.ALL ;  /* 0x0000000000008948 */ /* 0x000fea0003800000 */
[----:B------:R-:W-:Y:S01]  /*1c700*/  @!P0 BAR.SYNC.DEFER_BLOCKING 0xc, 0x180 ;  /* 0x0306000000008b1d */ /* 0x000fe20000010000 */
[----:B------:R-:W-:-:S05]  /*1c710*/  MOV R0, RZ ;  /* 0x000000ff00007202 */ /* 0x000fca0000000f00 */
[----:B------:R-:W-:Y:S04]  /*1c720*/  BSSY B0, `(.L_x_720) ;  /* 0x000001e000007945 */ /* 0x000fe80003800000 */
[----:B------:R-:W-:Y:S05]  /*1c730*/  @!P1 BRA `(.L_x_721) ;  /* 0x0000000000709947 */ /* 0x000fea0003800000 */
[----:B------:R-:W-:Y:S02]  /*1c740*/  ISETP.NE.AND P0, PT, R5, RZ, PT ;  /* 0x000000ff0500720c */ /* 0x000fe40003f05270 */
[----:B------:R-:W-:-:S11]  /*1c750*/  MOV R2, RZ ;  /* 0x000000ff00027202 */ /* 0x000fd60000000f00 */
[----:B------:R-:W1:Y:S02]  /*1c760*/  @!P0 LDC R5, c[0x0][0x9f0] ;  /* 0x00027c00ff058b82 */ /* 0x000e640000000800 */
[----:B-1----:R-:W-:-:S04]  /*1c770*/  IABS R0, R5 ;  /* 0x0000000500007213 */ /* 0x002fc80000000000 */
[----:B------:R-:W1:Y:S08]  /*1c780*/  I2F.RP R8, R0 ;  /* 0x0000000000087306 */ /* 0x000e700000209400 */
[----:B-1----:R-:W1:Y:S02]  /*1c790*/  MUFU.RCP R8, R8 ;  /* 0x0000000800087308 */ /* 0x002e640000001000 */
[----:B-1----:R-:W-:-:S06]  /*1c7a0*/  VIADD R9, R8, 0xffffffe ;  /* 0x0ffffffe08097836 */ /* 0x002fcc0000000000 */
[----:B------:R-:W0:Y:S02]  /*1c7b0*/  F2I.FTZ.U32.TRUNC.NTZ R3, R9 ;  /* 0x0000000900037305 */ /* 0x000e24000021f000 */
[----:B0-----:R-:W-:-:S04]  /*1c7c0*/  IMAD.MOV R7, RZ, RZ, -R3 ;  /* 0x000000ffff077224 */ /* 0x001fc800078e0a03 */
[----:B------:R-:W-:-:S04]  /*1c7d0*/  IMAD R7, R7, R0, RZ ;  /* 0x0000000007077224 */ /* 0x000fc800078e02ff */
[----:B------:R-:W-:Y:S01]  /*1c7e0*/  IMAD.HI.U32 R6, R3, R7, R2 ;  /* 0x0000000703067227 */ /* 0x000fe200078e0002 */
[----:B------:R-:W-:Y:S02]  /*1c7f0*/  IADD3 R3, R4, -0x1, R5 ;  /* 0xffffffff04037810 */ /* 0x000fe40007ffe005 */
[----:B------:R-:W-:Y:S02]  /*1c800*/  IABS R7, R5 ;  /* 0x0000000500077213 */ /* 0x000fe40000000000 */
[----:B------:R-:W-:Y:S02]  /*1c810*/  IABS R2, R3 ;  /* 0x0000000300027213 */ /* 0x000fe40000000000 */
[----:B------:R-:W-:Y:S01]  /*1c820*/  LOP3.LUT R3, R3, R5, RZ, 0x3c, !PT ;  /* 0x0000000503037212 */ /* 0x000fe200078e3cff */
[----:B------:R-:W-:Y:S02]  /*1c830*/  IMAD.MOV R7, RZ, RZ, -R7 ;  /* 0x000000ffff077224 */ /* 0x000fe400078e0a07 */
[----:B------:R-:W-:Y:S01]  /*1c840*/  IMAD.HI.U32 R6, R6, R2, RZ ;  /* 0x0000000206067227 */ /* 0x000fe200078e00ff */
[----:B------:R-:W-:-:S03]  /*1c850*/  ISETP.GE.AND P2, PT, R3, RZ, PT ;  /* 0x000000ff0300720c */ /* 0x000fc60003f46270 */
[----:B------:R-:W-:-:S05]  /*1c860*/  IMAD R7, R6, R7, R2 ;  /* 0x0000000706077224 */ /* 0x000fca00078e0202 */
[----:B------:R-:W-:-:S13]  /*1c870*/  ISETP.GT.U32.AND P1, PT, R0, R7, PT ;  /* 0x000000070000720c */ /* 0x000fda0003f24070 */
[----:B------:R-:W-:Y:S01]  /*1c880*/  @!P1 IMAD.IADD R7, R7, 0x1, -R0 ;  /* 0x0000000107079824 */ /* 0x000fe200078e0a00 */
[----:B------:R-:W-:Y:S02]  /*1c890*/  @!P1 IADD3 R6, R6, 0x1, RZ ;  /* 0x0000000106069810 */ /* 0x000fe40007ffe0ff */
[----:B------:R-:W-:Y:S02]  /*1c8a0*/  ISETP.NE.AND P1, PT, R5, RZ, PT ;  /* 0x000000ff0500720c */ /* 0x000fe40003f25270 */
[----:B------:R-:W-:-:S13]  /*1c8b0*/  ISETP.GE.U32.AND P0, PT, R7, R0, PT ;  /* 0x000000000700720c */ /* 0x000fda0003f06070 */
[----:B------:R-:W-:-:S04]  /*1c8c0*/  @P0 VIADD R6, R6, 0x1 ;  /* 0x0000000106060836 */ /* 0x000fc80000000000 */
[----:B------:R-:W-:-:S05]  /*1c8d0*/  IMAD.MOV.U32 R0, RZ, RZ, R6 ;  /* 0x000000ffff007224 */ /* 0x000fca00078e0006 */
[----:B------:R-:W-:Y:S02]  /*1c8e0*/  @!P2 IADD3 R0, -R0, RZ, RZ ;  /* 0x000000ff0000a210 */ /* 0x000fe40007ffe1ff */
[----:B------:R-:W-:-:S07]  /*1c8f0*/  @!P1 LOP3.LUT R0, RZ, R5, RZ, 0x33, !PT ;  /* 0x00000005ff009212 */ /* 0x000fce00078e33ff */
.L_x_721:
[----:B------:R-:W-:Y:S05]  /*1c900*/  BSYNC B0 ;  /* 0x0000000000007941 */ /* 0x000fea0003800000 */
.L_x_720:
[-C--:B------:R-:W-:Y:S01]  /*1c910*/  IMAD R37, R37, R0.reuse, RZ ;  /* 0x0000000025257224 */ /* 0x080fe200078e02ff */
[----:B------:R-:W-:Y:S04]  /*1c920*/  BSSY B7, `(.L_x_722) ;  /* 0x000036c000077945 */ /* 0x000fe80003800000 */
[----:B------:R-:W-:-:S04]  /*1c930*/  VIADDMNMX R29, R37, R0, R4, PT ;  /* 0x00000000251d7246 */ /* 0x000fc80003800104 */
[----:B------:R-:W-:Y:S01]  /*1c940*/  ISETP.GT.AND P0, PT, R29, R37, PT ;  /* 0x000000251d00720c */ /* 0x000fe20003f04270 */
[----:B------:R1:W-:-:S12]  /*1c950*/  STL [R1+0x18], R29 ;  /* 0x0000181d01007387 */ /* 0x0003d80000100800 */
[----:B-1----:R-:W-:Y:S05]  /*1c960*/  @P0 BRA `(.L_x_723) ;  /* 0x0000000000440947 */ /* 0x002fea0003800000 */
[----:B------:R-:W1:Y:S02]  /*1c970*/  S2R R2, SR_TID.X ;  /* 0x0000000000027919 */ /* 0x000e640000002100 */
[----:B-1----:R-:W-:-:S04]  /*1c980*/  LOP3.LUT R2, R2, 0x7f, RZ, 0xc0, !PT ;  /* 0x0000007f02027812 */ /* 0x002fc800078ec0ff */
[----:B------:R-:W-:-:S13]  /*1c990*/  ISETP.NE.AND P0, PT, R2, RZ, PT ;  /* 0x000000ff0200720c */ /* 0x000fda0003f05270 */
[----:B------:R-:W-:Y:S05]  /*1c9a0*/  @P0 BRA `(.L_x_724) ;  /* 0x00000034008c0947 */ /* 0x000fea0003800000 */
[----:B------:R-:W1:Y:S01]  /*1c9b0*/  S2R R5, SR_LANEID ;  /* 0x0000000000057919 */ /* 0x000e620000000000 */
[----:B------:R-:W-:Y:S01]  /*1c9c0*/  VOTEU.ANY UR4, UPT, PT ;  /* 0x0000000000047886 */ /* 0x000fe200038e0100 */
[----:B------:R-:W2:Y:S01]  /*1c9d0*/  LDC.64 R2, c[0x0][0xc60] ;  /* 0x00031800ff027b82 */ /* 0x000ea20000000a00 */
[----:B------:R-:W1:Y:S02]  /*1c9e0*/  FLO.U32 R0, UR4 ;  /* 0x0000000400007d00 */ /* 0x000e6400080e0000 */
[----:B-1----:R-:W-:-:S06]  /*1c9f0*/  ISETP.EQ.U32.AND P0, PT, R0, R5, PT ;  /* 0x000000050000720c */ /* 0x002fcc0003f02070 */
[----:B------:R-:W2:Y:S07]  /*1ca00*/  POPC R5, UR4 ;  /* 0x0000000400057d09 */ /* 0x000eae0008000000 */
[----:B--2---:R-:W2:Y:S01]  /*1ca10*/  @P0 ATOMG.E.ADD.STRONG.GPU PT, R3, desc[UR56][R2.64], R5 ;  /* 0x00000005020309a8 */ /* 0x004ea200081ee1f8 */
[----:B------:R-:W1:Y:S02]  /*1ca20*/  S2R R4, SR_LTMASK ;  /* 0x0000000000047919 */ /* 0x000e640000003900 */
[----:B-1----:R-:W-:-:S04]  /*1ca30*/  LOP3.LUT R4, R4, UR4, RZ, 0xc0, !PT ;  /* 0x0000000404047c12 */ /* 0x002fc8000f8ec0ff */
[----:B0-----:R-:W0:Y:S01]  /*1ca40*/  POPC R7, R4 ;  /* 0x0000000400077309 */ /* 0x001e220000000000 */
[----:B--2---:R-:W0:Y:S02]  /*1ca50*/  SHFL.IDX PT, R0, R3, R0, 0x1f ;  /* 0x00001f0003007589 */ /* 0x004e2400000e0000 */
[----:B0-----:R-:W-:Y:S01]  /*1ca60*/  IADD3 R16, R0, UR38, R7 ;  /* 0x0000002600107c10 */ /* 0x001fe2000fffe007 */
[----:B------:R-:W-:Y:S06]  /*1ca70*/  BRA `(.L_x_724) ;  /* 0x0000003400587947 */ /* 0x000fec0003800000 */
.L_x_723:
        /* <DEDUP_REMOVED lines=10> */
[----:B------:R-:W1:Y:S01]  /*1cb20*/  LDC.64 R2, c[0x4][R2] ;  /* 0x0100000002027b82 */ /* 0x000e620000000a00 */
[----:B------:R-:W-:Y:S01]  /*1cb30*/  IMAD.U32 R6, RZ, RZ, UR8 ;  /* 0x00000008ff067e24 */ /* 0x000fe2000f8e00ff */
[----:B------:R-:W-:Y:S01]  /*1cb40*/  MOV R10, UR4 ;  /* 0x00000004000a7c02 */ /* 0x000fe20008000f00 */
[----:B0-----:R-:W-:Y:S01]  /*1cb50*/  IMAD.U32 R7, RZ, RZ, UR9 ;  /* 0x00000009ff077e24 */ /* 0x001fe2000f8e00ff */
[----:B------:R-:W-:Y:S01]  /*1cb60*/  MOV R12, 0x1 ;  /* 0x00000001000c7802 */ /* 0x000fe20000000f00 */
[----:B------:R-:W-:-:S02]  /*1cb70*/  IMAD.U32 R11, RZ, RZ, UR5 ;  /* 0x00000005ff0b7e24 */ /* 0x000fc4000f8e00ff */
[----:B------:R-:W-:Y:S02]  /*1cb80*/  IMAD.MOV.U32 R8, RZ, RZ, 0x70 ;  /* 0x00000070ff087424 */ /* 0x000fe400078e00ff */
[----:B------:R-:W-:-:S07]  /*1cb90*/  IMAD.MOV.U32 R13, RZ, RZ, RZ ;  /* 0x000000ffff0d7224 */ /* 0x000fce00078e00ff */
[----:B------:R-:W-:-:S07]  /*1cba0*/  LEPC R20, `(.L_x_726) ;  /* 0x000000001014794e */ /* 0x000fce0000000000 */
[----:B-1----:R-:W-:Y:S05]  /*1cbb0*/  CALL.ABS.NOINC R2 ;  /* 0x0000000002007343 */ /* 0x002fea0003c00000 */
.L_x_726:
[----:B------:R-:W-:Y:S05]  /*1cbc0*/  BSYNC B6 ;  /* 0x0000000000067941 */ /* 0x000fea0003800000 */
.L_x_725:
        /* <DEDUP_REMOVED lines=8> */
[----:B------:R1:W2:Y:S01]  /*1cc50*/  LDC.64 R2, c[0x4][R26] ;  /* 0x010000001a027b82 */ /* 0x0002a20000000a00 */
[----:B------:R-:W-:Y:S01]  /*1cc60*/  MOV R4, UR6 ;  /* 0x0000000600047c02 */ /* 0x000fe20008000f00 */
[----:B------:R-:W-:Y:S01]  /*1cc70*/  IMAD.U32 R5, RZ, RZ, UR7 ;  /* 0x00000007ff057e24 */ /* 0x000fe2000f8e00ff */
[----:B0-----:R-:W-:Y:S01]  /*1cc80*/  MOV R7, UR9 ;  /* 0x0000000900077c02 */ /* 0x001fe20008000f00 */
[----:B------:R-:W-:Y:S01]  /*1cc90*/  IMAD.U32 R6, RZ, RZ, UR8 ;  /* 0x00000008ff067e24 */ /* 0x000fe2000f8e00ff */
[----:B------:R-:W-:Y:S01]  /*1cca0*/  MOV R8, 0x70 ;  /* 0x0000007000087802 */ /* 0x000fe20000000f00 */
[----:B------:R-:W-:-:S02]  /*1ccb0*/  IMAD.U32 R10, RZ, RZ, UR4 ;  /* 0x00000004ff0a7e24 */ /* 0x000fc4000f8e00ff */
[----:B------:R-:W-:Y:S02]  /*1ccc0*/  IMAD.U32 R11, RZ, RZ, UR5 ;  /* 0x00000005ff0b7e24 */ /* 0x000fe4000f8e00ff */
[----:B------:R-:W-:Y:S02]  /*1ccd0*/  IMAD.MOV.U32 R12, RZ, RZ, 0x1 ;  /* 0x00000001ff0c7424 */ /* 0x000fe400078e00ff */
[----:B-1----:R-:W-:-:S07]  /*1cce0*/  IMAD.MOV.U32 R13, RZ, RZ, RZ ;  /* 0x000000ffff0d7224 */ /* 0x002fce00078e00ff */
[----:B------:R-:W-:-:S07]  /*1ccf0*/  LEPC R20, `(.L_x_729) ;  /* 0x000000001014794e */ /* 0x000fce0000000000 */
[----:B--2---:R-:W-:Y:S05]  /*1cd00*/  CALL.ABS.NOINC R2 ;  /* 0x0000000002007343 */ /* 0x004fea0003c00000 */
.L_x_729:
[----:B------:R0:W1:Y:S01]  /*1cd10*/  LDC.64 R2, c[0x4][R26] ;  /* 0x010000001a027b82 */ /* 0x0000620000000a00 */
[----:B------:R-:W-:Y:S01]  /*1cd20*/  ULDC.64 UR4, c[0x4][0x90] ;  /* 0x0100240000047ab9 */ /* 0x000fe20000000a00 */
[----:B------:R-:W-:Y:S01]  /*1cd30*/  ULDC.64 UR6, c[0x4][0x98] ;  /* 0x0100260000067ab9 */ /* 0x000fe20000000a00 */
[----:B------:R-:W-:Y:S01]  /*1cd40*/  ULDC.64 UR8, c[0x4][0x18] ;  /* 0x0100060000087ab9 */ /* 0x000fe20000000a00 */
[----:B------:R-:W-:Y:S01]  /*1cd50*/  MOV R4, UR4 ;  /* 0x0000000400047c02 */ /* 0x000fe20008000f00 */
[----:B------:R-:W-:Y:S01]  /*1cd60*/  IMAD.U32 R5, RZ, RZ, UR5 ;  /* 0x00000005ff057e24 */ /* 0x000fe2000f8e00ff */
[----:B------:R-:W-:Y:S01]  /*1cd70*/  MOV R7, UR7 ;  /* 0x0000000700077c02 */ /* 0x000fe20008000f00 */
[----:B------:R-:W-:Y:S01]  /*1cd80*/  IMAD.U32 R6, RZ, RZ, UR6 ;  /* 0x00000006ff067e24 */ /* 0x000fe2000f8e00ff */
[----:B------:R-:W-:Y:S01]  /*1cd90*/  MOV R8, 0x70 ;  /* 0x0000007000087802 */ /* 0x000fe20000000f00 */
[----:B------:R-:W-:Y:S02]  /*1cda0*/  IMAD.U32 R10, RZ, RZ, UR8 ;  /* 0x00000008ff0a7e24 */ /* 0x000fe4000f8e00ff */
[----:B------:R-:W-:-:S02]  /*1cdb0*/  IMAD.U32 R11, RZ, RZ, UR9 ;  /* 0x00000009ff0b7e24 */ /* 0x000fc4000f8e00ff */
[----:B------:R-:W-:Y:S02]  /*1cdc0*/  IMAD.MOV.U32 R12, RZ, RZ, 0x1 ;  /* 0x00000001ff0c7424 */ /* 0x000fe400078e00ff */
[----:B0-----:R-:W-:-:S07]  /*1cdd0*/  IMAD.MOV.U32 R13, RZ, RZ, RZ ;  /* 0x000000ffff0d7224 */ /* 0x001fce00078e00ff */
[----:B------:R-:W-:-:S07]  /*1cde0*/  LEPC R20, `(.L_x_728) ;  /* 0x000000001014794e */ /* 0x000fce0000000000 */
[----:B-1----:R-:W-:Y:S05]  /*1cdf0*/  CALL.ABS.NOINC R2 ;  /* 0x0000000002007343 */ /* 0x002fea0003c00000 */
.L_x_728:
[----:B------:R-:W-:Y:S05]  /*1ce00*/  BSYNC B6 ;  /* 0x0000000000067941 */ /* 0x000fea0003800000 */
.L_x_727:
[----:B------:R-:W2:Y:S01]  /*1ce10*/  LDL R20, [R1] ;  /* 0x0000000001147983 */ /* 0x000ea20000100800 */
[----:B------:R-:W-:Y:S01]  /*1ce20*/  ULDC.64 UR4, c[0x0][0x9f8] ;  /* 0x00027e0000047ab9 */ /* 0x000fe20000000a00 */
[----:B------:R-:W1:Y:S01]  /*1ce30*/  LDC R0, c[0x0][0x430] ;  /* 0x00010c00ff007b82 */ /* 0x000e620000000800 */
[----:B------:R-:W-:Y:S01]  /*1ce40*/  ISETP.NE.U32.AND P0, PT, RZ, UR4, PT ;  /* 0x00000004ff007c0c */ /* 0x000fe2000bf05070 */
[----:B------:R-:W3:Y:S03]  /*1ce50*/  LDL.LU R8, [R1+0x38] ;  /* 0x0000380001087983 */ /* 0x000ee60000300800 */
[----:B------:R-:W-:Y:S01]  /*1ce60*/  ISETP.NE.AND.EX P0, PT, RZ, UR5, PT, P0 ;  /* 0x00000005ff007c0c */ /* 0x000fe2000bf05300 */
[----:B------:R-:W4:-:S12]  /*1ce70*/  S2R R21, SR_TID.X ;  /* 0x0000000000157919 */ /* 0x000f180000002100 */
[----:B------:R-:W-:Y:S01]  /*1ce80*/  @P0 IADD3 R2, P1, R23, UR4, RZ ;  /* 0x0000000417020c10 */ /* 0x000fe2000ff3e0ff */
[----:B------:R-:W0:Y:S01]  /*1ce90*/  S2R R9, SR_TID.X ;  /* 0x0000000000097919 */ /* 0x000e220000002100 */
[----:B------:R-:W-:Y:S01]  /*1cea0*/  VIADD R26, R29, 0xffffffff ;  /* 0xffffffff1d1a7836 */ /* 0x000fe20000000000 */
[----:B------:R-:W-:Y:S01]  /*1ceb0*/  ULDC UR4, c[0x0][0x320] ;  /* 0x0000c80000047ab9 */ /* 0x000fe20000000800 */
[----:B------:R-:W-:-:S05]  /*1cec0*/  @P0 IADD3.X R3, R24, UR5, RZ, P1, !PT ;  /* 0x0000000518030c10 */ /* 0x000fca0008ffe4ff */
[----:B------:R2:W3:Y:S01]  /*1ced0*/  @P0 LDG.E R32, desc[UR56][R2.64] ;  /* 0x0000003802200981 */ /* 0x0004e2000c1e1900 */
[----:B-1----:R-:W-:Y:S02]  /*1cee0*/  ISETP.NE.AND P1, PT, R0, 0x1, PT ;  /* 0x000000010000780c */ /* 0x002fe40003f25270 */
[----:B----4-:R-:W-:-:S11]  /*1cef0*/  LOP3.LUT R21, R21, 0x7f, RZ, 0xc0, !PT ;  /* 0x0000007f15157812 */ /* 0x010fd600078ec0ff */
[----:B------:R-:W1:Y:S01]  /*1cf00*/  @P1 LDC R4, c[0x0][0x434] ;  /* 0x00010d00ff041b82 */ /* 0x000e620000000800 */
[----:B------:R-:W-:-:S07]  /*1cf10*/  SHF.R.U32.HI R21, RZ, 0x3, R21 ;  /* 0x00000003ff157819 */ /* 0x000fce0000011615 */
[----:B------:R-:W4:Y:S01]  /*1cf20*/  @P1 LDC R6, c[0x0][0x438] ;  /* 0x00010e00ff061b82 */ /* 0x000f220000000800 */
[----:B0-----:R-:W-:-:S04]  /*1cf30*/  SHF.L.U32 R9, R9, 0x4, RZ ;  /* 0x0000000409097819 */ /* 0x001fc800000006ff */
[----:B------:R-:W-:Y:S02]  /*1cf40*/  LOP3.LUT R9, R21, 0x70, R9, 0xf8, !PT ;  /* 0x0000007015097812 */ /* 0x000fe400078ef809 */
[----:B------:R-:W0:Y:S03]  /*1cf50*/  S2R R21, SR_TID.X ;  /* 0x0000000000157919 */ /* 0x000e260000002100 */
[----:B------:R-:W-:-:S05]  /*1cf60*/  IMAD R7, R26, 0x60, R9 ;  /* 0x000000601a077824 */ /* 0x000fca00078e0209 */
[----:B------:R-:W-:-:S04]  /*1cf70*/  ISETP.GE.AND P0, PT, R7, R36, PT ;  /* 0x000000240700720c */ /* 0x000fc80003f06270 */
[----:B------:R-:W-:Y:S01]  /*1cf80*/  ISETP.GT.U32.OR P0, PT, R9, 0x5f, P0 ;  /* 0x0000005f0900780c */ /* 0x000fe20000704470 */
[----:B0-----:R-:W-:-:S05]  /*1cf90*/  IMAD.SHL.U32 R21, R21, 0x8, RZ ;  /* 0x0000000815157824 */ /* 0x001fca00078e00ff */
[----:B------:R-:W-:Y:S01]  /*1cfa0*/  LOP3.LUT R21, R21, 0x38, RZ, 0xc0, !PT ;  /* 0x0000003815157812 */ /* 0x000fe200078ec0ff */
[----:B------:R-:W-:Y:S01]  /*1cfb0*/  UMOV UR5, 0xffffffff ;  /* 0xffffffff00057882 */ /* 0x000fe20000000000 */
[----:B--2---:R-:W-:-:S04]  /*1cfc0*/  IMAD.IADD R5, R7, 0x1, R20 ;  /* 0x0000000107057824 */ /* 0x004fc800078e0214 */
[----:B-1----:R-:W-:Y:S01]  /*1cfd0*/  @P1 IMAD.HI.U32 R7, R5, R4, RZ ;  /* 0x0000000405071227 */ /* 0x002fe200078e00ff */
[----:B------:R-:W-:-:S04]  /*1cfe0*/  MOV R4, R5 ;  /* 0x0000000500047202 */ /* 0x000fc80000000f00 */
[----:B----4-:R-:W-:-:S05]  /*1cff0*/  @P1 SHF.R.U32.HI R4, RZ, R6, R7 ;  /* 0x00000006ff041219 */ /* 0x010fca0000011607 */
[----:B------:R-:W-:-:S04]  /*1d000*/  IMAD.MOV R2, RZ, RZ, -R4 ;  /* 0x000000ffff027224 */ /* 0x000fc800078e0a04 */
[----:B------:R-:W-:Y:S02]  /*1d010*/  IMAD R0, R0, R2, R5 ;  /* 0x0000000200007224 */ /* 0x000fe400078e0205 */
[----:B------:R-:W0:Y:S01]  /*1d020*/  @!P0 LDC.64 R2, c[0x0][0x428] ;  /* 0x00010a00ff028b82 */ /* 0x000e220000000a00 */
[----:B------:R-:W-:-:S04]  /*1d030*/  LOP3.LUT R20, R21, 0x40, RZ, 0xfc, !PT ;  /* 0x0000004015147812 */ /* 0x000fc800078efcff */
[----:B------:R-:W-:Y:S02]  /*1d040*/  ISETP.GE.AND P2, PT, R20, UR4, PT ;  /* 0x0000000414007c0c */ /* 0x000fe4000bf46270 */
[----:B------:R-:W-:Y:S01]  /*1d050*/  ISETP.GE.AND P1, PT, R21, UR4, PT ;  /* 0x0000000415007c0c */ /* 0x000fe2000bf26270 */
[----:B------:R-:W-:Y:S01]  /*1d060*/  ULDC UR4, c[0x0][0x2f4] ;  /* 0x0000bd0000047ab9 */ /* 0x000fe20000000800 */
[----:B------:R-:W-:Y:S02]  /*1d070*/  SEL R5, RZ, 0xffffffff, P2 ;  /* 0xffffffffff057807 */ /* 0x000fe40001000000 */
[----:B------:R-:W-:Y:S02]  /*1d080*/  SEL R29, RZ, 0x1, P1 ;  /* 0x00000001ff1d7807 */ /* 0x000fe40000800000 */
[----:B------:R-:W-:Y:S02]  /*1d090*/  SHF.L.U32 R6, R5, 0x1, RZ ;  /* 0x0000000105067819 */ /* 0x000fe400000006ff */
[----:B---3--:R-:W-:-:S02]  /*1d0a0*/  SHF.R.S32.HI R10, RZ, 0x1f, R32 ;  /* 0x0000001fff0a7819 */ /* 0x008fc40000011420 */
[----:B------:R-:W-:Y:S02]  /*1d0b0*/  LOP3.LUT R29, R6, 0x2, R29, 0xe2, !PT ;  /* 0x00000002061d7812 */ /* 0x000fe400078ee21d */
[--C-:B------:R-:W-:Y:S01]  /*1d0c0*/  @!P0 SHF.R.S32.HI R5, RZ, 0x1f, R4.reuse ;  /* 0x0000001fff058819 */ /* 0x100fe20000011404 */
[-C--:B0-----:R-:W-:Y:S02]  /*1d0d0*/  @!P0 IMAD R6, R10, R2.reuse, RZ ;  /* 0x000000020a068224 */ /* 0x081fe400078e02ff */
[----:B------:R-:W-:-:S04]  /*1d0e0*/  @!P0 IMAD.WIDE.U32 R4, R32, R2, R4 ;  /* 0x0000000220048225 */ /* 0x000fc800078e0004 */
[----:B------:R-:W-:Y:S02]  /*1d0f0*/  @!P0 IMAD R6, R32, R3, R6 ;  /* 0x0000000320068224 */ /* 0x000fe400078e0206 */
[----:B------:R-:W0:Y:S02]  /*1d100*/  @!P0 LDC.64 R2, c[0x0][0x418] ;  /* 0x00010600ff028b82 */ /* 0x000e240000000a00 */
[----:B------:R-:W-:Y:S01]  /*1d110*/  @!P0 IMAD.IADD R6, R5, 0x1, R6 ;  /* 0x0000000105068824 */ /* 0x000fe200078e0206 */
[----:B------:R-:W-:Y:S02]  /*1d120*/  MOV R7, UR39 ;  /* 0x0000002700077c02 */ /* 0x000fe40008000f00 */
[----:B0-----:R-:W-:-:S04]  /*1d130*/  @!P0 LEA R2, P1, R4, R2, 0x2 ;  /* 0x0000000204028211 */ /* 0x001fc800078210ff */
[----:B------:R-:W-:Y:S01]  /*1d140*/  @!P0 LEA.HI.X R3, R4, R3, R6, 0x2, P1 ;  /* 0x0000000304038211 */ /* 0x000fe200008f1406 */
[----:B------:R-:W-:-:S06]  /*1d150*/  IMAD.MOV.U32 R4, RZ, RZ, RZ ;  /* 0x000000ffff047224 */ /* 0x000fcc00078e00ff */
[----:B------:R0:W5:Y:S01]  /*1d160*/  @!P0 LDG.E R4, desc[UR56][R2.64] ;  /* 0x0000003802048981 */ /* 0x000162000c1e1900 */
[----:B------:R-:W-:Y:S02]  /*1d170*/  ISETP.GT.U32.AND P0, PT, R9, 0x5f, PT ;  /* 0x0000005f0900780c */ /* 0x000fe40003f04070 */
[----:B------:R-:W-:Y:S02]  /*1d180*/  ISETP.NE.AND P3, PT, R7, 0x3, PT ;  /* 0x000000030700780c */ /* 0x000fe40003f65270 */
[----:B------:R-:W-:Y:S02]  /*1d190*/  LOP3.LUT R8, R8, 0xfffffff7, RZ, 0xc0, !PT ;  /* 0xfffffff708087812 */ /* 0x000fe400078ec0ff */
[----:B------:R-:W-:-:S07]  /*1d1a0*/  ISETP.GE.AND P2, PT, R21, UR4, PT ;  /* 0x0000000415007c0c */ /* 0x000fce000bf46270 */
[----:B------:R-:W-:-:S04]  /*1d1b0*/  @P0 LOP3.LUT R8, R8, 0x8, RZ, 0xfc, !PT ;  /* 0x0000000808080812 */ /* 0x000fc800078efcff */
[----:B------:R-:W-:-:S04]  /*1d1c0*/  LOP3.LUT R8, R8, 0xffffffef, RZ, 0xc0, !PT ;  /* 0xffffffef08087812 */ /* 0x000fc800078ec0ff */
[----:B------:R-:W-:-:S04]  /*1d1d0*/  @P3 LOP3.LUT R8, R8, 0x10, RZ, 0xfc, !PT ;  /* 0x0000001008083812 */ /* 0x000fc800078efcff */
[----:B------:R-:W-:Y:S02]  /*1d1e0*/  LOP3.LUT R8, R8, 0xfffffffb, RZ, 0xc0, !PT ;  /* 0xfffffffb08087812 */ /* 0x000fe400078ec0ff */
[----:B------:R-:W-:Y:S02]  /*1d1f0*/  LOP3.LUT R9, R21, 0x80, RZ, 0xfc, !PT ;  /* 0x0000008015097812 */ /* 0x000fe400078efcff */
[----:B------:R-:W-:Y:S02]  /*1d200*/  ISETP.GE.AND P1, PT, R20, UR4, PT ;  /* 0x0000000414007c0c */ /* 0x000fe4000bf26270 */
[----:B------:R-:W-:Y:S02]  /*1d210*/  @P2 LOP3.LUT R8, R8, 0x4, RZ, 0xfc, !PT ;  /* 0x0000000408082812 */ /* 0x000fe400078efcff */
[----:B------:R-:W-:Y:S02]  /*1d220*/  ISETP.GE.AND P0, PT, R9, UR4, PT ;  /* 0x0000000409007c0c */ /* 0x000fe4000bf06270 */
[----:B------:R-:W-:-:S04]  /*1d230*/  LOP3.LUT R8, R8, 0xfffffffe, RZ, 0xc0, !PT ;  /* 0xfffffffe08087812 */ /* 0x000fc800078ec0ff */
[----:B------:R-:W-:-:S04]  /*1d240*/  LOP3.LUT R8, R8, 0xfffffffd, RZ, 0xc0, !PT ;  /* 0xfffffffd08087812 */ /* 0x000fc800078ec0ff */
[----:B------:R-:W-:Y:S01]  /*1d250*/  @P1 LOP3.LUT R8, R8, 0x2, RZ, 0xfc, !PT ;  /* 0x0000000208081812 */ /* 0x000fe200078efcff */
[----:B------:R0:W-:Y:S03]  /*1d260*/  STL [R1+0x4], R10 ;  /* 0x0000040a01007387 */ /* 0x0001e60000100800 */
[----:B------:R-:W-:Y:S01]  /*1d270*/  @P0 LOP3.LUT R8, R8, 0x1, RZ, 0xfc, !PT ;  /* 0x0000000108080812 */ /* 0x000fe200078efcff */
[----:B------:R0:W-:Y:S04]  /*1d280*/  STL [R1+0x30], R7 ;  /* 0x0000300701007387 */ /* 0x0001e80000100800 */
[----:B------:R0:W-:Y:S01]  /*1d290*/  STL [R1+0x38], R8 ;  /* 0x0000380801007387 */ /* 0x0001e20000100800 */
[----:B------:R-:W-:Y:S05]  /*1d2a0*/  BRA.DIV UR5, `(.L_x_730) ;  /* 0x0000004e05747947 */ /* 0x000fea000b800000 */
.L_x_845:
[----:B------:R-:W-:Y:S05]  /*1d2b0*/  @!P3 BRA `(.L_x_731) ;  /* 0x000000000004b947 */ /* 0x000fea0003800000 */
[----:B------:R-:W-:Y:S01]  /*1d2c0*/  BPT.TRAP 0x1 ;  /* 0x000000040000795c */ /* 0x000fe20000300000 */
.L_x_731:
[----:B------:R-:W-:Y:S01]  /*1d2d0*/  SHF.R.S32.HI R5, RZ, 0x1f, R0 ;  /* 0x0000001fff057819 */ /* 0x000fe20000011400 */
[----:B------:R-:W-:Y:S01]  /*1d2e0*/  ULDC.64 UR4, c[0x0][0x328] ;  /* 0x0000ca0000047ab9 */ /* 0x000fe20000000a00 */
[----:B------:R-:W-:Y:S01]  /*1d2f0*/  ULDC.64 UR6, c[0x0][0x318] ;  /* 0x0000c60000067ab9 */ /* 0x000fe20000000a00 */
[----:B0-----:R-:W-:Y:S01]  /*1d300*/  IMAD.WIDE.U32 R2, R0, UR4, RZ ;  /* 0x0000000400027c25 */ /* 0x001fe2000f8e00ff */
[----:B------:R-:W-:Y:S03]  /*1d310*/  BSSY B0, `(.L_x_732) ;  /* 0x0000013000007945 */ /* 0x000fe60003800000 */
[----:B------:R-:W-:-:S04]  /*1d320*/  IMAD R6, R5, UR4, RZ ;  /* 0x0000000405067c24 */ /* 0x000fc8000f8e02ff */
[----:B------:R-:W-:Y:S01]  /*1d330*/  IMAD R6, R0, UR5, R6 ;  /* 0x0000000500067c24 */ /* 0x000fe2000f8e0206 */
[----:B------:R-:W-:-:S03]  /*1d340*/  ULDC.64 UR4, c[0x0][0x338] ;  /* 0x0000ce0000047ab9 */ /* 0x000fc60000000a00 */
[----:B------:R-:W-:Y:S01]  /*1d350*/  IMAD.IADD R3, R3, 0x1, R6 ;  /* 0x0000000103037824 */ /* 0x000fe200078e0206 */
[----:B-----5:R-:W-:Y:S01]  /*1d360*/  SHF.R.S32.HI R6, RZ, 0x1f, R4 ;  /* 0x0000001fff067819 */ /* 0x020fe20000011404 */
[----:B------:R-:W-:-:S04]  /*1d370*/  IMAD.WIDE.U32 R2, R4, UR4, R2 ;  /* 0x0000000404027c25 */ /* 0x000fc8000f8e0002 */
[----:B------:R-:W-:-:S04]  /*1d380*/  IMAD R7, R6, UR4, RZ ;  /* 0x0000000406077c24 */ /* 0x000fc8000f8e02ff */
[----:B------:R-:W-:Y:S01]  /*1d390*/  IMAD R7, R4, UR5, R7 ;  /* 0x0000000504077c24 */ /* 0x000fe2000f8e0207 */
[----:B------:R-:W-:-:S03]  /*1d3a0*/  ULDC.64 UR4, c[0x0][0x330] ;  /* 0x0000cc0000047ab9 */ /* 0x000fc60000000a00 */
[----:B------:R-:W-:Y:S01]  /*1d3b0*/  IMAD.IADD R3, R3, 0x1, R7 ;  /* 0x0000000103037824 */ /* 0x000fe200078e0207 */
[----:B------:R-:W-:Y:S01]  /*1d3c0*/  LEA R7, R27, R22, 0x3 ;  /* 0x000000161b077211 */ /* 0x000fe200078e18ff */
[----:B------:R-:W-:-:S04]  /*1d3d0*/  IMAD.WIDE.U32 R2, R18, UR4, R2 ;  /* 0x0000000412027c25 */ /* 0x000fc8000f8e0002 */
[----:B------:R-:W-:Y:S01]  /*1d3e0*/  IMAD R24, R18, UR5, R3 ;  /* 0x0000000512187c24 */ /* 0x000fe2000f8e0203 */
[----:B------:R-:W-:-:S04]  /*1d3f0*/  LEA R23, P0, R2, UR6, 0x1 ;  /* 0x0000000602177c11 */ /* 0x000fc8000f8008ff */
[----:B------:R-:W-:Y:S02]  /*1d400*/  LEA.HI.X R24, R2, UR7, R24, 0x1, P0 ;  /* 0x0000000702187c11 */ /* 0x000fe400080f0c18 */
[----:B------:R-:W-:-:S06]  /*1d410*/  SHF.L.U32 R2, R28, 0x1f, RZ ;  /* 0x0000001f1c027819 */ /* 0x000fcc00000006ff */
[----:B------:R-:W0:Y:S02]  /*1d420*/  SYNCS.PHASECHK.TRANS64.TRYWAIT P0, [R7+URZ+0x2a840], R2 ;  /* 0x02a84002070075a7 */ /* 0x000e24000800017f */
[----:B0-----:R-:W-:Y:S05]  /*1d430*/  @!P0 BRA `(.L_x_733) ;  /* 0x0000004c00448947 */ /* 0x001fea0003800000 */
.L_x_846:
[----:B------:R-:W-:Y:S05]  /*1d440*/  BSYNC B0 ;  /* 0x0000000000007941 */ /* 0x000fea0003800000 */
.L_x_732:
[----:B------:R-:W2:Y:S01]  /*1d450*/  LDL R3, [R1+0x38] ;  /* 0x0000380001037983 */ /* 0x000ea20000100800 */
[----:B------:R-:W-:Y:S01]  /*1d460*/  ULDC.64 UR4, c[0x0][0x300] ;  /* 0x0000c00000047ab9 */ /* 0x000fe20000000a00 */
[----:B------:R-:W-:Y:S01]  /*1d470*/  ULDC.64 UR6, c[0x0][0x2e8] ;  /* 0x0000ba0000067ab9 */ /* 0x000fe20000000a00 */
[----:B------:R-:W-:Y:S01]  /*1d480*/  IMAD R5, R5, UR4, RZ ;  /* 0x0000000405057c24 */ /* 0x000fe2000f8e02ff */
[----:B------:R-:W1:Y:S03]  /*1d490*/  S2R R8, SR_TID.X ;  /* 0x0000000000087919 */ /* 0x000e660000002100 */
[----:B------:R-:W-:Y:S01]  /*1d4a0*/  IMAD R5, R0, UR5, R5 ;  /* 0x0000000500057c24 */ /* 0x000fe2000f8e0205 */
[----:B------:R-:W3:Y:S01]  /*1d4b0*/  S2R R9, SR_TID.X ;  /* 0x0000000000097919 */ /* 0x000ee20000002100 */
[----:B-1----:R-:W-:-:S04]  /*1d4c0*/  LOP3.LUT R8, R8, 0x7f, RZ, 0xc0, !PT ;  /* 0x0000007f08087812 */ /* 0x002fc800078ec0ff */
[----:B------:R-:W-:Y:S01]  /*1d4d0*/  SHF.R.U32.HI R8, RZ, 0x3, R8 ;  /* 0x00000003ff087819 */ /* 0x000fe20000011608 */
[----:B---3--:R-:W-:-:S05]  /*1d4e0*/  IMAD.SHL.U32 R9, R9, 0x8, RZ ;  /* 0x0000000809097824 */ /* 0x008fca00078e00ff */
[----:B------:R-:W-:Y:S02]  /*1d4f0*/  LOP3.LUT R9, R9, 0x38, RZ, 0xc0, !PT ;  /* 0x0000003809097812 */ /* 0x000fe400078ec0ff */
[C---:B--2---:R-:W-:Y:S02]  /*1d500*/  LOP3.LUT P4, RZ, R3.reuse, 0x4, RZ, 0xc0, !PT ;  /* 0x0000000403ff7812 */ /* 0x044fe4000788c0ff */
[C---:B------:R-:W-:Y:S02]  /*1d510*/  LOP3.LUT P3, RZ, R3.reuse, 0x2, RZ, 0xc0, !PT ;  /* 0x0000000203ff7812 */ /* 0x040fe4000786c0ff */
[----:B------:R-:W-:Y:S01]  /*1d520*/  LOP3.LUT P2, RZ, R3, 0x1, RZ, 0xc0, !PT ;  /* 0x0000000103ff7812 */ /* 0x000fe2000784c0ff */
[----:B0-----:R-:W-:Y:S01]  /*1d530*/  IMAD.WIDE.U32 R2, R0, UR4, RZ ;  /* 0x0000000400027c25 */ /* 0x001fe2000f8e00ff */
[----:B------:R-:W-:-:S03]  /*1d540*/  ULDC.64 UR4, c[0x0][0x310] ;  /* 0x0000c40000047ab9 */ /* 0x000fc60000000a00 */
[----:B------:R-:W-:Y:S02]  /*1d550*/  IMAD.IADD R3, R3, 0x1, R5 ;  /* 0x0000000103037824 */ /* 0x000fe400078e0205 */
[----:B------:R-:W-:Y:S02]  /*1d560*/  IMAD R6, R6, UR4, RZ ;  /* 0x0000000406067c24 */ /* 0x000fe4000f8e02ff */
[----:B------:R-:W-:-:S04]  /*1d570*/  IMAD.WIDE.U32 R2, R4, UR4, R2 ;  /* 0x0000000404027c25 */ /* 0x000fc8000f8e0002 */
[----:B------:R-:W-:Y:S01]  /*1d580*/  IMAD R6, R4, UR5, R6 ;  /* 0x0000000504067c24 */ /* 0x000fe2000f8e0206 */
[----:B------:R-:W-:Y:S01]  /*1d590*/  ULDC.64 UR4, c[0x0][0x308] ;  /* 0x0000c20000047ab9 */ /* 0x000fe20000000a00 */
[----:B------:R-:W-:Y:S02]  /*1d5a0*/  IMAD R5, R27, 0x4800, R33 ;  /* 0x000048001b057824 */ /* 0x000fe400078e0221 */
[----:B------:R-:W-:Y:S02]  /*1d5b0*/  IMAD.IADD R3, R3, 0x1, R6 ;  /* 0x0000000103037824 */ /* 0x000fe400078e0206 */
[----:B------:R-:W-:Y:S02]  /*1d5c0*/  IMAD R6, R26, -0x60, R36 ;  /* 0xffffffa01a067824 */ /* 0x000fe400078e0224 */
[----:B------:R-:W-:Y:S01]  /*1d5d0*/  IMAD.WIDE.U32 R2, R18, UR4, R2 ;  /* 0x0000000412027c25 */ /* 0x000fe2000f8e0002 */
[----:B------:R-:W-:Y:S02]  /*1d5e0*/  UMOV UR4, 0xffffffff ;  /* 0xffffffff00047882 */ /* 0x000fe40000000000 */
[----:B------:R-:W-:Y:S01]  /*1d5f0*/  IADD3 R6, -R8, R6, RZ ;  /* 0x0000000608067210 */ /* 0x000fe20007ffe1ff */
[----:B------:R-:W-:Y:S01]  /*1d600*/  IMAD R0, R18, UR5, R3 ;  /* 0x0000000512007c24 */ /* 0x000fe2000f8e0203 */
[----:B------:R-:W-:-:S04]  /*1d610*/  LEA R4, P0, R2, UR6, 0x1 ;  /* 0x0000000602047c11 */ /* 0x000fc8000f8008ff */
[----:B------:R-:W-:Y:S02]  /*1d620*/  LEA.HI.X R0, R2, UR7, R0, 0x1, P0 ;  /* 0x0000000702007c11 */ /* 0x000fe400080f0c00 */
[----:B------:R-:W-:Y:S01]  /*1d630*/  ISETP.GE.AND P0, PT, R6, 0x1, PT ;  /* 0x000000010600780c */ /* 0x000fe20003f06270 */
[----:B------:R-:W-:-:S12]  /*1d640*/  BRA.DIV UR4, `(.L_x_734) ;  /* 0x0000004a04d47947 */ /* 0x000fd8000b800000 */
[----:B------:R-:W0:Y:S01]  /*1d650*/  SHFL.IDX PT, R3, R4, RZ, 0x181f ;  /* 0x00181fff04037589 */ /* 0x000e2200000e0000 */
[----:B------:R-:W-:-:S03]  /*1d660*/  @P0 LEA R8, R5, R22, 0x1 ;  /* 0x0000001605080211 */ /* 0x000fc600078e08ff */
        /* <DEDUP_REMOVED lines=26> */
[----:B0-----:R-:W-:-:S04]  /*1d810*/  @P1 LEA R3, P0, R9, R3, 0x1 ;  /* 0x0000000309031211 */ /* 0x001fc800078008ff */
[----:B-1----:R-:W-:-:S04]  /*1d820*/  @P1 IADD3.X R2, RZ, R2, RZ, P0, !PT ;  /* 0x00000002ff021210 */ /* 0x002fc800007fe4ff */
        /* <DEDUP_REMOVED lines=32> */
.L_x_860:
[----:B------:R-:W-:-:S13]  /*1da30*/  ISETP.GE.AND P0, PT, R6, 0x51, PT ;  /* 0x000000510600780c */ /* 0x000fda0003f06270 */
[----:B-1----:R-:W-:Y:S01]  /*1da40*/  @P0 LEA R2, P1, R9, R2, 0x1 ;  /* 0x0000000209020211 */ /* 0x002fe200078208ff */
[----:B------:R-:W-:-:S03]  /*1da50*/  @P0 IMAD R5, R5, 0x2, R22 ;  /* 0x0000000205050824 */ /* 0x000fc600078e0216 */
[----:B------:R-:W-:-:S05]  /*1da60*/  @P0 IADD3.X R3, RZ, R0, RZ, P1, !PT ;  /* 0x00000000ff030210 */ /* 0x000fca0000ffe4ff */
        /* <DEDUP_REMOVED lines=8> */
.L_x_735:
[----:B------:R-:W-:Y:S02]  /*1daf0*/  PLOP3.LUT P1, PT, P1, P0, PT, 0xa2, 0x0 ;  /* 0x000000000000781c */ /* 0x000fe40000f21472 */
[----:B------:R-:W-:-:S08]  /*1db00*/  @P0 R2UR P1, UR4, R7 ;  /* 0x00000000070402ca */ /* 0x000fd00000020000 */
[----:B------:R-:W-:-:S05]  /*1db10*/  @P0 PLOP3.LUT P0, PT, P1, PT, PT, 0x80, 0x0 ;  /* 0x000000000000081c */ /* 0x000fca0000f0f070 */
[----:B------:R-:W-:Y:S01]  /*1db20*/  @!P1 SYNCS.ARRIVE.TRANS64.RED.A0T1 RZ, [UR4+0x2a830], RZ ;  /* 0x02a830ffffff99a7 */ /* 0x000fe20008200404 */
[----:B------:R-:W-:Y:S07]  /*1db30*/  @!P1 ARRIVES.LDGSTSBAR.64.TRANSCNT [UR4+0x2a830] ;  /* 0x02a83000ff0099b0 */ /* 0x000fee0008000a84 */
[----:B------:R-:W-:Y:S05]  /*1db40*/  @P0 BRA.U.ANY `(.L_x_735) ;  /* 0xfffffffd00e80947 */ /* 0x000fea000393ffff */
[----:B------:R-:W-:Y:S01]  /*1db50*/  NOP ;  /* 0x0000000000007918 */ /* 0x000fe20000000000 */
[----:B------:R-:W2:Y:S02]  /*1db60*/  LDL R0, [R1+0x30] ;  /* 0x0000300001007983 */ /* 0x000ea40000100800 */
[----:B--2---:R-:W-:-:S13]  /*1db70*/  ISETP.NE.AND P2, PT, R0, 0x3, PT ;  /* 0x000000030000780c */ /* 0x004fda0003f45270 */
[----:B------:R-:W-:Y:S05]  /*1db80*/  @!P2 BRA `(.L_x_736) ;  /* 0x000000000004a947 */ /* 0x000fea0003800000 */
[----:B------:R-:W-:Y:S01]  /*1db90*/  BPT.TRAP 0x1 ;  /* 0x000000040000795c */ /* 0x000fe20000300000 */
.L_x_736:
[----:B-1----:R1:W5:Y:S01]  /*1dba0*/  LDL.LU R3, [R1+0x10] ;  /* 0x0000100001037983 */ /* 0x0023620000300800 */
[----:B------:R1:W-:Y:S02]  /*1dbb0*/  SYNCS.ARRIVE.TRANS64.A1T0 RZ, [R7+URZ+0x2a830], RZ ;  /* 0x02a830ff07ff79a7 */ /* 0x0003e4000810003f */
[----:B------:R-:W-:Y:S05]  /*1dbc0*/  WARPSYNC.ALL ;  /* 0x0000000000007948 */ /* 0x000fea0003800000 */
[----:B------:R-:W-:Y:S01]  /*1dbd0*/  ULDC.64 UR6, c[0x0][0xa00] ;  /* 0x0002800000067ab9 */ /* 0x000fe20000000a00 */
[----:B------:R-:W-:Y:S01]  /*1dbe0*/  ULDC.64 UR4, c[0x0][0x298] ;  /* 0x0000a60000047ab9 */ /* 0x000fe20000000a00 */
[----:B------:R-:W-:Y:S01]  /*1dbf0*/  BAR.SYNC.DEFER_BLOCKING 0x8, 0x180 ;  /* 0x0206000000007b1d */ /* 0x000fe20000010000 */
[----:B------:R-:W-:Y:S01]  /*1dc00*/  ISETP.NE.U32.AND P0, PT, RZ, UR6, PT ;  /* 0x00000006ff007c0c */ /* 0x000fe2000bf05070 */
[----:B0-----:R-:W-:Y:S01]  /*1dc10*/  IMAD.WIDE.U32 R4, R34, UR4, RZ ;  /* 0x0000000422047c25 */ /* 0x001fe2000f8e00ff */
[----:B------:R-:W-:-:S02]  /*1dc20*/  SHF.R.S32.HI R0, RZ, 0x1f, R34 ;  /* 0x0000001fff007819 */ /* 0x000fc40000011422 */
[----:B------:R-:W-:Y:S01]  /*1dc30*/  ISETP.NE.AND.EX P0, PT, RZ, UR7, PT, P0 ;  /* 0x00000007ff007c0c */ /* 0x000fe2000bf05300 */
[----:B------:R-:W-:Y:S01]  /*1dc40*/  VIADD R2, R22, 0xc400 ;  /* 0x0000c40016027836 */ /* 0x000fe20000000000 */
[----:B------:R-:W-:Y:S01]  /*1dc50*/  BSSY B6, `(.L_x_737) ;  /* 0x000001a000067945 */ /* 0x000fe20003800000 */
[----:B------:R-:W-:Y:S01]  /*1dc60*/  IMAD R0, R0, UR4, RZ ;  /* 0x0000000400007c24 */ /* 0x000fe2000f8e02ff */
[----:B------:R-:W-:-:S03]  /*1dc70*/  SEL R31, R31, RZ, !P0 ;  /* 0x000000ff1f1f7207 */ /* 0x000fc60004000000 */
[----:B------:R-:W-:-:S05]  /*1dc80*/  IMAD R0, R34, UR5, R0 ;  /* 0x0000000522007c24 */ /* 0x000fca000f8e0200 */
[----:B------:R-:W-:Y:S02]  /*1dc90*/  IADD3 R34, R5, R0, RZ ;  /* 0x0000000005227210 */ /* 0x000fe40007ffe0ff */
[----:B-----5:R-:W-:Y:S02]  /*1dca0*/  SEL R3, R3, RZ, !P0 ;  /* 0x000000ff03037207 */ /* 0x020fe40004000000 */
[----:B------:R-:W-:-:S03]  /*1dcb0*/  LOP3.LUT P0, RZ, R2, 0x3ff, RZ, 0xc0, !PT ;  /* 0x000003ff02ff7812 */ /* 0x000fc6000780c0ff */
[----:B------:R0:W-:Y:S04]  /*1dcc0*/  STL [R1+0x24], R3 ;  /* 0x0000240301007387 */ /* 0x0001e80000100800 */
[----:B------:R0:W-:Y:S06]  /*1dcd0*/  STL.64 [R1+0x10], R4 ;  /* 0x0000100401007387 */ /* 0x0001ec0000100a00 */
[----:B------:R-:W-:Y:S05]  /*1dce0*/  @!P0 BRA `(.L_x_738) ;  /* 0x0000000000408947 */ /* 0x000fea0003800000 */
[----:B------:R-:W-:Y:S01]  /*1dcf0*/  MOV R2, 0x0 ;  /* 0x0000000000027802 */ /* 0x000fe20000000f00 */
[----:B------:R-:W-:Y:S01]  /*1dd00*/  ULDC.64 UR4, c[0x4][0x90] ;  /* 0x0100240000047ab9 */ /* 0x000fe20000000a00 */
[----:B------:R-:W-:Y:S01]  /*1dd10*/  ULDC.64 UR6, c[0x4][0x98] ;  /* 0x0100260000067ab9 */ /* 0x000fe20000000a00 */
[----:B------:R-:W-:Y:S01]  /*1dd20*/  ULDC.64 UR8, c[0x4][0x20] ;  /* 0x0100080000087ab9 */ /* 0x000fe20000000a00 */
[----:B0-----:R-:W-:Y:S01]  /*1dd30*/  IMAD.U32 R4, RZ, RZ, UR4 ;  /* 0x00000004ff047e24 */ /* 0x001fe2000f8e00ff */
[----:B------:R-:W-:Y:S01]  /*1dd40*/  MOV R6, UR6 ;  /* 0x0000000600067c02 */ /* 0x000fe20008000f00 */
[----:B------:R-:W0:Y:S01]  /*1dd50*/  LDC.64 R2, c[0x4][R2] ;  /* 0x0100000002027b82 */ /* 0x000e220000000a00 */
[----:B------:R-:W-:Y:S01]  /*1dd60*/  IMAD.U32 R5, RZ, RZ, UR5 ;  /* 0x00000005ff057e24 */ /* 0x000fe2000f8e00ff */
[----:B------:R-:W-:Y:S01]  /*1dd70*/  MOV R11, UR9 ;  /* 0x00000009000b7c02 */ /* 0x000fe20008000f00 */
[----:B-1----:R-:W-:Y:S01]  /*1dd80*/  IMAD.U32 R7, RZ, RZ, UR7 ;  /* 0x00000007ff077e24 */ /* 0x002fe2000f8e00ff */
[----:B------:R-:W-:Y:S01]  /*1dd90*/  MOV R13, RZ ;  /* 0x000000ff000d7202 */ /* 0x000fe20000000f00 */
[----:B------:R-:W-:-:S02]  /*1dda0*/  IMAD.U32 R10, RZ, RZ, UR8 ;  /* 0x00000008ff0a7e24 */ /* 0x000fc4000f8e00ff */
[----:B------:R-:W-:Y:S02]  /*1ddb0*/  IMAD.MOV.U32 R8, RZ, RZ, 0x70 ;  /* 0x00000070ff087424 */ /* 0x000fe400078e00ff */
[----:B------:R-:W-:-:S07]  /*1ddc0*/  IMAD.MOV.U32 R12, RZ, RZ, 0x1 ;  /* 0x00000001ff0c7424 */ /* 0x000fce00078e00ff */
[----:B------:R-:W-:-:S07]  /*1ddd0*/  LEPC R20, `(.L_x_738) ;  /* 0x000000001014794e */ /* 0x000fce0000000000 */
[----:B0-----:R-:W-:Y:S05]  /*1dde0*/  CALL.ABS.NOINC R2 ;  /* 0x0000000002007343 */ /* 0x001fea0003c00000 */
.L_x_738:
[----:B------:R-:W-:Y:S05]  /*1ddf0*/  BSYNC B6 ;  /* 0x0000000000067941 */ /* 0x000fea0003800000 */
.L_x_737:
[----:B------:R-:W2:Y:S01]  /*1de00*/  LDL.LU R20, [R1+0x24] ;  /* 0x0000240001147983 */ /* 0x000ea20000300800 */
[----:B------:R-:W-:Y:S01]  /*1de10*/  ULDC.64 UR4, c[0x0][0x2d8] ;  /* 0x0000b60000047ab9 */ /* 0x000fe20000000a00 */
[----:B------:R-:W3:Y:S02]  /*1de20*/  LDC R8, c[0x0][0x448] ;  /* 0x00011200ff087b82 */ /* 0x000ee40000000800 */
[----:B0-----:R-:W4:Y:S01]  /*1de30*/  LDL.LU.64 R2, [R1+0x10] ;  /* 0x0000100001027983 */ /* 0x001f220000300a00 */
[----:B------:R-:W-:-:S03]  /*1de40*/  IMAD.SHL.U32 R4, R17, 0x80, RZ ;  /* 0x0000008011047824 */ /* 0x000fc600078e00ff */
[----:B------:R0:W5:Y:S01]  /*1de50*/  LDL R17, [R1+0x1c] ;  /* 0x00001c0001117983 */ /* 0x0001620000100800 */
[----:B---3--:R-:W-:-:S13]  /*1de60*/  ISETP.NE.AND P0, PT, R8, 0x1, PT ;  /* 0x000000010800780c */ /* 0x008fda0003f05270 */
[----:B------:R-:W1:Y:S01]  /*1de70*/  @P0 LDC R5, c[0x0][0x44c] ;  /* 0x00011300ff050b82 */ /* 0x000e620000000800 */
[----:B------:R-:W3:Y:S02]  /*1de80*/  S2R R9, SR_TID.X ;  /* 0x0000000000097919 */ /* 0x000ee40000002100 */
[----:B---3--:R-:W-:-:S04]  /*1de90*/  SHF.L.U32 R9, R9, 0x3, RZ ;  /* 0x0000000309097819 */ /* 0x008fc800000006ff */
[----:B------:R-:W-:Y:S01]  /*1dea0*/  LOP3.LUT R9, R9, 0x38, RZ, 0xc0, !PT ;  /* 0x0000003809097812 */ /* 0x000fe200078ec0ff */
[----:B----4-:R-:W-:Y:S02]  /*1deb0*/  IMAD.MOV.U32 R3, RZ, RZ, R34 ;  /* 0x000000ffff037224 */ /* 0x010fe400078e0022 */
[----:B------:R-:W-:-:S04]  /*1dec0*/  IMAD.WIDE.U32 R2, R18, UR4, R2 ;  /* 0x0000000412027c25 */ /* 0x000fc8000f8e0002 */
[----:B------:R-:W-:Y:S01]  /*1ded0*/  IMAD R3, R18, UR5, R3 ;  /* 0x0000000512037c24 */ /* 0x000fe2000f8e0203 */
[----:B------:R-:W-:Y:S02]  /*1dee0*/  ULDC.64 UR4, c[0x0][0x2e0] ;  /* 0x0000b80000047ab9 */ /* 0x000fe40000000a00 */
[----:B--2---:R-:W-:Y:S02]  /*1def0*/  IMAD R0, R20, UR4, RZ ;  /* 0x0000000414007c24 */ /* 0x004fe4000f8e02ff */
[----:B------:R-:W2:Y:S01]  /*1df00*/  S2R R20, SR_TID.X ;  /* 0x0000000000147919 */ /* 0x000ea20000002100 */
[----:B------:R-:W-:-:S04]  /*1df10*/  IMAD.WIDE.U32 R2, R31, UR4, R2 ;  /* 0x000000041f027c25 */ /* 0x000fc8000f8e0002 */
[----:B------:R-:W-:Y:S01]  /*1df20*/  IMAD R0, R31, UR5, R0 ;  /* 0x000000051f007c24 */ /* 0x000fe2000f8e0200 */
[----:B------:R-:W-:-:S03]  /*1df30*/  ULDC.64 UR4, c[0x0][0x2d0] ;  /* 0x0000b40000047ab9 */ /* 0x000fc60000000a00 */
[----:B------:R-:W-:Y:S02]  /*1df40*/  IMAD.IADD R3, R3, 0x1, R0 ;  /* 0x0000000103037824 */ /* 0x000fe400078e0200 */
[----:B------:R-:W3:Y:S01]  /*1df50*/  @P0 LDC R0, c[0x0][0x450] ;  /* 0x00011400ff000b82 */ /* 0x000ee20000000800 */
[----:B--2---:R-:W-:-:S04]  /*1df60*/  LOP3.LUT R20, R20, 0x7f, RZ, 0xc0, !PT ;  /* 0x0000007f14147812 */ /* 0x004fc800078ec0ff */
[----:B------:R-:W-:Y:S02]  /*1df70*/  SHF.R.U32.HI R21, RZ, 0x3, R20 ;  /* 0x00000003ff157819 */ /* 0x000fe40000011614 */
[----:B------:R-:W2:Y:S02]  /*1df80*/  S2R R20, SR_TID.X ;  /* 0x0000000000147919 */ /* 0x000ea40000002100 */
[----:B--2---:R-:W-:-:S04]  /*1df90*/  SHF.L.U32 R20, R20, 0x4, RZ ;  /* 0x0000000414147819 */ /* 0x004fc800000006ff */
[----:B------:R-:W-:-:S04]  /*1dfa0*/  LOP3.LUT R20, R21, 0x70, R20, 0xf8, !PT ;  /* 0x0000007015147812 */ /* 0x000fc800078ef814 */
[----:B------:R-:W-:Y:S01]  /*1dfb0*/  LOP3.LUT R6, R20, R4, RZ, 0xfc, !PT ;  /* 0x0000000414067212 */ /* 0x000fe200078efcff */
[----:B------:R-:W2:Y:S04]  /*1dfc0*/  S2R R21, SR_TID.X ;  /* 0x0000000000157919 */ /* 0x000ea80000002100 */
[----:B-1----:R-:W-:-:S04]  /*1dfd0*/  @P0 IMAD.HI.U32 R7, R6, R5, RZ ;  /* 0x0000000506070227 */ /* 0x002fc800078e00ff */
[----:B------:R-:W-:Y:S01]  /*1dfe0*/  IMAD.MOV.U32 R5, RZ, RZ, R6 ;  /* 0x000000ffff057224 */ /* 0x000fe200078e0006 */
[----:B---3--:R-:W-:-:S04]  /*1dff0*/  @P0 SHF.R.U32.HI R5, RZ, R0, R7 ;  /* 0x00000000ff050219 */ /* 0x008fc80000011607 */
[C---:B------:R-:W-:Y:S01]  /*1e000*/  IADD3 R0, -R5.reuse, RZ, RZ ;  /* 0x000000ff05007210 */ /* 0x040fe20007ffe1ff */
[----:B------:R-:W1:Y:S04]  /*1e010*/  S2R R20, SR_TID.X ;  /* 0x0000000000147919 */ /* 0x000e680000002100 */
        /* <DEDUP_REMOVED lines=8> */
[----:B------:R-:W-:Y:S02]  /*1e0a0*/  IMAD R5, R5, UR4, RZ ;  /* 0x0000000405057c24 */ /* 0x000fe4000f8e02ff */
[----:B--2---:R-:W-:Y:S02]  /*1e0b0*/  IMAD.SHL.U32 R21, R21, 0x8, RZ ;  /* 0x0000000815157824 */ /* 0x004fe400078e00ff */
[----:B------:R-:W-:-:S04]  /*1e0c0*/  IMAD.WIDE.U32 R2, R0, UR4, R2 ;  /* 0x0000000400027c25 */ /* 0x000fc8000f8e0002 */
[----:B------:R-:W-:Y:S01]  /*1e0d0*/  IMAD R5, R0, UR5, R5 ;  /* 0x0000000500057c24 */ /* 0x000fe2000f8e0205 */
[----:B------:R-:W-:Y:S01]  /*1e0e0*/  ULDC.64 UR4, c[0x0][0x280] ;  /* 0x0000a00000047ab9 */ /* 0x000fe20000000a00 */
[----:B------:R-:W-:Y:S02]  /*1e0f0*/  LOP3.LUT R21, R21, 0x38, RZ, 0xc0, !PT ;  /* 0x0000003815157812 */ /* 0x000fe400078ec0ff */
[----:B------:R-:W-:Y:S01]  /*1e100*/  IMAD.IADD R5, R3, 0x1, R5 ;  /* 0x0000000103057824 */ /* 0x000fe200078e0205 */
[C---:B------:R-:W-:Y:S01]  /*1e110*/  LEA R0, P0, R2.reuse, UR4, 0x1 ;  /* 0x0000000402007c11 */ /* 0x040fe2000f8008ff */
[----:B------:R-:W-:Y:S01]  /*1e120*/  ULDC UR4, c[0x0][0x2b8] ;  /* 0x0000ae0000047ab9 */ /* 0x000fe20000000800 */
[C---:B------:R-:W-:Y:S02]  /*1e130*/  LOP3.LUT R10, R21.reuse, 0x40, RZ, 0xfc, !PT ;  /* 0x00000040150a7812 */ /* 0x040fe400078efcff */
[----:B------:R-:W-:Y:S02]  /*1e140*/  LOP3.LUT R11, R21, 0x80, RZ, 0xfc, !PT ;  /* 0x00000080150b7812 */ /* 0x000fe400078efcff */
[----:B------:R-:W-:Y:S01]  /*1e150*/  LEA.HI.X R5, R2, UR5, R5, 0x1, P0 ;  /* 0x0000000502057c11 */ /* 0x000fe200080f0c05 */
[----:B------:R-:W-:Y:S01]  /*1e160*/  UMOV UR5, 0xffffffff ;  /* 0xffffffff00057882 */ /* 0x000fe20000000000 */
[----:B-1----:R-:W-:-:S02]  /*1e170*/  LOP3.LUT R20, R20, 0x7f, RZ, 0xc0, !PT ;  /* 0x0000007f14147812 */ /* 0x002fc400078ec0ff */
[----:B------:R-:W-:Y:S02]  /*1e180*/  ISETP.GE.AND P3, PT, R9, UR4, PT ;  /* 0x0000000409007c0c */ /* 0x000fe4000bf66270 */
[----:B------:R-:W-:Y:S02]  /*1e190*/  ISETP.GE.AND P2, PT, R10, UR4, PT ;  /* 0x000000040a007c0c */ /* 0x000fe4000bf46270 */
[----:B------:R-:W-:Y:S02]  /*1e1a0*/  ISETP.GE.AND P0, PT, R11, UR4, PT ;  /* 0x000000040b007c0c */ /* 0x000fe4000bf06270 */
[----:B------:R-:W-:Y:S01]  /*1e1b0*/  SHF.R.U32.HI R10, RZ, 0x3, R20 ;  /* 0x00000003ff0a7819 */ /* 0x000fe20000011614 */
[----:B0-----:R-:W-:Y:S10]  /*1e1c0*/  BRA.DIV UR5, `(.L_x_739) ;  /* 0x0000004a05287947 */ /* 0x001ff4000b800000 */
[----:B------:R-:W0:Y:S01]  /*1e1d0*/  SHFL.IDX PT, R3, R0, RZ, 0x181f ;  /* 0x00181fff00037589 */ /* 0x000e2200000e0000 */
[----:B-----5:R-:W-:Y:S02]  /*1e1e0*/  IMAD R6, R17, R8, RZ ;  /* 0x0000000811067224 */ /* 0x020fe400078e02ff */
[----:B------:R-:W-:Y:S01]  /*1e1f0*/  IMAD.IADD R4, R10, 0x1, R4 ;  /* 0x000000010a047824 */ /* 0x000fe200078e0204 */
[----:B------:R-:W1:Y:S04]  /*1e200*/  SHFL.IDX PT, R2, R5, RZ, 0x181f ;  /* 0x00181fff05027589 */ /* 0x000e6800000e0000 */
[----:B------:R-:W-:Y:S01]  /*1e210*/  ISETP.GE.AND P1, PT, R4, R6, PT ;  /* 0x000000060400720c */ /* 0x000fe20003f26270 */
[----:B------:R-:W-:-:S12]  /*1e220*/  SHFL.IDX PT, R14, R0, 0x7, 0x181f ;  /* 0x00f81f00000e7f89 */ /* 0x000fd800000e0000 */
[----:B0-----:R-:W-:-:S04]  /*1e230*/  @!P1 LEA R7, P4, R9, R3, 0x1 ;  /* 0x0000000309079211 */ /* 0x001fc800078808ff */
[----:B-1----:R-:W-:Y:S01]  /*1e240*/  @!P1 IADD3.X R3, RZ, R2, RZ, P4, !PT ;  /* 0x00000002ff039210 */ /* 0x002fe200027fe4ff */
[----:B------:R-:W-:Y:S02]  /*1e250*/  @!P1 IMAD.MOV.U32 R2, RZ, RZ, R7 ;  /* 0x000000ffff029224 */ /* 0x000fe400078e0007 */
[----:B------:R-:W-:-:S03]  /*1e260*/  VIADD R7, R4, 0x10 ;  /* 0x0000001004077836 */ /* 0x000fc60000000000 */
[----:B------:R-:W-:Y:S04]  /*1e270*/  @!P1 LDGSTS.E.BYPASS.LTC128B.128 [R35+0xc400], desc[UR56][R2.64], !P3 ;  /* 0x0c40000002239fae */ /* 0x000fe8000d901d78 */
[----:B------:R-:W-:Y:S04]  /*1e280*/  @!P1 LDGSTS.E.BYPASS.LTC128B.128 [R35+0x10400], desc[UR56][R2.64+0x80], !P2 ;  /* 0x1040008002239fae */ /* 0x000fe8000d101d78 */
[----:B------:R0:W-:Y:S01]  /*1e290*/  @!P1 LDGSTS.E.BYPASS.LTC128B.128 [R35+0x14400], desc[UR56][R2.64+0x100], !P0 ;  /* 0x1440010002239fae */ /* 0x0001e2000c101d78 */
[----:B------:R-:W-:-:S03]  /*1e2a0*/  ISETP.GE.AND P1, PT, R7, R6, PT ;  /* 0x000000060700720c */ /* 0x000fc60003f26270 */
[----:B0-----:R-:W0:Y:S04]  /*1e2b0*/  SHFL.IDX PT, R3, R0, 0x1, 0x181f ;  /* 0x00381f0000037f89 */ /* 0x001e2800000e0000 */
[----:B------:R-:W1:Y:S06]  /*1e2c0*/  SHFL.IDX PT, R2, R5, 0x1, 0x181f ;  /* 0x00381f0005027f89 */ /* 0x000e6c00000e0000 */
[----:B0-----:R-:W-:-:S04]  /*1e2d0*/  @!P1 LEA R7, P4, R9, R3, 0x1 ;  /* 0x0000000309079211 */ /* 0x001fc800078808ff */
[----:B-1----:R-:W-:Y:S01]  /*1e2e0*/  @!P1 IADD3.X R8, RZ, R2, RZ, P4, !PT ;  /* 0x00000002ff089210 */ /* 0x002fe200027fe4ff */
[----:B------:R-:W-:Y:S01]  /*1e2f0*/  @!P1 IMAD.MOV.U32 R2, RZ, RZ, R7 ;  /* 0x000000ffff029224 */ /* 0x000fe200078e0007 */
[----:B------:R-:W-:-:S03]  /*1e300*/  IADD3 R7, R4, 0x20, RZ ;  /* 0x0000002004077810 */ /* 0x000fc60007ffe0ff */
[----:B------:R-:W-:-:S05]  /*1e310*/  @!P1 IMAD.MOV.U32 R3, RZ, RZ, R8 ;  /* 0x000000ffff039224 */ /* 0x000fca00078e0008 */
[----:B------:R-:W-:Y:S04]  /*1e320*/  @!P1 LDGSTS.E.BYPASS.LTC128B.128 [R35+0xcc00], desc[UR56][R2.64], !P3 ;  /* 0x0cc0000002239fae */ /* 0x000fe8000d901d78 */
[----:B------:R-:W-:Y:S04]  /*1e330*/  @!P1 LDGSTS.E.BYPASS.LTC128B.128 [R35+0x10c00], desc[UR56][R2.64+0x80], !P2 ;  /* 0x10c0008002239fae */ /* 0x000fe8000d101d78 */
[----:B------:R0:W-:Y:S01]  /*1e340*/  @!P1 LDGSTS.E.BYPASS.LTC128B.128 [R35+0x14c00], desc[UR56][R2.64+0x100], !P0 ;  /* 0x14c0010002239fae */ /* 0x0001e2000c101d78 */
[----:B------:R-:W-:-:S03]  /*1e350*/  ISETP.GE.AND P1, PT, R7, R6, PT ;  /* 0x000000060700720c */ /* 0x000fc60003f26270 */
[----:B0-----:R-:W0:Y:S04]  /*1e360*/  SHFL.IDX PT, R3, R0, 0x2, 0x181f ;  /* 0x00581f0000037f89 */ /* 0x001e2800000e0000 */
[----:B------:R-:W1:Y:S06]  /*1e370*/  SHFL.IDX PT, R2, R5, 0x2, 0x181f ;  /* 0x00581f0005027f89 */ /* 0x000e6c00000e0000 */
[----:B0-----:R-:W-:-:S05]  /*1e380*/  @!P1 LEA R7, P4, R9, R3, 0x1 ;  /* 0x0000000309079211 */ /* 0x001fca00078808ff */
[----:B-1----:R-:W-:Y:S02]  /*1e390*/  @!P1 IMAD.X R8, RZ, RZ, R2, P4 ;  /* 0x000000ffff089224 */ /* 0x002fe400020e0602 */
[----:B------:R-:W-:Y:S02]  /*1e3a0*/  @!P1 IMAD.MOV.U32 R2, RZ, RZ, R7 ;  /* 0x000000ffff029224 */ /* 0x000fe400078e0007 */
[----:B------:R-:W-:Y:S01]  /*1e3b0*/  VIADD R7, R4, 0x30 ;  /* 0x0000003004077836 */ /* 0x000fe20000000000 */
[----:B------:R-:W-:-:S05]  /*1e3c0*/  @!P1 MOV R3, R8 ;  /* 0x0000000800039202 */ /* 0x000fca0000000f00 */
[----:B------:R-:W-:Y:S04]  /*1e3d0*/  @!P1 LDGSTS.E.BYPASS.LTC128B.128 [R35+0xd400], desc[UR56][R2.64], !P3 ;  /* 0x0d40000002239fae */ /* 0x000fe8000d901d78 */
[----:B------:R-:W-:Y:S04]  /*1e3e0*/  @!P1 LDGSTS.E.BYPASS.LTC128B.128 [R35+0x11400], desc[UR56][R2.64+0x80], !P2 ;  /* 0x1140008002239fae */ /* 0x000fe8000d101d78 */
[----:B------:R0:W-:Y:S01]  /*1e3f0*/  @!P1 LDGSTS.E.BYPASS.LTC128B.128 [R35+0x15400], desc[UR56][R2.64+0x100], !P0 ;  /* 0x1540010002239fae */ /* 0x0001e2000c101d78 */
[----:B------:R-:W-:-:S03]  /*1e400*/  ISETP.GE.AND P1, PT, R7, R6, PT ;  /* 0x000000060700720c */ /* 0x000fc60003f26270 */
[----:B0-----:R-:W0:Y:S04]  /*1e410*/  SHFL.IDX PT, R3, R0, 0x3, 0x181f ;  /* 0x00781f0000037f89 */ /* 0x001e2800000e0000 */
[----:B------:R-:W1:Y:S06]  /*1e420*/  SHFL.IDX PT, R2, R5, 0x3, 0x181f ;  /* 0x00781f0005027f89 */ /* 0x000e6c00000e0000 */
[----:B0-----:R-:W-:-:S05]  /*1e430*/  @!P1 LEA R7, P4, R9, R3, 0x1 ;  /* 0x0000000309079211 */ /* 0x001fca00078808ff */
[----:B-1----:R-:W-:Y:S01]  /*1e440*/  @!P1 IMAD.X R8, RZ, RZ, R2, P4 ;  /* 0x000000ffff089224 */ /* 0x002fe200020e0602 */
[----:B------:R-:W-:Y:S01]  /*1e450*/  @!P1 MOV R2, R7 ;  /* 0x0000000700029202 */ /* 0x000fe20000000f00 */
[----:B------:R-:W-:Y:S02]  /*1e460*/  VIADD R7, R4, 0x40 ;  /* 0x0000004004077836 */ /* 0x000fe40000000000 */
[----:B------:R-:W-:-:S05]  /*1e470*/  @!P1 IMAD.MOV.U32 R3, RZ, RZ, R8 ;  /* 0x000000ffff039224 */ /* 0x000fca00078e0008 */
        /* <DEDUP_REMOVED lines=27> */
[----:B------:R-:W1:Y:S04]  /*1e630*/  SHFL.IDX PT, R2, R5, 0x6, 0x181f ;  /* 0x00d81f0005027f89 */ /* 0x000e6800000e0000 */
[----:B------:R-:W2:Y:S02]  /*1e640*/  SHFL.IDX PT, R5, R5, 0x7, 0x181f ;  /* 0x00f81f0005057f89 */ /* 0x000ea400000e0000 */
[----:B0-----:R-:W-:-:S05]  /*1e650*/  @!P1 LEA R7, P4, R9, R3, 0x1 ;  /* 0x0000000309079211 */ /* 0x001fca00078808ff */
[----:B-1----:R-:W-:Y:S01]  /*1e660*/  @!P1 IMAD.X R8, RZ, RZ, R2, P4 ;  /* 0x000000ffff089224 */ /* 0x002fe200020e0602 */
[----:B------:R-:W-:-:S03]  /*1e670*/  @!P1 MOV R2, R7 ;  /* 0x0000000700029202 */ /* 0x000fc60000000f00 */
[----:B------:R-:W-:-:S05]  /*1e680*/  @!P1 IMAD.MOV.U32 R3, RZ, RZ, R8 ;  /* 0x000000ffff039224 */ /* 0x000fca00078e0008 */
[----:B------:R0:W-:Y:S04]  /*1e690*/  @!P1 LDGSTS.E.BYPASS.LTC128B.128 [R35+0xf400], desc[UR56][R2.64], !P3 ;  /* 0x0f40000002239fae */ /* 0x0001e8000d901d78 */
[----:B------:R0:W-:Y:S04]  /*1e6a0*/  @!P1 LDGSTS.E.BYPASS.LTC128B.128 [R35+0x13400], desc[UR56][R2.64+0x80], !P2 ;  /* 0x1340008002239fae */ /* 0x0001e8000d101d78 */
[----:B--2---:R0:W-:Y:S02]  /*1e6b0*/  @!P1 LDGSTS.E.BYPASS.LTC128B.128 [R35+0x17400], desc[UR56][R2.64+0x100], !P0 ;  /* 0x1740010002239fae */ /* 0x0041e4000c101d78 */
.L_x_877:
[----:B0-----:R-:W-:Y:S01]  /*1e6c0*/  VIADD R3, R4, 0x70 ;  /* 0x0000007004037836 */ /* 0x001fe20000000000 */
[----:B------:R-:W-:Y:S04]  /*1e6d0*/  BSSY B0, `(.L_x_740) ;  /* 0x000000b000007945 */ /* 0x000fe80003800000 */
[----:B------:R-:W-:-:S13]  /*1e6e0*/  ISETP.GE.AND P1, PT, R3, R6, PT ;  /* 0x000000060300720c */ /* 0x000fda0003f26270 */
[----:B------:R-:W-:Y:S05]  /*1e6f0*/  @P1 BRA `(.L_x_741) ;  /* 0x0000000000201947 */ /* 0x000fea0003800000 */
[----:B------:R-:W-:-:S04]  /*1e700*/  LEA R2, P1, R9, R14, 0x1 ;  /* 0x0000000e09027211 */ /* 0x000fc800078208ff */
[----:B------:R-:W-:-:S05]  /*1e710*/  IADD3.X R3, RZ, R5, RZ, P1, !PT ;  /* 0x00000005ff037210 */ /* 0x000fca0000ffe4ff */
[----:B------:R-:W-:Y:S01]  /*1e720*/  @!PT LDS RZ, [RZ] ;  /* 0x00000000fffff984 */ /* 0x000fe20000000800 */
[----:B------:R-:W-:Y:S01]  /*1e730*/  @!PT LDS RZ, [RZ] ;  /* 0x00000000fffff984 */ /* 0x000fe20000000800 */
[----:B------:R-:W-:Y:S01]  /*1e740*/  @!PT LDS RZ, [RZ] ;  /* 0x00000000fffff984 */ /* 0x000fe20000000800 */
[----:B------:R0:W-:Y:S04]  /*1e750*/  LDGSTS.E.BYPASS.LTC128B.128 [R35+0xfc00], desc[UR56][R2.64], !P3 ;  /* 0x0fc0000002237fae */ /* 0x0001e8000d901d78 */
[----:B------:R0:W-:Y:S04]  /*1e760*/  LDGSTS.E.BYPASS.LTC128B.128 [R35+0x13c00], desc[UR56][R2.64+0x80], !P2 ;  /* 0x13c0008002237fae */ /* 0x0001e8000d101d78 */
[----:B------:R0:W-:Y:S02]  /*1e770*/  LDGSTS.E.BYPASS.LTC128B.128 [R35+0x17c00], desc[UR56][R2.64+0x100], !P0 ;  /* 0x17c0010002237fae */ /* 0x0001e4000c101d78 */
.L_x_741:
[----:B------:R-:W-:Y:S05]  /*1e780*/  BSYNC B0 ;  /* 0x0000000000007941 */ /* 0x000fea0003800000 */
.L_x_740:
[----:B------:R-:W-:Y:S01]  /*1e790*/  NOP ;  /* 0x0000000000007918 */ /* 0x000fe20000000000 */
[----:B------:R-:W-:-:S13]  /*1e7a0*/  PLOP3.LUT P0, PT, PT, PT, PT, 0x80, 0x0 ;  /* 0x000000000000781c */ /* 0x000fda0003f0f070 */
.L_x_742:
[----:B------:R-:W-:Y:S02]  /*1e7b0*/  PLOP3.LUT P1, PT, P1, P0, PT, 0xa2, 0x0 ;  /* 0x000000000000781c */ /* 0x000fe40000f21472 */
[----:B------:R-:W-:-:S08]  /*1e7c0*/  @P0 R2UR P1, UR4, R22 ;  /* 0x00000000160402ca */ /* 0x000fd00000020000 */
[----:B------:R-:W-:-:S05]  /*1e7d0*/  @P0 PLOP3.LUT P0, PT, P1, PT, PT, 0x80, 0x0 ;  /* 0x000000000000081c */ /* 0x000fca0000f0f070 */
[----:B------:R-:W-:Y:S01]  /*1e7e0*/  @!P1 SYNCS.ARRIVE.TRANS64.RED.A0T1 RZ, [UR4+0x2a800], RZ ;  /* 0x02a800ffffff99a7 */ /* 0x000fe20008200404 */
[----:B------:R-:W-:Y:S07]  /*1e7f0*/  @!P1 ARRIVES.LDGSTSBAR.64.TRANSCNT [UR4+0x2a800] ;  /* 0x02a80000ff0099b0 */ /* 0x000fee0008000a84 */
[----:B------:R-:W-:Y:S05]  /*1e800*/  @P0 BRA.U.ANY `(.L_x_742) ;  /* 0xfffffffd00e80947 */ /* 0x000fea000393ffff */
[----:B0-----:R-:W2:Y:S02]  /*1e810*/  LDL.LU R2, [R1+0x20] ;  /* 0x0000200001027983 */ /* 0x001ea40000300800 */
[----:B--2---:R-:W-:-:S05]  /*1e820*/  VIADD R2, R2, 0x1 ;  /* 0x0000000102027836 */ /* 0x004fca0000000000 */
[----:B------:R0:W-:Y:S01]  /*1e830*/  STL [R1+0x20], R2 ;  /* 0x0000200201007387 */ /* 0x0001e20000100800 */
[----:B------:R-:W-:-:S04]  /*1e840*/  LEA.HI R0, R2, R2, RZ, 0x1 ;  /* 0x0000000202007211 */ /* 0x000fc800078f08ff */
[----:B------:R-:W-:-:S05]  /*1e850*/  LOP3.LUT R0, R0, 0xfffffffe, RZ, 0xc0, !PT ;  /* 0xfffffffe00007812 */ /* 0x000fca00078ec0ff */
[----:B------:R-:W-:-:S05]  /*1e860*/  IMAD.IADD R0, R2, 0x1, -R0 ;  /* 0x0000000102007824 */ /* 0x000fca00078e0a00 */
[----:B------:R-:W-:Y:S01]  /*1e870*/  SHF.L.U32 R3, R0, 0x1f, RZ ;  /* 0x0000001f00037819 */ /* 0x000fe200000006ff */
[----:B------:R-:W-:Y:S01]  /*1e880*/  NOP ;  /* 0x0000000000007918 */ /* 0x000fe20000000000 */
[----:B0-----:R-:W2:Y:S01]  /*1e890*/  LDL.LU R2, [R1+0x18] ;  /* 0x0000180001027983 */ /* 0x001ea20000300800 */
[----:B------:R0:W-:Y:S01]  /*1e8a0*/  SYNCS.ARRIVE.TRANS64.A1T0 RZ, [R22+URZ+0x2a800], RZ ;  /* 0x02a800ff16ff79a7 */ /* 0x0001e2000810003f */
[----:B------:R-:W-:Y:S01]  /*1e8b0*/  BSSY B0, `(.L_x_743) ;  /* 0x0000004000007945 */ /* 0x000fe20003800000 */
[----:B------:R-:W1:Y:S01]  /*1e8c0*/  SYNCS.PHASECHK.TRANS64.TRYWAIT P0, [R22+URZ+0x2a820], R3 ;  /* 0x02a82003160075a7 */ /* 0x000e62000800017f */
[----:B--2---:R-:W-:Y:S02]  /*1e8d0*/  IADD3 R0, R2, -0x2, RZ ;  /* 0xfffffffe02007810 */ /* 0x004fe40007ffe0ff */
[----:B01----:R-:W-:Y:S05]  /*1e8e0*/  @!P0 BRA `(.L_x_744) ;  /* 0x0000004c00188947 */ /* 0x003fea0003800000 */
.L_x_878:
[----:B------:R-:W-:Y:S05]  /*1e8f0*/  BSYNC B0 ;  /* 0x0000000000007941 */ /* 0x000fea0003800000 */
.L_x_743:
[----:B------:R-:W-:Y:S01]  /*1e900*/  ISETP.GE.AND P0, PT, R0, R37, PT ;  /* 0x000000250000720c */ /* 0x000fe20003f06270 */
[----:B------:R-:W-:-:S12]  /*1e910*/  BSSY B0, `(.L_x_745) ;  /* 0x00000fa000007945 */ /* 0x000fd80003800000 */
[----:B------:R-:W-:Y:S05]  /*1e920*/  @!P0 BRA `(.L_x_746) ;  /* 0x0000000c00e08947 */ /* 0x000fea0003800000 */
[----:B------:R-:W-:Y:S01]  /*1e930*/  IMAD.MOV.U32 R10, RZ, RZ, R27 ;  /* 0x000000ffff0a7224 */ /* 0x000fe200078e001b */
[----:B------:R-:W-:Y:S01]  /*1e940*/  MOV R31, R26 ;  /* 0x0000001a001f7202 */ /* 0x000fe20000000f00 */
[----:B------:R-:W-:-:S07]  /*1e950*/  IMAD.MOV.U32 R17, RZ, RZ, R28 ;  /* 0x000000ffff117224 */ /* 0x000fce00078e001c */
.L_x_759:
[----:B------:R-:W2:Y:S01]  /*1e960*/  LDL R2, [R1] ;  /* 0x0000000001027983 */ /* 0x000ea20000100800 */
[----:B------:R-:W1:Y:S03]  /*1e970*/  LDC R8, c[0x0][0x430] ;  /* 0x00010c00ff087b82 */ /* 0x000e660000000800 */
[----:B------:R-:W3:Y:S04]  /*1e980*/  LDL R7, [R1+0x4] ;  /* 0x0000040001077983 */ /* 0x000ee80000100800 */
[----:B------:R-:W4:Y:S01]  /*1e990*/  LDL R6, [R1+0x30] ;  /* 0x0000300001067983 */ /* 0x000f220000100800 */
[----:B0-----:R-:W0:Y:S01]  /*1e9a0*/  S2R R3, SR_TID.X ;  /* 0x0000000000037919 */ /* 0x001e220000002100 */
[----:B------:R-:W0:Y:S01]  /*1e9b0*/  S2R R9, SR_TID.X ;  /* 0x0000000000097919 */ /* 0x000e220000002100 */
[----:B-1----:R-:W-:-:S13]  /*1e9c0*/  ISETP.NE.AND P0, PT, R8, 0x1, PT ;  /* 0x000000010800780c */ /* 0x002fda0003f05270 */
[----:B------:R-:W1:Y:S01]  /*1e9d0*/  @P0 LDC R4, c[0x0][0x434] ;  /* 0x00010d00ff040b82 */ /* 0x000e620000000800 */
[----:B0-----:R-:W-:-:S04]  /*1e9e0*/  LOP3.LUT R3, R3, 0x7f, RZ, 0xc0, !PT ;  /* 0x0000007f03037812 */ /* 0x001fc800078ec0ff */
[----:B------:R-:W-:Y:S01]  /*1e9f0*/  SHF.R.U32.HI R3, RZ, 0x3, R3 ;  /* 0x00000003ff037819 */ /* 0x000fe20000011603 */
[----:B------:R-:W-:-:S05]  /*1ea00*/  IMAD.SHL.U32 R9, R9, 0x10, RZ ;  /* 0x0000001009097824 */ /* 0x000fca00078e00ff */
[----:B------:R-:W-:Y:S02]  /*1ea10*/  LOP3.LUT R9, R3, 0x70, R9, 0xf8, !PT ;  /* 0x0000007003097812 */ /* 0x000fe400078ef809 */
[----:B------:R-:W0:Y:S02]  /*1ea20*/  @P0 LDC R3, c[0x0][0x438] ;  /* 0x00010e00ff030b82 */ /* 0x000e240000000800 */
[----:B------:R-:W-:Y:S01]  /*1ea30*/  ISETP.GT.U32.AND P1, PT, R9, 0x5f, PT ;  /* 0x0000005f0900780c */ /* 0x000fe20003f24070 */
[----:B------:R-:W-:Y:S01]  /*1ea40*/  VIADD R27, R10, 0x1 ;  /* 0x000000010a1b7836 */ /* 0x000fe20000000000 */
[----:B------:R-:W-:Y:S05]  /*1ea50*/  YIELD ;  /* 0x0000000000007946 */ /* 0x000fea0003800000 */
[----:B------:R-:W-:-:S02]  /*1ea60*/  IMAD.MOV.U32 R26, RZ, RZ, R0 ;  /* 0x000000ffff1a7224 */ /* 0x000fc400078e0000 */
[----:B--2---:R-:W-:-:S04]  /*1ea70*/  IMAD R5, R0, 0x60, R2 ;  /* 0x0000006000057824 */ /* 0x004fc800078e0202 */
[----:B------:R-:W-:-:S04]  /*1ea80*/  IMAD.IADD R5, R9, 0x1, R5 ;  /* 0x0000000109057824 */ /* 0x000fc800078e0205 */
[----:B-1----:R-:W-:Y:S01]  /*1ea90*/  @P0 IMAD.HI.U32 R4, R5, R4, RZ ;  /* 0x0000000405040227 */ /* 0x002fe200078e00ff */
[----:B------:R-:W-:-:S04]  /*1eaa0*/  MOV R2, R5 ;  /* 0x0000000500027202 */ /* 0x000fc80000000f00 */
[----:B0-----:R-:W-:-:S05]  /*1eab0*/  @P0 SHF.R.U32.HI R2, RZ, R3, R4 ;  /* 0x00000003ff020219 */ /* 0x001fca0000011604 */
[----:B------:R-:W-:-:S04]  /*1eac0*/  IMAD.MOV R3, RZ, RZ, -R2 ;  /* 0x000000ffff037224 */ /* 0x000fc800078e0a02 */
[----:B------:R-:W-:Y:S02]  /*1ead0*/  IMAD R8, R8, R3, R5 ;  /* 0x0000000308087224 */ /* 0x000fe400078e0205 */
[----:B------:R-:W0:Y:S01]  /*1eae0*/  @!P1 LDC.64 R4, c[0x0][0x428] ;  /* 0x00010a00ff049b82 */ /* 0x000e220000000a00 */
[----:B------:R-:W-:-:S03]  /*1eaf0*/  @!P1 SHF.R.S32.HI R3, RZ, 0x1f, R2 ;  /* 0x0000001fff039819 */ /* 0x000fc60000011402 */
[----:B0-----:R-:W-:-:S04]  /*1eb00*/  @!P1 IMAD.WIDE.U32 R2, R32, R4, R2 ;  /* 0x0000000420029225 */ /* 0x001fc800078e0002 */
[----:B---3--:R-:W-:-:S04]  /*1eb10*/  @!P1 IMAD R4, R7, R4, RZ ;  /* 0x0000000407049224 */ /* 0x008fc800078e02ff */
[----:B------:R-:W-:Y:S02]  /*1eb20*/  @!P1 IMAD R7, R32, R5, R4 ;  /* 0x0000000520079224 */ /* 0x000fe400078e0204 */
[----:B------:R-:W0:Y:S02]  /*1eb30*/  @!P1 LDC.64 R4, c[0x0][0x418] ;  /* 0x00010600ff049b82 */ /* 0x000e240000000a00 */
[----:B------:R-:W-:Y:S01]  /*1eb40*/  @!P1 IMAD.IADD R3, R7, 0x1, R3 ;  /* 0x0000000107039824 */ /* 0x000fe200078e0203 */
[----:B------:R-:W-:Y:S02]  /*1eb50*/  MOV R7, RZ ;  /* 0x000000ff00077202 */ /* 0x000fe40000000f00 */
[----:B0-----:R-:W-:-:S04]  /*1eb60*/  @!P1 LEA R4, P0, R2, R4, 0x2 ;  /* 0x0000000402049211 */ /* 0x001fc800078010ff */
[----:B------:R-:W-:-:S05]  /*1eb70*/  @!P1 LEA.HI.X R5, R2, R5, R3, 0x2, P0 ;  /* 0x0000000502059211 */ /* 0x000fca00000f1403 */
[----:B------:R0:W5:Y:S01]  /*1eb80*/  @!P1 LDG.E R7, desc[UR56][R4.64] ;  /* 0x0000003804079981 */ /* 0x000162000c1e1900 */
[----:B----4-:R-:W-:Y:S02]  /*1eb90*/  ISETP.NE.AND P1, PT, R6, 0x3, PT ;  /* 0x000000030600780c */ /* 0x010fe40003f25270 */
[----:B------:R-:W-:-:S04]  /*1eba0*/  ISETP.NE.AND P0, PT, R27, 0x2, PT ;  /* 0x000000021b00780c */ /* 0x000fc80003f05270 */
[----:B------:R-:W-:Y:S02]  /*1ebb0*/  SEL R28, RZ, 0x1, P0 ;  /* 0x00000001ff1c7807 */ /* 0x000fe40000000000 */
[----:B------:R-:W-:Y:S02]  /*1ebc0*/  SEL R27, R27, RZ, P0 ;  /* 0x000000ff1b1b7207 */ /* 0x000fe40000000000 */
[----:B------:R-:W-:-:S03]  /*1ebd0*/  LOP3.LUT R28, R17, R28, RZ, 0x3c, !PT ;  /* 0x0000001c111c7212 */ /* 0x000fc600078e3cff */
[----:B0-----:R-:W-:Y:S05]  /*1ebe0*/  @!P1 BRA `(.L_x_747) ;  /* 0x0000000000049947 */ /* 0x001fea0003800000 */
[----:B------:R-:W-:Y:S01]  /*1ebf0*/  BPT.TRAP 0x1 ;  /* 0x000000040000795c */ /* 0x000fe20000300000 */
.L_x_747:
[----:B------:R-:W-:Y:S01]  /*1ec00*/  LEA R6, R27, R22, 0x3 ;  /* 0x000000161b067211 */ /* 0x000fe200078e18ff */
[----:B------:R-:W-:Y:S01]  /*1ec10*/  BSSY B1, `(.L_x_748) ;  /* 0x0000004000017945 */ /* 0x000fe20003800000 */
[----:B------:R-:W-:-:S04]  /*1ec20*/  SHF.L.U32 R3, R28, 0x1f, RZ ;  /* 0x0000001f1c037819 */ /* 0x000fc800000006ff */
[----:B------:R-:W0:Y:S02]  /*1ec30*/  SYNCS.PHASECHK.TRANS64.TRYWAIT P0, [R6+URZ+0x2a840], R3 ;  /* 0x02a84003060075a7 */ /* 0x000e24000800017f */
[----:B0-----:R-:W-:Y:S05]  /*1ec40*/  @!P0 BRA `(.L_x_749) ;  /* 0x0000004800548947 */ /* 0x001fea0003800000 */
.L_x_879:
[----:B------:R-:W-:Y:S05]  /*1ec50*/  BSYNC B1 ;  /* 0x0000000000017941 */ /* 0x000fea0003800000 */
.L_x_748:
[----:B------:R-:W2:Y:S01]  /*1ec60*/  LDL R0, [R1+0x38] ;  /* 0x0000380001007983 */ /* 0x000ea20000100800 */
[----:B------:R-:W-:Y:S01]  /*1ec70*/  SHF.R.S32.HI R20, RZ, 0x1f, R8 ;  /* 0x0000001fff147819 */ /* 0x000fe20000011408 */
[----:B------:R-:W-:Y:S01]  /*1ec80*/  ULDC.64 UR4, c[0x0][0x300] ;  /* 0x0000c00000047ab9 */ /* 0x000fe20000000a00 */
[----:B-----5:R-:W-:Y:S01]  /*1ec90*/  SHF.R.S32.HI R21, RZ, 0x1f, R7 ;  /* 0x0000001fff157819 */ /* 0x020fe20000011407 */
[----:B0-----:R-:W-:Y:S01]  /*1eca0*/  IMAD.WIDE.U32 R2, R8, UR4, RZ ;  /* 0x0000000408027c25 */ /* 0x001fe2000f8e00ff */
[----:B------:R-:W-:-:S03]  /*1ecb0*/  ULDC.64 UR6, c[0x0][0x2e8] ;  /* 0x0000ba0000067ab9 */ /* 0x000fc60000000a00 */
[----:B------:R-:W-:Y:S01]  /*1ecc0*/  IMAD R4, R27, 0x4800, R33 ;  /* 0x000048001b047824 */ /* 0x000fe200078e0221 */
[C---:B--2---:R-:W-:Y:S02]  /*1ecd0*/  LOP3.LUT P3, RZ, R0.reuse, 0x4, RZ, 0xc0, !PT ;  /* 0x0000000400ff7812 */ /* 0x044fe4000786c0ff */
[C---:B------:R-:W-:Y:S02]  /*1ece0*/  LOP3.LUT P2, RZ, R0.reuse, 0x2, RZ, 0xc0, !PT ;  /* 0x0000000200ff7812 */ /* 0x040fe4000784c0ff */
[----:B------:R-:W-:Y:S01]  /*1ecf0*/  LOP3.LUT P1, RZ, R0, 0x1, RZ, 0xc0, !PT ;  /* 0x0000000100ff7812 */ /* 0x000fe2000782c0ff */
[----:B------:R-:W-:-:S04]  /*1ed00*/  IMAD R0, R20, UR4, RZ ;  /* 0x0000000414007c24 */ /* 0x000fc8000f8e02ff */
[----:B------:R-:W-:Y:S01]  /*1ed10*/  IMAD R0, R8, UR5, R0 ;  /* 0x0000000508007c24 */ /* 0x000fe2000f8e0200 */
[----:B------:R-:W-:-:S03]  /*1ed20*/  ULDC.64 UR4, c[0x0][0x310] ;  /* 0x0000c40000047ab9 */ /* 0x000fc60000000a00 */
[----:B------:R-:W-:Y:S02]  /*1ed30*/  IMAD.IADD R3, R3, 0x1, R0 ;  /* 0x0000000103037824 */ /* 0x000fe400078e0200 */
[----:B------:R-:W-:Y:S02]  /*1ed40*/  IMAD R0, R21, UR4, RZ ;  /* 0x0000000415007c24 */ /* 0x000fe4000f8e02ff */
[----:B------:R-:W-:-:S04]  /*1ed50*/  IMAD.WIDE.U32 R2, R7, UR4, R2 ;  /* 0x0000000407027c25 */ /* 0x000fc8000f8e0002 */
[----:B------:R-:W-:Y:S01]  /*1ed60*/  IMAD R0, R7, UR5, R0 ;  /* 0x0000000507007c24 */ /* 0x000fe2000f8e0200 */
[----:B------:R-:W-:-:S04]  /*1ed70*/  ULDC.64 UR4, c[0x0][0x308] ;  /* 0x0000c20000047ab9 */ /* 0x000fc80000000a00 */
[----:B------:R-:W-:-:S03]  /*1ed80*/  IADD3 R3, R3, R0, RZ ;  /* 0x0000000003037210 */ /* 0x000fc60007ffe0ff */
[----:B------:R-:W-:Y:S01]  /*1ed90*/  IMAD.WIDE.U32 R2, R18, UR4, R2 ;  /* 0x0000000412027c25 */ /* 0x000fe2000f8e0002 */
[----:B------:R-:W-:-:S03]  /*1eda0*/  UMOV UR4, 0xffffffff ;  /* 0xffffffff00047882 */ /* 0x000fc60000000000 */
[----:B------:R-:W-:Y:S01]  /*1edb0*/  IMAD R5, R18, UR5, R3 ;  /* 0x0000000512057c24 */ /* 0x000fe2000f8e0203 */
[----:B------:R-:W-:-:S04]  /*1edc0*/  LEA R9, P0, R2, UR6, 0x1 ;  /* 0x0000000602097c11 */ /* 0x000fc8000f8008ff */
[----:B------:R-:W-:Y:S01]  /*1edd0*/  LEA.HI.X R5, R2, UR7, R5, 0x1, P0 ;  /* 0x0000000702057c11 */ /* 0x000fe200080f0c05 */
[----:B------:R-:W-:Y:S08]  /*1ede0*/  BRA.DIV UR4, `(.L_x_750) ;  /* 0x0000004a04007947 */ /* 0x000ff0000b800000 */
[----:B------:R-:W0:Y:S01]  /*1edf0*/  S2R R11, SR_TID.X ;  /* 0x00000000000b7919 */ /* 0x000e220000002100 */
[----:B------:R-:W-:Y:S01]  /*1ee00*/  LEA R4, R4, R22, 0x1 ;  /* 0x0000001604047211 */ /* 0x000fe200078e08ff */
[----:B------:R-:W1:Y:S04]  /*1ee10*/  SHFL.IDX PT, R2, R9, RZ, 0x181f ;  /* 0x00181fff09027589 */ /* 0x000e6800000e0000 */
[----:B------:R-:W2:Y:S04]  /*1ee20*/  SHFL.IDX PT, R3, R5, RZ, 0x181f ;  /* 0x00181fff05037589 */ /* 0x000ea800000e0000 */
[----:B------:R-:W-:Y:S01]  /*1ee30*/  SHFL.IDX PT, R34, R5, 0x2, 0x181f ;  /* 0x00581f0005227f89 */ /* 0x000fe200000e0000 */
[----:B0-----:R-:W-:-:S05]  /*1ee40*/  IMAD.SHL.U32 R11, R11, 0x8, RZ ;  /* 0x000000080b0b7824 */ /* 0x001fca00078e00ff */
[----:B------:R-:W-:-:S04]  /*1ee50*/  LOP3.LUT R11, R11, 0x38, RZ, 0xc0, !PT ;  /* 0x000000380b0b7812 */ /* 0x000fc800078ec0ff */
[----:B------:R-:W-:-:S04]  /*1ee60*/  SHF.L.U32 R0, R11, 0x1, RZ ;  /* 0x000000010b007819 */ /* 0x000fc800000006ff */
[----:B-1----:R-:W-:-:S05]  /*1ee70*/  IADD3 R2, P0, R2, R0, RZ ;  /* 0x0000000002027210 */ /* 0x002fca0007f1e0ff */
[----:B--2---:R-:W-:-:S05]  /*1ee80*/  IMAD.X R3, RZ, RZ, R3, P0 ;  /* 0x000000ffff037224 */ /* 0x004fca00000e0603 */
        /* <DEDUP_REMOVED lines=11> */
[----:B0-----:R-:W-:-:S04]  /*1ef40*/  IADD3 R2, P0, R2, R0, RZ ;  /* 0x0000000002027210 */ /* 0x001fc80007f1e0ff */
[----:B------:R-:W-:Y:S02]  /*1ef50*/  IADD3.X R3, RZ, R34, RZ, P0, !PT ;  /* 0x00000022ff037210 */ /* 0x000fe400007fe4ff */
        /* <DEDUP_REMOVED lines=12> */
[----:B0-----:R-:W-:-:S04]  /*1f020*/  IADD3 R2, P0, R2, R0, RZ ;  /* 0x0000000002027210 */ /* 0x001fc80007f1e0ff */
[----:B------:R-:W-:Y:S02]  /*1f030*/  IADD3.X R3, RZ, R34, RZ, P0, !PT ;  /* 0x00000022ff037210 */ /* 0x000fe400007fe4ff */
[----:B------:R0:W1:Y:S04]  /*1f040*/  SHFL.IDX PT, R34, R5, 0x5, 0x181f ;  /* 0x00b81f0005227f89 */ /* 0x00006800000e0000 */
[----:B------:R-:W-:Y:S04]  /*1f050*/  LDGSTS.E.BYPASS.LTC128B.128 [R4+0x1a400], desc[UR56][R2.64], !P3 ;  /* 0x1a40000002047fae */ /* 0x000fe8000d901d78 */
[----:B------:R-:W-:Y:S04]  /*1f060*/  LDGSTS.E.BYPASS.LTC128B.128 [R4+0x1d400], desc[UR56][R2.64+0x80], !P2 ;  /* 0x1d40008002047fae */ /* 0x000fe8000d101d78 */
[----:B------:R2:W-:Y:S04]  /*1f070*/  LDGSTS.E.BYPASS.LTC128B.128 [R4+0x20400], desc[UR56][R2.64+0x100], !P1 ;  /* 0x2040010002047fae */ /* 0x0005e8000c901d78 */
[----:B-12---:R0:W2:Y:S02]  /*1f080*/  SHFL.IDX PT, R2, R9, 0x5, 0x181f ;  /* 0x00b81f0009027f89 */ /* 0x0060a400000e0000 */
.L_x_893:
[----:B--2---:R-:W-:-:S05]  /*1f090*/  IADD3 R2, P0, R2, R0, RZ ;  /* 0x0000000002027210 */ /* 0x004fca0007f1e0ff */
        /* <DEDUP_REMOVED lines=9> */
.L_x_751:
[----:B------:R-:W-:Y:S02]  /*1f130*/  PLOP3.LUT P1, PT, P1, P0, PT, 0xa2, 0x0 ;  /* 0x000000000000781c */ /* 0x000fe40000f21472 */
[----:B------:R-:W-:-:S08]  /*1f140*/  @P0 R2UR P1, UR4, R6 ;  /* 0x00000000060402ca */ /* 0x000fd00000020000 */
[----:B------:R-:W-:-:S05]  /*1f150*/  @P0 PLOP3.LUT P0, PT, P1, PT, PT, 0x80, 0x0 ;  /* 0x000000000000081c */ /* 0x000fca0000f0f070 */
[----:B------:R-:W-:Y:S01]  /*1f160*/  @!P1 SYNCS.ARRIVE.TRANS64.RED.A0T1 RZ, [UR4+0x2a830], RZ ;  /* 0x02a830ffffff99a7 */ /* 0x000fe20008200404 */
[----:B------:R-:W-:Y:S07]  /*1f170*/  @!P1 ARRIVES.LDGSTSBAR.64.TRANSCNT [UR4+0x2a830] ;  /* 0x02a83000ff0099b0 */ /* 0x000fee0008000a84 */
[----:B------:R-:W-:Y:S05]  /*1f180*/  @P0 BRA.U.ANY `(.L_x_751) ;  /* 0xfffffffd00e80947 */ /* 0x000fea000393ffff */
[----:B------:R-:W-:Y:S01]  /*1f190*/  NOP ;  /* 0x0000000000007918 */ /* 0x000fe20000000000 */
[----:B-1----:R-:W2:Y:S02]  /*1f1a0*/  LDL R2, [R1+0x30] ;  /* 0x0000300001027983 */ /* 0x002ea40000100800 */
[----:B--2---:R-:W-:-:S13]  /*1f1b0*/  ISETP.NE.AND P2, PT, R2, 0x3, PT ;  /* 0x000000030200780c */ /* 0x004fda0003f45270 */
[----:B------:R-:W-:Y:S05]  /*1f1c0*/  @!P2 BRA `(.L_x_752) ;  /* 0x000000000004a947 */ /* 0x000fea0003800000 */
[----:B------:R-:W-:Y:S01]  /*1f1d0*/  BPT.TRAP 0x1 ;  /* 0x000000040000795c */ /* 0x000fe20000300000 */
.L_x_752:
[----:B------:R1:W-:Y:S01]  /*1f1e0*/  SYNCS.ARRIVE.TRANS64.A1T0 RZ, [R6+URZ+0x2a830], RZ ;  /* 0x02a830ff06ff79a7 */ /* 0x0003e2000810003f */
[----:B------:R-:W-:Y:S05]  /*1f1f0*/  @!P2 BRA `(.L_x_753) ;  /* 0x000000000004a947 */ /* 0x000fea0003800000 */
[----:B------:R-:W-:Y:S01]  /*1f200*/  BPT.TRAP 0x1 ;  /* 0x000000040000795c */ /* 0x000fe20000300000 */
.L_x_753:
[----:B------:R-:W-:Y:S01]  /*1f210*/  SHF.L.U32 R2, R17, 0x1f, RZ ;  /* 0x0000001f11027819 */ /* 0x000fe200000006ff */
[----:B------:R-:W-:Y:S01]  /*1f220*/  BSSY B1, `(.L_x_754) ;  /* 0x0000004000017945 */ /* 0x000fe20003800000 */
[----:B0-----:R-:W-:-:S04]  /*1f230*/  LEA R5, R10, R22, 0x3 ;  /* 0x000000160a057211 */ /* 0x001fc800078e18ff */
[----:B------:R-:W0:Y:S02]  /*1f240*/  SYNCS.PHASECHK.TRANS64.TRYWAIT P0, [R5+URZ+0x2a860], R2 ;  /* 0x02a86002050075a7 */ /* 0x000e24000800017f */
[----:B0-----:R-:W-:Y:S05]  /*1f250*/  @!P0 BRA `(.L_x_755) ;  /* 0x0000004800c08947 */ /* 0x001fea0003800000 */
.L_x_894:
[----:B------:R-:W-:Y:S05]  /*1f260*/  BSYNC B1 ;  /* 0x0000000000017941 */ /* 0x000fea0003800000 */
.L_x_754:
[----:B------:R-:W2:Y:S01]  /*1f270*/  S2R R3, SR_TID.X ;  /* 0x0000000000037919 */ /* 0x000ea20000002100 */
[----:B------:R-:W-:Y:S01]  /*1f280*/  UMOV UR4, 0xffffffff ;  /* 0xffffffff00047882 */ /* 0x000fe20000000000 */
[----:B-1----:R-:W-:Y:S01]  /*1f290*/  IMAD R6, R31, -0x60, R36 ;  /* 0xffffffa01f067824 */ /* 0x002fe200078e0224 */
[----:B------:R-:W-:Y:S01]  /*1f2a0*/  LOP3.LUT P0, RZ, R29, 0x2, RZ, 0xc0, !PT ;  /* 0x000000021dff7812 */ /* 0x000fe2000780c0ff */
[----:B------:R-:W-:Y:S01]  /*1f2b0*/  IMAD R4, R10, 0x3000, R33 ;  /* 0x000030000a047824 */ /* 0x000fe200078e0221 */
[----:B--2---:R-:W-:-:S04]  /*1f2c0*/  LOP3.LUT R3, R3, 0x7f, RZ, 0xc0, !PT ;  /* 0x0000007f03037812 */ /* 0x004fc800078ec0ff */
[----:B------:R-:W-:-:S05]  /*1f2d0*/  SHF.R.U32.HI R3, RZ, 0x3, R3 ;  /* 0x00000003ff037819 */ /* 0x000fca0000011603 */
[----:B------:R-:W-:Y:S01]  /*1f2e0*/  IMAD.IADD R6, R6, 0x1, -R3 ;  /* 0x0000000106067824 */ /* 0x000fe200078e0a03 */
[----:B------:R-:W-:Y:S06]  /*1f2f0*/  BRA.DIV UR4, `(.L_x_756) ;  /* 0x0000004a04ac7947 */ /* 0x000fec000b800000 */
[----:B0-----:R-:W0:Y:S01]  /*1f300*/  SHFL.IDX PT, R2, R23, RZ, 0x181f ;  /* 0x00181fff17027589 */ /* 0x001e2200000e0000 */
[----:B------:R-:W-:-:S03]  /*1f310*/  IMAD R4, R4, 0x2, R22 ;  /* 0x0000000204047824 */ /* 0x000fc600078e0216 */
[----:B------:R-:W1:Y:S01]  /*1f320*/  SHFL.IDX PT, R3, R24, RZ, 0x181f ;  /* 0x00181fff18037589 */ /* 0x000e6200000e0000 */
[----:B0-----:R-:W-:-:S04]  /*1f330*/  IADD3 R2, P1, R2, R0, RZ ;  /* 0x0000000002027210 */ /* 0x001fc80007f3e0ff */
[----:B-1----:R-:W-:Y:S02]  /*1f340*/  IADD3.X R3, RZ, R3, RZ, P1, !PT ;  /* 0x00000003ff037210 */ /* 0x002fe40000ffe4ff */
[----:B------:R-:W-:-:S04]  /*1f350*/  LOP3.LUT P1, RZ, R29, 0x1, RZ, 0xc0, !PT ;  /* 0x000000011dff7812 */ /* 0x000fc8000782c0ff */
[----:B------:R-:W-:-:S13]  /*1f360*/  ISETP.LT.OR P2, PT, R6, 0x1, !P1 ;  /* 0x000000010600780c */ /* 0x000fda0004f41670 */
[----:B------:R-:W-:Y:S01]  /*1f370*/  @!PT LDS RZ, [RZ] ;  /* 0x00000000fffff984 */ /* 0x000fe20000000800 */
        /* <DEDUP_REMOVED lines=33> */
[----:B------:R-:W-:Y:S01]  /*1f590*/  LDGSTS.E.BYPASS.LTC128B.128 [R4+0x2400], desc[UR56][R2.64], !P2 ;  /* 0x0240000002047fae */ /* 0x000fe2000d101d78 */
[----:B------:R-:W-:-:S13]  /*1f5a0*/  ISETP.LT.OR P2, PT, R6, 0x41, !P0 ;  /* 0x000000410600780c */ /* 0x000fda0004741670 */
[----:B------:R0:W-:Y:S04]  /*1f5b0*/  LDGSTS.E.BYPASS.LTC128B.128 [R4+0x5400], desc[UR56][R2.64+0x80], !P2 ;  /* 0x0540008002047fae */ /* 0x0001e8000d101d78 */
[----:B0-2---:R0:W1:Y:S02]  /*1f5c0*/  SHFL.IDX PT, R2, R23, 0x5, 0x181f ;  /* 0x00b81f0017027f89 */ /* 0x00506400000e0000 */
.L_x_908:
[C---:B------:R-:W-:Y:S01]  /*1f5d0*/  ISETP.LT.OR P1, PT, R6.reuse, 0x51, !P1 ;  /* 0x000000510600780c */ /* 0x040fe20004f21670 */
[----:B------:R-:W-:Y:S01]  /*1f5e0*/  ULDC.64 UR4, c[0x0][0x328] ;  /* 0x0000ca0000047ab9 */ /* 0x000fe20000000a00 */
[----:B------:R-:W-:Y:S01]  /*1f5f0*/  ISETP.LT.OR P0, PT, R6, 0x51, !P0 ;  /* 0x000000510600780c */ /* 0x000fe20004701670 */
[----:B------:R-:W-:Y:S01]  /*1f600*/  IMAD R9, R20, UR4, RZ ;  /* 0x0000000414097c24 */ /* 0x000fe2000f8e02ff */
[----:B-1----:R-:W-:-:S03]  /*1f610*/  IADD3 R2, P2, R2, R0, RZ ;  /* 0x0000000002027210 */ /* 0x002fc60007f5e0ff */
[----:B------:R-:W-:Y:S01]  /*1f620*/  IMAD R9, R8, UR5, R9 ;  /* 0x0000000508097c24 */ /* 0x000fe2000f8e0209 */
[----:B------:R-:W-:-:S05]  /*1f630*/  IADD3.X R3, RZ, R24, RZ, P2, !PT ;  /* 0x00000018ff037210 */ /* 0x000fca00017fe4ff */
[----:B------:R-:W-:Y:S01]  /*1f640*/  @!PT LDS RZ, [RZ] ;  /* 0x00000000fffff984 */ /* 0x000fe20000000800 */
[----:B------:R-:W-:Y:S01]  /*1f650*/  @!PT LDS RZ, [RZ] ;  /* 0x00000000fffff984 */ /* 0x000fe20000000800 */
[----:B------:R-:W-:Y:S01]  /*1f660*/  @!PT LDS RZ, [RZ] ;  /* 0x00000000fffff984 */ /* 0x000fe20000000800 */
[----:B------:R-:W-:Y:S04]  /*1f670*/  LDGSTS.E.BYPASS.LTC128B.128 [R4+0x2c00], desc[UR56][R2.64], !P1 ;  /* 0x02c0000002047fae */ /* 0x000fe8000c901d78 */
[----:B------:R1:W-:Y:S01]  /*1f680*/  LDGSTS.E.BYPASS.LTC128B.128 [R4+0x5c00], desc[UR56][R2.64+0x80], !P0 ;  /* 0x05c0008002047fae */ /* 0x0003e2000c101d78 */
[----:B------:R-:W-:Y:S01]  /*1f690*/  PLOP3.LUT P0, PT, PT, PT, PT, 0x80, 0x0 ;  /* 0x000000000000781c */ /* 0x000fe20003f0f070 */
[----:B------:R-:W-:Y:S01]  /*1f6a0*/  NOP ;  /* 0x0000000000007918 */ /* 0x000fe20000000000 */
[----:B-1----:R-:W-:Y:S01]  /*1f6b0*/  IMAD.WIDE.U32 R2, R8, UR4, RZ ;  /* 0x0000000408027c25 */ /* 0x002fe2000f8e00ff */
[----:B------:R-:W-:-:S03]  /*1f6c0*/  ULDC.64 UR4, c[0x0][0x338] ;  /* 0x0000ce0000047ab9 */ /* 0x000fc60000000a00 */
[----:B------:R-:W-:Y:S02]  /*1f6d0*/  IMAD.IADD R3, R3, 0x1, R9 ;  /* 0x0000000103037824 */ /* 0x000fe400078e0209 */
[----:B------:R-:W-:Y:S02]  /*1f6e0*/  IMAD R0, R21, UR4, RZ ;  /* 0x0000000415007c24 */ /* 0x000fe4000f8e02ff */
[----:B------:R-:W-:-:S04]  /*1f6f0*/  IMAD.WIDE.U32 R2, R7, UR4, R2 ;  /* 0x0000000407027c25 */ /* 0x000fc8000f8e0002 */
[----:B------:R-:W-:-:S05]  /*1f700*/  IMAD R9, R7, UR5, R0 ;  /* 0x0000000507097c24 */ /* 0x000fca000f8e0200 */
[----:B------:R-:W-:-:S07]  /*1f710*/  IADD3 R9, R3, R9, RZ ;  /* 0x0000000903097210 */ /* 0x000fce0007ffe0ff */
.L_x_757:
        /* <DEDUP_REMOVED lines=11> */
.L_x_758:
[----:B------:R-:W-:Y:S01]  /*1f7d0*/  IMAD.MOV.U32 R3, RZ, RZ, R9 ;  /* 0x000000ffff037224 */ /* 0x000fe200078e0009 */
[----:B------:R-:W-:Y:S01]  /*1f7e0*/  ULDC.64 UR4, c[0x0][0x330] ;  /* 0x0000cc0000047ab9 */ /* 0x000fe20000000a00 */
[----:B------:R-:W-:Y:S01]  /*1f7f0*/  ULDC.64 UR6, c[0x0][0x318] ;  /* 0x0000c60000067ab9 */ /* 0x000fe20000000a00 */
[----:B------:R1:W-:Y:S01]  /*1f800*/  SYNCS.ARRIVE.TRANS64.A1T0 RZ, [R5+URZ+0x2a850], RZ ;  /* 0x02a850ff05ff79a7 */ /* 0x0003e2000810003f */
[----:B------:R-:W-:Y:S01]  /*1f810*/  IMAD.WIDE.U32 R2, R18, UR4, R2 ;  /* 0x0000000412027c25 */ /* 0x000fe2000f8e0002 */
[----:B------:R-:W-:Y:S02]  /*1f820*/  IADD3 R0, R26, -0x1, RZ ;  /* 0xffffffff1a007810 */ /* 0x000fe40007ffe0ff */
[----:B------:R-:W-:Y:S01]  /*1f830*/  MOV R17, R28 ;  /* 0x0000001c00117202 */ /* 0x000fe20000000f00 */
[----:B------:R-:W-:Y:S01]  /*1f840*/  IMAD R3, R18, UR5, R3 ;  /* 0x0000000512037c24 */ /* 0x000fe2000f8e0203 */
[----:B0-----:R-:W-:Y:S01]  /*1f850*/  LEA R23, P0, R2, UR6, 0x1 ;  /* 0x0000000602177c11 */ /* 0x001fe2000f8008ff */
[----:B------:R-:W-:-:S02]  /*1f860*/  IMAD.MOV.U32 R10, RZ, RZ, R27 ;  /* 0x000000ffff0a7224 */ /* 0x000fc400078e001b */
[----:B------:R-:W-:Y:S01]  /*1f870*/  IMAD.MOV.U32 R31, RZ, RZ, R26 ;  /* 0x000000ffff1f7224 */ /* 0x000fe200078e001a */
[----:B------:R-:W-:Y:S02]  /*1f880*/  LEA.HI.X R24, R2, UR7, R3, 0x1, P0 ;  /* 0x0000000702187c11 */ /* 0x000fe400080f0c03 */
[----:B------:R-:W-:-:S13]  /*1f890*/  ISETP.GT.AND P0, PT, R26, R37, PT ;  /* 0x000000251a00720c */ /* 0x000fda0003f04270 */
[----:B-1----:R-:W-:Y:S05]  /*1f8a0*/  @P0 BRA `(.L_x_759) ;  /* 0xfffffff0002c0947 */ /* 0x002fea000383ffff */
.L_x_746:
[----:B------:R-:W-:Y:S05]  /*1f8b0*/  BSYNC B0 ;  /* 0x0000000000007941 */ /* 0x000fea0003800000 */
.L_x_745:
        /* <DEDUP_REMOVED lines=11> */
[----:B0-----:R-:W2:Y:S01]  /*1f970*/  @P0 ATOMG.E.ADD.STRONG.GPU PT, R3, desc[UR56][R2.64], R5 ;  /* 0x00000005020309a8 */ /* 0x001ea200081ee1f8 */
[----:B------:R-:W0:Y:S02]  /*1f980*/  S2R R4, SR_LTMASK ;  /* 0x0000000000047919 */ /* 0x000e240000003900 */
[----:B0-----:R-:W-:-:S04]  /*1f990*/  LOP3.LUT R4, R4, UR4, RZ, 0xc0, !PT ;  /* 0x0000000404047c12 */ /* 0x001fc8000f8ec0ff */
[----:B------:R-:W0:Y:S01]  /*1f9a0*/  POPC R7, R4 ;  /* 0x0000000400077309 */ /* 0x000e220000000000 */
[----:B--2---:R-:W0:Y:S02]  /*1f9b0*/  SHFL.IDX PT, R0, R3, R0, 0x1f ;  /* 0x00001f0003007589 */ /* 0x004e2400000e0000 */
[----:B0-----:R-:W-:-:S07]  /*1f9c0*/  IADD3 R16, R0, UR38, R7 ;  /* 0x0000002600107c10 */ /* 0x001fce000fffe007 */
.L_x_761:
[----:B------:R-:W-:Y:S05]  /*1f9d0*/  BSYNC B0 ;  /* 0x0000000000007941 */ /* 0x000fea0003800000 */
.L_x_760:
[----:B------:R-:W2:Y:S02]  /*1f9e0*/  LDL R0, [R1+0x30] ;  /* 0x0000300001007983 */ /* 0x000ea40000100800 */
[----:B--2---:R-:W-:-:S13]  /*1f9f0*/  ISETP.NE.AND P0, PT, R0, 0x3, PT ;  /* 0x000000030000780c */ /* 0x004fda0003f05270 */
[----:B------:R-:W-:Y:S05]  /*1fa00*/  @!P0 BRA `(.L_x_762) ;  /* 0x0000000000048947 */ /* 0x000fea0003800000 */
[----:B------:R-:W-:Y:S01]  /*1fa10*/  BPT.TRAP 0x1 ;  /* 0x000000040000795c */ /* 0x000fe20000300000 */
.L_x_762:
[----:B------:R-:W-:Y:S01]  /*1fa20*/  LEA R0, R27, R22, 0x3 ;  /* 0x000000161b007211 */ /* 0x000fe200078e18ff */
[----:B------:R-:W-:Y:S01]  /*1fa30*/  BSSY B0, `(.L_x_763) ;  /* 0x0000005000007945 */ /* 0x000fe20003800000 */
[----:B0-----:R-:W-:Y:S01]  /*1fa40*/  SHF.L.U32 R3, R28, 0x1f, RZ ;  /* 0x0000001f1c037819 */ /* 0x001fe200000006ff */
[----:B------:R-:W-:-:S03]  /*1fa50*/  IMAD R6, R26, -0x60, R36 ;  /* 0xffffffa01a067824 */ /* 0x000fc600078e0224 */
[----:B------:R-:W0:Y:S02]  /*1fa60*/  SYNCS.PHASECHK.TRANS64.TRYWAIT P0, [R0+URZ+0x2a860], R3 ;  /* 0x02a86003000075a7 */ /* 0x000e24000800017f */
[----:B0-----:R-:W-:Y:S05]  /*1fa70*/  @!P0 BRA `(.L_x_764) ;  /* 0x0000004800bc8947 */ /* 0x001fea0003800000 */
.L_x_909:
[----:B------:R-:W-:Y:S05]  /*1fa80*/  BSYNC B0 ;  /* 0x0000000000007941 */ /* 0x000fea0003800000 */
.L_x_763:
        /* <DEDUP_REMOVED lines=8> */
[C---:B------:R-:W-:Y:S01]  /*1fb10*/  LOP3.LUT R2, R29.reuse, 0x1, RZ, 0xc0, !PT ;  /* 0x000000011d027812 */ /* 0x040fe200078ec0ff */
[----:B------:R-:W-:Y:S01]  /*1fb20*/  IMAD R4, R4, 0x2, R22 ;  /* 0x0000000204047824 */ /* 0x000fe200078e0216 */
[----:B------:R-:W-:Y:S01]  /*1fb30*/  LOP3.LUT P0, RZ, R29, 0x2, RZ, 0xc0, !PT ;  /* 0x000000021dff7812 */ /* 0x000fe2000780c0ff */
[----:B------:R-:W2:Y:S01]  /*1fb40*/  SHFL.IDX PT, R14, R23, RZ, 0x181f ;  /* 0x00181fff170e7589 */ /* 0x000ea200000e0000 */
[----:B------:R-:W-:Y:S02]  /*1fb50*/  ISETP.NE.U32.AND P1, PT, R2, 0x1, PT ;  /* 0x000000010200780c */ /* 0x000fe40003f25070 */
[C---:B------:R-:W-:Y:S01]  /*1fb60*/  ISETP.LT.OR P3, PT, R6.reuse, 0x1, !P0 ;  /* 0x000000010600780c */ /* 0x040fe20004761670 */
[----:B0-----:R-:W0:Y:S01]  /*1fb70*/  SHFL.IDX PT, R3, R24, RZ, 0x181f ;  /* 0x00181fff18037589 */ /* 0x001e2200000e0000 */
[----:B------:R-:W-:-:S03]  /*1fb80*/  ISETP.LT.OR P2, PT, R6, 0x1, P1 ;  /* 0x000000010600780c */ /* 0x000fc60000f41670 */
[----:B------:R-:W-:Y:S04]  /*1fb90*/  SHFL.IDX PT, R8, R24, 0x1, 0x181f ;  /* 0x00381f0018087f89 */ /* 0x000fe800000e0000 */
[----:B------:R-:W-:Y:S01]  /*1fba0*/  SHFL.IDX PT, R10, R23, 0x2, 0x181f ;  /* 0x00581f00170a7f89 */ /* 0x000fe200000e0000 */
[----:B-1----:R-:W-:-:S04]  /*1fbb0*/  SHF.L.U32 R7, R7, 0x3, RZ ;  /* 0x0000000307077819 */ /* 0x002fc800000006ff */
[----:B------:R-:W-:-:S05]  /*1fbc0*/  LOP3.LUT R7, R7, 0x38, RZ, 0xc0, !PT ;  /* 0x0000003807077812 */ /* 0x000fca00078ec0ff */
[----:B------:R-:W-:Y:S02]  /*1fbd0*/  IMAD.SHL.U32 R5, R7, 0x2, RZ ;  /* 0x0000000207057824 */ /* 0x000fe400078e00ff */
        /* <DEDUP_REMOVED lines=9> */
[----:B------:R-:W0:Y:S02]  /*1fc70*/  SHFL.IDX PT, R14, R23, 0x3, 0x181f ;  /* 0x00781f00170e7f89 */ /* 0x000e2400000e0000 */
[----:B------:R-:W-:Y:S02]  /*1fc80*/  IADD3.X R3, RZ, R8, RZ, P4, !PT ;  /* 0x00000008ff037210 */ /* 0x000fe400027fe4ff */
        /* <DEDUP_REMOVED lines=15> */
[----:B------:R0:W0:Y:S01]  /*1fd80*/  SHFL.IDX PT, R14, R23, 0x5, 0x181f ;  /* 0x00b81f00170e7f89 */ /* 0x00002200000e0000 */
[----:B-1----:R-:W-:-:S05]  /*1fd90*/  IADD3.X R3, RZ, R8, RZ, P4, !PT ;  /* 0x00000008ff037210 */ /* 0x002fca00027fe4ff */
        /* <DEDUP_REMOVED lines=8> */
.L_x_923:
[C---:B------:R-:W-:Y:S02]  /*1fe20*/  ISETP.LT.OR P1, PT, R6.reuse, 0x51, P1 ;  /* 0x000000510600780c */ /* 0x040fe40000f21670 */
[----:B------:R-:W-:Y:S02]  /*1fe30*/  ISETP.LT.OR P0, PT, R6, 0x51, !P0 ;  /* 0x000000510600780c */ /* 0x000fe40004701670 */
[----:B-1----:R-:W-:-:S04]  /*1fe40*/  IADD3 R2, P2, R14, R5, RZ ;  /* 0x000000050e027210 */ /* 0x002fc80007f5e0ff */
[----:B------:R-:W-:-:S05]  /*1fe50*/  IADD3.X R3, RZ, R24, RZ, P2, !PT ;  /* 0x00000018ff037210 */ /* 0x000fca00017fe4ff */
[----:B------:R-:W-:Y:S01]  /*1fe60*/  @!PT LDS RZ, [RZ] ;  /* 0x00000000fffff984 */ /* 0x000fe20000000800 */
[----:B------:R-:W-:Y:S01]  /*1fe70*/  @!PT LDS RZ, [RZ] ;  /* 0x00000000fffff984 */ /* 0x000fe20000000800 */
[----:B------:R-:W-:Y:S01]  /*1fe80*/  @!PT LDS RZ, [RZ] ;  /* 0x00000000fffff984 */ /* 0x000fe20000000800 */
[----:B------:R0:W-:Y:S04]  /*1fe90*/  LDGSTS.E.BYPASS.LTC128B.128 [R4+0x2c00], desc[UR56][R2.64], !P1 ;  /* 0x02c0000002047fae */ /* 0x0001e8000c901d78 */
[----:B------:R0:W-:Y:S01]  /*1fea0*/  LDGSTS.E.BYPASS.LTC128B.128 [R4+0x5c00], desc[UR56][R2.64+0x80], !P0 ;  /* 0x05c0008002047fae */ /* 0x0001e2000c101d78 */
[----:B------:R-:W-:Y:S01]  /*1feb0*/  PLOP3.LUT P0, PT, PT, PT, PT, 0x80, 0x0 ;  /* 0x000000000000781c */ /* 0x000fe20003f0f070 */
[----:B------:R-:W-:-:S12]  /*1fec0*/  NOP ;  /* 0x0000000000007918 */ /* 0x000fd80000000000 */
.L_x_766:
[----:B------:R-:W-:Y:S02]  /*1fed0*/  PLOP3.LUT P1, PT, P1, P0, PT, 0xa2, 0x0 ;  /* 0x000000000000781c */ /* 0x000fe40000f21472 */
[----:B------:R-:W-:-:S08]  /*1fee0*/  @P0 R2UR P1, UR4, R0 ;  /* 0x00000000000402ca */ /* 0x000fd00000020000 */
[----:B------:R-:W-:-:S05]  /*1fef0*/  @P0 PLOP3.LUT P0, PT, P1, PT, PT, 0x80, 0x0 ;  /* 0x000000000000081c */ /* 0x000fca0000f0f070 */
[----:B------:R-:W-:Y:S01]  /*1ff00*/  @!P1 SYNCS.ARRIVE.TRANS64.RED.A0T1 RZ, [UR4+0x2a850], RZ ;  /* 0x02a850ffffff99a7 */ /* 0x000fe20008200404 */
[----:B------:R-:W-:Y:S07]  /*1ff10*/  @!P1 ARRIVES.LDGSTSBAR.64.TRANSCNT [UR4+0x2a850] ;  /* 0x02a85000ff0099b0 */ /* 0x000fee0008000a84 */
[----:B------:R-:W-:Y:S05]  /*1ff20*/  @P0 BRA.U.ANY `(.L_x_766) ;  /* 0xfffffffd00e80947 */ /* 0x000fea000393ffff */
[----:B------:R-:W-:Y:S01]  /*1ff30*/  NOP ;  /* 0x0000000000007918 */ /* 0x000fe20000000000 */
[----:B0-----:R-:W2:Y:S02]  /*1ff40*/  LDL.LU R2, [R1+0x30] ;  /* 0x0000300001027983 */ /* 0x001ea40000300800 */
[----:B--2---:R-:W-:-:S13]  /*1ff50*/  ISETP.NE.AND P2, PT, R2, 0x3, PT ;  /* 0x000000030200780c */ /* 0x004fda0003f45270 */
[----:B------:R-:W-:Y:S05]  /*1ff60*/  @!P2 BRA `(.L_x_767) ;  /* 0x000000000004a947 */ /* 0x000fea0003800000 */
[----:B------:R-:W-:Y:S01]  /*1ff70*/  BPT.TRAP 0x1 ;  /* 0x000000040000795c */ /* 0x000fe20000300000 */
.L_x_767:
[----:B------:R0:W-:Y:S01]  /*1ff80*/  SYNCS.ARRIVE.TRANS64.A1T0 RZ, [R0+URZ+0x2a850], RZ ;  /* 0x02a850ff00ff79a7 */ /* 0x0001e2000810003f */
[----:B------:R-:W-:-:S05]  /*1ff90*/  VIADD R27, R27, 0x1 ;  /* 0x000000011b1b7836 */ /* 0x000fca0000000000 */
[----:B------:R-:W-:-:S04]  /*1ffa0*/  ISETP.NE.AND P0, PT, R27, 0x2, PT ;  /* 0x000000021b00780c */ /* 0x000fc80003f05270 */
[----:B------:R-:W-:Y:S02]  /*1ffb0*/  SEL R3, RZ, 0x1, P0 ;  /* 0x00000001ff037807 */ /* 0x000fe40000000000 */
[----:B------:R-:W-:Y:S02]  /*1ffc0*/  SEL R27, R27, RZ, P0 ;  /* 0x000000ff1b1b7207 */ /* 0x000fe40000000000 */
[----:B0-----:R-:W-:-:S07]  /*1ffd0*/  LOP3.LUT R28, R28, R3, RZ, 0x3c, !PT ;  /* 0x000000031c1c7212 */ /* 0x001fce00078e3cff */
.L_x_724:
[----:B------:R-:W-:Y:S05]  /*1ffe0*/  BSYNC B7 ;  /* 0x0000000000077941 */ /* 0x000fea0003800000 */
.L_x_722:
[----:B------:R-:W2:Y:S02]  /*1fff0*/  LDL R0, [R1+0x38] ;  /* 0x0000380001007983 */ /* 0x000ea40000100800 */
[----:B--2---:R-:W-:-:S13]  /*20000*/  LOP3.LUT P0, RZ, R0, 0x20, RZ, 0xc0, !PT ;  /* 0x0000002000ff7812 */ /* 0x004fda000780c0ff */
[----:B------:R-:W-:Y:S05]  /*20010*/  @!P0 BRA `(.L_x_768) ;  /* 0x0000000000248947 */ /* 0x000fea0003800000 */
[----:B------:R-:W-:Y:S05]  /*20020*/  WARPSYNC.ALL ;  /* 0x0000000000007948 */ /* 0x000fea0003800000 */
[----:B------:R-:W1:Y:S08]  /*20030*/  S2UR UR5, SR_CgaCtaId ;  /* 0x00000000000579c3 */ /* 0x000e700000008800 */
[----:B------:R-:W-:Y:S06]  /*20040*/  BAR.SYNC.DEFER_BLOCKING 0x5, 0x180 ;  /* 0x0146000000007b1d */ /* 0x000fec0000010000 */
[----:B------:R-:W-:-:S02]  /*20050*/  UMOV UR4, 0x400 ;  /* 0x0000040000047882 */ /* 0x000fc40000000000 */
[----:B-1----:R-:W-:-:S06]  /*20060*/  ULEA UR4, UR5, UR4, 0x18 ;  /* 0x0000000405047291 */ /* 0x002fcc000f8ec03f */
[----:B0-----:R-:W-:-:S05]  /*20070*/  MOV R22, UR4 ;  /* 0x0000000400167c02 */ /* 0x001fca0008000f00 */
[----:B------:R2:W3:Y:S01]  /*20080*/  LDS.128 R16, [R22+0x2a8d0] ;  /* 0x02a8d00016107984 */ /* 0x0004e20000000c00 */
[----:B------:R-:W-:Y:S06]  /*20090*/  BAR.ARV 0x4, 0x180 ;  /* 0x0106000000007b1d */ /* 0x000fec0000002000 */
[----:B------:R-:W-:Y:S05]  /*200a0*/  BRA `(.L_x_769) ;  /* 0x0000000800d07947 */ /* 0x000fea0003800000 */
.L_x_768:
[----:B------:R-:W1:Y:S01]  /*200b0*/  S2R R9, SR_TID.X ;  /* 0x0000000000097919 */ /* 0x000e620000002100 */
[----:B------:R-:W-:Y:S01]  /*200c0*/  UMOV UR4, 0xffffffff ;  /* 0xffffffff00047882 */ /* 0x000fe20000000000 */
[----:B-1----:R-:W-:-:S04]  /*200d0*/  LOP3.LUT R9, R9, 0x1f, RZ, 0xc0, !PT ;  /* 0x0000001f09097812 */ /* 0x002fc800078ec0ff */
[----:B------:R-:W-:Y:S01]  /*200e0*/  ISETP.NE.AND P0, PT, R9, 0x1f, PT ;  /* 0x0000001f0900780c */ /* 0x000fe20003f05270 */
[----:B------:R-:W-:-:S12]  /*200f0*/  BRA.DIV UR4, `(.L_x_770) ;  /* 0x0000004e041c7947 */ /* 0x000fd8000b800000 */
[----:B0-----:R-:W-:Y:S01]  /*20100*/  IMAD.IADD R7, R19, 0x1, R9 ;  /* 0x0000000113077824 */ /* 0x001fe200078e0209 */
[----:B------:R-:W-:-:S04]  /*20110*/  ULDC UR4, c[0x0][0xc3c] ;  /* 0x00030f0000047ab9 */ /* 0x000fc80000000800 */
[----:B------:R-:W-:-:S13]  /*20120*/  ISETP.GE.OR P1, PT, R7, UR4, !P0 ;  /* 0x0000000407007c0c */ /* 0x000fda000c726670 */
[----:B------:R-:W0:Y:S08]  /*20130*/  @!P1 LDC.64 R2, c[0x0][0xc80] ;  /* 0x00032000ff029b82 */ /* 0x000e300000000a00 */
[----:B------:R-:W1:Y:S01]  /*20140*/  @!P1 LDC.64 R4, c[0x0][0xc78] ;  /* 0x00031e00ff049b82 */ /* 0x000e620000000a00 */
[----:B0-----:R-:W-:-:S05]  /*20150*/  @!P1 IMAD.WIDE R2, R7, 0x4, R2 ;  /* 0x0000000407029825 */ /* 0x001fca00078e0202 */
[----:B------:R1:W2:Y:S02]  /*20160*/  @!P1 LDG.E R6, desc[UR56][R2.64] ;  /* 0x0000003802069981 */ /* 0x0002a4000c1e1900 */
[----:B-1----:R-:W-:-:S05]  /*20170*/  @!P1 IMAD.WIDE R2, R7, 0x4, R4 ;  /* 0x0000000407029825 */ /* 0x002fca00078e0204 */
[----:B------:R-:W3:Y:S01]  /*20180*/  @!P1 LDG.E R5, desc[UR56][R2.64] ;  /* 0x0000003802059981 */ /* 0x000ee2000c1e1900 */
[----:B------:R-:W-:Y:S02]  /*20190*/  MOV R7, RZ ;  /* 0x000000ff00077202 */ /* 0x000fe40000000f00 */
[----:B------:R-:W-:Y:S01]  /*201a0*/  MOV R4, RZ ;  /* 0x000000ff00047202 */ /* 0x000fe20000000f00 */
[----:B------:R-:W-:Y:S01]  /*201b0*/  SHFL.IDX PT, R0, R16, RZ, 0x1f ;  /* 0x00001fff10007589 */ /* 0x000fe200000e0000 */
[C---:B------:R-:W-:Y:S02]  /*201c0*/  ISETP.GE.U32.AND P2, PT, R9.reuse, 0x2, PT ;  /* 0x000000020900780c */ /* 0x040fe40003f46070 */
[C---:B------:R-:W-:Y:S01]  /*201d0*/  ISETP.GE.U32.AND P3, PT, R9.reuse, 0x4, PT ;  /* 0x000000040900780c */ /* 0x040fe20003f66070 */
[----:B------:R-:W-:Y:S01]  /*201e0*/  SHFL.IDX PT, R8, R16, 0x1, 0x1f ;  /* 0x00201f0010087f89 */ /* 0x000fe200000e0000 */
[C---:B------:R-:W-:Y:S02]  /*201f0*/  ISETP.GE.U32.AND P4, PT, R9.reuse, 0x8, PT ;  /* 0x000000080900780c */ /* 0x040fe40003f86070 */
[----:B------:R-:W-:Y:S01]  /*20200*/  ISETP.GE.U32.AND P5, PT, R9, 0x10, PT ;  /* 0x000000100900780c */ /* 0x000fe20003fa6070 */
[----:B--2---:R-:W-:-:S02]  /*20210*/  @!P1 IMAD.MOV.U32 R7, RZ, RZ, R6 ;  /* 0x000000ffff079224 */ /* 0x004fc400078e0006 */
[----:B------:R-:W-:Y:S02]  /*20220*/  IMAD.MOV.U32 R6, RZ, RZ, RZ ;  /* 0x000000ffff067224 */ /* 0x000fe400078e00ff */
[----:B---3--:R-:W-:Y:S01]  /*20230*/  @!P1 IMAD.MOV.U32 R4, RZ, RZ, R5 ;  /* 0x000000ffff049224 */ /* 0x008fe200078e0005 */
[----:B------:R-:W-:-:S03]  /*20240*/  ISETP.NE.AND P1, PT, R9, RZ, PT ;  /* 0x000000ff0900720c */ /* 0x000fc60003f25270 */
[----:B------:R-:W-:-:S05]  /*20250*/  IMAD R13, R4, R7, RZ ;  /* 0x00000007040d7224 */ /* 0x000fca00078e02ff */
[----:B------:R-:W0:Y:S02]  /*20260*/  SHFL.UP PT, R14, R13, 0x1, RZ ;  /* 0x042000000d0e7989 */ /* 0x000e2400000e00ff */
[----:B0-----:R-:W-:-:S04]  /*20270*/  SEL R14, R14, RZ, P1 ;  /* 0x000000ff0e0e7207 */ /* 0x001fc80000800000 */
[----:B------:R-:W-:-:S05]  /*20280*/  IADD3 R5, R13, R14, RZ ;  /* 0x0000000e0d057210 */ /* 0x000fca0007ffe0ff */
        /* <DEDUP_REMOVED lines=12> */
[----:B------:R0:W1:Y:S02]  /*20350*/  SHFL.IDX PT, R14, R2, 0x1f, 0x1f ;  /* 0x03e01f00020e7f89 */ /* 0x00006400000e0000 */
.L_x_933:
[----:B------:R-:W-:Y:S02]  /*20360*/  ULDC UR4, c[0x0][0xc38] ;  /* 0x00030e0000047ab9 */ /* 0x000fe40000000800 */
[----:B------:R-:W-:-:S05]  /*20370*/  MOV R5, UR4 ;  /* 0x0000000400057c02 */ /* 0x000fca0008000f00 */
[----:B-1----:R-:W-:-:S04]  /*20380*/  IMAD R14, R14, R5, RZ ;  /* 0x000000050e0e7224 */ /* 0x002fc800078e02ff */
[----:B------:R-:W-:-:S05]  /*20390*/  IMAD.IADD R9, R8, 0x1, R14 ;  /* 0x0000000108097824 */ /* 0x000fca00078e020e */
[----:B------:R-:W-:-:S13]  /*203a0*/  ISETP.GT.AND P6, PT, R9, R0, PT ;  /* 0x000000000900720c */ /* 0x000fda0003fc4270 */
[----:B------:R-:W-:Y:S05]  /*203b0*/  @P6 BRA `(.L_x_771) ;  /* 0x0000000000a46947 */ /* 0x000fea0003800000 */
.L_x_774:
[----:B0-----:R-:W0:Y:S01]  /*203c0*/  LDC R2, c[0x0][0xc3c] ;  /* 0x00030f00ff027b82 */ /* 0x001e220000000800 */
[----:B------:R-:W-:-:S04]  /*203d0*/  IADD3 R19, R19, 0x1f, RZ ;  /* 0x0000001f13137810 */ /* 0x000fc80007ffe0ff */
[----:B0-----:R-:W-:-:S13]  /*203e0*/  ISETP.GE.AND P6, PT, R19, R2, PT ;  /* 0x000000021300720c */ /* 0x001fda0003fc6270 */
[----:B------:R-:W-:Y:S05]  /*203f0*/  @P6 BRA `(.L_x_772) ;  /* 0x0000000400b86947 */ /* 0x000fea0003800000 */
[----:B------:R-:W0:Y:S01]  /*20400*/  S2R R3, SR_TID.X ;  /* 0x0000000000037919 */ /* 0x000e220000002100 */
[----:B------:R-:W-:Y:S02]  /*20410*/  MOV R7, RZ ;  /* 0x000000ff00077202 */ /* 0x000fe40000000f00 */
[----:B0-----:R-:W-:-:S05]  /*20420*/  LOP3.LUT R3, R3, 0x1f, RZ, 0xc0, !PT ;  /* 0x0000001f03037812 */ /* 0x001fca00078ec0ff */
[----:B------:R-:W-:-:S05]  /*20430*/  IMAD.IADD R11, R19, 0x1, R3 ;  /* 0x00000001130b7824 */ /* 0x000fca00078e0203 */
[----:B------:R-:W-:-:S13]  /*20440*/  ISETP.GE.OR P6, PT, R11, R2, !P0 ;  /* 0x000000020b00720c */ /* 0x000fda00047c6670 */
[----:B------:R-:W0:Y:S08]  /*20450*/  @!P6 LDC.64 R2, c[0x0][0xc80] ;  /* 0x00032000ff02eb82 */ /* 0x000e300000000a00 */
[----:B------:R-:W1:Y:S01]  /*20460*/  @!P6 LDC.64 R4, c[0x0][0xc78] ;  /* 0x00031e00ff04eb82 */ /* 0x000e620000000a00 */
[----:B0-----:R-:W-:-:S05]  /*20470*/  @!P6 IMAD.WIDE R2, R11, 0x4, R2 ;  /* 0x000000040b02e825 */ /* 0x001fca00078e0202 */
[----:B------:R1:W2:Y:S02]  /*20480*/  @!P6 LDG.E R7, desc[UR56][R2.64] ;  /* 0x000000380207e981 */ /* 0x0002a4000c1e1900 */
[----:B-1----:R-:W-:-:S04]  /*20490*/  @!P6 IMAD.WIDE R2, R11, 0x4, R4 ;  /* 0x000000040b02e825 */ /* 0x002fc800078e0204 */
[----:B------:R-:W-:-:S06]  /*204a0*/  IMAD.MOV.U32 R4, RZ, RZ, RZ ;  /* 0x000000ffff047224 */ /* 0x000fcc00078e00ff */
[----:B------:R-:W2:Y:S01]  /*204b0*/  @!P6 LDG.E R4, desc[UR56][R2.64] ;  /* 0x000000380204e981 */ /* 0x000ea2000c1e1900 */
[----:B------:R-:W-:Y:S01]  /*204c0*/  UMOV UR4, 0xffffffff ;  /* 0xffffffff00047882 */ /* 0x000fe20000000000 */
[----:B--2---:R-:W-:Y:S02]  /*204d0*/  IMAD R13, R4, R7, RZ ;  /* 0x00000007040d7224 */ /* 0x004fe400078e02ff */
[----:B------:R-:W-:Y:S05]  /*204e0*/  BRA.DIV UR4, `(.L_x_773) ;  /* 0x0000004e045c7947 */ /* 0x000fea000b800000 */
        /* <DEDUP_REMOVED lines=16> */
.L_x_941:
[----:B------:R-:W-:Y:S02]  /*205f0*/  ULDC UR4, c[0x0][0xc38] ;  /* 0x00030e0000047ab9 */ /* 0x000fe40000000800 */
[----:B------:R-:W-:-:S04]  /*20600*/  IMAD.U32 R5, RZ, RZ, UR4 ;  /* 0x00000004ff057e24 */ /* 0x000fc8000f8e00ff */
[----:B-1----:R-:W-:-:S05]  /*20610*/  IMAD R14, R14, R5, RZ ;  /* 0x000000050e0e7224 */ /* 0x002fca00078e02ff */
[----:B------:R-:W-:-:S04]  /*20620*/  IADD3 R9, R14, R9, RZ ;  /* 0x000000090e097210 */ /* 0x000fc80007ffe0ff */
[----:B------:R-:W-:-:S13]  /*20630*/  ISETP.GT.AND P6, PT, R9, R0, PT ;  /* 0x000000000900720c */ /* 0x000fda0003fc4270 */
[----:B------:R-:W-:Y:S05]  /*20640*/  @!P6 BRA `(.L_x_774) ;  /* 0xfffffffc005ce947 */ /* 0x000fea000383ffff */
.L_x_771:
        /* <DEDUP_REMOVED lines=9> */
.L_x_946:
[----:B------:R-:W-:-:S13]  /*206e0*/  ISETP.NE.AND P0, PT, R3, RZ, PT ;  /* 0x000000ff0300720c */ /* 0x000fda0003f05270 */
[----:B------:R-:W-:Y:S05]  /*206f0*/  @!P0 BRA `(.L_x_776) ;  /* 0x0000000000108947 */ /* 0x000fea0003800000 */
[----:B------:R-:W-:Y:S01]  /*20700*/  UMOV UR4, 0xffffffff ;  /* 0xffffffff00047882 */ /* 0x000fe20000000000 */
[----:B------:R-:W-:Y:S02]  /*20710*/  IADD3 R12, R8, -0x1, RZ ;  /* 0xffffffff080c7810 */ /* 0x000fe40007ffe0ff */
[----:B------:R-:W-:Y:S05]  /*20720*/  BRA.DIV UR4, `(.L_x_777) ;  /* 0x0000004e04e07947 */ /* 0x000fea000b800000 */
[----:B------:R4:W0:Y:S02]  /*20730*/  SHFL.IDX PT, R6, R2, R12, 0x1f ;  /* 0x00001f0c02067589 */ /* 0x00082400000e0000 */
.L_x_776:
[----:B--2---:R-:W-:Y:S01]  /*20740*/  IABS R10, R7 ;  /* 0x00000007000a7213 */ /* 0x004fe20000000000 */
[----:B0-----:R-:W-:Y:S01]  /*20750*/  IMAD R16, R6, R5, R9 ;  /* 0x0000000506107224 */ /* 0x001fe200078e0209 */
[----:B---3--:R-:W-:Y:S02]  /*20760*/  IABS R5, R4 ;  /* 0x0000000400057213 */ /* 0x008fe40000000000 */
[----:B------:R-:W0:Y:S01]  /*20770*/  I2F.RP R11, R10 ;  /* 0x0000000a000b7306 */ /* 0x000e220000209400 */
[----:B------:R-:W-:Y:S02]  /*20780*/  IADD3 R19, R8, R19, RZ ;  /* 0x0000001308137210 */ /* 0x000fe40007ffe0ff */
[----:B------:R-:W-:-:S05]  /*20790*/  IADD3 R0, R0, -R16, RZ ;  /* 0x8000001000007210 */ /* 0x000fca0007ffe0ff */
[----:B----4-:R-:W2:Y:S08]  /*207a0*/  I2F.RP R12, R5 ;  /* 0x00000005000c7306 */ /* 0x010eb00000209400 */
[----:B0-----:R-:W0:Y:S08]  /*207b0*/  MUFU.RCP R11, R11 ;  /* 0x0000000b000b7308 */ /* 0x001e300000001000 */
[----:B--2---:R-:W-:Y:S01]  /*207c0*/  MUFU.RCP R12, R12 ;  /* 0x0000000c000c7308 */ /* 0x004fe20000001000 */
[----:B0-----:R-:W-:-:S07]  /*207d0*/  VIADD R2, R11, 0xffffffe ;  /* 0x0ffffffe0b027836 */ /* 0x001fce0000000000 */
[----:B------:R0:W2:Y:S02]  /*207e0*/  F2I.FTZ.U32.TRUNC.NTZ R3, R2 ;  /* 0x0000000200037305 */ /* 0x0000a4000021f000 */
[----:B0-----:R-:W-:Y:S01]  /*207f0*/  IMAD.MOV.U32 R2, RZ, RZ, RZ ;  /* 0x000000ffff027224 */ /* 0x001fe200078e00ff */
[----:B--2---:R-:W-:-:S05]  /*20800*/  IADD3 R9, RZ, -R3, RZ ;  /* 0x80000003ff097210 */ /* 0x004fca0007ffe0ff */
[----:B------:R-:W-:-:S04]  /*20810*/  IMAD R9, R9, R10, RZ ;  /* 0x0000000a09097224 */ /* 0x000fc800078e02ff */
[----:B------:R-:W-:Y:S01]  /*20820*/  IMAD.HI.U32 R3, R3, R9, R2 ;  /* 0x0000000903037227 */ /* 0x000fe200078e0002 */
[----:B------:R-:W-:Y:S02]  /*20830*/  IABS R2, R7 ;  /* 0x0000000700027213 */ /* 0x000fe40000000000 */
[----:B------:R-:W-:-:S03]  /*20840*/  IABS R9, R0 ;  /* 0x0000000000097213 */ /* 0x000fc60000000000 */
[----:B------:R-:W-:Y:S02]  /*20850*/  IMAD.MOV R2, RZ, RZ, -R2 ;  /* 0x000000ffff027224 */ /* 0x000fe400078e0a02 */
[----:B------:R-:W-:Y:S01]  /*20860*/  IMAD.HI.U32 R6, R3, R9, RZ ;  /* 0x0000000903067227 */ /* 0x000fe200078e00ff */
[----:B------:R-:W-:-:S03]  /*20870*/  IADD3 R3, R12, 0xffffffe, RZ ;  /* 0x0ffffffe0c037810 */ /* 0x000fc60007ffe0ff */
[----:B------:R-:W-:-:S03]  /*20880*/  IMAD R9, R6, R2, R9 ;  /* 0x0000000206097224 */ /* 0x000fc600078e0209 */
[----:B------:R-:W0:Y:S02]  /*20890*/  F2I.FTZ.U32.TRUNC.NTZ R3, R3 ;  /* 0x0000000300037305 */ /* 0x000e24000021f000 */
[----:B------:R-:W-:-:S13]  /*208a0*/  ISETP.GT.U32.AND P1, PT, R10, R9, PT ;  /* 0x000000090a00720c */ /* 0x000fda0003f24070 */
[----:B------:R-:W-:Y:S01]  /*208b0*/  @!P1 IMAD.IADD R9, R9, 0x1, -R10 ;  /* 0x0000000109099824 */ /* 0x000fe200078e0a0a */
[----:B0-----:R-:W-:Y:S02]  /*208c0*/  IADD3 R2, RZ, -R3, RZ ;  /* 0x80000003ff027210 */ /* 0x001fe40007ffe0ff */
[----:B------:R-:W-:Y:S02]  /*208d0*/  @!P1 IADD3 R6, R6, 0x1, RZ ;  /* 0x0000000106069810 */ /* 0x000fe40007ffe0ff */
[----:B------:R-:W-:Y:S01]  /*208e0*/  ISETP.GE.U32.AND P0, PT, R9, R10, PT ;  /* 0x0000000a0900720c */ /* 0x000fe20003f06070 */
[----:B------:R-:W-:Y:S01]  /*208f0*/  IMAD R9, R2, R5, RZ ;  /* 0x0000000502097224 */ /* 0x000fe200078e02ff */
[----:B------:R-:W-:Y:S01]  /*20900*/  ISETP.NE.AND P1, PT, R7, RZ, PT ;  /* 0x000000ff0700720c */ /* 0x000fe20003f25270 */
[----:B------:R-:W-:-:S04]  /*20910*/  IMAD.MOV.U32 R2, RZ, RZ, RZ ;  /* 0x000000ffff027224 */ /* 0x000fc800078e00ff */
[----:B------:R-:W-:Y:S01]  /*20920*/  IMAD.HI.U32 R9, R3, R9, R2 ;  /* 0x0000000903097227 */ /* 0x000fe200078e0002 */
[----:B------:R-:W-:Y:S02]  /*20930*/  LOP3.LUT R2, R0, R7, RZ, 0x3c, !PT ;  /* 0x0000000700027212 */ /* 0x000fe400078e3cff */
[----:B------:R-:W-:Y:S02]  /*20940*/  IABS R3, R4 ;  /* 0x0000000400037213 */ /* 0x000fe40000000000 */
[----:B------:R-:W-:Y:S01]  /*20950*/  ISETP.GE.AND P2, PT, R2, RZ, PT ;  /* 0x000000ff0200720c */ /* 0x000fe20003f46270 */
[----:B------:R-:W-:Y:S02]  /*20960*/  @P0 VIADD R6, R6, 0x1 ;  /* 0x0000000106060836 */ /* 0x000fe40000000000 */
[----:B------:R-:W-:-:S10]  /*20970*/  IMAD.MOV R3, RZ, RZ, -R3 ;  /* 0x000000ffff037224 */ /* 0x000fd400078e0a03 */
[----:B------:R-:W-:Y:S02]  /*20980*/  @!P2 IADD3 R6, -R6, RZ, RZ ;  /* 0x000000ff0606a210 */ /* 0x000fe40007ffe1ff */
[----:B------:R-:W-:-:S04]  /*20990*/  @!P1 LOP3.LUT R6, RZ, R7, RZ, 0x33, !PT ;  /* 0x00000007ff069212 */ /* 0x000fc800078e33ff */
[-C--:B------:R-:W-:Y:S01]  /*209a0*/  IABS R2, R6.reuse ;  /* 0x0000000600027213 */ /* 0x080fe20000000000 */
[----:B------:R-:W-:-:S04]  /*209b0*/  IMAD R7, R7, R6, RZ ;  /* 0x0000000607077224 */ /* 0x000fc800078e02ff */
[----:B------:R-:W-:-:S04]  /*209c0*/  IMAD.HI.U32 R9, R9, R2, RZ ;  /* 0x0000000209097227 */ /* 0x000fc800078e00ff */
[----:B------:R-:W-:Y:S02]  /*209d0*/  IMAD R2, R9, R3, R2 ;  /* 0x0000000309027224 */ /* 0x000fe400078e0202 */
[----:B------:R-:W-:-:S03]  /*209e0*/  IMAD.IADD R17, R0, 0x1, -R7 ;  /* 0x0000000100117824 */ /* 0x000fc600078e0a07 */
[----:B------:R-:W-:-:S13]  /*209f0*/  ISETP.GT.U32.AND P1, PT, R5, R2, PT ;  /* 0x000000020500720c */ /* 0x000fda0003f24070 */
[-C--:B------:R-:W-:Y:S01]  /*20a00*/  @!P1 IADD3 R2, R2, -R5.reuse, RZ ;  /* 0x8000000502029210 */ /* 0x080fe20007ffe0ff */
[----:B------:R-:W-:Y:S01]  /*20a10*/  @!P1 VIADD R9, R9, 0x1 ;  /* 0x0000000109099836 */ /* 0x000fe20000000000 */
[----:B------:R-:W-:Y:S02]  /*20a20*/  ISETP.NE.AND P1, PT, R4, RZ, PT ;  /* 0x000000ff0400720c */ /* 0x000fe40003f25270 */
[----:B------:R-:W-:Y:S02]  /*20a30*/  ISETP.GE.U32.AND P0, PT, R2, R5, PT ;  /* 0x000000050200720c */ /* 0x000fe40003f06070 */
[----:B------:R-:W-:-:S04]  /*20a40*/  LOP3.LUT R2, R6, R4, RZ, 0x3c, !PT ;  /* 0x0000000406027212 */ /* 0x000fc800078e3cff */
[----:B------:R-:W-:-:S07]  /*20a50*/  ISETP.GE.AND P2, PT, R2, RZ, PT ;  /* 0x000000ff0200720c */ /* 0x000fce0003f46270 */
[----:B------:R-:W-:-:S06]  /*20a60*/  @P0 IADD3 R9, R9, 0x1, RZ ;  /* 0x0000000109090810 */ /* 0x000fcc0007ffe0ff */
[----:B------:R-:W-:Y:S01]  /*20a70*/  @!P2 IMAD.MOV R9, RZ, RZ, -R9 ;  /* 0x000000ffff09a224 */ /* 0x000fe200078e0a09 */
[----:B------:R-:W-:-:S04]  /*20a80*/  @!P1 LOP3.LUT R9, RZ, R4, RZ, 0x33, !PT ;  /* 0x00000004ff099212 */ /* 0x000fc800078e33ff */
[----:B------:R-:W-:Y:S01]  /*20a90*/  IADD3 R3, -R9, RZ, RZ ;  /* 0x000000ff09037210 */ /* 0x000fe20007ffe1ff */
[----:B------:R-:W-:-:S04]  /*20aa0*/  IMAD R9, R4, 0x1000000, R9 ;  /* 0x0100000004097824 */ /* 0x000fc800078e0209 */
[----:B------:R-:W-:-:S05]  /*20ab0*/  IMAD R18, R4, R3, R6 ;  /* 0x0000000304127224 */ /* 0x000fca00078e0206 */
[----:B------:R-:W-:Y:S01]  /*20ac0*/  LEA R18, R18, R9, 0x10 ;  /* 0x0000000912127211 */ /* 0x000fe200078e80ff */
[----:B------:R-:W-:Y:S06]  /*20ad0*/  BRA `(.L_x_778) ;  /* 0x00000000001c7947 */ /* 0x000fec0003800000 */
.L_x_772:
[----:B------:R-:W-:Y:S01]  /*20ae0*/  UMOV UR4, URZ ;  /* 0x0000003f00047c82 */ /* 0x000fe20008000000 */
[----:B------:R-:W-:Y:S01]  /*20af0*/  UMOV UR5, URZ ;  /* 0x0000003f00057c82 */ /* 0x000fe20008000000 */
[----:B------:R-:W-:Y:S01]  /*20b00*/  ULDC UR6, c[0x0][0xc3c] ;  /* 0x00030f0000067ab9 */ /* 0x000fe20000000800 */
[----:B------:R-:W-:Y:S01]  /*20b10*/  IMAD.MOV.U32 R16, RZ, RZ, R0 ;  /* 0x000000ffff107224 */ /* 0x000fe200078e0000 */
[----:B------:R-:W-:Y:S01]  /*20b20*/  MOV R17, UR4 ;  /* 0x0000000400117c02 */ /* 0x000fe20008000f00 */
[----:B------:R-:W-:Y:S01]  /*20b30*/  IMAD.U32 R18, RZ, RZ, UR5 ;  /* 0x00000005ff127e24 */ /* 0x000fe2000f8e00ff */
[----:B------:R-:W-:-:S07]  /*20b40*/  MOV R19, UR6 ;  /* 0x0000000600137c02 */ /* 0x000fce0008000f00 */
.L_x_778:
        /* <DEDUP_REMOVED lines=10> */
.L_x_769:
[----:B------:R-:W-:Y:S02]  /*20bf0*/  ULDC UR4, c[0x0][0xc3c] ;  /* 0x00030f0000047ab9 */ /* 0x000fe40000000800 */
[----:B---3--:R-:W-:-:S13]  /*20c00*/  ISETP.GE.AND P0, PT, R19, UR4, PT ;  /* 0x0000000413007c0c */ /* 0x008fda000bf06270 */
[----:B------:R-:W-:Y:S05]  /*20c10*/  @!P0 BRA `(.L_x_779) ;  /* 0xffffff9c00f48947 */ /* 0x000fea000383ffff */
[----:B------:R-:W-:Y:S05]  /*20c20*/  BSYNC B8 ;  /* 0x0000000000087941 */ /* 0x000fea0003800000 */
.L_x_676:
[----:B------:R-:W3:Y:S01]  /*20c30*/  LDL.LU R0, [R1+0x20] ;  /* 0x0000200001007983 */ /* 0x000ee20000300800 */
[----:B------:R-:W-:Y:S01]  /*20c40*/  BSSY B0, `(.L_x_780) ;  /* 0x000000b000007945 */ /* 0x000fe20003800000 */
[----:B------:R-:W4:Y:S01]  /*20c50*/  S2R R5, SR_CgaCtaId ;  /* 0x0000000000057919 */ /* 0x000f220000008800 */
[----:B---3--:R-:W-:-:S05]  /*20c60*/  VIADD R0, R0, 0x1 ;  /* 0x0000000100007836 */ /* 0x008fca0000000000 */
[----:B0-----:R-:W-:-:S04]  /*20c70*/  LEA.HI R2, R0, R0, RZ, 0x1 ;  /* 0x0000000000027211 */ /* 0x001fc800078f08ff */
[----:B------:R-:W-:Y:S02]  /*20c80*/  LOP3.LUT R3, R2, 0xfffffffe, RZ, 0xc0, !PT ;  /* 0xfffffffe02037812 */ /* 0x000fe400078ec0ff */
[----:B------:R-:W-:Y:S02]  /*20c90*/  MOV R2, 0x400 ;  /* 0x0000040000027802 */ /* 0x000fe40000000f00 */
[----:B------:R-:W-:Y:S02]  /*20ca0*/  IADD3 R0, R0, -R3, RZ ;  /* 0x8000000300007210 */ /* 0x000fe40007ffe0ff */
[----:B----4-:R-:W-:Y:S02]  /*20cb0*/  LEA R4, R5, R2, 0x18 ;  /* 0x0000000205047211 */ /* 0x010fe400078ec0ff */
[----:B------:R-:W-:-:S04]  /*20cc0*/  SHF.L.U32 R0, R0, 0x1f, RZ ;  /* 0x0000001f00007819 */ /* 0x000fc800000006ff */
[----:B------:R-:W0:Y:S02]  /*20cd0*/  SYNCS.PHASECHK.TRANS64.TRYWAIT P0, [R4+URZ+0x2a820], R0 ;  /* 0x02a82000040075a7 */ /* 0x000e24000800017f */
[----:B0-----:R-:W-:Y:S05]  /*20ce0*/  @!P0 BRA `(.L_x_781) ;  /* 0x0000004800988947 */ /* 0x001fea0003800000 */
.L_x_949:
[----:B------:R-:W-:Y:S05]  /*20cf0*/  BSYNC B0 ;  /* 0x0000000000007941 */ /* 0x000fea0003800000 */
.L_x_780:
[----:B------:R-:W-:-:S03]  /*20d00*/  UMOV UR4, 0xffffffff ;  /* 0xffffffff00047882 */ /* 0x000fc60000000000 */
[----:B------:R-:W-:Y:S05]  /*20d10*/  BRA.DIV UR4, `(.L_x_782) ;  /* 0x0000004a04a07947 */ /* 0x000fea000b800000 */
[----:B0-----:R-:W0:Y:S02]  /*20d20*/  S2R R0, SR_TID.X ;  /* 0x0000000000007919 */ /* 0x001e240000002100 */
[----:B0-----:R-:W-:-:S04]  /*20d30*/  SHF.R.U32.HI R0, RZ, 0x5, R0 ;  /* 0x00000005ff007819 */ /* 0x001fc80000011600 */
[----:B------:R-:W-:-:S05]  /*20d40*/  LOP3.LUT R0, R0, 0x3, RZ, 0xc0, !PT ;  /* 0x0000000300007812 */ /* 0x000fca00078ec0ff */
[----:B------:R0:W3:Y:S02]  /*20d50*/  SHFL.IDX PT, R14, R0, RZ, 0x1f ;  /* 0x00001fff000e7589 */ /* 0x0000e400000e0000 */
.L_x_952:
[----:B---3--:R-:W-:-:S13]  /*20d60*/  ISETP.NE.AND P0, PT, R14, RZ, PT ;  /* 0x000000ff0e00720c */ /* 0x008fda0003f05270 */
[----:B------:R-:W-:Y:S05]  /*20d70*/  @P0 BRA `(.L_x_446) ;  /* 0x0000000000880947 */ /* 0x000fea0003800000 */
[----:B------:R-:W-:-:S03]  /*20d80*/  UMOV UR4, 0xffffffff ;  /* 0xffffffff00047882 */ /* 0x000fc60000000000 */
[----:B------:R-:W-:Y:S05]  /*20d90*/  BRA.DIV UR4, `(.L_x_783) ;  /* 0x0000004a04b47947 */ /* 0x000fea000b800000 */
[----:B------:R-:W-:-:S13]  /*20da0*/  ELECT P6, URZ, PT ;  /* 0x00000000003f782f */ /* 0x000fda00038c0000 */
.L_x_955:
[----:B------:R-:W-:Y:S05]  /*20db0*/  @!P6 BRA `(.L_x_446) ;  /* 0x000000000078e947 */ /* 0x000fea0003800000 */
[----:B------:R-:W-:-:S06]  /*20dc0*/  ULOP3.LUT UR4, UR60, 0x2, URZ, 0xfc, !UPT ;  /* 0x000000023c047892 */ /* 0x000fcc000f8efc3f */
[----:B0-----:R-:W-:-:S05]  /*20dd0*/  IMAD.U32 R0, RZ, RZ, UR4 ;  /* 0x00000004ff007e24 */ /* 0x001fca000f8e00ff */
[----:B------:R-:W-:-:S13]  /*20de0*/  ISETP.NE.AND P0, PT, R0, 0x3, PT ;  /* 0x000000030000780c */ /* 0x000fda0003f05270 */
[----:B------:R-:W-:Y:S05]  /*20df0*/  @!P0 BRA `(.L_x_784) ;  /* 0x0000000000048947 */ /* 0x000fea0003800000 */
[----:B------:R-:W-:Y:S01]  /*20e00*/  BPT.TRAP 0x1 ;  /* 0x000000040000795c */ /* 0x000fe20000300000 */
.L_x_784:
[C---:B------:R-:W-:Y:S01]  /*20e10*/  LEA R5, R27.reuse, R4, 0x3 ;  /* 0x000000041b057211 */ /* 0x040fe200078e18ff */
[----:B------:R-:W-:Y:S01]  /*20e20*/  VIADD R27, R27, 0x1 ;  /* 0x000000011b1b7836 */ /* 0x000fe20000000000 */
[----:B------:R-:W-:-:S04]  /*20e30*/  SHF.L.U32 R0, R28, 0x1f, RZ ;  /* 0x0000001f1c007819 */ /* 0x000fc800000006ff */
[----:B------:R-:W0:Y:S01]  /*20e40*/  SYNCS.PHASECHK.TRANS64.TRYWAIT P1, [R5+URZ+0x2a840], R0 ;  /* 0x02a84000050075a7 */ /* 0x000e22000802017f */
[----:B------:R-:W-:-:S04]  /*20e50*/  ISETP.NE.AND P2, PT, R27, 0x2, PT ;  /* 0x000000021b00780c */ /* 0x000fc80003f45270 */
[----:B------:R-:W-:Y:S01]  /*20e60*/  SEL R3, RZ, 0x1, P2 ;  /* 0x00000001ff037807 */ /* 0x000fe20001000000 */
[----:B0-----:R-:W-:Y:S08]  /*20e70*/  @!P1 BRA `(.L_x_785) ;  /* 0x00000048009c9947 */ /* 0x001ff00003800000 */
.L_x_956:
[----:B------:R-:W-:Y:S02]  /*20e80*/  SEL R27, R27, RZ, P2 ;  /* 0x000000ff1b1b7207 */ /* 0x000fe40001000000 */
[----:B------:R-:W-:Y:S01]  /*20e90*/  LOP3.LUT R2, R28, R3, RZ, 0x3c, !PT ;  /* 0x000000031c027212 */ /* 0x000fe200078e3cff */
[----:B------:R-:W-:Y:S06]  /*20ea0*/  @!P0 BRA `(.L_x_786) ;  /* 0x0000000000048947 */ /* 0x000fec0003800000 */
[----:B------:R-:W-:Y:S01]  /*20eb0*/  BPT.TRAP 0x1 ;  /* 0x000000040000795c */ /* 0x000fe20000300000 */
.L_x_786:
[----:B------:R-:W-:Y:S02]  /*20ec0*/  LEA R27, R27, R4, 0x3 ;  /* 0x000000041b1b7211 */ /* 0x000fe400078e18ff */
[----:B------:R-:W-:-:S04]  /*20ed0*/  SHF.L.U32 R2, R2, 0x1f, RZ ;  /* 0x0000001f02027819 */ /* 0x000fc800000006ff */
[----:B------:R-:W3:Y:S02]  /*20ee0*/  SYNCS.PHASECHK.TRANS64.TRYWAIT P1, [R27+URZ+0x2a840], R2 ;  /* 0x02a840021b0075a7 */ /* 0x000ee4000802017f */
[----:B---3--:R-:W-:Y:S05]  /*20ef0*/  @!P1 BRA `(.L_x_787) ;  /* 0x0000004800909947 */ /* 0x008fea0003800000 */
.L_x_957:
[----:B------:R-:W-:Y:S05]  /*20f00*/  @!P0 BRA `(.L_x_788) ;  /* 0x0000000000048947 */ /* 0x000fea0003800000 */
[----:B------:R-:W-:Y:S01]  /*20f10*/  BPT.TRAP 0x1 ;  /* 0x000000040000795c */ /* 0x000fe20000300000 */
.L_x_788:
[----:B------:R-:W4:Y:S02]  /*20f20*/  SYNCS.PHASECHK.TRANS64.TRYWAIT P1, [R5+URZ+0x2a860], R0 ;  /* 0x02a86000050075a7 */ /* 0x000f24000802017f */
[----:B----4-:R-:W-:Y:S05]  /*20f30*/  @!P1 BRA `(.L_x_789) ;  /* 0x0000004800949947 */ /* 0x010fea0003800000 */
.L_x_958:
[----:B------:R-:W-:Y:S05]  /*20f40*/  @!P0 BRA `(.L_x_790) ;  /* 0x0000000000048947 */ /* 0x000fea0003800000 */
[----:B------:R-:W-:Y:S01]  /*20f50*/  BPT.TRAP 0x1 ;  /* 0x000000040000795c */ /* 0x000fe20000300000 */
.L_x_790:
[----:B------:R0:W0:Y:S02]  /*20f60*/  SYNCS.PHASECHK.TRANS64.TRYWAIT P0, [R27+URZ+0x2a860], R2 ;  /* 0x02a860021b0075a7 */ /* 0x000024000800017f */
[----:B0-----:R-:W-:Y:S05]  /*20f70*/  @!P0 NANOSLEEP.SYNCS 0x989680 ;  /* 0x009896800000895d */ /* 0x001fea0003900000 */
[----:B------:R-:W0:Y:S02]  /*20f80*/  @!P0 SYNCS.PHASECHK.TRANS64 P0, [R27+URZ+0x2a860], R2 ;  /* 0x02a860021b0085a7 */ /* 0x000e24000800007f */
[----:B0-----:R-:W-:Y:S05]  /*20f90*/  @!P0 BRA `(.L_x_790) ;  /* 0xfffffffc00f08947 */ /* 0x001fea000383ffff */
.L_x_446:
[----:B------:R-:W-:Y:S05]  /*20fa0*/  BSYNC B9 ;  /* 0x0000000000097941 */ /* 0x000fea0003800000 */
.L_x_443:
[----:B------:R-:W-:Y:S05]  /*20fb0*/  EXIT ;  /* 0x000000000000794d */ /* 0x000fea0003800000 */
.L_x_466:
[----:B0-----:R0:W1:Y:S02]  /*20fc0*/  SYNCS.PHASECHK.TRANS64.TRYWAIT P5, [R85+URZ+0x2a890], R86 ;  /* 0x02a89056550075a7 */ /* 0x00106400080a017f */
[----:B-1----:R-:W-:Y:S05]  /*20fd0*/  @!P5 NANOSLEEP.SYNCS 0x989680 ;  /* 0x009896800000d95d */ /* 0x002fea0003900000 */
[----:B------:R-:W1:Y:S02]  /*20fe0*/  @!P5 SYNCS.PHASECHK.TRANS64 P5, [R85+URZ+0x2a890], R86 ;  /* 0x02a890565500d5a7 */ /* 0x000e6400080a007f */
[----:B-1----:R-:W-:Y:S05]  /*20ff0*/  @!P5 BRA `(.L_x_466) ;  /* 0xfffffffc00f0d947 */ /* 0x002fea000383ffff */
[----:B------:R-:W-:Y:S05]  /*21000*/  BRA `(.L_x_791) ;  /* 0xfffffe2c00007947 */ /* 0x000fea000383ffff */
.L_x_467:
[----:B------:R-:W-:Y:S01]  /*21010*/  BSSY B1, `(.L_x_792) ;  /* 0x0000008000017945 */ /* 0x000fe20003800000 */
[----:B------:R-:W-:Y:S01]  /*21020*/  IMAD.MOV.U32 R13, RZ, RZ, R115 ;  /* 0x000000ffff0d7224 */ /* 0x000fe200078e0073 */
[----:B------:R-:W-:Y:S01]  /*21030*/  MOV R12, RZ ;  /* 0x000000ff000c7202 */ /* 0x000fe20000000f00 */
[----:B------:R-:W-:Y:S01]  /*21040*/  IMAD.MOV.U32 R11, RZ, RZ, 0x1c1f ;  /* 0x00001c1fff0b7424 */ /* 0x000fe200078e00ff */
[----:B------:R-:W-:-:S07]  /*21050*/  MOV R15, 0xffffffff ;  /* 0xffffffff000f7802 */ /* 0x000fce0000000f00 */
[----:B0-----:R-:W-:Y:S05]  /*21060*/  WARPSYNC.COLLECTIVE R15, `(.L_x_793) ;  /* 0x000000000f087348 */ /* 0x001fea0003c00000 */
[----:B------:R1:W2:Y:S02]  /*21070*/  SHFL.IDX P6, R14, R13, R12, R11 ;  /* 0x0000000c0d0e7389 */ /* 0x0002a400000c000b */
[----:B012---:R-:W-:Y:S01]  /*21080*/  ENDCOLLECTIVE ;  /* 0x000000000000791b */ /* 0x007fe20003800000 */
.L_x_793:
[----:B------:R-:W-:Y:S05]  /*21090*/  BSYNC B1 ;  /* 0x0000000000017941 */ /* 0x000fea0003800000 */
.L_x_792:
[----:B------:R-:W-:Y:S01]  /*210a0*/  MOV R13, R118 ;  /* 0x00000076000d7202 */ /* 0x000fe20000000f00 */
[----:B------:R-:W-:Y:S01]  /*210b0*/  IMAD.MOV.U32 R12, RZ, RZ, RZ ;  /* 0x000000ffff0c7224 */ /* 0x000fe200078e00ff */
[----:B------:R-:W-:Y:S01]  /*210c0*/  MOV R11, 0x1c1f ;  /* 0x00001c1f000b7802 */ /* 0x000fe20000000f00 */
[----:B------:R-:W-:Y:S02]  /*210d0*/  IMAD.MOV.U32 R15, RZ, RZ, -0x1 ;  /* 0xffffffffff0f7424 */ /* 0x000fe400078e00ff */
[----:B------:R-:W-:-:S07]  /*210e0*/  IMAD.MOV.U32 R78, RZ, RZ, R14 ;  /* 0x000000ffff4e7224 */ /* 0x000fce00078e000e */
[----:B------:R-:W-:Y:S05]  /*210f0*/  WARPSYNC.COLLECTIVE R15, `(.L_x_794) ;  /* 0x000000000f087348 */ /* 0x000fea0003c00000 */
[----:B------:R0:W1:Y:S02]  /*21100*/  SHFL.IDX P6, R14, R13, R12, R11 ;  /* 0x0000000c0d0e7389 */ /* 0x00006400000c000b */
[----:B01----:R-:W-:Y:S01]  /*21110*/  ENDCOLLECTIVE ;  /* 0x000000000000791b */ /* 0x003fe20003800000 */
.L_x_794:
[----:B------:R-:W-:Y:S01]  /*21120*/  MOV R11, R14 ;  /* 0x0000000e000b7202 */ /* 0x000fe20000000f00 */
[----:B------:R-:W-:Y:S06]  /*21130*/  BRA `(.L_x_795) ;  /* 0xfffffe2800c87947 */ /* 0x000fec000383ffff */
.L_x_492:
[----:B------:R-:W-:Y:S01]  /*21140*/  BSSY B1, `(.L_x_796) ;  /* 0x0000008000017945 */ /* 0x000fe20003800000 */
[----:B0---4-:R-:W-:Y:S01]  /*21150*/  IMAD.MOV.U32 R13, RZ, RZ, R115 ;  /* 0x000000ffff0d7224 */ /* 0x011fe200078e0073 */
[----:B------:R-:W-:Y:S01]  /*21160*/  MOV R12, 0x1 ;  /* 0x00000001000c7802 */ /* 0x000fe20000000f00 */
[----:B---3--:R-:W-:Y:S01]  /*21170*/  IMAD.MOV.U32 R11, RZ, RZ, 0x1c1f ;  /* 0x00001c1fff0b7424 */ /* 0x008fe200078e00ff */
[----:B------:R-:W-:-:S07]  /*21180*/  MOV R15, 0xffffffff ;  /* 0xffffffff000f7802 */ /* 0x000fce0000000f00 */
[----:B-12---:R-:W-:Y:S05]  /*21190*/  WARPSYNC.COLLECTIVE R15, `(.L_x_797) ;  /* 0x000000000f087348 */ /* 0x006fea0003c00000 */
[----:B------:R0:W3:Y:S02]  /*211a0*/  SHFL.IDX P6, R14, R13, R12, R11 ;  /* 0x0000000c0d0e7389 */ /* 0x0000e400000c000b */
[----:B0123--:R-:W-:Y:S01]  /*211b0*/  ENDCOLLECTIVE ;  /* 0x000000000000791b */ /* 0x00ffe20003800000 */
.L_x_797:
[----:B------:R-:W-:Y:S05]  /*211c0*/  BSYNC B1 ;  /* 0x0000000000017941 */ /* 0x000fea0003800000 */
.L_x_796:
[----:B------:R-:W-:Y:S01]  /*211d0*/  MOV R13, R118 ;  /* 0x00000076000d7202 */ /* 0x000fe20000000f00 */
[----:B------:R-:W-:Y:S01]  /*211e0*/  IMAD.MOV.U32 R12, RZ, RZ, 0x1 ;  /* 0x00000001ff0c7424 */ /* 0x000fe200078e00ff */
[----:B------:R-:W-:Y:S01]  /*211f0*/  MOV R11, 0x1c1f ;  /* 0x00001c1f000b7802 */ /* 0x000fe20000000f00 */
[----:B------:R-:W-:Y:S02]  /*21200*/  IMAD.MOV.U32 R15, RZ, RZ, -0x1 ;  /* 0xffffffffff0f7424 */ /* 0x000fe400078e00ff */
[----:B------:R-:W-:-:S07]  /*21210*/  IMAD.MOV.U32 R115, RZ, RZ, R14 ;  /* 0x000000ffff737224 */ /* 0x000fce00078e000e */
[----:B------:R-:W-:Y:S05]  /*21220*/  WARPSYNC.COLLECTIVE R15, `(.L_x_798) ;  /* 0x000000000f087348 */ /* 0x000fea0003c00000 */
[----:B------:R0:W1:Y:S02]  /*21230*/  SHFL.IDX P6, R14, R13, R12, R11 ;  /* 0x0000000c0d0e7389 */ /* 0x00006400000c000b */
[----:B01----:R-:W-:Y:S01]  /*21240*/  ENDCOLLECTIVE ;  /* 0x000000000000791b */ /* 0x003fe20003800000 */
.L_x_798:
[----:B------:R-:W-:Y:S01]  /*21250*/  MOV R118, R14 ;  /* 0x0000000e00767202 */ /* 0x000fe20000000f00 */
[----:B------:R-:W-:Y:S06]  /*21260*/  BRA `(.L_x_799) ;  /* 0xfffffe3c00d47947 */ /* 0x000fec000383ffff */
.L_x_522:
[----:B0-----:R0:W1:Y:S02]  /*21270*/  SYNCS.PHASECHK.TRANS64.TRYWAIT P5, [R85+URZ+0x2a890], R86 ;  /* 0x02a89056550075a7 */ /* 0x00106400080a017f */
[----:B-1----:R-:W-:Y:S05]  /*21280*/  @!P5 NANOSLEEP.SYNCS 0x989680 ;  /* 0x009896800000d95d */ /* 0x002fea0003900000 */
[----:B------:R-:W1:Y:S02]  /*21290*/  @!P5 SYNCS.PHASECHK.TRANS64 P5, [R85+URZ+0x2a890], R86 ;  /* 0x02a890565500d5a7 */ /* 0x000e6400080a007f */
[----:B-1----:R-:W-:Y:S05]  /*212a0*/  @!P5 BRA `(.L_x_522) ;  /* 0xfffffffc00f0d947 */ /* 0x002fea000383ffff */
[----:B------:R-:W-:Y:S05]  /*212b0*/  BRA `(.L_x_800) ;  /* 0xfffffe5c00f47947 */ /* 0x000fea000383ffff */
.L_x_523:
        /* <DEDUP_REMOVED lines=8> */
.L_x_802:
[----:B------:R-:W-:Y:S05]  /*21340*/  BSYNC B1 ;  /* 0x0000000000017941 */ /* 0x000fea0003800000 */
.L_x_801:
        /* <DEDUP_REMOVED lines=8> */
.L_x_803:
[----:B------:R-:W-:Y:S01]  /*213d0*/  MOV R11, R14 ;  /* 0x0000000e000b7202 */ /* 0x000fe20000000f00 */
[----:B------:R-:W-:Y:S06]  /*213e0*/  BRA `(.L_x_804) ;  /* 0xfffffe5c00c47947 */ /* 0x000fec000383ffff */
.L_x_536:
[----:B------:R-:W-:Y:S01]  /*213f0*/  BSSY B1, `(.L_x_805) ;  /* 0x0000008000017945 */ /* 0x000fe20003800000 */
[----:B--234-:R-:W-:Y:S01]  /*21400*/  IMAD.MOV.U32 R13, RZ, RZ, R115 ;  /* 0x000000ffff0d7224 */ /* 0x01cfe200078e0073 */
[----:B------:R-:W-:Y:S01]  /*21410*/  MOV R12, 0x1 ;  /* 0x00000001000c7802 */ /* 0x000fe20000000f00 */
[----:B------:R-:W-:Y:S01]  /*21420*/  IMAD.MOV.U32 R11, RZ, RZ, 0x1c1f ;  /* 0x00001c1fff0b7424 */ /* 0x000fe200078e00ff */
[----:B------:R-:W-:-:S07]  /*21430*/  MOV R15, 0xffffffff ;  /* 0xffffffff000f7802 */ /* 0x000fce0000000f00 */
[----:B01----:R-:W-:Y:S05]  /*21440*/  WARPSYNC.COLLECTIVE R15, `(.L_x_806) ;  /* 0x000000000f087348 */ /* 0x003fea0003c00000 */
[----:B------:R2:W3:Y:S02]  /*21450*/  SHFL.IDX P6, R14, R13, R12, R11 ;  /* 0x0000000c0d0e7389 */ /* 0x0004e400000c000b */
[----:B0123--:R-:W-:Y:S01]  /*21460*/  ENDCOLLECTIVE ;  /* 0x000000000000791b */ /* 0x00ffe20003800000 */
.L_x_806:
[----:B------:R-:W-:Y:S05]  /*21470*/  BSYNC B1 ;  /* 0x0000000000017941 */ /* 0x000fea0003800000 */
.L_x_805:
        /* <DEDUP_REMOVED lines=8> */
.L_x_807:
[----:B------:R-:W-:Y:S01]  /*21500*/  MOV R118, R14 ;  /* 0x0000000e00767202 */ /* 0x000fe20000000f00 */
[----:B------:R-:W-:Y:S06]  /*21510*/  BRA `(.L_x_808) ;  /* 0xfffffe74006c7947 */ /* 0x000fec000383ffff */
.L_x_549:
[----:B-1----:R1:W2:Y:S02]  /*21520*/  SYNCS.PHASECHK.TRANS64.TRYWAIT P3, [R85+URZ+0x2a890], R86 ;  /* 0x02a89056550075a7 */ /* 0x0022a4000806017f */
[----:B--2---:R-:W-:Y:S05]  /*21530*/  @!P3 NANOSLEEP.SYNCS 0x989680 ;  /* 0x009896800000b95d */ /* 0x004fea0003900000 */
[----:B------:R-:W2:Y:S02]  /*21540*/  @!P3 SYNCS.PHASECHK.TRANS64 P3, [R85+URZ+0x2a890], R86 ;  /* 0x02a890565500b5a7 */ /* 0x000ea4000806007f */
[----:B--2---:R-:W-:Y:S05]  /*21550*/  @!P3 BRA `(.L_x_549) ;  /* 0xfffffffc00f0b947 */ /* 0x004fea000383ffff */
[----:B------:R-:W-:Y:S05]  /*21560*/  BRA `(.L_x_809) ;  /* 0xfffffe8c002c7947 */ /* 0x000fea000383ffff */
.L_x_550:
[----:B------:R-:W-:Y:S01]  /*21570*/  BSSY B1, `(.L_x_810) ;  /* 0x0000008000017945 */ /* 0x000fe20003800000 */
[----:B------:R-:W-:Y:S01]  /*21580*/  IMAD.MOV.U32 R13, RZ, RZ, R37 ;  /* 0x000000ffff0d7224 */ /* 0x000fe200078e0025 */
[----:B------:R-:W-:Y:S01]  /*21590*/  MOV R12, RZ ;  /* 0x000000ff000c7202 */ /* 0x000fe20000000f00 */
[----:B------:R-:W-:Y:S01]  /*215a0*/  IMAD.MOV.U32 R11, RZ, RZ, 0x1c1f ;  /* 0x00001c1fff0b7424 */ /* 0x000fe200078e00ff */
[----:B------:R-:W-:-:S07]  /*215b0*/  MOV R15, 0xffffffff ;  /* 0xffffffff000f7802 */ /* 0x000fce0000000f00 */
[----:B-1----:R-:W-:Y:S05]  /*215c0*/  WARPSYNC.COLLECTIVE R15, `(.L_x_811) ;  /* 0x000000000f087348 */ /* 0x002fea0003c00000 */
[----:B------:R0:W2:Y:S02]  /*215d0*/  SHFL.IDX P6, R14, R13, R12, R11 ;  /* 0x0000000c0d0e7389 */ /* 0x0000a400000c000b */
[----:B012---:R-:W-:Y:S01]  /*215e0*/  ENDCOLLECTIVE ;  /* 0x000000000000791b */ /* 0x007fe20003800000 */
.L_x_811:
[----:B------:R-:W-:Y:S05]  /*215f0*/  BSYNC B1 ;  /* 0x0000000000017941 */ /* 0x000fea0003800000 */
.L_x_810:
        /* <DEDUP_REMOVED lines=8> */
.L_x_812:
[----:B------:R-:W-:Y:S01]  /*21680*/  MOV R39, R14 ;  /* 0x0000000e00277202 */ /* 0x000fe20000000f00 */
[----:B------:R-:W-:Y:S06]  /*21690*/  BRA `(.L_x_813) ;  /* 0xfffffe8c00487947 */ /* 0x000fec000383ffff */
.L_x_553:
[----:B------:R-:W-:Y:S01]  /*216a0*/  BSSY B1, `(.L_x_814) ;  /* 0x0000008000017945 */ /* 0x000fe20003800000 */
[----:B----4-:R-:W-:Y:S01]  /*216b0*/  IMAD.MOV.U32 R13, RZ, RZ, R37 ;  /* 0x000000ffff0d7224 */ /* 0x010fe200078e0025 */
[----:B------:R-:W-:Y:S01]  /*216c0*/  MOV R12, 0x1 ;  /* 0x00000001000c7802 */ /* 0x000fe20000000f00 */
[----:B------:R-:W-:Y:S01]  /*216d0*/  IMAD.MOV.U32 R11, RZ, RZ, 0x1c1f ;  /* 0x00001c1fff0b7424 */ /* 0x000fe200078e00ff */
[----:B------:R-:W-:-:S07]  /*216e0*/  MOV R15, 0xffffffff ;  /* 0xffffffff000f7802 */ /* 0x000fce0000000f00 */
[----:B0123--:R-:W-:Y:S05]  /*216f0*/  WARPSYNC.COLLECTIVE R15, `(.L_x_815) ;  /* 0x000000000f087348 */ /* 0x00ffea0003c00000 */
[----:B------:R4:W0:Y:S02]  /*21700*/  SHFL.IDX P6, R14, R13, R12, R11 ;  /* 0x0000000c0d0e7389 */ /* 0x00082400000c000b */
[----:B01234-:R-:W-:Y:S01]  /*21710*/  ENDCOLLECTIVE ;  /* 0x000000000000791b */ /* 0x01ffe20003800000 */
.L_x_815:
[----:B------:R-:W-:Y:S05]  /*21720*/  BSYNC B1 ;  /* 0x0000000000017941 */ /* 0x000fea0003800000 */
.L_x_814:
        /* <DEDUP_REMOVED lines=8> */
.L_x_816:
[----:B------:R-:W-:Y:S01]  /*217b0*/  MOV R39, R14 ;  /* 0x0000000e00277202 */ /* 0x000fe20000000f00 */
[----:B------:R-:W-:Y:S06]  /*217c0*/  BRA `(.L_x_817) ;  /* 0xfffffe8c00a47947 */ /* 0x000fec000383ffff */
.L_x_557:
[----:B------:R0:W0:Y:S02]  /*217d0*/  SYNCS.PHASECHK.TRANS64.TRYWAIT P2, [R85+URZ+0x2a8b0], R86 ;  /* 0x02a8b056550075a7 */ /* 0x000024000804017f */
[----:B0-----:R-:W-:Y:S05]  /*217e0*/  @!P2 NANOSLEEP.SYNCS 0x989680 ;  /* 0x009896800000a95d */ /* 0x001fea0003900000 */
[----:B------:R-:W0:Y:S02]  /*217f0*/  @!P2 SYNCS.PHASECHK.TRANS64 P2, [R85+URZ+0x2a8b0], R86 ;  /* 0x02a8b0565500a5a7 */ /* 0x000e24000804007f */
[----:B0-----:R-:W-:Y:S05]  /*21800*/  @!P2 BRA `(.L_x_557) ;  /* 0xfffffffc00f0a947 */ /* 0x001fea000383ffff */
[----:B------:R-:W-:Y:S05]  /*21810*/  BRA `(.L_x_818) ;  /* 0xfffffe90007c7947 */ /* 0x000fea000383ffff */
.L_x_577:
[----:B------:R-:W-:Y:S01]  /*21820*/  BSSY B1, `(.L_x_819) ;  /* 0x0000008000017945 */ /* 0x000fe20003800000 */
[----:B------:R-:W-:Y:S01]  /*21830*/  IMAD.MOV.U32 R13, RZ, RZ, R24 ;  /* 0x000000ffff0d7224 */ /* 0x000fe200078e0018 */
[----:B------:R-:W-:Y:S01]  /*21840*/  MOV R12, RZ ;  /* 0x000000ff000c7202 */ /* 0x000fe20000000f00 */
[----:B------:R-:W-:Y:S01]  /*21850*/  IMAD.MOV.U32 R11, RZ, RZ, 0x1c1f ;  /* 0x00001c1fff0b7424 */ /* 0x000fe200078e00ff */
[----:B------:R-:W-:-:S07]  /*21860*/  MOV R15, 0xffffffff ;  /* 0xffffffff000f7802 */ /* 0x000fce0000000f00 */
[----:B---3--:R-:W-:Y:S05]  /*21870*/  WARPSYNC.COLLECTIVE R15, `(.L_x_820) ;  /* 0x000000000f087348 */ /* 0x008fea0003c00000 */
[----:B------:R0:W1:Y:S02]  /*21880*/  SHFL.IDX P6, R14, R13, R12, R11 ;  /* 0x0000000c0d0e7389 */ /* 0x00006400000c000b */
[----:B01-3--:R-:W-:Y:S01]  /*21890*/  ENDCOLLECTIVE ;  /* 0x000000000000791b */ /* 0x00bfe20003800000 */
.L_x_820:
[----:B------:R-:W-:Y:S05]  /*218a0*/  BSYNC B1 ;  /* 0x0000000000017941 */ /* 0x000fea0003800000 */
.L_x_819:
        /* <DEDUP_REMOVED lines=8> */
.L_x_821:
[----:B------:R-:W-:Y:S01]  /*21930*/  IMAD.MOV.U32 R13, RZ, RZ, R41 ;  /* 0x000000ffff0d7224 */ /* 0x000fe200078e0029 */
[----:B------:R-:W-:-:S07]  /*21940*/  MOV R38, R14 ;  /* 0x0000000e00267202 */ /* 0x000fce0000000f00 */
[----:B------:R-:W-:Y:S05]  /*21950*/  WARPSYNC.COLLECTIVE R15, `(.L_x_822) ;  /* 0x000000000f087348 */ /* 0x000fea0003c00000 */
[----:B------:R0:W1:Y:S02]  /*21960*/  SHFL.IDX P6, R14, R13, R12, R11 ;  /* 0x0000000c0d0e7389 */ /* 0x00006400000c000b */
[----:B01----:R-:W-:Y:S01]  /*21970*/  ENDCOLLECTIVE ;  /* 0x000000000000791b */ /* 0x003fe20003800000 */
.L_x_822:
[----:B------:R-:W-:Y:S01]  /*21980*/  IMAD.MOV.U32 R13, RZ, RZ, R40 ;  /* 0x000000ffff0d7224 */ /* 0x000fe200078e0028 */
[----:B------:R-:W-:-:S07]  /*21990*/  MOV R41, R14 ;  /* 0x0000000e00297202 */ /* 0x000fce0000000f00 */
[----:B------:R-:W-:Y:S05]  /*219a0*/  WARPSYNC.COLLECTIVE R15, `(.L_x_823) ;  /* 0x000000000f087348 */ /* 0x000fea0003c00000 */
[----:B------:R0:W1:Y:S02]  /*219b0*/  SHFL.IDX P6, R14, R13, R12, R11 ;  /* 0x0000000c0d0e7389 */ /* 0x00006400000c000b */
[----:B01----:R-:W-:Y:S01]  /*219c0*/  ENDCOLLECTIVE ;  /* 0x000000000000791b */ /* 0x003fe20003800000 */
.L_x_823:
[----:B------:R-:W-:Y:S01]  /*219d0*/  MOV R40, R14 ;  /* 0x0000000e00287202 */ /* 0x000fe20000000f00 */
[----:B------:R-:W-:Y:S06]  /*219e0*/  BRA `(.L_x_824) ;  /* 0xfffffea000287947 */ /* 0x000fec000383ffff */
.L_x_581:
[----:B0-----:R0:W1:Y:S02]  /*219f0*/  SYNCS.PHASECHK.TRANS64.TRYWAIT P0, [R2+URZ+0x2a800], R5 ;  /* 0x02a80005020075a7 */ /* 0x001064000800017f */
[----:B-1----:R-:W-:Y:S05]  /*21a00*/  @!P0 NANOSLEEP.SYNCS 0x989680 ;  /* 0x009896800000895d */ /* 0x002fea0003900000 */
[----:B------:R-:W1:Y:S02]  /*21a10*/  @!P0 SYNCS.PHASECHK.TRANS64 P0, [R2+URZ+0x2a800], R5 ;  /* 0x02a80005020085a7 */ /* 0x000e64000800007f */
[----:B-1----:R-:W-:Y:S05]  /*21a20*/  @!P0 BRA `(.L_x_581) ;  /* 0xfffffffc00f08947 */ /* 0x002fea000383ffff */
[----:B------:R-:W-:Y:S05]  /*21a30*/  BRA `(.L_x_825) ;  /* 0xfffffea800ac7947 */ /* 0x000fea000383ffff */
.L_x_605:
        /* <DEDUP_REMOVED lines=8> */
.L_x_827:
[----:B------:R-:W-:Y:S05]  /*21ac0*/  BSYNC B1 ;  /* 0x0000000000017941 */ /* 0x000fea0003800000 */
.L_x_826:
        /* <DEDUP_REMOVED lines=8> */
.L_x_828:
[----:B------:R-:W-:Y:S01]  /*21b50*/  IMAD.MOV.U32 R13, RZ, RZ, R41 ;  /* 0x000000ffff0d7224 */ /* 0x000fe200078e0029 */
[----:B------:R-:W-:-:S07]  /*21b60*/  MOV R0, R14 ;  /* 0x0000000e00007202 */ /* 0x000fce0000000f00 */
[----:B------:R-:W-:Y:S05]  /*21b70*/  WARPSYNC.COLLECTIVE R15, `(.L_x_829) ;  /* 0x000000000f087348 */ /* 0x000fea0003c00000 */
[----:B------:R0:W1:Y:S02]  /*21b80*/  SHFL.IDX P6, R14, R13, R12, R11 ;  /* 0x0000000c0d0e7389 */ /* 0x00006400000c000b */
[----:B01----:R-:W-:Y:S01]  /*21b90*/  ENDCOLLECTIVE ;  /* 0x000000000000791b */ /* 0x003fe20003800000 */
.L_x_829:
[----:B------:R-:W-:Y:S01]  /*21ba0*/  IMAD.MOV.U32 R13, RZ, RZ, R40 ;  /* 0x000000ffff0d7224 */ /* 0x000fe200078e0028 */
[----:B------:R-:W-:-:S07]  /*21bb0*/  MOV R37, R14 ;  /* 0x0000000e00257202 */ /* 0x000fce0000000f00 */
[----:B------:R-:W-:Y:S05]  /*21bc0*/  WARPSYNC.COLLECTIVE R15, `(.L_x_830) ;  /* 0x000000000f087348 */ /* 0x000fea0003c00000 */
[----:B------:R0:W1:Y:S02]  /*21bd0*/  SHFL.IDX P6, R14, R13, R12, R11 ;  /* 0x0000000c0d0e7389 */ /* 0x00006400000c000b */
[----:B01----:R-:W-:Y:S01]  /*21be0*/  ENDCOLLECTIVE ;  /* 0x000000000000791b */ /* 0x003fe20003800000 */
.L_x_830:
[----:B------:R-:W-:Y:S01]  /*21bf0*/  MOV R40, R14 ;  /* 0x0000000e00287202 */ /* 0x000fe20000000f00 */
[----:B------:R-:W-:Y:S06]  /*21c00*/  BRA `(.L_x_831) ;  /* 0xfffffec8004c7947 */ /* 0x000fec000383ffff */
.L_x_609:
[----:B0-----:R0:W1:Y:S02]  /*21c10*/  SYNCS.PHASECHK.TRANS64.TRYWAIT P0, [R2+URZ+0x2a800], R5 ;  /* 0x02a80005020075a7 */ /* 0x001064000800017f */
[----:B-1----:R-:W-:Y:S05]  /*21c20*/  @!P0 NANOSLEEP.SYNCS 0x989680 ;  /* 0x009896800000895d */ /* 0x002fea0003900000 */
[----:B------:R-:W1:Y:S02]  /*21c30*/  @!P0 SYNCS.PHASECHK.TRANS64 P0, [R2+URZ+0x2a800], R5 ;  /* 0x02a80005020085a7 */ /* 0x000e64000800007f */
[----:B-1----:R-:W-:Y:S05]  /*21c40*/  @!P0 BRA `(.L_x_609) ;  /* 0xfffffffc00f08947 */ /* 0x002fea000383ffff */
[----:B------:R-:W-:Y:S05]  /*21c50*/  BRA `(.L_x_832) ;  /* 0xfffffed000647947 */ /* 0x000fea000383ffff */
.L_x_623:
[----:B-1----:R1:W2:Y:S02]  /*21c60*/  SYNCS.PHASECHK.TRANS64.TRYWAIT P1, [R0+URZ+0x2a830], R3 ;  /* 0x02a83003000075a7 */ /* 0x0022a4000802017f */
[----:B--2---:R-:W-:Y:S05]  /*21c70*/  @!P1 NANOSLEEP.SYNCS 0x989680 ;  /* 0x009896800000995d */ /* 0x004fea0003900000 */
[----:B------:R-:W2:Y:S02]  /*21c80*/  @!P1 SYNCS.PHASECHK.TRANS64 P1, [R0+URZ+0x2a830], R3 ;  /* 0x02a83003000095a7 */ /* 0x000ea4000802007f */
[----:B--2---:R-:W-:Y:S05]  /*21c90*/  @!P1 BRA `(.L_x_623) ;  /* 0xfffffffc00f09947 */ /* 0x004fea000383ffff */
[----:B------:R-:W-:Y:S05]  /*21ca0*/  BRA `(.L_x_622) ;  /* 0xfffffef400687947 */ /* 0x000fea000383ffff */
.L_x_631:
[----:B-1----:R1:W2:Y:S02]  /*21cb0*/  SYNCS.PHASECHK.TRANS64.TRYWAIT P1, [R13+URZ+0x2a830], R6 ;  /* 0x02a830060d0075a7 */ /* 0x0022a4000802017f */
[----:B--2---:R-:W-:Y:S05]  /*21cc0*/  @!P1 NANOSLEEP.SYNCS 0x989680 ;  /* 0x009896800000995d */ /* 0x004fea0003900000 */
[----:B------:R-:W2:Y:S02]  /*21cd0*/  @!P1 SYNCS.PHASECHK.TRANS64 P1, [R13+URZ+0x2a830], R6 ;  /* 0x02a830060d0095a7 */ /* 0x000ea4000802007f */
[----:B--2---:R-:W-:Y:S05]  /*21ce0*/  @!P1 BRA `(.L_x_631) ;  /* 0xfffffffc00f09947 */ /* 0x004fea000383ffff */
[----:B------:R-:W-:Y:S05]  /*21cf0*/  BRA `(.L_x_630) ;  /* 0xffffff1c00e47947 */ /* 0x000fea000383ffff */
.L_x_636:
[----:B-1----:R1:W2:Y:S02]  /*21d00*/  SYNCS.PHASECHK.TRANS64.TRYWAIT P1, [R15+URZ+0x2a850], R5 ;  /* 0x02a850050f0075a7 */ /* 0x0022a4000802017f */
[----:B--2---:R-:W-:Y:S05]  /*21d10*/  @!P1 NANOSLEEP.SYNCS 0x989680 ;  /* 0x009896800000995d */ /* 0x004fea0003900000 */
[----:B------:R-:W2:Y:S02]  /*21d20*/  @!P1 SYNCS.PHASECHK.TRANS64 P1, [R15+URZ+0x2a850], R5 ;  /* 0x02a850050f0095a7 */ /* 0x000ea4000802007f */
[----:B--2---:R-:W-:Y:S05]  /*21d30*/  @!P1 BRA `(.L_x_636) ;  /* 0xfffffffc00f09947 */ /* 0x004fea000383ffff */
[----:B------:R-:W-:Y:S05]  /*21d40*/  BRA `(.L_x_635) ;  /* 0xffffff2c00187947 */ /* 0x000fea000383ffff */
.L_x_644:
[----:B-1----:R1:W2:Y:S02]  /*21d50*/  SYNCS.PHASECHK.TRANS64.TRYWAIT P1, [R7+URZ+0x2a850], R4 ;  /* 0x02a85004070075a7 */ /* 0x0022a4000802017f */
[----:B--2---:R-:W-:Y:S05]  /*21d60*/  @!P1 NANOSLEEP.SYNCS 0x989680 ;  /* 0x009896800000995d */ /* 0x004fea0003900000 */
[----:B------:R-:W2:Y:S02]  /*21d70*/  @!P1 SYNCS.PHASECHK.TRANS64 P1, [R7+URZ+0x2a850], R4 ;  /* 0x02a85004070095a7 */ /* 0x000ea4000802007f */
[----:B--2---:R-:W-:Y:S05]  /*21d80*/  @!P1 BRA `(.L_x_644) ;  /* 0xfffffffc00f09947 */ /* 0x004fea000383ffff */
[----:B------:R-:W-:Y:S05]  /*21d90*/  BRA `(.L_x_643) ;  /* 0xffffff4800707947 */ /* 0x000fea000383ffff */
.L_x_684:
[----:B------:R-:W0:Y:S01]  /*21da0*/  S2R R9, SR_TID.X ;  /* 0x0000000000097919 */ /* 0x000e220000002100 */
[----:B------:R-:W-:Y:S01]  /*21db0*/  BSSY B1, `(.L_x_833) ;  /* 0x000000a000017945 */ /* 0x000fe20003800000 */
[----:B------:R-:W-:Y:S01]  /*21dc0*/  MOV R12, RZ ;  /* 0x000000ff000c7202 */ /* 0x000fe20000000f00 */
[----:B------:R-:W-:Y:S01]  /*21dd0*/  IMAD.MOV.U32 R11, RZ, RZ, 0x1f ;  /* 0x0000001fff0b7424 */ /* 0x000fe200078e00ff */
[----:B------:R-:W-:Y:S02]  /*21de0*/  MOV R15, 0xffffffff ;  /* 0xffffffff000f7802 */ /* 0x000fe40000000f00 */
[----:B0-----:R-:W-:-:S04]  /*21df0*/  SHF.R.U32.HI R9, RZ, 0x5, R9 ;  /* 0x00000005ff097819 */ /* 0x001fc80000011609 */
[----:B------:R-:W-:-:S05]  /*21e00*/  LOP3.LUT R9, R9, 0x3, RZ, 0xc0, !PT ;  /* 0x0000000309097812 */ /* 0x000fca00078ec0ff */
[----:B------:R-:W-:-:S07]  /*21e10*/  IMAD.MOV.U32 R13, RZ, RZ, R9 ;  /* 0x000000ffff0d7224 */ /* 0x000fce00078e0009 */
[----:B------:R-:W-:Y:S05]  /*21e20*/  WARPSYNC.COLLECTIVE R15, `(.L_x_834) ;  /* 0x000000000f087348 */ /* 0x000fea0003c00000 */
[----:B------:R0:W1:Y:S02]  /*21e30*/  SHFL.IDX P6, R14, R13, R12, R11 ;  /* 0x0000000c0d0e7389 */ /* 0x00006400000c000b */
[----:B01----:R-:W-:Y:S01]  /*21e40*/  ENDCOLLECTIVE ;  /* 0x000000000000791b */ /* 0x003fe20003800000 */
.L_x_834:
[----:B------:R-:W-:Y:S05]  /*21e50*/  BSYNC B1 ;  /* 0x0000000000017941 */ /* 0x000fea0003800000 */
.L_x_833:
[----:B------:R-:W-:Y:S05]  /*21e60*/  BRA `(.L_x_835) ;  /* 0xffffff9400b07947 */ /* 0x000fea000383ffff */
.L_x_686:
[----:B------:R-:W-:Y:S01]  /*21e70*/  BSSY B1, `(.L_x_836) ;  /* 0x0000006000017945 */ /* 0x000fe20003800000 */
[----:B------:R-:W-:-:S07]  /*21e80*/  IMAD.MOV.U32 R15, RZ, RZ, -0x1 ;  /* 0xffffffffff0f7424 */ /* 0x000fce00078e00ff */
[----:B0-----:R-:W-:Y:S05]  /*21e90*/  WARPSYNC.COLLECTIVE R15, `(.L_x_837) ;  /* 0x000000000f0c7348 */ /* 0x001fea0003c00000 */
[----:B------:R-:W-:Y:S02]  /*21ea0*/  ELECT P6, UR62, PT ;  /* 0x00000000003e782f */ /* 0x000fe400038c0000 */
[----:B------:R-:W-:Y:S01]  /*21eb0*/  MOV R14, UR62 ;  /* 0x0000003e000e7c02 */ /* 0x000fe20008000f00 */
[----:B0-----:R-:W-:Y:S10]  /*21ec0*/  ENDCOLLECTIVE ;  /* 0x000000000000791b */ /* 0x001ff40003800000 */
.L_x_837:
[----:B------:R-:W-:Y:S05]  /*21ed0*/  BSYNC B1 ;  /* 0x0000000000017941 */ /* 0x000fea0003800000 */
.L_x_836:
[----:B------:R-:W-:Y:S05]  /*21ee0*/  BRA `(.L_x_685) ;  /* 0xffffff9400a87947 */ /* 0x000fea000383ffff */
.L_x_688:
[----:B0-----:R0:W1:Y:S02]  /*21ef0*/  SYNCS.PHASECHK.TRANS64.TRYWAIT P0, [R22+URZ+0x2a820], R7 ;  /* 0x02a82007160075a7 */ /* 0x001064000800017f */
[----:B-1----:R-:W-:Y:S05]  /*21f00*/  @!P0 NANOSLEEP.SYNCS 0x989680 ;  /* 0x009896800000895d */ /* 0x002fea0003900000 */
[----:B------:R-:W1:Y:S02]  /*21f10*/  @!P0 SYNCS.PHASECHK.TRANS64 P0, [R22+URZ+0x2a820], R7 ;  /* 0x02a82007160085a7 */ /* 0x000e64000800007f */
[----:B-1----:R-:W-:Y:S05]  /*21f20*/  @!P0 BRA `(.L_x_688) ;  /* 0xfffffffc00f08947 */ /* 0x002fea000383ffff */
[----:B------:R-:W-:Y:S05]  /*21f30*/  BRA `(.L_x_838) ;  /* 0xffffff9400b87947 */ /* 0x000fea000383ffff */
.L_x_692:
[----:B-1----:R1:W2:Y:S02]  /*21f40*/  SYNCS.PHASECHK.TRANS64.TRYWAIT P0, [R11+URZ+0x2a8a0], R10 ;  /* 0x02a8a00a0b0075a7 */ /* 0x0022a4000800017f */
[----:B--2---:R-:W-:Y:S05]  /*21f50*/  @!P0 NANOSLEEP.SYNCS 0x989680 ;  /* 0x009896800000895d */ /* 0x004fea0003900000 */
[----:B------:R-:W2:Y:S02]  /*21f60*/  @!P0 SYNCS.PHASECHK.TRANS64 P0, [R11+URZ+0x2a8a0], R10 ;  /* 0x02a8a00a0b0085a7 */ /* 0x000ea4000800007f */
[----:B--2---:R-:W-:Y:S05]  /*21f70*/  @!P0 BRA `(.L_x_692) ;  /* 0xfffffffc00f08947 */ /* 0x004fea000383ffff */
[----:B------:R-:W-:Y:S05]  /*21f80*/  BRA `(.L_x_839) ;  /* 0xffffff9400d07947 */ /* 0x000fea000383ffff */
.L_x_699:
[----:B0-----:R0:W2:Y:S02]  /*21f90*/  SYNCS.PHASECHK.TRANS64.TRYWAIT P0, [R11+URZ+0x2a8c0], R10 ;  /* 0x02a8c00a0b0075a7 */ /* 0x0010a4000800017f */
[----:B--2---:R-:W-:Y:S05]  /*21fa0*/  @!P0 NANOSLEEP.SYNCS 0x989680 ;  /* 0x009896800000895d */ /* 0x004fea0003900000 */
[----:B------:R-:W2:Y:S02]  /*21fb0*/  @!P0 SYNCS.PHASECHK.TRANS64 P0, [R11+URZ+0x2a8c0], R10 ;  /* 0x02a8c00a0b0085a7 */ /* 0x000ea4000800007f */
[----:B--2---:R-:W-:Y:S05]  /*21fc0*/  @!P0 BRA `(.L_x_699) ;  /* 0xfffffffc00f08947 */ /* 0x004fea000383ffff */
[----:B------:R-:W-:Y:S05]  /*21fd0*/  BRA `(.L_x_840) ;  /* 0xffffff9800c87947 */ /* 0x000fea000383ffff */
.L_x_707:
[----:B-1----:R1:W2:Y:S02]  /*21fe0*/  SYNCS.PHASECHK.TRANS64.TRYWAIT P2, [R10+URZ+0x2a8a0], R9 ;  /* 0x02a8a0090a0075a7 */ /* 0x0022a4000804017f */
[----:B--2---:R-:W-:Y:S05]  /*21ff0*/  @!P2 NANOSLEEP.SYNCS 0x989680 ;  /* 0x009896800000a95d */ /* 0x004fea0003900000 */
[----:B------:R-:W2:Y:S02]  /*22000*/  @!P2 SYNCS.PHASECHK.TRANS64 P2, [R10+URZ+0x2a8a0], R9 ;  /* 0x02a8a0090a00a5a7 */ /* 0x000ea4000804007f */
[----:B--2---:R-:W-:Y:S05]  /*22010*/  @!P2 BRA `(.L_x_707) ;  /* 0xfffffffc00f0a947 */ /* 0x004fea000383ffff */
[----:B------:R-:W-:Y:S05]  /*22020*/  BRA `(.L_x_841) ;  /* 0xffffff9c00c47947 */ /* 0x000fea000383ffff */
.L_x_714:
[----:B0-----:R0:W2:Y:S02]  /*22030*/  SYNCS.PHASECHK.TRANS64.TRYWAIT P2, [R10+URZ+0x2a8c0], R9 ;  /* 0x02a8c0090a0075a7 */ /* 0x0010a4000804017f */
[----:B--2---:R-:W-:Y:S05]  /*22040*/  @!P2 NANOSLEEP.SYNCS 0x989680 ;  /* 0x009896800000a95d */ /* 0x004fea0003900000 */
[----:B------:R-:W2:Y:S02]  /*22050*/  @!P2 SYNCS.PHASECHK.TRANS64 P2, [R10+URZ+0x2a8c0], R9 ;  /* 0x02a8c0090a00a5a7 */ /* 0x000ea4000804007f */
[----:B--2---:R-:W-:Y:S05]  /*22060*/  @!P2 BRA `(.L_x_714) ;  /* 0xfffffffc00f0a947 */ /* 0x004fea000383ffff */
[----:B------:R-:W-:Y:S05]  /*22070*/  BRA `(.L_x_842) ;  /* 0xffffffa000b87947 */ /* 0x000fea000383ffff */
.L_x_730:
[----:B0-----:R-:W0:Y:S01]  /*22080*/  S2R R8, SR_TID.X ;  /* 0x0000000000087919 */ /* 0x001e220000002100 */
[----:B------:R-:W-:Y:S01]  /*22090*/  BSSY B0, `(.L_x_843) ;  /* 0x000000a000007945 */ /* 0x000fe20003800000 */
[----:B------:R-:W-:Y:S01]  /*220a0*/  IMAD.MOV.U32 R12, RZ, RZ, RZ ;  /* 0x000000ffff0c7224 */ /* 0x000fe200078e00ff */
[----:B------:R-:W-:Y:S01]  /*220b0*/  MOV R11, 0x1f ;  /* 0x0000001f000b7802 */ /* 0x000fe20000000f00 */
[----:B------:R-:W-:Y:S01]  /*220c0*/  IMAD.MOV.U32 R15, RZ, RZ, -0x1 ;  /* 0xffffffffff0f7424 */ /* 0x000fe200078e00ff */
[----:B0-----:R-:W-:-:S04]  /*220d0*/  SHF.R.U32.HI R8, RZ, 0x5, R8 ;  /* 0x00000005ff087819 */ /* 0x001fc80000011608 */
[----:B------:R-:W-:-:S04]  /*220e0*/  LOP3.LUT R8, R8, 0x3, RZ, 0xc0, !PT ;  /* 0x0000000308087812 */ /* 0x000fc800078ec0ff */
[----:B------:R-:W-:-:S07]  /*220f0*/  MOV R13, R8 ;  /* 0x00000008000d7202 */ /* 0x000fce0000000f00 */
[----:B-----5:R-:W-:Y:S05]  /*22100*/  WARPSYNC.COLLECTIVE R15, `(.L_x_844) ;  /* 0x000000000f087348 */ /* 0x020fea0003c00000 */
[----:B------:R0:W1:Y:S02]  /*22110*/  SHFL.IDX P6, R14, R13, R12, R11 ;  /* 0x0000000c0d0e7389 */ /* 0x00006400000c000b */
[----:B01---5:R-:W-:Y:S01]  /*22120*/  ENDCOLLECTIVE ;  /* 0x000000000000791b */ /* 0x023fe20003800000 */
.L_x_844:
[----:B------:R-:W-:Y:S05]  /*22130*/  BSYNC B0 ;  /* 0x0000000000007941 */ /* 0x000fea0003800000 */
.L_x_843:
[----:B------:R-:W-:Y:S05]  /*22140*/  BRA `(.L_x_845) ;  /* 0xffffffb000587947 */ /* 0x000fea000383ffff */
.L_x_733:
[----:B0-----:R0:W1:Y:S02]  /*22150*/  SYNCS.PHASECHK.TRANS64.TRYWAIT P0, [R7+URZ+0x2a840], R2 ;  /* 0x02a84002070075a7 */ /* 0x001064000800017f */
[----:B-1----:R-:W-:Y:S05]  /*22160*/  @!P0 NANOSLEEP.SYNCS 0x989680 ;  /* 0x009896800000895d */ /* 0x002fea0003900000 */
[----:B------:R-:W1:Y:S02]  /*22170*/  @!P0 SYNCS.PHASECHK.TRANS64 P0, [R7+URZ+0x2a840], R2 ;  /* 0x02a84002070085a7 */ /* 0x000e64000800007f */
[----:B-1----:R-:W-:Y:S05]  /*22180*/  @!P0 BRA `(.L_x_733) ;  /* 0xfffffffc00f08947 */ /* 0x002fea000383ffff */
[----:B------:R-:W-:Y:S05]  /*22190*/  BRA `(.L_x_846) ;  /* 0xffffffb000a87947 */ /* 0x000fea000383ffff */
.L_x_734:
        /* <DEDUP_REMOVED lines=8> */
.L_x_848:
[----:B------:R-:W-:Y:S05]  /*22220*/  BSYNC B0 ;  /* 0x0000000000007941 */ /* 0x000fea0003800000 */
.L_x_847:
[----:B------:R-:W-:Y:S01]  /*22230*/  IMAD.MOV.U32 R13, RZ, RZ, R4 ;  /* 0x000000ffff0d7224 */ /* 0x000fe200078e0004 */
[----:B------:R-:W-:Y:S01]  /*22240*/  MOV R12, RZ ;  /* 0x000000ff000c7202 */ /* 0x000fe20000000f00 */
[----:B------:R-:W-:Y:S01]  /*22250*/  IMAD.MOV.U32 R11, RZ, RZ, 0x181f ;  /* 0x0000181fff0b7424 */ /* 0x000fe200078e00ff */
[----:B------:R-:W-:Y:S01]  /*22260*/  MOV R15, 0xffffffff ;  /* 0xffffffff000f7802 */ /* 0x000fe20000000f00 */
[----:B------:R-:W-:Y:S01]  /*22270*/  @P0 IMAD R8, R5, 0x2, R22 ;  /* 0x0000000205080824 */ /* 0x000fe200078e0216 */
[----:B------:R-:W-:-:S07]  /*22280*/  MOV R2, R14 ;  /* 0x0000000e00027202 */ /* 0x000fce0000000f00 */
[----:B------:R-:W-:Y:S05]  /*22290*/  WARPSYNC.COLLECTIVE R15, `(.L_x_849) ;  /* 0x000000000f087348 */ /* 0x000fea0003c00000 */
[----:B------:R0:W1:Y:S02]  /*222a0*/  SHFL.IDX P6, R14, R13, R12, R11 ;  /* 0x0000000c0d0e7389 */ /* 0x00006400000c000b */
[----:B01----:R-:W-:Y:S01]  /*222b0*/  ENDCOLLECTIVE ;  /* 0x000000000000791b */ /* 0x003fe20003800000 */
.L_x_849:
[----:B------:R-:W-:Y:S01]  /*222c0*/  MOV R13, R0 ;  /* 0x00000000000d7202 */ /* 0x000fe20000000f00 */
[----:B------:R-:W-:Y:S02]  /*222d0*/  IMAD.MOV.U32 R12, RZ, RZ, 0x1 ;  /* 0x00000001ff0c7424 */ /* 0x000fe400078e00ff */
[----:B------:R-:W-:-:S07]  /*222e0*/  IMAD.MOV.U32 R3, RZ, RZ, R14 ;  /* 0x000000ffff037224 */ /* 0x000fce00078e000e */
[----:B------:R-:W-:Y:S05]  /*222f0*/  WARPSYNC.COLLECTIVE R15, `(.L_x_850) ;  /* 0x000000000f087348 */ /* 0x000fea0003c00000 */
[----:B------:R0:W1:Y:S02]  /*22300*/  SHFL.IDX P6, R14, R13, R12, R11 ;  /* 0x0000000c0d0e7389 */ /* 0x00006400000c000b */
[----:B01----:R-:W-:Y:S01]  /*22310*/  ENDCOLLECTIVE ;  /* 0x000000000000791b */ /* 0x003fe20003800000 */
.L_x_850:
        /* <DEDUP_REMOVED lines=13> */
[----:B0-----:R-:W-:-:S07]  /*223f0*/  MOV R2, R14 ;  /* 0x0000000e00027202 */ /* 0x001fce0000000f00 */
[----:B------:R-:W-:Y:S05]  /*22400*/  WARPSYNC.COLLECTIVE R15, `(.L_x_851) ;  /* 0x000000000f087348 */ /* 0x000fea0003c00000 */
[----:B------:R0:W1:Y:S02]  /*22410*/  SHFL.IDX P6, R14, R13, R12, R11 ;  /* 0x0000000c0d0e7389 */ /* 0x00006400000c000b */
[----:B01----:R-:W-:Y:S01]  /*22420*/  ENDCOLLECTIVE ;  /* 0x000000000000791b */ /* 0x003fe20003800000 */
.L_x_851:
[----:B------:R-:W-:Y:S01]  /*22430*/  @P1 LEA R8, R5, R22, 0x1 ;  /* 0x0000001605081211 */ /* 0x000fe200078e08ff */
[----:B------:R-:W-:Y:S01]  /*22440*/  IMAD.MOV.U32 R13, RZ, RZ, R0 ;  /* 0x000000ffff0d7224 */ /* 0x000fe200078e0000 */
[----:B------:R-:W-:Y:S02]  /*22450*/  MOV R12, 0x2 ;  /* 0x00000002000c7802 */ /* 0x000fe40000000f00 */
[----:B------:R-:W-:-:S07]  /*22460*/  MOV R3, R14 ;  /* 0x0000000e00037202 */ /* 0x000fce0000000f00 */
[----:B------:R-:W-:Y:S05]  /*22470*/  WARPSYNC.COLLECTIVE R15, `(.L_x_852) ;  /* 0x000000000f087348 */ /* 0x000fea0003c00000 */
[----:B------:R0:W1:Y:S02]  /*22480*/  SHFL.IDX P6, R14, R13, R12, R11 ;  /* 0x0000000c0d0e7389 */ /* 0x00006400000c000b */
[----:B01----:R-:W-:Y:S01]  /*22490*/  ENDCOLLECTIVE ;  /* 0x000000000000791b */ /* 0x003fe20003800000 */
.L_x_852:
        /* <DEDUP_REMOVED lines=17> */
.L_x_853:
[----:B------:R-:W-:Y:S01]  /*225b0*/  @P1 IMAD R8, R5, 0x2, R22 ;  /* 0x0000000205081824 */ /* 0x000fe200078e0216 */
[----:B------:R-:W-:Y:S01]  /*225c0*/  MOV R13, R0 ;  /* 0x00000000000d7202 */ /* 0x000fe20000000f00 */
[----:B------:R-:W-:Y:S02]  /*225d0*/  IMAD.MOV.U32 R12, RZ, RZ, 0x3 ;  /* 0x00000003ff0c7424 */ /* 0x000fe400078e00ff */
[----:B------:R-:W-:-:S07]  /*225e0*/  IMAD.MOV.U32 R3, RZ, RZ, R14 ;  /* 0x000000ffff037224 */ /* 0x000fce00078e000e */
[----:B------:R-:W-:Y:S05]  /*225f0*/  WARPSYNC.COLLECTIVE R15, `(.L_x_854) ;  /* 0x000000000f087348 */ /* 0x000fea0003c00000 */
[----:B------:R0:W1:Y:S02]  /*22600*/  SHFL.IDX P6, R14, R13, R12, R11 ;  /* 0x0000000c0d0e7389 */ /* 0x00006400000c000b */
[----:B01----:R-:W-:Y:S01]  /*22610*/  ENDCOLLECTIVE ;  /* 0x000000000000791b */ /* 0x003fe20003800000 */
.L_x_854:
[----:B------:R-:W-:-:S04]  /*22620*/  @P1 LEA R3, P0, R9, R3, 0x1 ;  /* 0x0000000309031211 */ /* 0x000fc800078008ff */
[----:B------:R-:W-:-:S04]  /*22630*/  @P1 IADD3.X R2, RZ, R2, RZ, P0, !PT ;  /* 0x00000002ff021210 */ /* 0x000fc800007fe4ff */
        /* <DEDUP_REMOVED lines=15> */
.L_x_855:
[----:B------:R-:W-:Y:S01]  /*22730*/  @P1 LEA R8, R5, R22, 0x1 ;  /* 0x0000001605081211 */ /* 0x000fe200078e08ff */
[----:B------:R-:W-:Y:S01]  /*22740*/  IMAD.MOV.U32 R13, RZ, RZ, R0 ;  /* 0x000000ffff0d7224 */ /* 0x000fe200078e0000 */
[----:B------:R-:W-:Y:S02]  /*22750*/  MOV R12, 0x4 ;  /* 0x00000004000c7802 */ /* 0x000fe40000000f00 */
[----:B------:R-:W-:-:S07]  /*22760*/  MOV R3, R14 ;  /* 0x0000000e00037202 */ /* 0x000fce0000000f00 */
[----:B------:R-:W-:Y:S05]  /*22770*/  WARPSYNC.COLLECTIVE R15, `(.L_x_856) ;  /* 0x000000000f087348 */ /* 0x000fea0003c00000 */
[----:B------:R0:W1:Y:S02]  /*22780*/  SHFL.IDX P6, R14, R13, R12, R11 ;  /* 0x0000000c0d0e7389 */ /* 0x00006400000c000b */
[----:B01----:R-:W-:Y:S01]  /*22790*/  ENDCOLLECTIVE ;  /* 0x000000000000791b */ /* 0x003fe20003800000 */
.L_x_856:
        /* <DEDUP_REMOVED lines=17> */
.L_x_857:
[----:B------:R-:W-:Y:S01]  /*228b0*/  @P1 IMAD R8, R5, 0x2, R22 ;  /* 0x0000000205081824 */ /* 0x000fe200078e0216 */
[----:B------:R-:W-:Y:S01]  /*228c0*/  MOV R13, R0 ;  /* 0x00000000000d7202 */ /* 0x000fe20000000f00 */
[----:B------:R-:W-:Y:S02]  /*228d0*/  IMAD.MOV.U32 R12, RZ, RZ, 0x5 ;  /* 0x00000005ff0c7424 */ /* 0x000fe400078e00ff */
[----:B------:R-:W-:-:S07]  /*228e0*/  IMAD.MOV.U32 R3, RZ, RZ, R14 ;  /* 0x000000ffff037224 */ /* 0x000fce00078e000e */
[----:B------:R-:W-:Y:S05]  /*228f0*/  WARPSYNC.COLLECTIVE R15, `(.L_x_858) ;  /* 0x000000000f087348 */ /* 0x000fea0003c00000 */
[----:B------:R0:W1:Y:S02]  /*22900*/  SHFL.IDX P6, R14, R13, R12, R11 ;  /* 0x0000000c0d0e7389 */ /* 0x00006400000c000b */
[----:B01----:R-:W-:Y:S01]  /*22910*/  ENDCOLLECTIVE ;  /* 0x000000000000791b */ /* 0x003fe20003800000 */
.L_x_858:
[----:B------:R-:W-:-:S04]  /*22920*/  @P1 LEA R3, P0, R9, R3, 0x1 ;  /* 0x0000000309031211 */ /* 0x000fc800078008ff */
[----:B------:R-:W-:-:S04]  /*22930*/  @P1 IADD3.X R2, RZ, R2, RZ, P0, !PT ;  /* 0x00000002ff021210 */ /* 0x000fc800007fe4ff */
[----:B------:R-:W-:Y:S01]  /*22940*/  @P1 LOP3.LUT R3, R3, R2, RZ, 0x3c, !PT ;  /* 0x0000000203031212 */ /* 0x000fe200078e3cff */
[----:B------:R-:W-:-:S03]  /*22950*/  IMAD.MOV.U32 R13, RZ, RZ, R4 ;  /* 0x000000ffff0d7224 */ /* 0x000fc600078e0004 */
[----:B------:R-:W-:-:S04]  /*22960*/  @P1 LOP3.LUT R2, R3, R2, RZ, 0x3c, !PT ;  /* 0x0000000203021212 */ /* 0x000fc800078e3cff */
[----:B------:R-:W-:Y:S02]  /*22970*/  @P1 LOP3.LUT R3, R3, R2, RZ, 0x3c, !PT ;  /* 0x0000000203031212 */ /* 0x000fe400078e3cff */
[----:B------:R-:W-:-:S03]  /*22980*/  MOV R0, R14 ;  /* 0x0000000e00007202 */ /* 0x000fc60000000f00 */
[----:B------:R-:W-:Y:S01]  /*22990*/  @!PT LDS RZ, [RZ] ;  /* 0x00000000fffff984 */ /* 0x000fe20000000800 */
[----:B------:R-:W-:Y:S01]  /*229a0*/  @!PT LDS RZ, [RZ] ;  /* 0x00000000fffff984 */ /* 0x000fe20000000800 */
[----:B------:R-:W-:Y:S01]  /*229b0*/  @!PT LDS RZ, [RZ] ;  /* 0x00000000fffff984 */ /* 0x000fe20000000800 */
[----:B------:R0:W-:Y:S04]  /*229c0*/  @P1 LDGSTS.E.BYPASS.LTC128B.128 [R8+0x1a400], desc[UR56][R2.64], !P4 ;  /* 0x1a40000002081fae */ /* 0x0001e8000e101d78 */
[----:B0-----:R-:W-:Y:S05]  /*229d0*/  WARPSYNC.COLLECTIVE R15, `(.L_x_859) ;  /* 0x000000000f087348 */ /* 0x001fea0003c00000 */
[----:B------:R1:W2:Y:S02]  /*229e0*/  SHFL.IDX P6, R14, R13, R12, R11 ;  /* 0x0000000c0d0e7389 */ /* 0x0002a400000c000b */
[----:B012---:R-:W-:Y:S01]  /*229f0*/  ENDCOLLECTIVE ;  /* 0x000000000000791b */ /* 0x007fe20003800000 */
.L_x_859:
[----:B------:R-:W-:Y:S01]  /*22a00*/  @!PT LDS RZ, [RZ] ;  /* 0x00000000fffff984 */ /* 0x000fe20000000800 */
[----:B------:R-:W-:Y:S01]  /*22a10*/  @!PT LDS RZ, [RZ] ;  /* 0x00000000fffff984 */ /* 0x000fe20000000800 */
[----:B------:R-:W-:Y:S01]  /*22a20*/  @!PT LDS RZ, [RZ] ;  /* 0x00000000fffff984 */ /* 0x000fe20000000800 */
[----:B------:R-:W-:Y:S04]  /*22a30*/  @P1 LDGSTS.E.BYPASS.LTC128B.128 [R8+0x1d400], desc[UR56][R2.64+0x80], !P3 ;  /* 0x1d40008002081fae */ /* 0x000fe8000d901d78 */
[----:B------:R0:W-:Y:S02]  /*22a40*/  @P1 LDGSTS.E.BYPASS.LTC128B.128 [R8+0x20400], desc[UR56][R2.64+0x100], !P2 ;  /* 0x2040010002081fae */ /* 0x0001e4000d101d78 */
[----:B0-----:R-:W-:Y:S01]  /*22a50*/  MOV R2, R14 ;  /* 0x0000000e00027202 */ /* 0x001fe20000000f00 */
[----:B------:R-:W-:Y:S06]  /*22a60*/  BRA `(.L_x_860) ;  /* 0xffffffac00f07947 */ /* 0x000fec000383ffff */
.L_x_739:
[----:B------:R-:W-:Y:S01]  /*22a70*/  IMAD.MOV.U32 R13, RZ, RZ, R5 ;  /* 0x000000ffff0d7224 */ /* 0x000fe200078e0005 */
[----:B------:R-:W-:Y:S01]  /*22a80*/  MOV R12, RZ ;  /* 0x000000ff000c7202 */ /* 0x000fe20000000f00 */
[----:B------:R-:W-:Y:S01]  /*22a90*/  IMAD.MOV.U32 R11, RZ, RZ, 0x181f ;  /* 0x0000181fff0b7424 */ /* 0x000fe200078e00ff */
[----:B------:R-:W-:Y:S01]  /*22aa0*/  MOV R15, 0xffffffff ;  /* 0xffffffff000f7802 */ /* 0x000fe20000000f00 */
[----:B-----5:R-:W-:Y:S01]  /*22ab0*/  IMAD R6, R17, R8, RZ ;  /* 0x0000000811067224 */ /* 0x020fe200078e02ff */
[----:B------:R-:W-:-:S07]  /*22ac0*/  IADD3 R4, R10, R4, RZ ;  /* 0x000000040a047210 */ /* 0x000fce0007ffe0ff */
[----:B------:R-:W-:Y:S05]  /*22ad0*/  WARPSYNC.COLLECTIVE R15, `(.L_x_861) ;  /* 0x000000000f087348 */ /* 0x000fea0003c00000 */
[----:B------:R0:W1:Y:S02]  /*22ae0*/  SHFL.IDX P6, R14, R13, R12, R11 ;  /* 0x0000000c0d0e7389 */ /* 0x00006400000c000b */
[----:B01----:R-:W-:Y:S01]  /*22af0*/  ENDCOLLECTIVE ;  /* 0x000000000000791b */ /* 0x003fe20003800000 */
.L_x_861:
[----:B------:R-:W-:Y:S02]  /*22b00*/  ISETP.GE.AND P1, PT, R4, R6, PT ;  /* 0x000000060400720c */ /* 0x000fe40003f26270 */
[----:B------:R-:W-:Y:S01]  /*22b10*/  MOV R13, R0 ;  /* 0x00000000000d7202 */ /* 0x000fe20000000f00 */
[----:B------:R-:W-:-:S10]  /*22b20*/  IMAD.MOV.U32 R2, RZ, RZ, R14 ;  /* 0x000000ffff027224 */ /* 0x000fd400078e000e */
[----:B------:R-:W-:Y:S05]  /*22b30*/  WARPSYNC.COLLECTIVE R15, `(.L_x_862) ;  /* 0x000000000f087348 */ /* 0x000fea0003c00000 */
[----:B------:R0:W1:Y:S02]  /*22b40*/  SHFL.IDX P6, R14, R13, R12, R11 ;  /* 0x0000000c0d0e7389 */ /* 0x00006400000c000b */
[----:B01----:R-:W-:Y:S01]  /*22b50*/  ENDCOLLECTIVE ;  /* 0x000000000000791b */ /* 0x003fe20003800000 */
.L_x_862:
[----:B------:R-:W-:Y:S01]  /*22b60*/  MOV R13, R5 ;  /* 0x00000005000d7202 */ /* 0x000fe20000000f00 */
[----:B------:R-:W-:Y:S02]  /*22b70*/  IMAD.MOV.U32 R12, RZ, RZ, 0x1 ;  /* 0x00000001ff0c7424 */ /* 0x000fe400078e00ff */
[----:B------:R-:W-:-:S07]  /*22b80*/  IMAD.MOV.U32 R3, RZ, RZ, R14 ;  /* 0x000000ffff037224 */ /* 0x000fce00078e000e */
[----:B------:R-:W-:Y:S05]  /*22b90*/  WARPSYNC.COLLECTIVE R15, `(.L_x_863) ;  /* 0x000000000f087348 */ /* 0x000fea0003c00000 */
[----:B------:R0:W1:Y:S02]  /*22ba0*/  SHFL.IDX P6, R14, R13, R12, R11 ;  /* 0x0000000c0d0e7389 */ /* 0x00006400000c000b */
[----:B01----:R-:W-:Y:S01]  /*22bb0*/  ENDCOLLECTIVE ;  /* 0x000000000000791b */ /* 0x003fe20003800000 */
.L_x_863:
[----:B------:R-:W-:-:S05]  /*22bc0*/  @!P1 LEA R7, P4, R9, R3, 0x1 ;  /* 0x0000000309079211 */ /* 0x000fca00078808ff */
[----:B------:R-:W-:Y:S01]  /*22bd0*/  @!P1 IMAD.X R3, RZ, RZ, R2, P4 ;  /* 0x000000ffff039224 */ /* 0x000fe200020e0602 */
[----:B------:R-:W-:Y:S01]  /*22be0*/  @!P1 MOV R2, R7 ;  /* 0x0000000700029202 */ /* 0x000fe20000000f00 */
[----:B------:R-:W-:Y:S02]  /*22bf0*/  VIADD R7, R4, 0x10 ;  /* 0x0000001004077836 */ /* 0x000fe40000000000 */
[----:B------:R-:W-:Y:S02]  /*22c00*/  IMAD.MOV.U32 R13, RZ, RZ, R0 ;  /* 0x000000ffff0d7224 */ /* 0x000fe400078e0000 */
[----:B------:R-:W-:Y:S01]  /*22c10*/  @!PT LDS RZ, [RZ] ;  /* 0x00000000fffff984 */ /* 0x000fe20000000800 */
[----:B------:R-:W-:Y:S01]  /*22c20*/  @!PT LDS RZ, [RZ] ;  /* 0x00000000fffff984 */ /* 0x000fe20000000800 */
[----:B------:R-:W-:Y:S01]  /*22c30*/  @!PT LDS RZ, [RZ] ;  /* 0x00000000fffff984 */ /* 0x000fe20000000800 */
[----:B------:R-:W-:Y:S04]  /*22c40*/  @!P1 LDGSTS.E.BYPASS.LTC128B.128 [R35+0xc400], desc[UR56][R2.64], !P3 ;  /* 0x0c40000002239fae */ /* 0x000fe8000d901d78 */
[----:B------:R-:W-:Y:S04]  /*22c50*/  @!P1 LDGSTS.E.BYPASS.LTC128B.128 [R35+0x10400], desc[UR56][R2.64+0x80], !P2 ;  /* 0x1040008002239fae */ /* 0x000fe8000d101d78 */
[----:B------:R0:W-:Y:S01]  /*22c60*/  @!P1 LDGSTS.E.BYPASS.LTC128B.128 [R35+0x14400], desc[UR56][R2.64+0x100], !P0 ;  /* 0x1440010002239fae */ /* 0x0001e2000c101d78 */
[----:B------:R-:W-:-:S02]  /*22c70*/  ISETP.GE.AND P1, PT, R7, R6, PT ;  /* 0x000000060700720c */ /* 0x000fc40003f26270 */
[----:B0-----:R-:W-:-:S11]  /*22c80*/  MOV R2, R14 ;  /* 0x0000000e00027202 */ /* 0x001fd60000000f00 */
[----:B------:R-:W-:Y:S05]  /*22c90*/  WARPSYNC.COLLECTIVE R15, `(.L_x_864) ;  /* 0x000000000f087348 */ /* 0x000fea0003c00000 */
[----:B------:R0:W1:Y:S02]  /*22ca0*/  SHFL.IDX P6, R14, R13, R12, R11 ;  /* 0x0000000c0d0e7389 */ /* 0x00006400000c000b */
[----:B01----:R-:W-:Y:S01]  /*22cb0*/  ENDCOLLECTIVE ;  /* 0x000000000000791b */ /* 0x003fe20003800000 */
.L_x_864:
[----:B------:R-:W-:Y:S01]  /*22cc0*/  IMAD.MOV.U32 R13, RZ, RZ, R5 ;  /* 0x000000ffff0d7224 */ /* 0x000fe200078e0005 */
[----:B------:R-:W-:Y:S02]  /*22cd0*/  MOV R12, 0x2 ;  /* 0x00000002000c7802 */ /* 0x000fe40000000f00 */
[----:B------:R-:W-:-:S07]  /*22ce0*/  MOV R3, R14 ;  /* 0x0000000e00037202 */ /* 0x000fce0000000f00 */
[----:B------:R-:W-:Y:S05]  /*22cf0*/  WARPSYNC.COLLECTIVE R15, `(.L_x_865) ;  /* 0x000000000f087348 */ /* 0x000fea0003c00000 */
[----:B------:R0:W1:Y:S02]  /*22d00*/  SHFL.IDX P6, R14, R13, R12, R11 ;  /* 0x0000000c0d0e7389 */ /* 0x00006400000c000b */
[----:B01----:R-:W-:Y:S01]  /*22d10*/  ENDCOLLECTIVE ;  /* 0x000000000000791b */ /* 0x003fe20003800000 */
.L_x_865:
[----:B------:R-:W-:-:S05]  /*22d20*/  @!P1 LEA R7, P4, R9, R3, 0x1 ;  /* 0x0000000309079211 */ /* 0x000fca00078808ff */
[----:B------:R-:W-:Y:S01]  /*22d30*/  @!P1 IMAD.X R8, RZ, RZ, R2, P4 ;  /* 0x000000ffff089224 */ /* 0x000fe200020e0602 */
[----:B------:R-:W-:Y:S02]  /*22d40*/  @!P1 MOV R2, R7 ;  /* 0x0000000700029202 */ /* 0x000fe40000000f00 */
[----:B------:R-:W-:Y:S01]  /*22d50*/  IADD3 R7, R4, 0x20, RZ ;  /* 0x0000002004077810 */ /* 0x000fe20007ffe0ff */
[----:B------:R-:W-:Y:S01]  /*22d60*/  @!P1 IMAD.MOV.U32 R3, RZ, RZ, R8 ;  /* 0x000000ffff039224 */ /* 0x000fe200078e0008 */
[----:B------:R-:W-:-:S04]  /*22d70*/  MOV R13, R0 ;  /* 0x00000000000d7202 */ /* 0x000fc80000000f00 */
[----:B------:R-:W-:Y:S01]  /*22d80*/  @!PT LDS RZ, [RZ] ;  /* 0x00000000fffff984 */ /* 0x000fe20000000800 */
[----:B------:R-:W-:Y:S01]  /*22d90*/  @!PT LDS RZ, [RZ] ;  /* 0x00000000fffff984 */ /* 0x000fe20000000800 */
[----:B------:R-:W-:Y:S01]  /*22da0*/  @!PT LDS RZ, [RZ] ;  /* 0x00000000fffff984 */ /* 0x000fe20000000800 */
[----:B------:R-:W-:Y:S04]  /*22db0*/  @!P1 LDGSTS.E.BYPASS.LTC128B.128 [R35+0xcc00], desc[UR56][R2.64], !P3 ;  /* 0x0cc0000002239fae */ /* 0x000fe8000d901d78 */
[----:B------:R-:W-:Y:S04]  /*22dc0*/  @!P1 LDGSTS.E.BYPASS.LTC128B.128 [R35+0x10c00], desc[UR56][R2.64+0x80], !P2 ;  /* 0x10c0008002239fae */ /* 0x000fe8000d101d78 */
[----:B------:R0:W-:Y:S01]  /*22dd0*/  @!P1 LDGSTS.E.BYPASS.LTC128B.128 [R35+0x14c00], desc[UR56][R2.64+0x100], !P0 ;  /* 0x14c0010002239fae */ /* 0x0001e2000c101d78 */
[----:B------:R-:W-:Y:S01]  /*22de0*/  ISETP.GE.AND P1, PT, R7, R6, PT ;  /* 0x000000060700720c */ /* 0x000fe20003f26270 */
[----:B0-----:R-:W-:-:S12]  /*22df0*/  IMAD.MOV.U32 R2, RZ, RZ, R14 ;  /* 0x000000ffff027224 */ /* 0x001fd800078e000e */
[----:B------:R-:W-:Y:S05]  /*22e00*/  WARPSYNC.COLLECTIVE R15, `(.L_x_866) ;  /* 0x000000000f087348 */ /* 0x000fea0003c00000 */
[----:B------:R0:W1:Y:S02]  /*22e10*/  SHFL.IDX P6, R14, R13, R12, R11 ;  /* 0x0000000c0d0e7389 */ /* 0x00006400000c000b */
[----:B01----:R-:W-:Y:S01]  /*22e20*/  ENDCOLLECTIVE ;  /* 0x000000000000791b */ /* 0x003fe20003800000 */
.L_x_866:
[----:B------:R-:W-:Y:S01]  /*22e30*/  MOV R13, R5 ;  /* 0x00000005000d7202 */ /* 0x000fe20000000f00 */
[----:B------:R-:W-:Y:S02]  /*22e40*/  IMAD.MOV.U32 R12, RZ, RZ, 0x3 ;  /* 0x00000003ff0c7424 */ /* 0x000fe400078e00ff */
[----:B------:R-:W-:-:S07]  /*22e50*/  IMAD.MOV.U32 R3, RZ, RZ, R14 ;  /* 0x000000ffff037224 */ /* 0x000fce00078e000e */
[----:B------:R-:W-:Y:S05]  /*22e60*/  WARPSYNC.COLLECTIVE R15, `(.L_x_867) ;  /* 0x000000000f087348 */ /* 0x000fea0003c00000 */
[----:B------:R0:W1:Y:S02]  /*22e70*/  SHFL.IDX P6, R14, R13, R12, R11 ;  /* 0x0000000c0d0e7389 */ /* 0x00006400000c000b */
[----:B01----:R-:W-:Y:S01]  /*22e80*/  ENDCOLLECTIVE ;  /* 0x000000000000791b */ /* 0x003fe20003800000 */
.L_x_867:
[----:B------:R-:W-:-:S04]  /*22e90*/  @!P1 LEA R7, P4, R9, R3, 0x1 ;  /* 0x0000000309079211 */ /* 0x000fc800078808ff */
[----:B------:R-:W-:Y:S01]  /*22ea0*/  @!P1 IADD3.X R8, RZ, R2, RZ, P4, !PT ;  /* 0x00000002ff089210 */ /* 0x000fe200027fe4ff */
[----:B------:R-:W-:Y:S02]  /*22eb0*/  @!P1 IMAD.MOV.U32 R2, RZ, RZ, R7 ;  /* 0x000000ffff029224 */ /* 0x000fe400078e0007 */
[----:B------:R-:W-:Y:S01]  /*22ec0*/  VIADD R7, R4, 0x30 ;  /* 0x0000003004077836 */ /* 0x000fe20000000000 */
[----:B------:R-:W-:Y:S01]  /*22ed0*/  @!P1 MOV R3, R8 ;  /* 0x0000000800039202 */ /* 0x000fe20000000f00 */
[----:B------:R-:W-:-:S04]  /*22ee0*/  IMAD.MOV.U32 R13, RZ, RZ, R0 ;  /* 0x000000ffff0d7224 */ /* 0x000fc800078e0000 */
[----:B------:R-:W-:Y:S01]  /*22ef0*/  @!PT LDS RZ, [RZ] ;  /* 0x00000000fffff984 */ /* 0x000fe20000000800 */
[----:B------:R-:W-:Y:S01]  /*22f00*/  @!PT LDS RZ, [RZ] ;  /* 0x00000000fffff984 */ /* 0x000fe20000000800 */
[----:B------:R-:W-:Y:S01]  /*22f10*/  @!PT LDS RZ, [RZ] ;  /* 0x00000000fffff984 */ /* 0x000fe20000000800 */
[----:B------:R-:W-:Y:S04]  /*22f20*/  @!P1 LDGSTS.E.BYPASS.LTC128B.128 [R35+0xd400], desc[UR56][R2.64], !P3 ;  /* 0x0d40000002239fae */ /* 0x000fe8000d901d78 */
[----:B------:R-:W-:Y:S04]  /*22f30*/  @!P1 LDGSTS.E.BYPASS.LTC128B.128 [R35+0x11400], desc[UR56][R2.64+0x80], !P2 ;  /* 0x1140008002239fae */ /* 0x000fe8000d101d78 */
[----:B------:R0:W-:Y:S01]  /*22f40*/  @!P1 LDGSTS.E.BYPASS.LTC128B.128 [R35+0x15400], desc[UR56][R2.64+0x100], !P0 ;  /* 0x1540010002239fae */ /* 0x0001e2000c101d78 */
[----:B------:R-:W-:Y:S02]  /*22f50*/  ISETP.GE.AND P1, PT, R7, R6, PT ;  /* 0x000000060700720c */ /* 0x000fe40003f26270 */
[----:B0-----:R-:W-:-:S11]  /*22f60*/  MOV R2, R14 ;  /* 0x0000000e00027202 */ /* 0x001fd60000000f00 */
[----:B------:R-:W-:Y:S05]  /*22f70*/  WARPSYNC.COLLECTIVE R15, `(.L_x_868) ;  /* 0x000000000f087348 */ /* 0x000fea0003c00000 */
[----:B------:R0:W1:Y:S02]  /*22f80*/  SHFL.IDX P6, R14, R13, R12, R11 ;  /* 0x0000000c0d0e7389 */ /* 0x00006400000c000b */
[----:B01----:R-:W-:Y:S01]  /*22f90*/  ENDCOLLECTIVE ;  /* 0x000000000000791b */ /* 0x003fe20003800000 */
.L_x_868:
[----:B------:R-:W-:Y:S01]  /*22fa0*/  IMAD.MOV.U32 R13, RZ, RZ, R5 ;  /* 0x000000ffff0d7224 */ /* 0x000fe200078e0005 */
[----:B------:R-:W-:Y:S02]  /*22fb0*/  MOV R12, 0x4 ;  /* 0x00000004000c7802 */ /* 0x000fe40000000f00 */
[----:B------:R-:W-:-:S07]  /*22fc0*/  MOV R3, R14 ;  /* 0x0000000e00037202 */ /* 0x000fce0000000f00 */
[----:B------:R-:W-:Y:S05]  /*22fd0*/  WARPSYNC.COLLECTIVE R15, `(.L_x_869) ;  /* 0x000000000f087348 */ /* 0x000fea0003c00000 */
[----:B------:R0:W1:Y:S02]  /*22fe0*/  SHFL.IDX P6, R14, R13, R12, R11 ;  /* 0x0000000c0d0e7389 */ /* 0x00006400000c000b */
[----:B01----:R-:W-:Y:S01]  /*22ff0*/  ENDCOLLECTIVE ;  /* 0x000000000000791b */ /* 0x003fe20003800000 */
.L_x_869:
        /* <DEDUP_REMOVED lines=17> */
.L_x_870:
[----:B------:R-:W-:Y:S01]  /*23110*/  MOV R13, R5 ;  /* 0x00000005000d7202 */ /* 0x000fe20000000f00 */
[----:B------:R-:W-:Y:S02]  /*23120*/  IMAD.MOV.U32 R12, RZ, RZ, 0x5 ;  /* 0x00000005ff0c7424 */ /* 0x000fe400078e00ff */
[----:B------:R-:W-:-:S07]  /*23130*/  IMAD.MOV.U32 R3, RZ, RZ, R14 ;  /* 0x000000ffff037224 */ /* 0x000fce00078e000e */
[----:B------:R-:W-:Y:S05]  /*23140*/  WARPSYNC.COLLECTIVE R15, `(.L_x_871) ;  /* 0x000000000f087348 */ /* 0x000fea0003c00000 */
[----:B------:R0:W1:Y:S02]  /*23150*/  SHFL.IDX P6, R14, R13, R12, R11 ;  /* 0x0000000c0d0e7389 */ /* 0x00006400000c000b */
[----:B01----:R-:W-:Y:S01]  /*23160*/  ENDCOLLECTIVE ;  /* 0x000000000000791b */ /* 0x003fe20003800000 */
.L_x_871:
        /* <DEDUP_REMOVED lines=17> */
.L_x_872:
[----:B------:R-:W-:Y:S01]  /*23280*/  IMAD.MOV.U32 R13, RZ, RZ, R5 ;  /* 0x000000ffff0d7224 */ /* 0x000fe200078e0005 */
[----:B------:R-:W-:Y:S02]  /*23290*/  MOV R12, 0x6 ;  /* 0x00000006000c7802 */ /* 0x000fe40000000f00 */
[----:B------:R-:W-:-:S07]  /*232a0*/  MOV R3, R14 ;  /* 0x0000000e00037202 */ /* 0x000fce0000000f00 */
[----:B------:R-:W-:Y:S05]  /*232b0*/  WARPSYNC.COLLECTIVE R15, `(.L_x_873) ;  /* 0x000000000f087348 */ /* 0x000fea0003c00000 */
[----:B------:R0:W1:Y:S02]  /*232c0*/  SHFL.IDX P6, R14, R13, R12, R11 ;  /* 0x0000000c0d0e7389 */ /* 0x00006400000c000b */
[----:B01----:R-:W-:Y:S01]  /*232d0*/  ENDCOLLECTIVE ;  /* 0x000000000000791b */ /* 0x003fe20003800000 */
.L_x_873:
        /* <DEDUP_REMOVED lines=17> */
.L_x_874:
[----:B------:R-:W-:Y:S01]  /*233f0*/  IMAD.MOV.U32 R13, RZ, RZ, R5 ;  /* 0x000000ffff0d7224 */ /* 0x000fe200078e0005 */
[----:B------:R-:W-:Y:S01]  /*23400*/  MOV R12, 0x7 ;  /* 0x00000007000c7802 */ /* 0x000fe20000000f00 */
[----:B------:R-:W-:-:S07]  /*23410*/  IMAD.MOV.U32 R3, RZ, RZ, R14 ;  /* 0x000000ffff037224 */ /* 0x000fce00078e000e */
[----:B------:R-:W-:Y:S05]  /*23420*/  WARPSYNC.COLLECTIVE R15, `(.L_x_875) ;  /* 0x000000000f087348 */ /* 0x000fea0003c00000 */
[----:B------:R0:W1:Y:S02]  /*23430*/  SHFL.IDX P6, R14, R13, R12, R11 ;  /* 0x0000000c0d0e7389 */ /* 0x00006400000c000b */
[----:B01----:R-:W-:Y:S01]  /*23440*/  ENDCOLLECTIVE ;  /* 0x000000000000791b */ /* 0x003fe20003800000 */
.L_x_875:
[----:B------:R-:W-:-:S04]  /*23450*/  @!P1 LEA R7, P4, R9, R3, 0x1 ;  /* 0x0000000309079211 */ /* 0x000fc800078808ff */
[----:B------:R-:W-:Y:S01]  /*23460*/  @!P1 IADD3.X R8, RZ, R2, RZ, P4, !PT ;  /* 0x00000002ff089210 */ /* 0x000fe200027fe4ff */
[----:B------:R-:W-:-:S03]  /*23470*/  @!P1 IMAD.MOV.U32 R2, RZ, RZ, R7 ;  /* 0x000000ffff029224 */ /* 0x000fc600078e0007 */
[----:B------:R-:W-:Y:S02]  /*23480*/  @!P1 MOV R3, R8 ;  /* 0x0000000800039202 */ /* 0x000fe40000000f00 */
[----:B------:R-:W-:-:S03]  /*23490*/  MOV R13, R0 ;  /* 0x00000000000d7202 */ /* 0x000fc60000000f00 */
[----:B------:R-:W-:Y:S01]  /*234a0*/  @!PT LDS RZ, [RZ] ;  /* 0x00000000fffff984 */ /* 0x000fe20000000800 */
[----:B------:R-:W-:Y:S01]  /*234b0*/  @!PT LDS RZ, [RZ] ;  /* 0x00000000fffff984 */ /* 0x000fe20000000800 */
[----:B------:R-:W-:Y:S01]  /*234c0*/  @!PT LDS RZ, [RZ] ;  /* 0x00000000fffff984 */ /* 0x000fe20000000800 */
[----:B------:R0:W-:Y:S04]  /*234d0*/  @!P1 LDGSTS.E.BYPASS.LTC128B.128 [R35+0xf400], desc[UR56][R2.64], !P3 ;  /* 0x0f40000002239fae */ /* 0x0001e8000d901d78 */
[----:B------:R0:W-:Y:S01]  /*234e0*/  @!P1 LDGSTS.E.BYPASS.LTC128B.128 [R35+0x13400], desc[UR56][R2.64+0x80], !P2 ;  /* 0x1340008002239fae */ /* 0x0001e2000d101d78 */
[----:B------:R-:W-:-:S03]  /*234f0*/  IMAD.MOV.U32 R5, RZ, RZ, R14 ;  /* 0x000000ffff057224 */ /* 0x000fc600078e000e */
[----:B------:R0:W-:Y:S04]  /*23500*/  @!P1 LDGSTS.E.BYPASS.LTC128B.128 [R35+0x17400], desc[UR56][R2.64+0x100], !P0 ;  /* 0x1740010002239fae */ /* 0x0001e8000c101d78 */
[----:B0-----:R-:W-:Y:S05]  /*23510*/  WARPSYNC.COLLECTIVE R15, `(.L_x_876) ;  /* 0x000000000f087348 */ /* 0x001fea0003c00000 */
[----:B------:R1:W2:Y:S02]  /*23520*/  SHFL.IDX P6, R14, R13, R12, R11 ;  /* 0x0000000c0d0e7389 */ /* 0x0002a400000c000b */
[----:B012---:R-:W-:Y:S01]  /*23530*/  ENDCOLLECTIVE ;  /* 0x000000000000791b */ /* 0x007fe20003800000 */
.L_x_876:
[----:B------:R-:W-:Y:S05]  /*23540*/  BRA `(.L_x_877) ;  /* 0xffffffb0005c7947 */ /* 0x000fea000383ffff */
.L_x_744:
[----:B0-----:R0:W1:Y:S02]  /*23550*/  SYNCS.PHASECHK.TRANS64.TRYWAIT P0, [R22+URZ+0x2a820], R3 ;  /* 0x02a82003160075a7 */ /* 0x001064000800017f */
[----:B-1----:R-:W-:Y:S05]  /*23560*/  @!P0 NANOSLEEP.SYNCS 0x989680 ;  /* 0x009896800000895d */ /* 0x002fea0003900000 */
[----:B------:R-:W1:Y:S02]  /*23570*/  @!P0 SYNCS.PHASECHK.TRANS64 P0, [R22+URZ+0x2a820], R3 ;  /* 0x02a82003160085a7 */ /* 0x000e64000800007f */
[----:B-1----:R-:W-:Y:S05]  /*23580*/  @!P0 BRA `(.L_x_744) ;  /* 0xfffffffc00f08947 */ /* 0x002fea000383ffff */
[----:B------:R-:W-:Y:S05]  /*23590*/  BRA `(.L_x_878) ;  /* 0xffffffb000d47947 */ /* 0x000fea000383ffff */
.L_x_749:
[----:B0-----:R0:W1:Y:S02]  /*235a0*/  SYNCS.PHASECHK.TRANS64.TRYWAIT P0, [R6+URZ+0x2a840], R3 ;  /* 0x02a84003060075a7 */ /* 0x001064000800017f */
[----:B-1----:R-:W-:Y:S05]  /*235b0*/  @!P0 NANOSLEEP.SYNCS 0x989680 ;  /* 0x009896800000895d */ /* 0x002fea0003900000 */
[----:B------:R-:W1:Y:S02]  /*235c0*/  @!P0 SYNCS.PHASECHK.TRANS64 P0, [R6+URZ+0x2a840], R3 ;  /* 0x02a84003060085a7 */ /* 0x000e64000800007f */
[----:B-1----:R-:W-:Y:S05]  /*235d0*/  @!P0 BRA `(.L_x_749) ;  /* 0xfffffffc00f08947 */ /* 0x002fea000383ffff */
[----:B------:R-:W-:Y:S05]  /*235e0*/  BRA `(.L_x_879) ;  /* 0xffffffb400987947 */ /* 0x000fea000383ffff */
.L_x_750:
[----:B------:R-:W-:Y:S01]  /*235f0*/  BSSY B1, `(.L_x_880) ;  /* 0x0000008000017945 */ /* 0x000fe20003800000 */
[----:B------:R-:W-:Y:S01]  /*23600*/  IMAD.MOV.U32 R13, RZ, RZ, R5 ;  /* 0x000000ffff0d7224 */ /* 0x000fe200078e0005 */
[----:B------:R-:W-:Y:S01]  /*23610*/  MOV R12, RZ ;  /* 0x000000ff000c7202 */ /* 0x000fe20000000f00 */
[----:B------:R-:W-:Y:S01]  /*23620*/  IMAD.MOV.U32 R11, RZ, RZ, 0x181f ;  /* 0x0000181fff0b7424 */ /* 0x000fe200078e00ff */
[----:B------:R-:W-:-:S07]  /*23630*/  MOV R15, 0xffffffff ;  /* 0xffffffff000f7802 */ /* 0x000fce0000000f00 */
[----:B------:R-:W-:Y:S05]  /*23640*/  WARPSYNC.COLLECTIVE R15, `(.L_x_881) ;  /* 0x000000000f087348 */ /* 0x000fea0003c00000 */
[----:B------:R0:W1:Y:S02]  /*23650*/  SHFL.IDX P6, R14, R13, R12, R11 ;  /* 0x0000000c0d0e7389 */ /* 0x00006400000c000b */
[----:B01----:R-:W-:Y:S01]  /*23660*/  ENDCOLLECTIVE ;  /* 0x000000000000791b */ /* 0x003fe20003800000 */
.L_x_881:
[----:B------:R-:W-:Y:S05]  /*23670*/  BSYNC B1 ;  /* 0x0000000000017941 */ /* 0x000fea0003800000 */
.L_x_880:
[----:B------:R-:W0:Y:S01]  /*23680*/  S2R R34, SR_TID.X ;  /* 0x0000000000227919 */ /* 0x000e220000002100 */
[----:B------:R-:W-:Y:S01]  /*23690*/  MOV R13, R9 ;  /* 0x00000009000d7202 */ /* 0x000fe20000000f00 */
[----:B------:R-:W-:Y:S01]  /*236a0*/  IMAD.MOV.U32 R12, RZ, RZ, RZ ;  /* 0x000000ffff0c7224 */ /* 0x000fe200078e00ff */
[----:B------:R-:W-:Y:S01]  /*236b0*/  MOV R11, 0x181f ;  /* 0x0000181f000b7802 */ /* 0x000fe20000000f00 */
[----:B------:R-:W-:Y:S01]  /*236c0*/  IMAD.MOV.U32 R3, RZ, RZ, R14 ;  /* 0x000000ffff037224 */ /* 0x000fe200078e000e */
[----:B------:R-:W-:Y:S02]  /*236d0*/  MOV R15, 0xffffffff ;  /* 0xffffffff000f7802 */ /* 0x000fe40000000f00 */
[----:B------:R-:W-:-:S07]  /*236e0*/  LEA R4, R4, R22, 0x1 ;  /* 0x0000001604047211 */ /* 0x000fce00078e08ff */
[----:B0-----:R-:W-:Y:S05]  /*236f0*/  WARPSYNC.COLLECTIVE R15, `(.L_x_882) ;  /* 0x000000000f087348 */ /* 0x001fea0003c00000 */
[----:B------:R1:W2:Y:S02]  /*23700*/  SHFL.IDX P6, R14, R13, R12, R11 ;  /* 0x0000000c0d0e7389 */ /* 0x0002a400000c000b */
[----:B012---:R-:W-:Y:S01]  /*23710*/  ENDCOLLECTIVE ;  /* 0x000000000000791b */ /* 0x007fe20003800000 */
.L_x_882:
[----:B------:R-:W-:Y:S01]  /*23720*/  IMAD.MOV.U32 R13, RZ, RZ, R5 ;  /* 0x000000ffff0d7224 */ /* 0x000fe200078e0005 */
[----:B------:R-:W-:Y:S01]  /*23730*/  MOV R12, 0x1 ;  /* 0x00000001000c7802 */ /* 0x000fe20000000f00 */
[----:B------:R-:W-:Y:S02]  /*23740*/  IMAD.SHL.U32 R34, R34, 0x8, RZ ;  /* 0x0000000822227824 */ /* 0x000fe400078e00ff */
[----:B------:R-:W-:-:S07]  /*23750*/  IMAD.MOV.U32 R2, RZ, RZ, R14 ;  /* 0x000000ffff027224 */ /* 0x000fce00078e000e */
[----:B------:R-:W-:Y:S05]  /*23760*/  WARPSYNC.COLLECTIVE R15, `(.L_x_883) ;  /* 0x000000000f087348 */ /* 0x000fea0003c00000 */
[----:B------:R0:W1:Y:S02]  /*23770*/  SHFL.IDX P6, R14, R13, R12, R11 ;  /* 0x0000000c0d0e7389 */ /* 0x00006400000c000b */
[----:B01----:R-:W-:Y:S01]  /*23780*/  ENDCOLLECTIVE ;  /* 0x000000000000791b */ /* 0x003fe20003800000 */
.L_x_883:
[----:B------:R-:W-:-:S04]  /*23790*/  LOP3.LUT R34, R34, 0x38, RZ, 0xc0, !PT ;  /* 0x0000003822227812 */ /* 0x000fc800078ec0ff */
[----:B------:R-:W-:-:S04]  /*237a0*/  SHF.L.U32 R0, R34, 0x1, RZ ;  /* 0x0000000122007819 */ /* 0x000fc800000006ff */
[----:B------:R-:W-:-:S05]  /*237b0*/  IADD3 R2, P0, R2, R0, RZ ;  /* 0x0000000002027210 */ /* 0x000fca0007f1e0ff */
[----:B------:R-:W-:Y:S01]  /*237c0*/  IMAD.X R3, RZ, RZ, R3, P0 ;  /* 0x000000ffff037224 */ /* 0x000fe200000e0603 */
[----:B------:R-:W-:-:S04]  /*237d0*/  MOV R13, R9 ;  /* 0x00000009000d7202 */ /* 0x000fc80000000f00 */
        /* <DEDUP_REMOVED lines=10> */
.L_x_884:
[----:B------:R-:W-:Y:S01]  /*23880*/  IMAD.MOV.U32 R13, RZ, RZ, R5 ;  /* 0x000000ffff0d7224 */ /* 0x000fe200078e0005 */
[----:B------:R-:W-:Y:S01]  /*23890*/  MOV R12, 0x2 ;  /* 0x00000002000c7802 */ /* 0x000fe20000000f00 */
[----:B------:R-:W-:-:S07]  /*238a0*/  IMAD.MOV.U32 R2, RZ, RZ, R14 ;  /* 0x000000ffff027224 */ /* 0x000fce00078e000e */
[----:B------:R-:W-:Y:S05]  /*238b0*/  WARPSYNC.COLLECTIVE R15, `(.L_x_885) ;  /* 0x000000000f087348 */ /* 0x000fea0003c00000 */
[----:B------:R0:W1:Y:S02]  /*238c0*/  SHFL.IDX P6, R14, R13, R12, R11 ;  /* 0x0000000c0d0e7389 */ /* 0x00006400000c000b */
[----:B01----:R-:W-:Y:S01]  /*238d0*/  ENDCOLLECTIVE ;  /* 0x000000000000791b */ /* 0x003fe20003800000 */
.L_x_885:
[----:B------:R-:W-:-:S04]  /*238e0*/  IADD3 R2, P0, R2, R0, RZ ;  /* 0x0000000002027210 */ /* 0x000fc80007f1e0ff */
[----:B------:R-:W-:-:S05]  /*238f0*/  IADD3.X R3, RZ, R3, RZ, P0, !PT ;  /* 0x00000003ff037210 */ /* 0x000fca00007fe4ff */
[----:B------:R-:W-:Y:S01]  /*23900*/  @!PT LDS RZ, [RZ] ;  /* 0x00000000fffff984 */ /* 0x000fe20000000800 */
[----:B------:R-:W-:Y:S01]  /*23910*/  @!PT LDS RZ, [RZ] ;  /* 0x00000000fffff984 */ /* 0x000fe20000000800 */
[----:B------:R-:W-:Y:S01]  /*23920*/  @!PT LDS RZ, [RZ] ;  /* 0x00000000fffff984 */ /* 0x000fe20000000800 */
[----:B------:R0:W-:Y:S01]  /*23930*/  LDGSTS.E.BYPASS.LTC128B.128 [R4+0x18c00], desc[UR56][R2.64], !P3 ;  /* 0x18c0000002047fae */ /* 0x0001e2000d901d78 */
[----:B------:R-:W-:-:S03]  /*23940*/  MOV R13, R9 ;  /* 0x00000009000d7202 */ /* 0x000fc60000000f00 */
[----:B------:R0:W-:Y:S04]  /*23950*/  LDGSTS.E.BYPASS.LTC128B.128 [R4+0x1bc00], desc[UR56][R2.64+0x80], !P2 ;  /* 0x1bc0008002047fae */ /* 0x0001e8000d101d78 */
[----:B------:R0:W-:Y:S01]  /*23960*/  LDGSTS.E.BYPASS.LTC128B.128 [R4+0x1ec00], desc[UR56][R2.64+0x100], !P1 ;  /* 0x1ec0010002047fae */ /* 0x0001e2000c901d78 */
[----:B------:R-:W-:-:S07]  /*23970*/  IMAD.MOV.U32 R34, RZ, RZ, R14 ;  /* 0x000000ffff227224 */ /* 0x000fce00078e000e */
[----:B0-----:R-:W-:Y:S05]  /*23980*/  WARPSYNC.COLLECTIVE R15, `(.L_x_886) ;  /* 0x000000000f087348 */ /* 0x001fea0003c00000 */
[----:B------:R1:W2:Y:S02]  /*23990*/  SHFL.IDX P6, R14, R13, R12, R11 ;  /* 0x0000000c0d0e7389 */ /* 0x0002a400000c000b */
[----:B012---:R-:W-:Y:S01]  /*239a0*/  ENDCOLLECTIVE ;  /* 0x000000000000791b */ /* 0x007fe20003800000 */
.L_x_886:
[----:B------:R-:W-:Y:S01]  /*239b0*/  IMAD.MOV.U32 R13, RZ, RZ, R5 ;  /* 0x000000ffff0d7224 */ /* 0x000fe200078e0005 */
[----:B------:R-:W-:Y:S01]  /*239c0*/  MOV R12, 0x3 ;  /* 0x00000003000c7802 */ /* 0x000fe20000000f00 */
[----:B------:R-:W-:-:S07]  /*239d0*/  IMAD.MOV.U32 R2, RZ, RZ, R14 ;  /* 0x000000ffff027224 */ /* 0x000fce00078e000e */
[----:B------:R-:W-:Y:S05]  /*239e0*/  WARPSYNC.COLLECTIVE R15, `(.L_x_887) ;  /* 0x000000000f087348 */ /* 0x000fea0003c00000 */
[----:B------:R0:W1:Y:S02]  /*239f0*/  SHFL.IDX P6, R14, R13, R12, R11 ;  /* 0x0000000c0d0e7389 */ /* 0x00006400000c000b */
[----:B01----:R-:W-:Y:S01]  /*23a00*/  ENDCOLLECTIVE ;  /* 0x000000000000791b */ /* 0x003fe20003800000 */
.L_x_887:
        /* <DEDUP_REMOVED lines=13> */
.L_x_888:
[----:B------:R-:W-:Y:S01]  /*23ae0*/  IMAD.MOV.U32 R13, RZ, RZ, R5 ;  /* 0x000000ffff0d7224 */ /* 0x000fe200078e0005 */
[----:B------:R-:W-:Y:S01]  /*23af0*/  MOV R12, 0x4 ;  /* 0x00000004000c7802 */ /* 0x000fe20000000f00 */
[----:B------:R-:W-:-:S07]  /*23b00*/  IMAD.MOV.U32 R2, RZ, RZ, R14 ;  /* 0x000000ffff027224 */ /* 0x000fce00078e000e */
[----:B------:R-:W-:Y:S05]  /*23b10*/  WARPSYNC.COLLECTIVE R15, `(.L_x_889) ;  /* 0x000000000f087348 */ /* 0x000fea0003c00000 */
[----:B------:R0:W1:Y:S02]  /*23b20*/  SHFL.IDX P6, R14, R13, R12, R11 ;  /* 0x0000000c0d0e7389 */ /* 0x00006400000c000b */
[----:B01----:R-:W-:Y:S01]  /*23b30*/  ENDCOLLECTIVE ;  /* 0x000000000000791b */ /* 0x003fe20003800000 */
.L_x_889:
        /* <DEDUP_REMOVED lines=13> */
.L_x_890:
[----:B------:R-:W-:Y:S01]  /*23c10*/  IMAD.MOV.U32 R13, RZ, RZ, R5 ;  /* 0x000000ffff0d7224 */ /* 0x000fe200078e0005 */
[----:B------:R-:W-:Y:S01]  /*23c20*/  MOV R12, 0x5 ;  /* 0x00000005000c7802 */ /* 0x000fe20000000f00 */
[----:B------:R-:W-:-:S07]  /*23c30*/  IMAD.MOV.U32 R2, RZ, RZ, R14 ;  /* 0x000000ffff027224 */ /* 0x000fce00078e000e */
[----:B------:R-:W-:Y:S05]  /*23c40*/  WARPSYNC.COLLECTIVE R15, `(.L_x_891) ;  /* 0x000000000f087348 */ /* 0x000fea0003c00000 */
[----:B------:R0:W1:Y:S02]  /*23c50*/  SHFL.IDX P6, R14, R13, R12, R11 ;  /* 0x0000000c0d0e7389 */ /* 0x00006400000c000b */
[----:B01----:R-:W-:Y:S01]  /*23c60*/  ENDCOLLECTIVE ;  /* 0x000000000000791b */ /* 0x003fe20003800000 */
.L_x_891:
        /* <DEDUP_REMOVED lines=13> */
.L_x_892:
[----:B------:R-:W-:Y:S01]  /*23d40*/  IMAD.MOV.U32 R2, RZ, RZ, R14 ;  /* 0x000000ffff027224 */ /* 0x000fe200078e000e */
[----:B------:R-:W-:Y:S06]  /*23d50*/  BRA `(.L_x_893) ;  /* 0xffffffb000cc7947 */ /* 0x000fec000383ffff */
.L_x_755:
[----:B0-----:R0:W2:Y:S02]  /*23d60*/  SYNCS.PHASECHK.TRANS64.TRYWAIT P0, [R5+URZ+0x2a860], R2 ;  /* 0x02a86002050075a7 */ /* 0x0010a4000800017f */
[----:B--2---:R-:W-:Y:S05]  /*23d70*/  @!P0 NANOSLEEP.SYNCS 0x989680 ;  /* 0x009896800000895d */ /* 0x004fea0003900000 */
[----:B------:R-:W2:Y:S02]  /*23d80*/  @!P0 SYNCS.PHASECHK.TRANS64 P0, [R5+URZ+0x2a860], R2 ;  /* 0x02a86002050085a7 */ /* 0x000ea4000800007f */
[----:B--2---:R-:W-:Y:S05]  /*23d90*/  @!P0 BRA `(.L_x_755) ;  /* 0xfffffffc00f08947 */ /* 0x004fea000383ffff */
[----:B------:R-:W-:Y:S05]  /*23da0*/  BRA `(.L_x_894) ;  /* 0xffffffb4002c7947 */ /* 0x000fea000383ffff */
.L_x_756:
        /* <DEDUP_REMOVED lines=8> */
.L_x_896:
[----:B------:R-:W-:Y:S05]  /*23e30*/  BSYNC B1 ;  /* 0x0000000000017941 */ /* 0x000fea0003800000 */
.L_x_895:
[----:B------:R-:W-:Y:S01]  /*23e40*/  IMAD.MOV.U32 R13, RZ, RZ, R23 ;  /* 0x000000ffff0d7224 */ /* 0x000fe200078e0017 */
[----:B------:R-:W-:Y:S01]  /*23e50*/  MOV R12, RZ ;  /* 0x000000ff000c7202 */ /* 0x000fe20000000f00 */
[----:B------:R-:W-:Y:S01]  /*23e60*/  IMAD.MOV.U32 R11, RZ, RZ, 0x181f ;  /* 0x0000181fff0b7424 */ /* 0x000fe200078e00ff */
[----:B------:R-:W-:Y:S01]  /*23e70*/  MOV R15, 0xffffffff ;  /* 0xffffffff000f7802 */ /* 0x000fe20000000f00 */
[----:B------:R-:W-:Y:S01]  /*23e80*/  IMAD R4, R4, 0x2, R22 ;  /* 0x0000000204047824 */ /* 0x000fe200078e0216 */
[----:B------:R-:W-:-:S07]  /*23e90*/  MOV R3, R14 ;  /* 0x0000000e00037202 */ /* 0x000fce0000000f00 */
[----:B------:R-:W-:Y:S05]  /*23ea0*/  WARPSYNC.COLLECTIVE R15, `(.L_x_897) ;  /* 0x000000000f087348 */ /* 0x000fea0003c00000 */
[----:B------:R0:W1:Y:S02]  /*23eb0*/  SHFL.IDX P6, R14, R13, R12, R11 ;  /* 0x0000000c0d0e7389 */ /* 0x00006400000c000b */
[----:B01----:R-:W-:Y:S01]  /*23ec0*/  ENDCOLLECTIVE ;  /* 0x000000000000791b */ /* 0x003fe20003800000 */
.L_x_897:
[----:B------:R-:W-:Y:S01]  /*23ed0*/  MOV R13, R24 ;  /* 0x00000018000d7202 */ /* 0x000fe20000000f00 */
[----:B------:R-:W-:Y:S02]  /*23ee0*/  IMAD.MOV.U32 R12, RZ, RZ, 0x1 ;  /* 0x00000001ff0c7424 */ /* 0x000fe400078e00ff */
[----:B------:R-:W-:-:S07]  /*23ef0*/  IMAD.MOV.U32 R2, RZ, RZ, R14 ;  /* 0x000000ffff027224 */ /* 0x000fce00078e000e */
[----:B------:R-:W-:Y:S05]  /*23f00*/  WARPSYNC.COLLECTIVE R15, `(.L_x_898) ;  /* 0x000000000f087348 */ /* 0x000fea0003c00000 */
[----:B------:R0:W1:Y:S02]  /*23f10*/  SHFL.IDX P6, R14, R13, R12, R11 ;  /* 0x0000000c0d0e7389 */ /* 0x00006400000c000b */
[----:B01----:R-:W-:Y:S01]  /*23f20*/  ENDCOLLECTIVE ;  /* 0x000000000000791b */ /* 0x003fe20003800000 */
.L_x_898:
[----:B------:R-:W-:-:S04]  /*23f30*/  IADD3 R2, P1, R2, R0, RZ ;  /* 0x0000000002027210 */ /* 0x000fc80007f3e0ff */
[----:B------:R-:W-:Y:S02]  /*23f40*/  IADD3.X R3, RZ, R3, RZ, P1, !PT ;  /* 0x00000003ff037210 */ /* 0x000fe40000ffe4ff */
        /* <DEDUP_REMOVED lines=9> */
[----:B0-----:R-:W-:-:S07]  /*23fe0*/  MOV R3, R14 ;  /* 0x0000000e00037202 */ /* 0x001fce0000000f00 */
[----:B------:R-:W-:Y:S05]  /*23ff0*/  WARPSYNC.COLLECTIVE R15, `(.L_x_899) ;  /* 0x000000000f087348 */ /* 0x000fea0003c00000 */
[----:B------:R0:W1:Y:S02]  /*24000*/  SHFL.IDX P6, R14, R13, R12, R11 ;  /* 0x0000000c0d0e7389 */ /* 0x00006400000c000b */
[----:B01----:R-:W-:Y:S01]  /*24010*/  ENDCOLLECTIVE ;  /* 0x000000000000791b */ /* 0x003fe20003800000 */
.L_x_899:
[----:B------:R-:W-:Y:S01]  /*24020*/  MOV R13, R24 ;  /* 0x00000018000d7202 */ /* 0x000fe20000000f00 */
[----:B------:R-:W-:Y:S01]  /*24030*/  IMAD.MOV.U32 R12, RZ, RZ, 0x2 ;  /* 0x00000002ff0c7424 */ /* 0x000fe200078e00ff */
[----:B------:R-:W-:-:S07]  /*24040*/  MOV R2, R14 ;  /* 0x0000000e00027202 */ /* 0x000fce0000000f00 */
[----:B------:R-:W-:Y:S05]  /*24050*/  WARPSYNC.COLLECTIVE R15, `(.L_x_900) ;  /* 0x000000000f087348 */ /* 0x000fea0003c00000 */
[----:B------:R0:W1:Y:S02]  /*24060*/  SHFL.IDX P6, R14, R13, R12, R11 ;  /* 0x0000000c0d0e7389 */ /* 0x00006400000c000b */
[----:B01----:R-:W-:Y:S01]  /*24070*/  ENDCOLLECTIVE ;  /* 0x000000000000791b */ /* 0x003fe20003800000 */
.L_x_900:
[----:B------:R-:W-:-:S05]  /*24080*/  IADD3 R2, P2, R2, R0, RZ ;  /* 0x0000000002027210 */ /* 0x000fca0007f5e0ff */
[----:B------:R-:W-:Y:S01]  /*24090*/  IMAD.X R3, RZ, RZ, R3, P2 ;  /* 0x000000ffff037224 */ /* 0x000fe200010e0603 */
        /* <DEDUP_REMOVED lines=12> */
.L_x_901:
[----:B------:R-:W-:Y:S01]  /*24160*/  MOV R13, R24 ;  /* 0x00000018000d7202 */ /* 0x000fe20000000f00 */
[----:B------:R-:W-:Y:S01]  /*24170*/  IMAD.MOV.U32 R12, RZ, RZ, 0x3 ;  /* 0x00000003ff0c7424 */ /* 0x000fe200078e00ff */
[----:B------:R-:W-:-:S07]  /*24180*/  MOV R2, R14 ;  /* 0x0000000e00027202 */ /* 0x000fce0000000f00 */
[----:B------:R-:W-:Y:S05]  /*24190*/  WARPSYNC.COLLECTIVE R15, `(.L_x_902) ;  /* 0x000000000f087348 */ /* 0x000fea0003c00000 */
[----:B------:R0:W1:Y:S02]  /*241a0*/  SHFL.IDX P6, R14, R13, R12, R11 ;  /* 0x0000000c0d0e7389 */ /* 0x00006400000c000b */
[----:B01----:R-:W-:Y:S01]  /*241b0*/  ENDCOLLECTIVE ;  /* 0x000000000000791b */ /* 0x003fe20003800000 */
.L_x_902:
        /* <DEDUP_REMOVED lines=14> */
.L_x_903:
[----:B------:R-:W-:Y:S01]  /*242a0*/  MOV R13, R24 ;  /* 0x00000018000d7202 */ /* 0x000fe20000000f00 */
[----:B------:R-:W-:Y:S01]  /*242b0*/  IMAD.MOV.U32 R12, RZ, RZ, 0x4 ;  /* 0x00000004ff0c7424 */ /* 0x000fe200078e00ff */
[----:B------:R-:W-:-:S07]  /*242c0*/  MOV R2, R14 ;  /* 0x0000000e00027202 */ /* 0x000fce0000000f00 */
[----:B------:R-:W-:Y:S05]  /*242d0*/  WARPSYNC.COLLECTIVE R15, `(.L_x_904) ;  /* 0x000000000f087348 */ /* 0x000fea0003c00000 */
[----:B------:R0:W1:Y:S02]  /*242e0*/  SHFL.IDX P6, R14, R13, R12, R11 ;  /* 0x0000000c0d0e7389 */ /* 0x00006400000c000b */
[----:B01----:R-:W-:Y:S01]  /*242f0*/  ENDCOLLECTIVE ;  /* 0x000000000000791b */ /* 0x003fe20003800000 */
.L_x_904:
        /* <DEDUP_REMOVED lines=14> */
.L_x_905:
[----:B------:R-:W-:Y:S01]  /*243e0*/  MOV R13, R24 ;  /* 0x00000018000d7202 */ /* 0x000fe20000000f00 */
[----:B------:R-:W-:Y:S01]  /*243f0*/  IMAD.MOV.U32 R12, RZ, RZ, 0x5 ;  /* 0x00000005ff0c7424 */ /* 0x000fe200078e00ff */
[----:B------:R-:W-:-:S07]  /*24400*/  MOV R2, R14 ;  /* 0x0000000e00027202 */ /* 0x000fce0000000f00 */
[----:B------:R-:W-:Y:S05]  /*24410*/  WARPSYNC.COLLECTIVE R15, `(.L_x_906) ;  /* 0x000000000f087348 */ /* 0x000fea0003c00000 */
[----:B------:R0:W1:Y:S02]  /*24420*/  SHFL.IDX P6, R14, R13, R12, R11 ;  /* 0x0000000c0d0e7389 */ /* 0x00006400000c000b */
[----:B01----:R-:W-:Y:S01]  /*24430*/  ENDCOLLECTIVE ;  /* 0x000000000000791b */ /* 0x003fe20003800000 */
.L_x_906:
[----:B------:R-:W-:-:S05]  /*24440*/  IADD3 R2, P2, R2, R0, RZ ;  /* 0x0000000002027210 */ /* 0x000fca0007f5e0ff */
        /* <DEDUP_REMOVED lines=12> */
.L_x_907:
[----:B------:R-:W-:Y:S01]  /*24510*/  @!PT LDS RZ, [RZ] ;  /* 0x00000000fffff984 */ /* 0x000fe20000000800 */
[----:B------:R-:W-:Y:S01]  /*24520*/  @!PT LDS RZ, [RZ] ;  /* 0x00000000fffff984 */ /* 0x000fe20000000800 */
[----:B------:R-:W-:Y:S01]  /*24530*/  @!PT LDS RZ, [RZ] ;  /* 0x00000000fffff984 */ /* 0x000fe20000000800 */
[----:B------:R0:W-:Y:S02]  /*24540*/  LDGSTS.E.BYPASS.LTC128B.128 [R4+0x5400], desc[UR56][R2.64+0x80], !P2 ;  /* 0x0540008002047fae */ /* 0x0001e4000d101d78 */
[----:B0-----:R-:W-:Y:S01]  /*24550*/  MOV R2, R14 ;  /* 0x0000000e00027202 */ /* 0x001fe20000000f00 */
[----:B------:R-:W-:Y:S06]  /*24560*/  BRA `(.L_x_908) ;  /* 0xffffffb000187947 */ /* 0x000fec000383ffff */
.L_x_764:
[----:B0-----:R0:W1:Y:S02]  /*24570*/  SYNCS.PHASECHK.TRANS64.TRYWAIT P0, [R0+URZ+0x2a860], R3 ;  /* 0x02a86003000075a7 */ /* 0x001064000800017f */
[----:B-1----:R-:W-:Y:S05]  /*24580*/  @!P0 NANOSLEEP.SYNCS 0x989680 ;  /* 0x009896800000895d */ /* 0x002fea0003900000 */
[----:B------:R-:W1:Y:S02]  /*24590*/  @!P0 SYNCS.PHASECHK.TRANS64 P0, [R0+URZ+0x2a860], R3 ;  /* 0x02a86003000085a7 */ /* 0x000e64000800007f */
[----:B-1----:R-:W-:Y:S05]  /*245a0*/  @!P0 BRA `(.L_x_764) ;  /* 0xfffffffc00f08947 */ /* 0x002fea000383ffff */
[----:B------:R-:W-:Y:S05]  /*245b0*/  BRA `(.L_x_909) ;  /* 0xffffffb400307947 */ /* 0x000fea000383ffff */
.L_x_765:
        /* <DEDUP_REMOVED lines=8> */
.L_x_911:
[----:B------:R-:W-:Y:S05]  /*24640*/  BSYNC B0 ;  /* 0x0000000000007941 */ /* 0x000fea0003800000 */
.L_x_910:
[----:B------:R-:W0:Y:S01]  /*24650*/  S2R R5, SR_TID.X ;  /* 0x0000000000057919 */ /* 0x000e220000002100 */
[----:B------:R-:W-:Y:S01]  /*24660*/  MOV R13, R23 ;  /* 0x00000017000d7202 */ /* 0x000fe20000000f00 */
[----:B------:R-:W-:Y:S01]  /*24670*/  IMAD.MOV.U32 R12, RZ, RZ, RZ ;  /* 0x000000ffff0c7224 */ /* 0x000fe200078e00ff */
[----:B------:R-:W-:Y:S01]  /*24680*/  MOV R11, 0x181f ;  /* 0x0000181f000b7802 */ /* 0x000fe20000000f00 */
[----:B------:R-:W-:Y:S01]  /*24690*/  IMAD.MOV.U32 R15, RZ, RZ, -0x1 ;  /* 0xffffffffff0f7424 */ /* 0x000fe200078e00ff */
[C---:B------:R-:W-:Y:S01]  /*246a0*/  LOP3.LUT R2, R29.reuse, 0x1, RZ, 0xc0, !PT ;  /* 0x000000011d027812 */ /* 0x040fe200078ec0ff */
[----:B------:R-:W-:Y:S01]  /*246b0*/  IMAD.MOV.U32 R3, RZ, RZ, R14 ;  /* 0x000000ffff037224 */ /* 0x000fe200078e000e */
[----:B------:R-:W-:Y:S01]  /*246c0*/  LOP3.LUT P0, RZ, R29, 0x2, RZ, 0xc0, !PT ;  /* 0x000000021dff7812 */ /* 0x000fe2000780c0ff */
[----:B------:R-:W-:-:S12]  /*246d0*/  IMAD R4, R4, 0x2, R22 ;  /* 0x0000000204047824 */ /* 0x000fd800078e0216 */
[----:B0-----:R-:W-:Y:S05]  /*246e0*/  WARPSYNC.COLLECTIVE R15, `(.L_x_912) ;  /* 0x000000000f087348 */ /* 0x001fea0003c00000 */
[----:B------:R1:W2:Y:S02]  /*246f0*/  SHFL.IDX P6, R14, R13, R12, R11 ;  /* 0x0000000c0d0e7389 */ /* 0x0002a400000c000b */
[----:B012---:R-:W-:Y:S01]  /*24700*/  ENDCOLLECTIVE ;  /* 0x000000000000791b */ /* 0x007fe20003800000 */
.L_x_912:
[----:B------:R-:W-:Y:S02]  /*24710*/  ISETP.NE.U32.AND P1, PT, R2, 0x1, PT ;  /* 0x000000010200780c */ /* 0x000fe40003f25070 */
[C---:B------:R-:W-:Y:S02]  /*24720*/  ISETP.LT.OR P4, PT, R6.reuse, 0x1, !P0 ;  /* 0x000000010600780c */ /* 0x040fe40004781670 */
[----:B------:R-:W-:Y:S02]  /*24730*/  ISETP.LT.OR P3, PT, R6, 0x1, P1 ;  /* 0x000000010600780c */ /* 0x000fe40000f61670 */
[----:B------:R-:W-:Y:S01]  /*24740*/  MOV R13, R24 ;  /* 0x00000018000d7202 */ /* 0x000fe20000000f00 */
[----:B------:R-:W-:Y:S01]  /*24750*/  IMAD.MOV.U32 R12, RZ, RZ, 0x1 ;  /* 0x00000001ff0c7424 */ /* 0x000fe200078e00ff */
[----:B------:R-:W-:-:S04]  /*24760*/  SHF.L.U32 R5, R5, 0x3, RZ ;  /* 0x0000000305057819 */ /* 0x000fc800000006ff */
[----:B------:R-:W-:-:S05]  /*24770*/  LOP3.LUT R5, R5, 0x38, RZ, 0xc0, !PT ;  /* 0x0000003805057812 */ /* 0x000fca00078ec0ff */
[----:B------:R-:W-:-:S05]  /*24780*/  IMAD.SHL.U32 R5, R5, 0x2, RZ ;  /* 0x0000000205057824 */ /* 0x000fca00078e00ff */
[----:B------:R-:W-:-:S13]  /*24790*/  IADD3 R2, P2, R14, R5, RZ ;  /* 0x000000050e027210 */ /* 0x000fda0007f5e0ff */
[----:B------:R-:W-:Y:S05]  /*247a0*/  WARPSYNC.COLLECTIVE R15, `(.L_x_913) ;  /* 0x000000000f087348 */ /* 0x000fea0003c00000 */
[----:B------:R0:W1:Y:S02]  /*247b0*/  SHFL.IDX P6, R14, R13, R12, R11 ;  /* 0x0000000c0d0e7389 */ /* 0x00006400000c000b */
[----:B01----:R-:W-:Y:S01]  /*247c0*/  ENDCOLLECTIVE ;  /* 0x000000000000791b */ /* 0x003fe20003800000 */
.L_x_913:
[----:B------:R-:W-:-:S05]  /*247d0*/  IADD3.X R3, RZ, R3, RZ, P2, !PT ;  /* 0x00000003ff037210 */ /* 0x000fca00017fe4ff */
        /* <DEDUP_REMOVED lines=12> */
.L_x_914:
[----:B------:R-:W-:Y:S01]  /*248a0*/  IMAD.MOV.U32 R13, RZ, RZ, R24 ;  /* 0x000000ffff0d7224 */ /* 0x000fe200078e0018 */
[----:B------:R-:W-:Y:S02]  /*248b0*/  MOV R12, 0x2 ;  /* 0x00000002000c7802 */ /* 0x000fe40000000f00 */
[----:B------:R-:W-:-:S13]  /*248c0*/  IADD3 R2, P2, R14, R5, RZ ;  /* 0x000000050e027210 */ /* 0x000fda0007f5e0ff */
[----:B------:R-:W-:Y:S05]  /*248d0*/  WARPSYNC.COLLECTIVE R15, `(.L_x_915) ;  /* 0x000000000f087348 */ /* 0x000fea0003c00000 */
[----:B------:R0:W1:Y:S02]  /*248e0*/  SHFL.IDX P6, R14, R13, R12, R11 ;  /* 0x0000000c0d0e7389 */ /* 0x00006400000c000b */
[----:B01----:R-:W-:Y:S01]  /*248f0*/  ENDCOLLECTIVE ;  /* 0x000000000000791b */ /* 0x003fe20003800000 */
.L_x_915:
[----:B------:R-:W-:-:S05]  /*24900*/  IADD3.X R3, RZ, R8, RZ, P2, !PT ;  /* 0x00000008ff037210 */ /* 0x000fca00017fe4ff */
[----:B------:R-:W-:Y:S01]  /*24910*/  @!PT LDS RZ, [RZ] ;  /* 0x00000000fffff984 */ /* 0x000fe20000000800 */
[----:B------:R-:W-:Y:S01]  /*24920*/  @!PT LDS RZ, [RZ] ;  /* 0x00000000fffff984 */ /* 0x000fe20000000800 */
[----:B------:R-:W-:Y:S01]  /*24930*/  @!PT LDS RZ, [RZ] ;  /* 0x00000000fffff984 */ /* 0x000fe20000000800 */
[----:B------:R0:W-:Y:S01]  /*24940*/  LDGSTS.E.BYPASS.LTC128B.128 [R4+0xc00], desc[UR56][R2.64], !P3 ;  /* 0x00c0000002047fae */ /* 0x0001e2000d901d78 */
[----:B------:R-:W-:-:S03]  /*24950*/  ISETP.LT.OR P3, PT, R6, 0x21, P1 ;  /* 0x000000210600780c */ /* 0x000fc60000f61670 */
[----:B------:R0:W-:Y:S01]  /*24960*/  LDGSTS.E.BYPASS.LTC128B.128 [R4+0x3c00], desc[UR56][R2.64+0x80], !P4 ;  /* 0x03c0008002047fae */ /* 0x0001e2000e101d78 */
[----:B------:R-:W-:Y:S02]  /*24970*/  ISETP.LT.OR P4, PT, R6, 0x21, !P0 ;  /* 0x000000210600780c */ /* 0x000fe40004781670 */
[----:B------:R-:W-:Y:S01]  /*24980*/  MOV R13, R23 ;  /* 0x00000017000d7202 */ /* 0x000fe20000000f00 */
[----:B------:R-:W-:-:S10]  /*24990*/  IMAD.MOV.U32 R7, RZ, RZ, R14 ;  /* 0x000000ffff077224 */ /* 0x000fd400078e000e */
[----:B0-----:R-:W-:Y:S05]  /*249a0*/  WARPSYNC.COLLECTIVE R15, `(.L_x_916) ;  /* 0x000000000f087348 */ /* 0x001fea0003c00000 */
[----:B------:R1:W2:Y:S02]  /*249b0*/  SHFL.IDX P6, R14, R13, R12, R11 ;  /* 0x0000000c0d0e7389 */ /* 0x0002a400000c000b */
[----:B012---:R-:W-:Y:S01]  /*249c0*/  ENDCOLLECTIVE ;  /* 0x000000000000791b */ /* 0x007fe20003800000 */
.L_x_916:
[----:B------:R-:W-:Y:S01]  /*249d0*/  IMAD.MOV.U32 R13, RZ, RZ, R24 ;  /* 0x000000ffff0d7224 */ /* 0x000fe200078e0018 */
[----:B------:R-:W-:Y:S01]  /*249e0*/  MOV R12, 0x3 ;  /* 0x00000003000c7802 */ /* 0x000fe20000000f00 */
[----:B------:R-:W-:-:S07]  /*249f0*/  IMAD.MOV.U32 R10, RZ, RZ, R14 ;  /* 0x000000ffff0a7224 */ /* 0x000fce00078e000e */
[----:B------:R-:W-:Y:S05]  /*24a00*/  WARPSYNC.COLLECTIVE R15, `(.L_x_917) ;  /* 0x000000000f087348 */ /* 0x000fea0003c00000 */
[----:B------:R0:W1:Y:S02]  /*24a10*/  SHFL.IDX P6, R14, R13, R12, R11 ;  /* 0x0000000c0d0e7389 */ /* 0x00006400000c000b */
[----:B01----:R-:W-:Y:S01]  /*24a20*/  ENDCOLLECTIVE ;  /* 0x000000000000791b */ /* 0x003fe20003800000 */
.L_x_917:
[----:B------:R-:W-:-:S04]  /*24a30*/  IADD3 R2, P2, R10, R5, RZ ;  /* 0x000000050a027210 */ /* 0x000fc80007f5e0ff */
[----:B------:R-:W-:-:S05]  /*24a40*/  IADD3.X R3, RZ, R7, RZ, P2, !PT ;  /* 0x00000007ff037210 */ /* 0x000fca00017fe4ff */
        /* <DEDUP_REMOVED lines=12> */
.L_x_918:
[----:B------:R-:W-:Y:S01]  /*24b10*/  MOV R13, R24 ;  /* 0x00000018000d7202 */ /* 0x000fe20000000f00 */
[----:B------:R-:W-:Y:S01]  /*24b20*/  IMAD.MOV.U32 R12, RZ, RZ, 0x4 ;  /* 0x00000004ff0c7424 */ /* 0x000fe200078e00ff */
[----:B------:R-:W-:-:S13]  /*24b30*/  IADD3 R2, P2, R14, R5, RZ ;  /* 0x000000050e027210 */ /* 0x000fda0007f5e0ff */
[----:B------:R-:W-:Y:S05]  /*24b40*/  WARPSYNC.COLLECTIVE R15, `(.L_x_919) ;  /* 0x000000000f087348 */ /* 0x000fea0003c00000 */
[----:B------:R0:W1:Y:S02]  /*24b50*/  SHFL.IDX P6, R14, R13, R12, R11 ;  /* 0x0000000c0d0e7389 */ /* 0x00006400000c000b */
[----:B01----:R-:W-:Y:S01]  /*24b60*/  ENDCOLLECTIVE ;  /* 0x000000000000791b */ /* 0x003fe20003800000 */
.L_x_919:
        /* <DEDUP_REMOVED lines=13> */
.L_x_920:
[----:B------:R-:W-:Y:S01]  /*24c40*/  MOV R13, R24 ;  /* 0x00000018000d7202 */ /* 0x000fe20000000f00 */
[----:B------:R-:W-:Y:S01]  /*24c50*/  IMAD.MOV.U32 R12, RZ, RZ, 0x5 ;  /* 0x00000005ff0c7424 */ /* 0x000fe200078e00ff */
[----:B------:R-:W-:-:S07]  /*24c60*/  MOV R10, R14 ;  /* 0x0000000e000a7202 */ /* 0x000fce0000000f00 */
[----:B------:R-:W-:Y:S05]  /*24c70*/  WARPSYNC.COLLECTIVE R15, `(.L_x_921) ;  /* 0x000000000f087348 */ /* 0x000fea0003c00000 */
[----:B------:R0:W1:Y:S02]  /*24c80*/  SHFL.IDX P6, R14, R13, R12, R11 ;  /* 0x0000000c0d0e7389 */ /* 0x00006400000c000b */
[----:B01----:R-:W-:Y:S01]  /*24c90*/  ENDCOLLECTIVE ;  /* 0x000000000000791b */ /* 0x003fe20003800000 */
.L_x_921:
        /* <DEDUP_REMOVED lines=12> */
.L_x_922:
[----:B------:R-:W-:Y:S05]  /*24d60*/  BRA `(.L_x_923) ;  /* 0xffffffb0002c7947 */ /* 0x000fea000383ffff */
.L_x_770:
        /* <DEDUP_REMOVED lines=8> */
.L_x_925:
[----:B------:R-:W-:Y:S05]  /*24df0*/  BSYNC B0 ;  /* 0x0000000000007941 */ /* 0x000fea0003800000 */
.L_x_924:
[----:B------:R-:W-:Y:S01]  /*24e00*/  IMAD.MOV.U32 R13, RZ, RZ, R16 ;  /* 0x000000ffff0d7224 */ /* 0x000fe200078e0010 */
[----:B------:R-:W-:Y:S01]  /*24e10*/  MOV R12, 0x1 ;  /* 0x00000001000c7802 */ /* 0x000fe20000000f00 */
[----:B------:R-:W-:Y:S01]  /*24e20*/  IMAD.MOV.U32 R11, RZ, RZ, 0x1f ;  /* 0x0000001fff0b7424 */ /* 0x000fe200078e00ff */
[----:B------:R-:W-:Y:S02]  /*24e30*/  MOV R15, 0xffffffff ;  /* 0xffffffff000f7802 */ /* 0x000fe40000000f00 */
[----:B------:R-:W-:Y:S02]  /*24e40*/  MOV R0, R14 ;  /* 0x0000000e00007202 */ /* 0x000fe40000000f00 */
[----:B------:R-:W-:-:S07]  /*24e50*/  IADD3 R7, R19, R9, RZ ;  /* 0x0000000913077210 */ /* 0x000fce0007ffe0ff */
[----:B------:R-:W-:Y:S05]  /*24e60*/  WARPSYNC.COLLECTIVE R15, `(.L_x_926) ;  /* 0x000000000f087348 */ /* 0x000fea0003c00000 */
[----:B------:R0:W1:Y:S02]  /*24e70*/  SHFL.IDX P6, R14, R13, R12, R11 ;  /* 0x0000000c0d0e7389 */ /* 0x00006400000c000b */
[----:B01----:R-:W-:Y:S01]  /*24e80*/  ENDCOLLECTIVE ;  /* 0x000000000000791b */ /* 0x003fe20003800000 */
.L_x_926:
[----:B------:R-:W-:Y:S02]  /*24e90*/  ULDC UR4, c[0x0][0xc3c] ;  /* 0x00030f0000047ab9 */ /* 0x000fe40000000800 */
[----:B------:R-:W-:-:S13]  /*24ea0*/  ISETP.GE.OR P1, PT, R7, UR4, !P0 ;  /* 0x0000000407007c0c */ /* 0x000fda000c726670 */
[----:B------:R-:W0:Y:S08]  /*24eb0*/  @!P1 LDC.64 R2, c[0x0][0xc80] ;  /* 0x00032000ff029b82 */ /* 0x000e300000000a00 */
[----:B------:R-:W1:Y:S01]  /*24ec0*/  @!P1 LDC.64 R4, c[0x0][0xc78] ;  /* 0x00031e00ff049b82 */ /* 0x000e620000000a00 */
[----:B------:R-:W-:Y:S02]  /*24ed0*/  IMAD.MOV.U32 R11, RZ, RZ, RZ ;  /* 0x000000ffff0b7224 */ /* 0x000fe400078e00ff */
[----:B------:R-:W-:-:S02]  /*24ee0*/  IMAD.MOV.U32 R8, RZ, RZ, R14 ;  /* 0x000000ffff087224 */ /* 0x000fc400078e000e */
[----:B0-----:R-:W-:-:S05]  /*24ef0*/  @!P1 IMAD.WIDE R2, R7, 0x4, R2 ;  /* 0x0000000407029825 */ /* 0x001fca00078e0202 */
[----:B------:R1:W2:Y:S02]  /*24f00*/  @!P1 LDG.E R6, desc[UR56][R2.64] ;  /* 0x0000003802069981 */ /* 0x0002a4000c1e1900 */
[----:B-1----:R-:W-:-:S05]  /*24f10*/  @!P1 IMAD.WIDE R2, R7, 0x4, R4 ;  /* 0x0000000407029825 */ /* 0x002fca00078e0204 */
[----:B------:R-:W3:Y:S01]  /*24f20*/  @!P1 LDG.E R5, desc[UR56][R2.64] ;  /* 0x0000003802059981 */ /* 0x000ee2000c1e1900 */
[----:B------:R-:W-:Y:S01]  /*24f30*/  IMAD.MOV.U32 R7, RZ, RZ, RZ ;  /* 0x000000ffff077224 */ /* 0x000fe200078e00ff */
[C---:B------:R-:W-:Y:S01]  /*24f40*/  ISETP.GE.U32.AND P2, PT, R9.reuse, 0x2, PT ;  /* 0x000000020900780c */ /* 0x040fe20003f46070 */
[----:B------:R-:W-:Y:S01]  /*24f50*/  IMAD.MOV.U32 R4, RZ, RZ, RZ ;  /* 0x000000ffff047224 */ /* 0x000fe200078e00ff */
[C---:B------:R-:W-:Y:S02]  /*24f60*/  ISETP.GE.U32.AND P3, PT, R9.reuse, 0x4, PT ;  /* 0x000000040900780c */ /* 0x040fe40003f66070 */
[C---:B------:R-:W-:Y:S02]  /*24f70*/  ISETP.GE.U32.AND P4, PT, R9.reuse, 0x8, PT ;  /* 0x000000080900780c */ /* 0x040fe40003f86070 */
[----:B------:R-:W-:Y:S02]  /*24f80*/  ISETP.GE.U32.AND P5, PT, R9, 0x10, PT ;  /* 0x000000100900780c */ /* 0x000fe40003fa6070 */
[----:B--2---:R-:W-:-:S02]  /*24f90*/  @!P1 MOV R7, R6 ;  /* 0x0000000600079202 */ /* 0x004fc40000000f00 */
[----:B------:R-:W-:Y:S02]  /*24fa0*/  MOV R6, RZ ;  /* 0x000000ff00067202 */ /* 0x000fe40000000f00 */
[----:B---3--:R-:W-:Y:S02]  /*24fb0*/  @!P1 MOV R4, R5 ;  /* 0x0000000500049202 */ /* 0x008fe40000000f00 */
[----:B------:R-:W-:-:S03]  /*24fc0*/  ISETP.NE.AND P1, PT, R9, RZ, PT ;  /* 0x000000ff0900720c */ /* 0x000fc60003f25270 */
[----:B------:R-:W-:-:S10]  /*24fd0*/  IMAD R13, R4, R7, RZ ;  /* 0x00000007040d7224 */ /* 0x000fd400078e02ff */
[----:B------:R-:W-:Y:S05]  /*24fe0*/  WARPSYNC.COLLECTIVE R15, `(.L_x_927) ;  /* 0x000000000f087348 */ /* 0x000fea0003c00000 */
[----:B------:R0:W1:Y:S02]  /*24ff0*/  SHFL.UP P6, R14, R13, R12, R11 ;  /* 0x0400000c0d0e7389 */ /* 0x00006400000c000b */
[----:B01----:R-:W-:Y:S01]  /*25000*/  ENDCOLLECTIVE ;  /* 0x000000000000791b */ /* 0x003fe20003800000 */
.L_x_927:
[----:B------:R-:W-:Y:S02]  /*25010*/  MOV R12, 0x2 ;  /* 0x00000002000c7802 */ /* 0x000fe40000000f00 */
[----:B------:R-:W-:-:S04]  /*25020*/  SEL R14, R14, RZ, P1 ;  /* 0x000000ff0e0e7207 */ /* 0x000fc80000800000 */
[----:B------:R-:W-:-:S05]  /*25030*/  IADD3 R5, R13, R14, RZ ;  /* 0x0000000e0d057210 */ /* 0x000fca0007ffe0ff */
[----:B------:R-:W-:-:S07]  /*25040*/  IMAD.MOV.U32 R13, RZ, RZ, R5 ;  /* 0x000000ffff0d7224 */ /* 0x000fce00078e0005 */
[----:B------:R-:W-:Y:S05]  /*25050*/  WARPSYNC.COLLECTIVE R15, `(.L_x_928) ;  /* 0x000000000f087348 */ /* 0x000fea0003c00000 */
[----:B------:R0:W1:Y:S02]  /*25060*/  SHFL.UP P6, R14, R13, R12, R11 ;  /* 0x0400000c0d0e7389 */ /* 0x00006400000c000b */
[----:B01----:R-:W-:Y:S01]  /*25070*/  ENDCOLLECTIVE ;  /* 0x000000000000791b */ /* 0x003fe20003800000 */
.L_x_928:
[----:B------:R-:W-:Y:S01]  /*25080*/  IMAD.MOV.U32 R12, RZ, RZ, 0x4 ;  /* 0x00000004ff0c7424 */ /* 0x000fe200078e00ff */
[----:B------:R-:W-:-:S05]  /*25090*/  SEL R2, R14, RZ, P2 ;  /* 0x000000ff0e027207 */ /* 0x000fca0001000000 */
[----:B------:R-:W-:-:S05]  /*250a0*/  IMAD.IADD R2, R5, 0x1, R2 ;  /* 0x0000000105027824 */ /* 0x000fca00078e0202 */
[----:B------:R-:W-:-:S07]  /*250b0*/  MOV R13, R2 ;  /* 0x00000002000d7202 */ /* 0x000fce0000000f00 */
[----:B------:R-:W-:Y:S05]  /*250c0*/  WARPSYNC.COLLECTIVE R15, `(.L_x_929) ;  /* 0x000000000f087348 */ /* 0x000fea0003c00000 */
[----:B------:R0:W1:Y:S02]  /*250d0*/  SHFL.UP P6, R14, R13, R12, R11 ;  /* 0x0400000c0d0e7389 */ /* 0x00006400000c000b */
[----:B01----:R-:W-:Y:S01]  /*250e0*/  ENDCOLLECTIVE ;  /* 0x000000000000791b */ /* 0x003fe20003800000 */
.L_x_929:
[----:B------:R-:W-:Y:S02]  /*250f0*/  MOV R12, 0x8 ;  /* 0x00000008000c7802 */ /* 0x000fe40000000f00 */
[----:B------:R-:W-:-:S04]  /*25100*/  SEL R3, R14, RZ, P3 ;  /* 0x000000ff0e037207 */ /* 0x000fc80001800000 */
[----:B------:R-:W-:-:S05]  /*25110*/  IADD3 R3, R2, R3, RZ ;  /* 0x0000000302037210 */ /* 0x000fca0007ffe0ff */
[----:B------:R-:W-:-:S07]  /*25120*/  IMAD.MOV.U32 R13, RZ, RZ, R3 ;  /* 0x000000ffff0d7224 */ /* 0x000fce00078e0003 */
[----:B------:R-:W-:Y:S05]  /*25130*/  WARPSYNC.COLLECTIVE R15, `(.L_x_930) ;  /* 0x000000000f087348 */ /* 0x000fea0003c00000 */
[----:B------:R0:W1:Y:S02]  /*25140*/  SHFL.UP P6, R14, R13, R12, R11 ;  /* 0x0400000c0d0e7389 */ /* 0x00006400000c000b */
[----:B01----:R-:W-:Y:S01]  /*25150*/  ENDCOLLECTIVE ;  /* 0x000000000000791b */ /* 0x003fe20003800000 */
.L_x_930:
[----:B------:R-:W-:Y:S01]  /*25160*/  IMAD.MOV.U32 R12, RZ, RZ, 0x10 ;  /* 0x00000010ff0c7424 */ /* 0x000fe200078e00ff */
[----:B------:R-:W-:-:S05]  /*25170*/  SEL R14, R14, RZ, P4 ;  /* 0x000000ff0e0e7207 */ /* 0x000fca0002000000 */
[----:B------:R-:W-:-:S05]  /*25180*/  IMAD.IADD R5, R3, 0x1, R14 ;  /* 0x0000000103057824 */ /* 0x000fca00078e020e */
[----:B------:R-:W-:-:S07]  /*25190*/  MOV R13, R5 ;  /* 0x00000005000d7202 */ /* 0x000fce0000000f00 */
[----:B------:R-:W-:Y:S05]  /*251a0*/  WARPSYNC.COLLECTIVE R15, `(.L_x_931) ;  /* 0x000000000f087348 */ /* 0x000fea0003c00000 */
[----:B------:R0:W1:Y:S02]  /*251b0*/  SHFL.UP P6, R14, R13, R12, R11 ;  /* 0x0400000c0d0e7389 */ /* 0x00006400000c000b */
[----:B01----:R-:W-:Y:S01]  /*251c0*/  ENDCOLLECTIVE ;  /* 0x000000000000791b */ /* 0x003fe20003800000 */
.L_x_931:
[----:B------:R-:W-:Y:S01]  /*251d0*/  MOV R12, 0x1f ;  /* 0x0000001f000c7802 */ /* 0x000fe20000000f00 */
[----:B------:R-:W-:Y:S01]  /*251e0*/  IMAD.MOV.U32 R11, RZ, RZ, 0x1f ;  /* 0x0000001fff0b7424 */ /* 0x000fe200078e00ff */
[----:B------:R-:W-:-:S04]  /*251f0*/  SEL R2, R14, RZ, P5 ;  /* 0x000000ff0e027207 */ /* 0x000fc80002800000 */
[----:B------:R-:W-:-:S05]  /*25200*/  IADD3 R2, R5, R2, RZ ;  /* 0x0000000205027210 */ /* 0x000fca0007ffe0ff */
[----:B------:R-:W-:-:S07]  /*25210*/  IMAD.MOV.U32 R13, RZ, RZ, R2 ;  /* 0x000000ffff0d7224 */ /* 0x000fce00078e0002 */
[----:B------:R-:W-:Y:S05]  /*25220*/  WARPSYNC.COLLECTIVE R15, `(.L_x_932) ;  /* 0x000000000f087348 */ /* 0x000fea0003c00000 */
[----:B------:R0:W1:Y:S02]  /*25230*/  SHFL.IDX P6, R14, R13, R12, R11 ;  /* 0x0000000c0d0e7389 */ /* 0x00006400000c000b */
[----:B01----:R-:W-:Y:S01]  /*25240*/  ENDCOLLECTIVE ;  /* 0x000000000000791b */ /* 0x003fe20003800000 */
.L_x_932:
[----:B------:R-:W-:Y:S05]  /*25250*/  BRA `(.L_x_933) ;  /* 0xffffffb000407947 */ /* 0x000fea000383ffff */
.L_x_773:
[----:B------:R-:W-:Y:S01]  /*25260*/  BSSY B0, `(.L_x_934) ;  /* 0x0000007000007945 */ /* 0x000fe20003800000 */
[----:B------:R-:W-:Y:S01]  /*25270*/  IMAD.MOV.U32 R12, RZ, RZ, 0x1 ;  /* 0x00000001ff0c7424 */ /* 0x000fe200078e00ff */
[----:B------:R-:W-:Y:S01]  /*25280*/  MOV R11, RZ ;  /* 0x000000ff000b7202 */ /* 0x000fe20000000f00 */
[----:B------:R-:W-:-:S07]  /*25290*/  IMAD.MOV.U32 R15, RZ, RZ, -0x1 ;  /* 0xffffffffff0f7424 */ /* 0x000fce00078e00ff */
[----:B------:R-:W-:Y:S05]  /*252a0*/  WARPSYNC.COLLECTIVE R15, `(.L_x_935) ;  /* 0x000000000f087348 */ /* 0x000fea0003c00000 */
[----:B------:R0:W1:Y:S02]  /*252b0*/  SHFL.UP P6, R14, R13, R12, R11 ;  /* 0x0400000c0d0e7389 */ /* 0x00006400000c000b */
[----:B01----:R-:W-:Y:S01]  /*252c0*/  ENDCOLLECTIVE ;  /* 0x000000000000791b */ /* 0x003fe20003800000 */
.L_x_935:
[----:B------:R-:W-:Y:S05]  /*252d0*/  BSYNC B0 ;  /* 0x0000000000007941 */ /* 0x000fea0003800000 */
.L_x_934:
[----:B------:R-:W-:Y:S01]  /*252e0*/  SEL R14, R14, RZ, P1 ;  /* 0x000000ff0e0e7207 */ /* 0x000fe20000800000 */
[----:B------:R-:W-:Y:S01]  /*252f0*/  IMAD.MOV.U32 R12, RZ, RZ, 0x2 ;  /* 0x00000002ff0c7424 */ /* 0x000fe200078e00ff */
[----:B------:R-:W-:Y:S01]  /*25300*/  MOV R11, RZ ;  /* 0x000000ff000b7202 */ /* 0x000fe20000000f00 */
[----:B------:R-:W-:Y:S01]  /*25310*/  IMAD.MOV.U32 R15, RZ, RZ, -0x1 ;  /* 0xffffffffff0f7424 */ /* 0x000fe200078e00ff */
[----:B------:R-:W-:-:S07]  /*25320*/  IADD3 R13, R13, R14, RZ ;  /* 0x0000000e0d0d7210 */ /* 0x000fce0007ffe0ff */
[----:B------:R-:W-:Y:S05]  /*25330*/  WARPSYNC.COLLECTIVE R15, `(.L_x_936) ;  /* 0x000000000f087348 */ /* 0x000fea0003c00000 */
[----:B------:R0:W1:Y:S02]  /*25340*/  SHFL.UP P6, R14, R13, R12, R11 ;  /* 0x0400000c0d0e7389 */ /* 0x00006400000c000b */
[----:B01----:R-:W-:Y:S01]  /*25350*/  ENDCOLLECTIVE ;  /* 0x000000000000791b */ /* 0x003fe20003800000 */
.L_x_936:
[----:B------:R-:W-:Y:S02]  /*25360*/  MOV R12, 0x4 ;  /* 0x00000004000c7802 */ /* 0x000fe40000000f00 */
[----:B------:R-:W-:-:S04]  /*25370*/  SEL R2, R14, RZ, P2 ;  /* 0x000000ff0e027207 */ /* 0x000fc80001000000 */
[----:B------:R-:W-:-:S05]  /*25380*/  IADD3 R2, R13, R2, RZ ;  /* 0x000000020d027210 */ /* 0x000fca0007ffe0ff */
[----:B------:R-:W-:-:S07]  /*25390*/  IMAD.MOV.U32 R13, RZ, RZ, R2 ;  /* 0x000000ffff0d7224 */ /* 0x000fce00078e0002 */
[----:B------:R-:W-:Y:S05]  /*253a0*/  WARPSYNC.COLLECTIVE R15, `(.L_x_937) ;  /* 0x000000000f087348 */ /* 0x000fea0003c00000 */
[----:B------:R0:W1:Y:S02]  /*253b0*/  SHFL.UP P6, R14, R13, R12, R11 ;  /* 0x0400000c0d0e7389 */ /* 0x00006400000c000b */
[----:B01----:R-:W-:Y:S01]  /*253c0*/  ENDCOLLECTIVE ;  /* 0x000000000000791b */ /* 0x003fe20003800000 */
.L_x_937:
[----:B------:R-:W-:Y:S01]  /*253d0*/  IMAD.MOV.U32 R12, RZ, RZ, 0x8 ;  /* 0x00000008ff0c7424 */ /* 0x000fe200078e00ff */
[----:B------:R-:W-:-:S05]  /*253e0*/  SEL R3, R14, RZ, P3 ;  /* 0x000000ff0e037207 */ /* 0x000fca0001800000 */
[----:B------:R-:W-:-:S05]  /*253f0*/  IMAD.IADD R3, R2, 0x1, R3 ;  /* 0x0000000102037824 */ /* 0x000fca00078e0203 */
[----:B------:R-:W-:-:S07]  /*25400*/  MOV R13, R3 ;  /* 0x00000003000d7202 */ /* 0x000fce0000000f00 */
[----:B------:R-:W-:Y:S05]  /*25410*/  WARPSYNC.COLLECTIVE R15, `(.L_x_938) ;  /* 0x000000000f087348 */ /* 0x000fea0003c00000 */
[----:B------:R0:W1:Y:S02]  /*25420*/  SHFL.UP P6, R14, R13, R12, R11 ;  /* 0x0400000c0d0e7389 */ /* 0x00006400000c000b */
[----:B01----:R-:W-:Y:S01]  /*25430*/  ENDCOLLECTIVE ;  /* 0x000000000000791b */ /* 0x003fe20003800000 */
.L_x_938:
[----:B------:R-:W-:Y:S02]  /*25440*/  MOV R12, 0x10 ;  /* 0x00000010000c7802 */ /* 0x000fe40000000f00 */
[----:B------:R-:W-:-:S04]  /*25450*/  SEL R14, R14, RZ, P4 ;  /* 0x000000ff0e0e7207 */ /* 0x000fc80002000000 */
[----:B------:R-:W-:-:S05]  /*25460*/  IADD3 R5, R3, R14, RZ ;  /* 0x0000000e03057210 */ /* 0x000fca0007ffe0ff */
[----:B------:R-:W-:-:S07]  /*25470*/  IMAD.MOV.U32 R13, RZ, RZ, R5 ;  /* 0x000000ffff0d7224 */ /* 0x000fce00078e0005 */
[----:B------:R-:W-:Y:S05]  /*25480*/  WARPSYNC.COLLECTIVE R15, `(.L_x_939) ;  /* 0x000000000f087348 */ /* 0x000fea0003c00000 */
[----:B------:R0:W1:Y:S02]  /*25490*/  SHFL.UP P6, R14, R13, R12, R11 ;  /* 0x0400000c0d0e7389 */ /* 0x00006400000c000b */
[----:B01----:R-:W-:Y:S01]  /*254a0*/  ENDCOLLECTIVE ;  /* 0x000000000000791b */ /* 0x003fe20003800000 */
.L_x_939:
[----:B------:R-:W-:Y:S01]  /*254b0*/  IMAD.MOV.U32 R12, RZ, RZ, 0x1f ;  /* 0x0000001fff0c7424 */ /* 0x000fe200078e00ff */
[----:B------:R-:W-:Y:S02]  /*254c0*/  MOV R11, 0x1f ;  /* 0x0000001f000b7802 */ /* 0x000fe40000000f00 */
[----:B------:R-:W-:-:S05]  /*254d0*/  SEL R2, R14, RZ, P5 ;  /* 0x000000ff0e027207 */ /* 0x000fca0002800000 */
[----:B------:R-:W-:-:S05]  /*254e0*/  IMAD.IADD R2, R5, 0x1, R2 ;  /* 0x0000000105027824 */ /* 0x000fca00078e0202 */
[----:B------:R-:W-:-:S07]  /*254f0*/  MOV R13, R2 ;  /* 0x00000002000d7202 */ /* 0x000fce0000000f00 */
[----:B------:R-:W-:Y:S05]  /*25500*/  WARPSYNC.COLLECTIVE R15, `(.L_x_940) ;  /* 0x000000000f087348 */ /* 0x000fea0003c00000 */
[----:B------:R0:W1:Y:S02]  /*25510*/  SHFL.IDX P6, R14, R13, R12, R11 ;  /* 0x0000000c0d0e7389 */ /* 0x00006400000c000b */
[----:B01----:R-:W-:Y:S01]  /*25520*/  ENDCOLLECTIVE ;  /* 0x000000000000791b */ /* 0x003fe20003800000 */
.L_x_940:
[----:B------:R-:W-:Y:S05]  /*25530*/  BRA `(.L_x_941) ;  /* 0xffffffb0002c7947 */ /* 0x000fea000383ffff */
.L_x_775:
[----:B------:R-:W-:Y:S01]  /*25540*/  BSSY B0, `(.L_x_942) ;  /* 0x0000006000007945 */ /* 0x000fe20003800000 */
[----:B------:R-:W-:Y:S01]  /*25550*/  PLOP3.LUT P6, PT, P6, PT, PT, 0x8, 0x0 ;  /* 0x000000000000781c */ /* 0x000fe200037ce170 */
[----:B------:R-:W-:-:S12]  /*25560*/  IMAD.MOV.U32 R15, RZ, RZ, -0x1 ;  /* 0xffffffffff0f7424 */ /* 0x000fd800078e00ff */
[----:B0-----:R-:W-:Y:S05]  /*25570*/  WARPSYNC.COLLECTIVE R15, `(.L_x_943) ;  /* 0x000000000f087348 */ /* 0x001fea0003c00000 */
[----:B------:R-:W-:Y:S01]  /*25580*/  VOTE.ANY R14, PT, P6 ;  /* 0x00000000000e7806 */ /* 0x000fe200030e0100 */
[----:B0-----:R-:W-:Y:S06]  /*25590*/  ENDCOLLECTIVE ;  /* 0x000000000000791b */ /* 0x001fec0003800000 */
.L_x_943:
[----:B------:R-:W-:Y:S05]  /*255a0*/  BSYNC B0 ;  /* 0x0000000000007941 */ /* 0x000fea0003800000 */
.L_x_942:
[----:B------:R-:W-:Y:S01]  /*255b0*/  MOV R3, R14 ;  /* 0x0000000e00037202 */ /* 0x000fe20000000f00 */
[----:B------:R-:W-:Y:S01]  /*255c0*/  IMAD.MOV.U32 R13, RZ, RZ, R7 ;  /* 0x000000ffff0d7224 */ /* 0x000fe200078e0007 */
[----:B------:R-:W-:Y:S01]  /*255d0*/  MOV R15, 0xffffffff ;  /* 0xffffffff000f7802 */ /* 0x000fe20000000f00 */
[----:B------:R-:W-:Y:S01]  /*255e0*/  IMAD.MOV.U32 R11, RZ, RZ, 0x1f ;  /* 0x0000001fff0b7424 */ /* 0x000fe200078e00ff */
[----:B------:R-:W0:Y:S02]  /*255f0*/  POPC R8, R3 ;  /* 0x0000000300087309 */ /* 0x000e240000000000 */
[----:B0-----:R-:W-:-:S07]  /*25600*/  MOV R12, R8 ;  /* 0x00000008000c7202 */ /* 0x001fce0000000f00 */
[----:B------:R-:W-:Y:S05]  /*25610*/  WARPSYNC.COLLECTIVE R15, `(.L_x_944) ;  /* 0x000000000f087348 */ /* 0x000fea0003c00000 */
[----:B------:R0:W1:Y:S02]  /*25620*/  SHFL.IDX P6, R14, R13, R12, R11 ;  /* 0x0000000c0d0e7389 */ /* 0x00006400000c000b */
[----:B01----:R-:W-:Y:S01]  /*25630*/  ENDCOLLECTIVE ;  /* 0x000000000000791b */ /* 0x003fe20003800000 */
.L_x_944:
[----:B------:R-:W-:Y:S01]  /*25640*/  MOV R13, R4 ;  /* 0x00000004000d7202 */ /* 0x000fe20000000f00 */
[----:B------:R-:W-:-:S07]  /*25650*/  IMAD.MOV.U32 R7, RZ, RZ, R14 ;  /* 0x000000ffff077224 */ /* 0x000fce00078e000e */
[----:B------:R-:W-:Y:S05]  /*25660*/  WARPSYNC.COLLECTIVE R15, `(.L_x_945) ;  /* 0x000000000f087348 */ /* 0x000fea0003c00000 */
[----:B------:R0:W1:Y:S02]  /*25670*/  SHFL.IDX P6, R14, R13, R12, R11 ;  /* 0x0000000c0d0e7389 */ /* 0x00006400000c000b */
[----:B01----:R-:W-:Y:S01]  /*25680*/  ENDCOLLECTIVE ;  /* 0x000000000000791b */ /* 0x003fe20003800000 */
.L_x_945:
[----:B------:R-:W-:Y:S01]  /*25690*/  IMAD.MOV.U32 R4, RZ, RZ, R14 ;  /* 0x000000ffff047224 */ /* 0x000fe200078e000e */
[----:B------:R-:W-:Y:S06]  /*256a0*/  BRA `(.L_x_946) ;  /* 0xffffffb0000c7947 */ /* 0x000fec000383ffff */
.L_x_777:
[----:B------:R-:W-:Y:S01]  /*256b0*/  BSSY B0, `(.L_x_947) ;  /* 0x0000007000007945 */ /* 0x000fe20003800000 */
[----:B------:R-:W-:Y:S01]  /*256c0*/  MOV R13, R2 ;  /* 0x00000002000d7202 */ /* 0x000fe20000000f00 */
[----:B------:R-:W-:Y:S01]  /*256d0*/  IMAD.MOV.U32 R11, RZ, RZ, 0x1f ;  /* 0x0000001fff0b7424 */ /* 0x000fe200078e00ff */
[----:B------:R-:W-:-:S07]  /*256e0*/  MOV R15, 0xffffffff ;  /* 0xffffffff000f7802 */ /* 0x000fce0000000f00 */
[----:B0123--:R-:W-:Y:S05]  /*256f0*/  WARPSYNC.COLLECTIVE R15, `(.L_x_948) ;  /* 0x000000000f087348 */ /* 0x00ffea0003c00000 */
[----:B------:R4:W0:Y:S02]  /*25700*/  SHFL.IDX P6, R14, R13, R12, R11 ;  /* 0x0000000c0d0e7389 */ /* 0x00082400000c000b */
[----:B01234-:R-:W-:Y:S01]  /*25710*/  ENDCOLLECTIVE ;  /* 0x000000000000791b */ /* 0x01ffe20003800000 */
.L_x_948:
[----:B------:R-:W-:Y:S05]  /*25720*/  BSYNC B0 ;  /* 0x0000000000007941 */ /* 0x000fea0003800000 */
.L_x_947:
[----:B------:R-:W-:Y:S01]  /*25730*/  IMAD.MOV.U32 R6, RZ, RZ, R14 ;  /* 0x000000ffff067224 */ /* 0x000fe200078e000e */
[----:B------:R-:W-:Y:S06]  /*25740*/  BRA `(.L_x_776) ;  /* 0xffffffac00fc7947 */ /* 0x000fec000383ffff */
.L_x_781:
[----:B0-----:R0:W3:Y:S02]  /*25750*/  SYNCS.PHASECHK.TRANS64.TRYWAIT P0, [R4+URZ+0x2a820], R0 ;  /* 0x02a82000040075a7 */ /* 0x0010e4000800017f */
[----:B---3--:R-:W-:Y:S05]  /*25760*/  @!P0 NANOSLEEP.SYNCS 0x989680 ;  /* 0x009896800000895d */ /* 0x008fea0003900000 */
[----:B------:R-:W3:Y:S02]  /*25770*/  @!P0 SYNCS.PHASECHK.TRANS64 P0, [R4+URZ+0x2a820], R0 ;  /* 0x02a82000040085a7 */ /* 0x000ee4000800007f */
[----:B---3--:R-:W-:Y:S05]  /*25780*/  @!P0 BRA `(.L_x_781) ;  /* 0xfffffffc00f08947 */ /* 0x008fea000383ffff */
[----:B------:R-:W-:Y:S05]  /*25790*/  BRA `(.L_x_949) ;  /* 0xffffffb400547947 */ /* 0x000fea000383ffff */
.L_x_782:
[----:B------:R-:W3:Y:S01]  /*257a0*/  S2R R2, SR_TID.X ;  /* 0x0000000000027919 */ /* 0x000ee20000002100 */
[----:B------:R-:W-:Y:S01]  /*257b0*/  BSSY B0, `(.L_x_950) ;  /* 0x000000a000007945 */ /* 0x000fe20003800000 */
[----:B------:R-:W-:Y:S01]  /*257c0*/  IMAD.MOV.U32 R12, RZ, RZ, RZ ;  /* 0x000000ffff0c7224 */ /* 0x000fe200078e00ff */
[----:B------:R-:W-:Y:S01]  /*257d0*/  MOV R11, 0x1f ;  /* 0x0000001f000b7802 */ /* 0x000fe20000000f00 */
[----:B------:R-:W-:Y:S01]  /*257e0*/  IMAD.MOV.U32 R15, RZ, RZ, -0x1 ;  /* 0xffffffffff0f7424 */ /* 0x000fe200078e00ff */
[----:B---3--:R-:W-:-:S04]  /*257f0*/  SHF.R.U32.HI R2, RZ, 0x5, R2 ;  /* 0x00000005ff027819 */ /* 0x008fc80000011602 */
[----:B------:R-:W-:-:S04]  /*25800*/  LOP3.LUT R2, R2, 0x3, RZ, 0xc0, !PT ;  /* 0x0000000302027812 */ /* 0x000fc800078ec0ff */
[----:B------:R-:W-:-:S07]  /*25810*/  MOV R13, R2 ;  /* 0x00000002000d7202 */ /* 0x000fce0000000f00 */
[----:B012---:R-:W-:Y:S05]  /*25820*/  WARPSYNC.COLLECTIVE R15, `(.L_x_951) ;  /* 0x000000000f087348 */ /* 0x007fea0003c00000 */
[----:B------:R3:W4:Y:S02]  /*25830*/  SHFL.IDX P6, R14, R13, R12, R11 ;  /* 0x0000000c0d0e7389 */ /* 0x00072400000c000b */
[----:B01234-:R-:W-:Y:S01]  /*25840*/  ENDCOLLECTIVE ;  /* 0x000000000000791b */ /* 0x01ffe20003800000 */
.L_x_951:
[----:B------:R-:W-:Y:S05]  /*25850*/  BSYNC B0 ;  /* 0x0000000000007941 */ /* 0x000fea0003800000 */
.L_x_950:
[----:B------:R-:W-:Y:S05]  /*25860*/  BRA `(.L_x_952) ;  /* 0xffffffb4003c7947 */ /* 0x000fea000383ffff */
.L_x_783:
[----:B------:R-:W-:Y:S01]  /*25870*/  BSSY B0, `(.L_x_953) ;  /* 0x0000006000007945 */ /* 0x000fe20003800000 */
[----:B------:R-:W-:-:S07]  /*25880*/  MOV R15, 0xffffffff ;  /* 0xffffffff000f7802 */ /* 0x000fce0000000f00 */
[----:B012---:R-:W-:Y:S05]  /*25890*/  WARPSYNC.COLLECTIVE R15, `(.L_x_954) ;  /* 0x000000000f0c7348 */ /* 0x007fea0003c00000 */
[----:B------:R-:W-:Y:S02]  /*258a0*/  ELECT P6, UR62, PT ;  /* 0x00000000003e782f */ /* 0x000fe400038c0000 */
[----:B------:R-:W-:Y:S01]  /*258b0*/  MOV R14, UR62 ;  /* 0x0000003e000e7c02 */ /* 0x000fe20008000f00 */
[----:B012---:R-:W-:Y:S10]  /*258c0*/  ENDCOLLECTIVE ;  /* 0x000000000000791b */ /* 0x007ff40003800000 */
.L_x_954:
[----:B------:R-:W-:Y:S05]  /*258d0*/  BSYNC B0 ;  /* 0x0000000000007941 */ /* 0x000fea0003800000 */
.L_x_953:
[----:B------:R-:W-:Y:S05]  /*258e0*/  BRA `(.L_x_955) ;  /* 0xffffffb400307947 */ /* 0x000fea000383ffff */
.L_x_785:
[----:B0-----:R0:W3:Y:S02]  /*258f0*/  SYNCS.PHASECHK.TRANS64.TRYWAIT P1, [R5+URZ+0x2a840], R0 ;  /* 0x02a84000050075a7 */ /* 0x0010e4000802017f */
[----:B---3--:R-:W-:Y:S05]  /*25900*/  @!P1 NANOSLEEP.SYNCS 0x989680 ;  /* 0x009896800000995d */ /* 0x008fea0003900000 */
[----:B------:R-:W3:Y:S02]  /*25910*/  @!P1 SYNCS.PHASECHK.TRANS64 P1, [R5+URZ+0x2a840], R0 ;  /* 0x02a84000050095a7 */ /* 0x000ee4000802007f */
[----:B---3--:R-:W-:Y:S05]  /*25920*/  @!P1 BRA `(.L_x_785) ;  /* 0xfffffffc00f09947 */ /* 0x008fea000383ffff */
[----:B------:R-:W-:Y:S05]  /*25930*/  BRA `(.L_x_956) ;  /* 0xffffffb400507947 */ /* 0x000fea000383ffff */
.L_x_787:
[----:B---3--:R3:W4:Y:S02]  /*25940*/  SYNCS.PHASECHK.TRANS64.TRYWAIT P1, [R27+URZ+0x2a840], R2 ;  /* 0x02a840021b0075a7 */ /* 0x008724000802017f */
[----:B----4-:R-:W-:Y:S05]  /*25950*/  @!P1 NANOSLEEP.SYNCS 0x989680 ;  /* 0x009896800000995d */ /* 0x010fea0003900000 */
[----:B------:R-:W4:Y:S02]  /*25960*/  @!P1 SYNCS.PHASECHK.TRANS64 P1, [R27+URZ+0x2a840], R2 ;  /* 0x02a840021b0095a7 */ /* 0x000f24000802007f */
[----:B----4-:R-:W-:Y:S05]  /*25970*/  @!P1 BRA `(.L_x_787) ;  /* 0xfffffffc00f09947 */ /* 0x010fea000383ffff */
[----:B------:R-:W-:Y:S05]  /*25980*/  BRA `(.L_x_957) ;  /* 0xffffffb4005c7947 */ /* 0x000fea000383ffff */
.L_x_789:
[----:B----4-:R4:W0:Y:S02]  /*25990*/  SYNCS.PHASECHK.TRANS64.TRYWAIT P1, [R5+URZ+0x2a860], R0 ;  /* 0x02a86000050075a7 */ /* 0x010824000802017f */
[----:B0-----:R-:W-:Y:S05]  /*259a0*/  @!P1 NANOSLEEP.SYNCS 0x989680 ;  /* 0x009896800000995d */ /* 0x001fea0003900000 */
[----:B------:R-:W0:Y:S02]  /*259b0*/  @!P1 SYNCS.PHASECHK.TRANS64 P1, [R5+URZ+0x2a860], R0 ;  /* 0x02a86000050095a7 */ /* 0x000e24000802007f */
[----:B0-----:R-:W-:Y:S05]  /*259c0*/  @!P1 BRA `(.L_x_789) ;  /* 0xfffffffc00f09947 */ /* 0x001fea000383ffff */
[----:B------:R-:W-:Y:S05]  /*259d0*/  BRA `(.L_x_958) ;  /* 0xffffffb400587947 */ /* 0x000fea000383ffff */
.L_x_959:
        /* <DEDUP_REMOVED lines=10> */
.L_x_3206:


//--------------------- .text._ZN7cutlass13device_kernelIN5flash11enable_sm90INS1_16FlashAttnFwdSm90INS1_25CollectiveMainloopFwdSm90ILi2EN4cute5tupleIJNS5_1CILi1EEES8_S8_EEENS6_IJNS7_ILi128EEENS7_ILi96EEENS7_ILi192EEEEEELi128ENS_6half_tEfNS_4arch4Sm90ELb0ELb1ELb1ELb0ELb1ELb0ELb0ELb1ELb1ELb1ELb1ELb0EEENS1_21CollectiveEpilogueFwdINS6_IJSA_SA_SB_EEES9_SE_SG_Li256ELb0ELb1ELb1ELb0EEENS1_19SingleTileSchedulerILb0ELb1ELb1ELi128EEEEEEEEEvNT_6ParamsE --------------------------
	.section	.text._ZN7cutlass13device_kernelIN5flash11enable_sm90INS1_16FlashAttnFwdSm90INS1_25CollectiveMainloopFwdSm90ILi2EN4cute5tupleIJNS5_1CILi1EEES8_S8_EEENS6_IJNS7_ILi128EEENS7_ILi96EEENS7_ILi192EEEEEELi128ENS_6half_tEfNS_4arch4Sm90ELb0ELb1ELb1ELb0ELb1ELb0ELb0ELb1ELb1ELb1ELb1ELb0EEENS1_21CollectiveEpilogueFwdINS6_IJSA_SA_SB_EEES9_SE_SG_Li256ELb0ELb1ELb1ELb0EEENS1_19SingleTileSchedulerILb0ELb1ELb1ELi128EEEEEEEEEvNT_6ParamsE,"ax",@progbits
	.align	128
.text._ZN7cutlass13device_kernelIN5flash11enable_sm90INS1_16FlashAttnFwdSm90INS1_25CollectiveMainloopFwdSm90ILi2EN4cute5tupleIJNS5_1CILi1EEES8_S8_EEENS6_IJNS7_ILi128EEENS7_ILi96EEENS7_ILi192EEEEEELi128ENS_6half_tEfNS_4arch4Sm90ELb0ELb1ELb1ELb0ELb1ELb0ELb0ELb1ELb1ELb1ELb1ELb0EEENS1_21CollectiveEpilogueFwdINS6_IJSA_SA_SB_EEES9_SE_SG_Li256ELb0ELb1ELb1ELb0EEENS1_19SingleTileSchedulerILb0ELb1ELb1ELi128EEEEEEEEEvNT_6ParamsE:
        .type           _ZN7cutlass13device_kernelIN5flash11enable_sm90INS1_16FlashAttnFwdSm90INS1_25CollectiveMainloopFwdSm90ILi2EN4cute5tupleIJNS5_1CILi1EEES8_S8_EEENS6_IJNS7_ILi128EEENS7_ILi96EEENS7_ILi192EEEEEELi128ENS_6half_tEfNS_4arch4Sm90ELb0ELb1ELb1ELb0ELb1ELb0ELb0ELb1ELb1ELb1ELb1ELb0EEENS1_21CollectiveEpilogueFwdINS6_IJSA_SA_SB_EEES9_SE_SG_Li256ELb0ELb1ELb1ELb0EEENS1_19SingleTileSchedulerILb0ELb1ELb1ELi128EEEEEEEEEvNT_6ParamsE,@function
        .size           _ZN7cutlass13device_kernelIN5flash11enable_sm90INS1_16FlashAttnFwdSm90INS1_25CollectiveMainloopFwdSm90ILi2EN4cute5tupleIJNS5_1CILi1EEES8_S8_EEENS6_IJNS7_ILi128EEENS7_ILi96EEENS7_ILi192EEEEEELi128ENS_6half_tEfNS_4arch4Sm90ELb0ELb1ELb1ELb0ELb1ELb0ELb0ELb1ELb1ELb1ELb1ELb0EEENS1_21CollectiveEpilogueFwdINS6_IJSA_SA_SB_EEES9_SE_SG_Li256ELb0ELb1ELb1ELb0EEENS1_19SingleTileSchedulerILb0ELb1ELb1ELi128EEEEEEEEEvNT_6ParamsE,(.L_x_3207 - _ZN7cutlass13device_kernelIN5flash11enable_sm90INS1_16FlashAttnFwdSm90INS1_25CollectiveMainloopFwdSm90ILi2EN4cute5tupleIJNS5_1CILi1EEES8_S8_EEENS6_IJNS7_ILi128EEENS7_ILi96EEENS7_ILi192EEEEEELi128ENS_6half_tEfNS_4arch4Sm90ELb0ELb1ELb1ELb0ELb1ELb0ELb0ELb1ELb1ELb1ELb1ELb0EEENS1_21CollectiveEpilogueFwdINS6_IJSA_SA_SB_EEES9_SE_SG_Li256ELb0ELb1ELb1ELb0EEENS1_19SingleTileSchedulerILb0ELb1ELb1ELi128EEEEEEEEEvNT_6ParamsE)
        .other          _ZN7cutlass13device_kernelIN5flash11enable_sm90INS1_16FlashAttnFwdSm90INS1_25CollectiveMainloopFwdSm90ILi2EN4cute5tupleIJNS5_1CILi1EEES8_S8_EEENS6_IJNS7_ILi128EEENS7_ILi96EEENS7_ILi192EEEEEELi128ENS_6half_tEfNS_4arch4Sm90ELb0ELb1ELb1ELb0ELb1ELb0ELb0ELb1ELb1ELb1ELb1ELb0EEENS1_21CollectiveEpilogueFwdINS6_IJSA_SA_SB_EEES9_SE_SG_Li256ELb0ELb1ELb1ELb0EEENS1_19SingleTileSchedulerILb0ELb1ELb1ELi128EEEEEEEEEvNT_6ParamsE,@"STO_CUDA_ENTRY STV_DEFAULT"
_ZN7cutlass13device_kernelIN5flash11enable_sm90INS1_16FlashAttnFwdSm90INS1_25CollectiveMainloopFwdSm90ILi2EN4cute5tupleIJNS5_1CILi1EEES8_S8_EEENS6_IJNS7_ILi128EEENS7_ILi96EEENS7_ILi192EEEEEELi128ENS_6half_tEfNS_4arch4Sm90ELb0ELb1ELb1ELb0ELb1ELb0ELb0ELb1ELb1ELb1ELb1ELb0EEENS1_21CollectiveEpilogueFwdINS6_IJSA_SA_SB_EEES9_SE_SG_Li256ELb0ELb1ELb1ELb0EEENS1_19SingleTileSchedulerILb0ELb1ELb1ELi128EEEEEEEEEvNT_6ParamsE:
        /* <DEDUP_REMOVED lines=45> */
.L_x_960:
        /* <DEDUP_REMOVED lines=22> */
.L_x_961:
        /* <DEDUP_REMOVED lines=18> */
.L_x_962:
        /* <DEDUP_REMOVED lines=22> */
.L_x_963:
        /* <DEDUP_REMOVED lines=23> */
.L_x_964:
[----:B------:R-:W-:Y:S01]  /*0820*/  UISETP.NE.AND UP0, UPT, UR9, URZ, UPT ;  /* 0x0000003f0900728c */ /* 0x000fe2000bf05270 */
[----:B------:R-:W-:Y:S01]  /*0830*/  NOP ;  /* 0x0000000000007918 */ /* 0x000fe20000000000 */
[----:B0-----:R-:W-:Y:S01]  /*0840*/  UMOV UR4, 0x1 ;  /* 0x0000000100047882 */ /* 0x001fe20000000000 */
[----:B------:R-:W-:Y:S01]  /*0850*/  ULDC.64 UR56, c[0x0][0x208] ;  /* 0x0000820000387ab9 */ /* 0x000fe20000000a00 */
[----:B------:R-:W-:Y:S01]  /*0860*/  USEL UR4, UR4, 0x2, !UP0 ;  /* 0x0000000204047887 */ /* 0x000fe2000c000000 */
[----:B------:R-:W-:Y:S01]  /*0870*/  BSSY B6, `(.L_x_965) ;  /* 0x00012fc000067945 */ /* 0x000fe20003800000 */
[----:B-1234-:R-:W-:Y:S01]  /*0880*/  BAR.SYNC.DEFER_BLOCKING 0x0 ;  /* 0x0000000000007b1d */ /* 0x01efe20000010000 */
[----:B------:R-:W-:-:S03]  /*0890*/  PLOP3.LUT P0, PT, PT, PT, UP0, 0x80, 0x0 ;  /* 0x000000000000781c */ /* 0x000fc60003f0f008 */
[----:B------:R-:W-:-:S05]  /*08a0*/  IMAD.U32 R2, RZ, RZ, UR4 ;  /* 0x00000004ff027e24 */ /* 0x000fca000f8e00ff */
[----:B------:R0:W-:Y:S05]  /*08b0*/  STL [R1], R2 ;  /* 0x0000000201007387 */ /* 0x0001ea0000100800 */
[----:B------:R-:W-:Y:S05]  /*08c0*/  @!P0 BRA `(.L_x_966) ;  /* 0x000000f0005c8947 */ /* 0x000fea0003800000 */
.L_x_967:
[----:B------:R-:W-:-:S08]  /*08d0*/  NOP ;  /* 0x0000000000007918 */ /* 0x000fd00000000000 */
[----:B------:R-:W1:Y:S02]  /*08e0*/  USETMAXREG.TRY_ALLOC.CTAPOOL UP0, 0xe8 ;  /* 0x000000e8000079c8 */ /* 0x000e640008000600 */
[----:B-1----:R-:W-:-:S13]  /*08f0*/  PLOP3.LUT P0, PT, PT, PT, UP0, 0x80, 0x0 ;  /* 0x000000000000781c */ /* 0x002fda0003f0f008 */
[----:B------:R-:W-:Y:S05]  /*0900*/  @!P0 BRA `(.L_x_967) ;  /* 0xfffffffc00f08947 */ /* 0x000fea000383ffff */
[----:B0-----:R-:W0:Y:S08]  /*0910*/  LDC R2, c[0x0][0xc50] ;  /* 0x00031400ff027b82 */ /* 0x001e300000000800 */
        /* <DEDUP_REMOVED lines=13> */
[----:B------:R-:W0:Y:S01]  /*09f0*/  LDC R23, c[0x0][0x448] ;  /* 0x00011200ff177b82 */ /* 0x000e220000000800 */
[----:B------:R-:W1:Y:S01]  /*0a00*/  S2R R72, SR_CTAID.X ;  /* 0x0000000000487919 */ /* 0x000e620000002500 */
[----:B------:R-:W-:Y:S01]  /*0a10*/  LOP3.LUT R18, R18, 0xffefffff, RZ, 0xc0, !PT ;  /* 0xffefffff12127812 */ /* 0x000fe200078ec0ff */
[----:B------:R-:W-:-:S05]  /*0a20*/  VIADD R74, R25, 0xffffff80 ;  /* 0xffffff80194a7836 */ /* 0x000fca0000000000 */
[----:B------:R-:W2:Y:S08]  /*0a30*/  LDC.64 R2, c[0x0][0x418] ;  /* 0x00010600ff027b82 */ /* 0x000eb00000000a00 */
[----:B------:R-:W3:Y:S01]  /*0a40*/  LDC.64 R10, c[0x0][0x9e0] ;  /* 0x00027800ff0a7b82 */ /* 0x000ee20000000a00 */
[----:B0-----:R-:W-:-:S07]  /*0a50*/  ISETP.NE.AND P2, PT, R23, 0x1, PT ;  /* 0x000000011700780c */ /* 0x001fce0003f45270 */
[----:B------:R-:W0:Y:S01]  /*0a60*/  LDC R8, c[0x0][0x288] ;  /* 0x0000a200ff087b82 */ /* 0x000e220000000800 */
[----:B--2---:R-:W-:-:S07]  /*0a70*/  ISETP.NE.U32.AND P0, PT, R2, RZ, PT ;  /* 0x000000ff0200720c */ /* 0x004fce0003f05070 */
[----:B------:R-:W2:Y:S01]  /*0a80*/  LDC R16, c[0x0][0x424] ;  /* 0x00010900ff107b82 */ /* 0x000ea20000000800 */
[----:B-1----:R-:W-:Y:S01]  /*0a90*/  IMAD.SHL.U32 R72, R72, 0x80, RZ ;  /* 0x0000008048487824 */ /* 0x002fe200078e00ff */
[----:B------:R-:W-:-:S03]  /*0aa0*/  ISETP.NE.AND.EX P0, PT, R3, RZ, PT, P0 ;  /* 0x000000ff0300720c */ /* 0x000fc60003f05300 */
[----:B------:R-:W-:Y:S01]  /*0ab0*/  @P2 VIADD R0, R72, 0x7f ;  /* 0x0000007f48002836 */ /* 0x000fe20000000000 */
[----:B------:R-:W-:Y:S02]  /*0ac0*/  @P2 LOP3.LUT R18, R18, 0x100000, RZ, 0xfc, !PT ;  /* 0x0010000012122812 */ /* 0x000fe400078efcff */
[----:B------:R-:W1:Y:S01]  /*0ad0*/  @P2 LDC R5, c[0x0][0x44c] ;  /* 0x00011300ff052b82 */ /* 0x000e620000000800 */
[----:B---3--:R-:W-:Y:S02]  /*0ae0*/  ISETP.GE.AND P1, PT, R11, 0x1, PT ;  /* 0x000000010b00780c */ /* 0x008fe40003f26270 */
[----:B------:R-:W-:-:S05]  /*0af0*/  LOP3.LUT R18, R18, 0xfff7ffff, RZ, 0xc0, !PT ;  /* 0xfff7ffff12127812 */ /* 0x000fca00078ec0ff */
[----:B------:R-:W3:Y:S01]  /*0b00*/  @P2 LDC R7, c[0x0][0x450] ;  /* 0x00011400ff072b82 */ /* 0x000ee20000000800 */
[----:B0-----:R-:W-:-:S05]  /*0b10*/  IADD3 R3, -R8, 0x1, RZ ;  /* 0x0000000108037810 */ /* 0x001fca0007ffe1ff */
[----:B------:R-:W-:Y:S02]  /*0b20*/  @P1 LOP3.LUT R18, R18, 0x80000, RZ, 0xfc, !PT ;  /* 0x0008000012121812 */ /* 0x000fe400078efcff */
[----:B------:R-:W0:Y:S01]  /*0b30*/  LDC R73, c[0x0][0x2f0] ;  /* 0x0000bc00ff497b82 */ /* 0x000e220000000800 */
[----:B--2---:R-:W-:Y:S01]  /*0b40*/  SEL R16, R16, 0x1, P0 ;  /* 0x0000000110107807 */ /* 0x004fe20000000000 */
[----:B-1----:R-:W-:-:S04]  /*0b50*/  @P2 IMAD.HI.U32 R2, R0, R5, RZ ;  /* 0x0000000500022227 */ /* 0x002fc800078e00ff */
[----:B------:R-:W-:Y:S01]  /*0b60*/  VIADD R0, R72, 0x7f ;  /* 0x0000007f48007836 */ /* 0x000fe20000000000 */
[----:B---3--:R-:W-:Y:S01]  /*0b70*/  @P2 SHF.R.U32.HI R0, RZ, R7, R2 ;  /* 0x00000007ff002219 */ /* 0x008fe20000011602 */
[CC--:B0-----:R-:W-:Y:S02]  /*0b80*/  IMAD R3, R16.reuse, R73.reuse, R3 ;  /* 0x0000004910037224 */ /* 0x0c1fe400078e0203 */
[----:B------:R-:W-:Y:S02]  /*0b90*/  IMAD R22, R16, R73, RZ ;  /* 0x0000004910167224 */ /* 0x000fe400078e02ff */
[----:B------:R-:W-:-:S04]  /*0ba0*/  IMAD.IADD R3, R3, 0x1, R0 ;  /* 0x0000000103037824 */ /* 0x000fc800078e0200 */
[----:B------:R-:W-:Y:S01]  /*0bb0*/  IMAD.IADD R0, R3, 0x1, R10 ;  /* 0x0000000103007824 */ /* 0x000fe200078e020a */
[----:B------:R-:W-:Y:S06]  /*0bc0*/  @!P1 BRA `(.L_x_969) ;  /* 0x0000000000409947 */ /* 0x000fec0003800000 */
[C---:B------:R-:W-:Y:S01]  /*0bd0*/  ISETP.GT.AND P0, PT, R3.reuse, RZ, PT ;  /* 0x000000ff0300720c */ /* 0x040fe20003f04270 */
[----:B------:R-:W-:-:S12]  /*0be0*/  VIADD R2, R3, 0xffffffff ;  /* 0xffffffff03027836 */ /* 0x000fd80000000000 */
[----:B------:R-:W-:Y:S05]  /*0bf0*/  @P0 BRA `(.L_x_970) ;  /* 0x00000000001c0947 */ /* 0x000fea0003800000 */
[----:B------:R-:W-:Y:S01]  /*0c00*/  ISETP.NE.AND P0, PT, R11, 0x1, PT ;  /* 0x000000010b00780c */ /* 0x000fe20003f05270 */
[----:B------:R-:W-:-:S12]  /*0c10*/  IMAD.MOV R3, RZ, RZ, -R3 ;  /* 0x000000ffff037224 */ /* 0x000fd800078e0a03 */
[----:B------:R-:W0:Y:S02]  /*0c20*/  @P0 LDC.64 R4, c[0x0][0x9e8] ;  /* 0x00027a00ff040b82 */ /* 0x000e240000000a00 */
[----:B0-----:R-:W-:-:S05]  /*0c30*/  @P0 IMAD.HI.U32 R2, R3, R4, RZ ;  /* 0x0000000403020227 */ /* 0x001fca00078e00ff */
[----:B------:R-:W-:-:S04]  /*0c40*/  @P0 SHF.R.U32.HI R3, RZ, R5, R2 ;  /* 0x00000005ff030219 */ /* 0x000fc80000011602 */
[----:B------:R-:W-:Y:S01]  /*0c50*/  LOP3.LUT R2, RZ, R3, RZ, 0x33, !PT ;  /* 0x00000003ff027212 */ /* 0x000fe200078e33ff */
[----:B------:R-:W-:Y:S06]  /*0c60*/  BRA `(.L_x_971) ;  /* 0x0000000000107947 */ /* 0x000fec0003800000 */
.L_x_970:
[----:B------:R-:W-:-:S13]  /*0c70*/  ISETP.NE.AND P0, PT, R11, 0x1, PT ;  /* 0x000000010b00780c */ /* 0x000fda0003f05270 */
[----:B------:R-:W0:Y:S02]  /*0c80*/  @P0 LDC.64 R4, c[0x0][0x9e8] ;  /* 0x00027a00ff040b82 */ /* 0x000e240000000a00 */
[----:B0-----:R-:W-:-:S05]  /*0c90*/  @P0 IMAD.HI.U32 R4, R2, R4, RZ ;  /* 0x0000000402040227 */ /* 0x001fca00078e00ff */
[----:B------:R-:W-:-:S07]  /*0ca0*/  @P0 SHF.R.U32.HI R2, RZ, R5, R4 ;  /* 0x00000005ff020219 */ /* 0x000fce0000011604 */
.L_x_971:
[----:B------:R-:W-:-:S05]  /*0cb0*/  IMAD R3, R2, R11, R11 ;  /* 0x0000000b02037224 */ /* 0x000fca00078e020b */
[----:B------:R-:W-:-:S07]  /*0cc0*/  VIMNMX R0, R0, R3, PT ;  /* 0x0000000300007248 */ /* 0x000fce0003fe0100 */
.L_x_969:
[----:B------:R-:W0:Y:S01]  /*0cd0*/  @P2 LDC R3, c[0x0][0x44c] ;  /* 0x00011300ff032b82 */ /* 0x000e220000000800 */
[----:B------:R-:W-:Y:S01]  /*0ce0*/  VIADD R2, R0, 0x5f ;  /* 0x0000005f00027836 */ /* 0x000fe20000000000 */
[----:B------:R-:W-:Y:S01]  /*0cf0*/  ULDC UR4, c[0x0][0x9dc] ;  /* 0x0002770000047ab9 */ /* 0x000fe20000000800 */
[----:B------:R-:W-:Y:S02]  /*0d00*/  IMAD R0, R16, R73, 0x5f ;  /* 0x0000005f10007424 */ /* 0x000fe400078e0249 */
[----:B------:R-:W-:-:S03]  /*0d10*/  IMAD.HI R2, R2, 0x2aaaaaab, RZ ;  /* 0x2aaaaaab02027827 */ /* 0x000fc600078e02ff */
[----:B------:R-:W1:Y:S01]  /*0d20*/  @P2 LDC R7, c[0x0][0x450] ;  /* 0x00011400ff072b82 */ /* 0x000e620000000800 */
[----:B------:R-:W-:Y:S01]  /*0d30*/  IMAD.HI R0, R0, 0x2aaaaaab, RZ ;  /* 0x2aaaaaab00007827 */ /* 0x000fe200078e02ff */
[----:B------:R-:W-:-:S03]  /*0d40*/  SHF.R.U32.HI R5, RZ, 0x1f, R2 ;  /* 0x0000001fff057819 */ /* 0x000fc60000011602 */
[----:B------:R-:W-:Y:S01]  /*0d50*/  IMAD.MOV.U32 R4, RZ, RZ, R72 ;  /* 0x000000ffff047224 */ /* 0x000fe200078e0048 */
[----:B------:R-:W-:Y:S01]  /*0d60*/  LEA.HI.SX32 R2, R2, R5, 0x1c ;  /* 0x0000000502027211 */ /* 0x000fe200078fe2ff */
[----:B------:R-:W-:Y:S02]  /*0d70*/  IMAD R73, R16, R73, -R8 ;  /* 0x0000004910497224 */ /* 0x000fe400078e0a08 */
[----:B0-----:R-:W-:Y:S01]  /*0d80*/  @P2 IMAD.HI.U32 R6, R72, R3, RZ ;  /* 0x0000000348062227 */ /* 0x001fe200078e00ff */
[----:B------:R-:W-:-:S04]  /*0d90*/  SHF.R.U32.HI R3, RZ, 0x1f, R0 ;  /* 0x0000001fff037819 */ /* 0x000fc80000011600 */
[----:B------:R-:W-:Y:S02]  /*0da0*/  LEA.HI.SX32 R3, R0, R3, 0x1c ;  /* 0x0000000300037211 */ /* 0x000fe400078fe2ff */
[----:B-1----:R-:W-:Y:S02]  /*0db0*/  @P2 SHF.R.U32.HI R4, RZ, R7, R6 ;  /* 0x00000007ff042219 */ /* 0x002fe40000011606 */
[----:B------:R-:W-:-:S03]  /*0dc0*/  VIMNMX R75, R3, R2, PT ;  /* 0x00000002034b7248 */ /* 0x000fc60003fe0100 */
[----:B------:R-:W-:-:S04]  /*0dd0*/  IMAD.IADD R0, R73, 0x1, R4 ;  /* 0x0000000149007824 */ /* 0x000fc800078e0204 */
[----:B------:R-:W-:Y:S01]  /*0de0*/  VIADD R2, R0, -UR4 ;  /* 0x8000000400027c36 */ /* 0x000fe20008000000 */
[----:B------:R-:W-:Y:S06]  /*0df0*/  @!P1 BRA `(.L_x_972) ;  /* 0x00000000003c9947 */ /* 0x000fec0003800000 */
[----:B------:R-:W-:-:S13]  /*0e00*/  ISETP.GT.AND P0, PT, R0, -0x1, PT ;  /* 0xffffffff0000780c */ /* 0x000fda0003f04270 */
[----:B------:R-:W-:Y:S05]  /*0e10*/  @P0 BRA `(.L_x_973) ;  /* 0x00000000001c0947 */ /* 0x000fea0003800000 */
[----:B------:R-:W-:Y:S02]  /*0e20*/  ISETP.NE.AND P0, PT, R11, 0x1, PT ;  /* 0x000000010b00780c */ /* 0x000fe40003f05270 */
[----:B------:R-:W-:-:S11]  /*0e30*/  LOP3.LUT R3, RZ, R0, RZ, 0x33, !PT ;  /* 0x00000000ff037212 */ /* 0x000fd600078e33ff */
[----:B------:R-:W0:Y:S02]  /*0e40*/  @P0 LDC.64 R4, c[0x0][0x9e8] ;  /* 0x00027a00ff040b82 */ /* 0x000e240000000a00 */
[----:B0-----:R-:W-:-:S05]  /*0e50*/  @P0 IMAD.HI.U32 R0, R3, R4, RZ ;  /* 0x0000000403000227 */ /* 0x001fca00078e00ff */
[----:B------:R-:W-:-:S04]  /*0e60*/  @P0 SHF.R.U32.HI R3, RZ, R5, R0 ;  /* 0x00000005ff030219 */ /* 0x000fc80000011600 */
[----:B------:R-:W-:Y:S01]  /*0e70*/  LOP3.LUT R0, RZ, R3, RZ, 0x33, !PT ;  /* 0x00000003ff007212 */ /* 0x000fe200078e33ff */
[----:B------:R-:W-:Y:S06]  /*0e80*/  BRA `(.L_x_974) ;  /* 0x0000000000107947 */ /* 0x000fec0003800000 */
.L_x_973:
[----:B------:R-:W-:-:S13]  /*0e90*/  ISETP.NE.AND P0, PT, R11, 0x1, PT ;  /* 0x000000010b00780c */ /* 0x000fda0003f05270 */
[----:B------:R-:W0:Y:S02]  /*0ea0*/  @P0 LDC.64 R4, c[0x0][0x9e8] ;  /* 0x00027a00ff040b82 */ /* 0x000e240000000a00 */
[----:B0-----:R-:W-:-:S05]  /*0eb0*/  @P0 IMAD.HI.U32 R4, R0, R4, RZ ;  /* 0x0000000400040227 */ /* 0x001fca00078e00ff */
[----:B------:R-:W-:-:S07]  /*0ec0*/  @P0 SHF.R.U32.HI R0, RZ, R5, R4 ;  /* 0x00000005ff000219 */ /* 0x000fce0000011604 */
.L_x_974:
[----:B------:R-:W-:-:S05]  /*0ed0*/  IMAD R3, R0, R11, RZ ;  /* 0x0000000b00037224 */ /* 0x000fca00078e02ff */
[----:B------:R-:W-:-:S07]  /*0ee0*/  VIMNMX R2, R2, R3, !PT ;  /* 0x0000000302027248 */ /* 0x000fce0007fe0100 */
.L_x_972:
[----:B------:R-:W-:Y:S01]  /*0ef0*/  SHF.R.U32.HI R0, RZ, 0x10, R17 ;  /* 0x00000010ff007819 */ /* 0x000fe20000011611 */
[----:B------:R-:W-:Y:S01]  /*0f00*/  IMAD.HI R2, R2, 0x2aaaaaab, RZ ;  /* 0x2aaaaaab02027827 */ /* 0x000fe200078e02ff */
[----:B------:R-:W-:Y:S02]  /*0f10*/  LOP3.LUT R17, R17, 0xffff, RZ, 0xc0, !PT ;  /* 0x0000ffff11117812 */ /* 0x000fe400078ec0ff */
[----:B------:R-:W-:Y:S02]  /*0f20*/  ISETP.NE.AND P0, PT, R0, RZ, PT ;  /* 0x000000ff0000720c */ /* 0x000fe40003f05270 */
[----:B------:R-:W-:-:S04]  /*0f30*/  SHF.R.U32.HI R3, RZ, 0x1f, R2 ;  /* 0x0000001fff037819 */ /* 0x000fc80000011602 */
[----:B------:R-:W-:Y:S02]  /*0f40*/  LEA.HI.SX32 R3, R2, R3, 0x1c ;  /* 0x0000000302037211 */ /* 0x000fe400078fe2ff */
[----:B------:R-:W-:Y:S02]  /*0f50*/  MOV R2, RZ ;  /* 0x000000ff00027202 */ /* 0x000fe40000000f00 */
[----:B------:R-:W-:-:S03]  /*0f60*/  VIMNMX R8, RZ, R3, !PT ;  /* 0x00000003ff087248 */ /* 0x000fc60007fe0100 */
[----:B------:R-:W0:Y:S01]  /*0f70*/  @!P0 LDC R0, c[0x0][0x9f0] ;  /* 0x00027c00ff008b82 */ /* 0x000e220000000800 */
[----:B------:R-:W-:-:S13]  /*0f80*/  ISETP.GT.AND P1, PT, R75, R8, PT ;  /* 0x000000084b00720c */ /* 0x000fda0003f24270 */
[----:B------:R-:W-:Y:S05]  /*0f90*/  @!P1 BRA `(.L_x_975) ;  /* 0x00000000006c9947 */ /* 0x000fea0003800000 */
[-C--:B0-----:R-:W-:Y:S02]  /*0fa0*/  IABS R6, R0.reuse ;  /* 0x0000000000067213 */ /* 0x081fe40000000000 */
[----:B------:R-:W-:Y:S02]  /*0fb0*/  IADD3 R2, R0, -0x1, R75 ;  /* 0xffffffff00027810 */ /* 0x000fe40007ffe04b */
[----:B------:R-:W0:Y:S03]  /*0fc0*/  I2F.RP R4, R6 ;  /* 0x0000000600047306 */ /* 0x000e260000209400 */
[----:B------:R-:W-:Y:S01]  /*0fd0*/  IMAD.IADD R5, R2, 0x1, -R8 ;  /* 0x0000000102057824 */ /* 0x000fe200078e0a08 */
[----:B------:R-:W-:-:S04]  /*0fe0*/  IABS R2, R0 ;  /* 0x0000000000027213 */ /* 0x000fc80000000000 */
[----:B------:R-:W-:Y:S02]  /*0ff0*/  IABS R9, R5 ;  /* 0x0000000500097213 */ /* 0x000fe40000000000 */
[----:B------:R-:W-:-:S04]  /*1000*/  LOP3.LUT R5, R5, R0, RZ, 0x3c, !PT ;  /* 0x0000000005057212 */ /* 0x000fc800078e3cff */
[----:B------:R-:W-:Y:S01]  /*1010*/  ISETP.GE.AND P2, PT, R5, RZ, PT ;  /* 0x000000ff0500720c */ /* 0x000fe20003f46270 */
[----:B0-----:R-:W0:Y:S02]  /*1020*/  MUFU.RCP R4, R4 ;  /* 0x0000000400047308 */ /* 0x001e240000001000 */
[----:B0-----:R-:W-:Y:S02]  /*1030*/  VIADD R3, R4, 0xffffffe ;  /* 0x0ffffffe04037836 */ /* 0x001fe40000000000 */
[----:B------:R-:W-:Y:S02]  /*1040*/  IMAD.MOV R4, RZ, RZ, -R2 ;  /* 0x000000ffff047224 */ /* 0x000fe400078e0a02 */
[----:B------:R-:W-:Y:S02]  /*1050*/  IMAD.MOV.U32 R2, RZ, RZ, RZ ;  /* 0x000000ffff027224 */ /* 0x000fe400078e00ff */
[----:B------:R-:W0:Y:S02]  /*1060*/  F2I.FTZ.U32.TRUNC.NTZ R3, R3 ;  /* 0x0000000300037305 */ /* 0x000e24000021f000 */
[----:B0-----:R-:W-:-:S04]  /*1070*/  IMAD.MOV R7, RZ, RZ, -R3 ;  /* 0x000000ffff077224 */ /* 0x001fc800078e0a03 */
[----:B------:R-:W-:-:S04]  /*1080*/  IMAD R7, R7, R6, RZ ;  /* 0x0000000607077224 */ /* 0x000fc800078e02ff */
[----:B------:R-:W-:-:S04]  /*1090*/  IMAD.HI.U32 R2, R3, R7, R2 ;  /* 0x0000000703027227 */ /* 0x000fc800078e0002 */
[----:B------:R-:W-:-:S04]  /*10a0*/  IMAD.MOV.U32 R3, RZ, RZ, R9 ;  /* 0x000000ffff037224 */ /* 0x000fc800078e0009 */
[----:B------:R-:W-:-:S04]  /*10b0*/  IMAD.HI.U32 R2, R2, R3, RZ ;  /* 0x0000000302027227 */ /* 0x000fc800078e00ff */
[----:B------:R-:W-:-:S05]  /*10c0*/  IMAD R3, R2, R4, R3 ;  /* 0x0000000402037224 */ /* 0x000fca00078e0203 */
[----:B------:R-:W-:-:S13]  /*10d0*/  ISETP.GT.U32.AND P1, PT, R6, R3, PT ;  /* 0x000000030600720c */ /* 0x000fda0003f24070 */
[----:B------:R-:W-:Y:S02]  /*10e0*/  @!P1 IMAD.IADD R3, R3, 0x1, -R6 ;  /* 0x0000000103039824 */ /* 0x000fe400078e0a06 */
[----:B------:R-:W-:Y:S01]  /*10f0*/  @!P1 VIADD R2, R2, 0x1 ;  /* 0x0000000102029836 */ /* 0x000fe20000000000 */
[----:B------:R-:W-:Y:S02]  /*1100*/  ISETP.NE.AND P1, PT, R0, RZ, PT ;  /* 0x000000ff0000720c */ /* 0x000fe40003f25270 */
[----:B------:R-:W-:-:S13]  /*1110*/  ISETP.GE.U32.AND P0, PT, R3, R6, PT ;  /* 0x000000060300720c */ /* 0x000fda0003f06070 */
[----:B------:R-:W-:-:S04]  /*1120*/  @P0 VIADD R2, R2, 0x1 ;  /* 0x0000000102020836 */ /* 0x000fc80000000000 */
[----:B------:R-:W-:Y:S01]  /*1130*/  @!P2 IMAD.MOV R2, RZ, RZ, -R2 ;  /* 0x000000ffff02a224 */ /* 0x000fe200078e0a02 */
[----:B------:R-:W-:-:S07]  /*1140*/  @!P1 LOP3.LUT R2, RZ, R0, RZ, 0x33, !PT ;  /* 0x00000000ff029212 */ /* 0x000fce00078e33ff */
.L_x_975:
[-C--:B------:R-:W-:Y:S01]  /*1150*/  IMAD R17, R17, R2.reuse, R8 ;  /* 0x0000000211117224 */ /* 0x080fe200078e0208 */
[----:B------:R-:W-:Y:S01]  /*1160*/  PLOP3.LUT P0, PT, PT, PT, PT, 0x80, 0x0 ;  /* 0x000000000000781c */ /* 0x000fe20003f0f070 */
[----:B0-----:R-:W-:Y:S01]  /*1170*/  IMAD.MOV.U32 R0, RZ, RZ, RZ ;  /* 0x000000ffff007224 */ /* 0x001fe200078e00ff */
[----:B------:R-:W-:Y:S01]  /*1180*/  CS2R R86, SRZ ;  /* 0x0000000000567805 */ /* 0x000fe2000001ff00 */
[----:B------:R-:W-:Y:S01]  /*1190*/  IMAD.MOV.U32 R6, RZ, RZ, RZ ;  /* 0x000000ffff067224 */ /* 0x000fe200078e00ff */
[----:B------:R-:W-:Y:S02]  /*11a0*/  VIADDMNMX R75, R17, R2, R75, PT ;  /* 0x00000002114b7246 */ /* 0x000fe4000380014b */
[----:B------:R-:W-:Y:S02]  /*11b0*/  CS2R R84, SRZ ;  /* 0x0000000000547805 */ /* 0x000fe4000001ff00 */
        /* <DEDUP_REMOVED lines=36> */
[----:B------:R-:W-:-:S05]  /*1400*/  SHF.R.S32.HI R78, RZ, 0x7, R76 ;  /* 0x00000007ff4e7819 */ /* 0x000fca000001144c */
        /* <DEDUP_REMOVED lines=20> */
[----:B------:R-:W-:Y:S01]  /*1550*/  MOV R10, UR6 ;  /* 0x00000006000a7c02 */ /* 0x000fe20008000f00 */
        /* <DEDUP_REMOVED lines=8> */
.L_x_977:
[----:B------:R-:W-:-:S04]  /*15e0*/  SHF.L.U32 R0, RZ, 0x1f, RZ ;  /* 0x0000001fff007819 */ /* 0x000fc800000006ff */
[----:B------:R-:W0:Y:S02]  /*15f0*/  SYNCS.PHASECHK.TRANS64.TRYWAIT P0, [UR58+0x2a800], R0 ;  /* 0x02a80000ff0075a7 */ /* 0x000e24000800017a */
[----:B0-----:R-:W-:Y:S05]  /*1600*/  @!P0 BRA `(.L_x_978) ;  /* 0x0000012000908947 */ /* 0x001fea0003800000 */
.L_x_1111:
[----:B------:R-:W2:Y:S02]  /*1610*/  LDL R2, [R1] ;  /* 0x0000000001027983 */ /* 0x000ea40000100800 */
[----:B--2---:R-:W-:-:S13]  /*1620*/  R2UR UR4, R2 ;  /* 0x00000000020472ca */ /* 0x004fda00000e0000 */
[----:B------:R-:W-:-:S06]  /*1630*/  ULOP3.LUT UR4, UR4, 0x1, URZ, 0xfc, !UPT ;  /* 0x0000000104047892 */ /* 0x000fcc000f8efc3f */
[----:B------:R-:W-:-:S05]  /*1640*/  IMAD.U32 R2, RZ, RZ, UR4 ;  /* 0x00000004ff027e24 */ /* 0x000fca000f8e00ff */
[----:B------:R-:W-:-:S13]  /*1650*/  ISETP.NE.AND P0, PT, R2, 0x3, PT ;  /* 0x000000030200780c */ /* 0x000fda0003f05270 */
[----:B------:R-:W-:Y:S05]  /*1660*/  @!P0 BRA `(.L_x_979) ;  /* 0x0000000000048947 */ /* 0x000fea0003800000 */
[----:B------:R-:W-:Y:S01]  /*1670*/  BPT.TRAP 0x1 ;  /* 0x000000040000795c */ /* 0x000fe20000300000 */
.L_x_979:
[----:B------:R1:W2:Y:S01]  /*1680*/  SYNCS.PHASECHK.TRANS64.TRYWAIT P1, [UR58+0x2a830], R0 ;  /* 0x02a83000ff0075a7 */ /* 0x0002a2000802017a */
[----:B------:R-:W-:Y:S05]  /*1690*/  @!P0 BRA `(.L_x_980) ;  /* 0x0000000000048947 */ /* 0x000fea0003800000 */
[----:B------:R-:W-:Y:S01]  /*16a0*/  BPT.TRAP 0x1 ;  /* 0x000000040000795c */ /* 0x000fe20000300000 */
.L_x_980:
[----:B------:R-:W-:-:S05]  /*16b0*/  IMAD.U32 R4, RZ, RZ, UR36 ;  /* 0x00000024ff047e24 */ /* 0x000fca000f8e00ff */
[----:B------:R-:W-:Y:S01]  /*16c0*/  LOP3.LUT R4, R4, 0x10000, RZ, 0xfc, !PT ;  /* 0x0001000004047812 */ /* 0x000fe200078efcff */
[----:B--2---:R-:W-:Y:S06]  /*16d0*/  @P1 BRA `(.L_x_981) ;  /* 0x0000000000081947 */ /* 0x004fec0003800000 */
[----:B------:R-:W2:Y:S02]  /*16e0*/  SYNCS.PHASECHK.TRANS64.TRYWAIT P1, [UR58+0x2a830], R0 ;  /* 0x02a83000ff0075a7 */ /* 0x000ea4000802017a */
[----:B--2---:R-:W-:Y:S05]  /*16f0*/  @!P1 BRA `(.L_x_982) ;  /* 0x00000120006c9947 */ /* 0x004fea0003800000 */
.L_x_981:
[----:B------:R-:W-:Y:S05]  /*1700*/  WARPSYNC.ALL ;  /* 0x0000000000007948 */ /* 0x000fea0003800000 */
[----:B------:R-:W-:Y:S01]  /*1710*/  IMAD.MOV.U32 R5, RZ, RZ, 0x40000040 ;  /* 0x40000040ff057424 */ /* 0x000fe200078e00ff */
[----:B------:R-:W-:Y:S01]  /*1720*/  UIADD3 UR4, UR58, 0x18400, URZ ;  /* 0x000184003a047890 */ /* 0x000fe2000fffe03f */
[----:B------:R-:W-:Y:S01]  /*1730*/  R2UR UR8, R4 ;  /* 0x00000000040872ca */ /* 0x000fe200000e0000 */
[----:B------:R-:W-:Y:S02]  /*1740*/  WARPGROUP.ARRIVE ;  /* 0x00000000000079c5 */ /* 0x000fe40000000000 */
        /* <DEDUP_REMOVED lines=12> */
[----:B------:R-:W-:Y:S01]  /*1810*/  UMOV UR10, UR60 ;  /* 0x0000003c000a7c82 */ /* 0x000fe20008000000 */
[----:B------:R-:W-:Y:S01]  /*1820*/  UIADD3 UR22, UR60, 0x300, URZ ;  /* 0x000003003c167890 */ /* 0x000fe2000fffe03f */
[----:B------:R-:W-:Y:S01]  /*1830*/  HGMMA.64x96x16.F32 R24, gdesc[UR8], RZ, !UPT, gsb0 ;  /* 0x01600000081879f0 */ /* 0x000fe2000c0008ff */
[----:B------:R-:W-:Y:S01]  /*1840*/  UIADD3 UR10, UR60, 0x2, URZ ;  /* 0x000000023c0a7890 */ /* 0x000fe2000fffe03f */
[----:B------:R-:W-:Y:S01]  /*1850*/  UMOV UR9, 0x40000040 ;  /* 0x4000004000097882 */ /* 0x000fe20000000000 */
[----:B------:R-:W-:Y:S01]  /*1860*/  UMOV UR11, 0x40000040 ;  /* 0x40000040000b7882 */ /* 0x000fe20000000000 */
[----:B------:R-:W-:Y:S02]  /*1870*/  UMOV UR21, 0x40000040 ;  /* 0x4000004000157882 */ /* 0x000fe40000000000 */
[----:B------:R-:W-:Y:S02]  /*1880*/  UIADD3 UR8, UR4, 0x2, URZ ;  /* 0x0000000204087890 */ /* 0x000fe4000fffe03f */
[----:B------:R-:W-:-:S02]  /*1890*/  UIADD3 UR12, UR4, 0x4, URZ ;  /* 0x00000004040c7890 */ /* 0x000fc4000fffe03f */
[----:B------:R-:W-:Y:S02]  /*18a0*/  UIADD3 UR16, UR4, 0x6, URZ ;  /* 0x0000000604107890 */ /* 0x000fe4000fffe03f */
[----:B------:R-:W-:Y:S01]  /*18b0*/  UIADD3 UR20, UR4, 0x400, URZ ;  /* 0x0000040004147890 */ /* 0x000fe2000fffe03f */
        /* <DEDUP_REMOVED lines=29> */
[----:B------:R-:W-:Y:S02]  /*1a90*/  UMOV UR5, UR49 ;  /* 0x0000003100057c82 */ /* 0x000fe40008000000 */
[----:B------:R-:W-:Y:S01]  /*1aa0*/  UMOV UR4, UR48 ;  /* 0x0000003000047c82 */ /* 0x000fe20008000000 */
        /* <DEDUP_REMOVED lines=36> */
.L_x_983:
[----:B------:R-:W-:Y:S01]  /*1cf0*/  LOP3.LUT R9, R76, 0xffffff80, RZ, 0xc0, !PT ;  /* 0xffffff804c097812 */ /* 0x000fe200078ec0ff */
[----:B------:R-:W-:Y:S01]  /*1d00*/  ULDC UR5, c[0x0][0x9d8] ;  /* 0x0002760000057ab9 */ /* 0x000fe20000000800 */
[----:B------:R-:W-:Y:S01]  /*1d10*/  ISETP.NE.AND P2, PT, R23, 0x1, PT ;  /* 0x000000011700780c */ /* 0x000fe20003f45270 */
[----:B------:R-:W-:Y:S01]  /*1d20*/  FMUL.FTZ R33, R33, UR5 ;  /* 0x0000000521217c20 */ /* 0x000fe20008410000 */
[----:B------:R-:W-:Y:S01]  /*1d30*/  LEA.HI R77, R77, R74, RZ, 0x2 ;  /* 0x0000004a4d4d7211 */ /* 0x000fe200078f10ff */
[----:B------:R-:W-:Y:S02]  /*1d40*/  IMAD.IADD R9, R74, 0x1, -R9 ;  /* 0x000000014a097824 */ /* 0x000fe400078e0a09 */
[----:B------:R-:W-:Y:S01]  /*1d50*/  FMUL.FTZ R25, R25, UR5 ;  /* 0x0000000519197c20 */ /* 0x000fe20008410000 */
[----:B------:R-:W-:Y:S01]  /*1d60*/  FMUL.FTZ R2, R27, UR5 ;  /* 0x000000051b027c20 */ /* 0x000fe20008410000 */
[----:B------:R-:W-:Y:S01]  /*1d70*/  LOP3.LUT R77, R77, 0xfffffffc, RZ, 0xc0, !PT ;  /* 0xfffffffc4d4d7812 */ /* 0x000fe200078ec0ff */
[----:B------:R-:W-:Y:S01]  /*1d80*/  FMUL.FTZ R32, R32, UR5 ;  /* 0x0000000520207c20 */ /* 0x000fe20008410000 */
[----:B------:R-:W-:Y:S01]  /*1d90*/  SHF.R.S32.HI R8, RZ, 0x1f, R9 ;  /* 0x0000001fff087819 */ /* 0x000fe20000011409 */
[----:B------:R2:W3:Y:S01]  /*1da0*/  MUFU.TANH R83, R33 ;  /* 0x0000002100537308 */ /* 0x0004e20000002400 */
[----:B------:R-:W-:Y:S01]  /*1db0*/  FMUL.FTZ R6, R30, UR5 ;  /* 0x000000051e067c20 */ /* 0x000fe20008410000 */
[----:B------:R-:W-:Y:S01]  /*1dc0*/  IMAD.IADD R77, R74, 0x1, -R77 ;  /* 0x000000014a4d7824 */ /* 0x000fe200078e0a4d */
[CC--:B------:R-:W-:Y:S01]  /*1dd0*/  LEA.HI R10, R8.reuse, R9.reuse, RZ, 0x2 ;  /* 0x00000009080a7211 */ /* 0x0c0fe200078f10ff */
[----:B------:R-:W-:Y:S01]  /*1de0*/  FMUL.FTZ R7, R31, UR5 ;  /* 0x000000051f077c20 */ /* 0x000fe20008410000 */
[----:B------:R-:W-:Y:S01]  /*1df0*/  LEA.HI R14, R8, R9, RZ, 0x5 ;  /* 0x00000009080e7211 */ /* 0x000fe200078f28ff */
[----:B------:R-:W4:Y:S01]  /*1e00*/  S2UR UR6, SR_CgaCtaId ;  /* 0x00000000000679c3 */ /* 0x000f220000008800 */
[--C-:B------:R-:W-:Y:S01]  /*1e10*/  SHF.R.S32.HI R8, RZ, 0x2, R10.reuse ;  /* 0x00000002ff087819 */ /* 0x100fe2000001140a */
[----:B------:R5:W0:Y:S01]  /*1e20*/  MUFU.TANH R79, R25 ;  /* 0x00000019004f7308 */ /* 0x000a220000002400 */
[----:B------:R-:W-:Y:S01]  /*1e30*/  SHF.R.S32.HI R27, RZ, 0x1f, R10 ;  /* 0x0000001fff1b7819 */ /* 0x000fe2000001140a */
[----:B------:R-:W-:Y:S01]  /*1e40*/  UIADD3 UR4, UR58, 0x2a840, URZ ;  /* 0x0002a8403a047890 */ /* 0x000fe2000fffe03f */
[----:B------:R-:W-:Y:S01]  /*1e50*/  LEA.HI R30, R78, R78, RZ, 0x1 ;  /* 0x0000004e4e1e7211 */ /* 0x000fe200078f08ff */
[----:B------:R-:W-:Y:S01]  /*1e60*/  FMUL.FTZ R12, R35, UR5 ;  /* 0x00000005230c7c20 */ /* 0x000fe20008410000 */
[-C--:B------:R-:W-:Y:S01]  /*1e70*/  LEA.HI R27, R27, R8.reuse, RZ, 0x3 ;  /* 0x000000081b1b7211 */ /* 0x080fe200078f18ff */
[----:B--2---:R-:W2:Y:S01]  /*1e80*/  @P2 LDC R33, c[0x0][0x44c] ;  /* 0x00011300ff212b82 */ /* 0x004ea20000000800 */
[----:B------:R-:W-:Y:S01]  /*1e90*/  LOP3.LUT R31, R30, 0x3fffffe, RZ, 0xc0, !PT ;  /* 0x03fffffe1e1f7812 */ /* 0x000fe200078ec0ff */
[----:B------:R1:W2:Y:S01]  /*1ea0*/  MUFU.TANH R82, R32 ;  /* 0x0000002000527308 */ /* 0x0002a20000002400 */
[----:B-----5:R-:W-:Y:S01]  /*1eb0*/  SHF.R.S32.HI R25, RZ, 0x5, R14 ;  /* 0x00000005ff197819 */ /* 0x020fe2000001140e */
[----:B------:R-:W-:Y:S01]  /*1ec0*/  FMUL.FTZ R28, R28, UR5 ;  /* 0x000000051c1c7c20 */ /* 0x000fe20008410000 */
[----:B------:R-:W-:Y:S01]  /*1ed0*/  LEA.HI R14, R77, R77, RZ, 0x1 ;  /* 0x0000004d4d0e7211 */ /* 0x000fe200078f08ff */
[----:B------:R-:W-:Y:S01]  /*1ee0*/  IMAD.IADD R31, R78, 0x1, -R31 ;  /* 0x000000014e1f7824 */ /* 0x000fe200078e0a1f */
[----:B------:R-:W-:Y:S01]  /*1ef0*/  LOP3.LUT R27, R27, 0xfffffff8, RZ, 0xc0, !PT ;  /* 0xfffffff81b1b7812 */ /* 0x000fe200078ec0ff */
[----:B------:R-:W-:Y:S01]  /*1f00*/  IMAD R25, R25, 0x10, R72 ;  /* 0x0000001019197824 */ /* 0x000fe200078e0248 */
[----:B------:R-:W-:Y:S01]  /*1f10*/  LOP3.LUT R14, R14, 0x1ffffffe, RZ, 0xc0, !PT ;  /* 0x1ffffffe0e0e7812 */ /* 0x000fe200078ec0ff */
[----:B------:R-:W-:Y:S01]  /*1f20*/  FMUL.FTZ R29, R29, UR5 ;  /* 0x000000051d1d7c20 */ /* 0x000fe20008410000 */
[----:B-1----:R-:W1:Y:S01]  /*1f30*/  @P2 LDC R32, c[0x0][0x450] ;  /* 0x00011400ff202b82 */ /* 0x002e620000000800 */
[----:B------:R-:W-:Y:S01]  /*1f40*/  LOP3.LUT R10, R10, 0x7ffffffc, RZ, 0xc0, !PT ;  /* 0x7ffffffc0a0a7812 */ /* 0x000fe200078ec0ff */
[----:B0-----:R-:W-:Y:S01]  /*1f50*/  FMUL.FTZ R3, R24, UR5 ;  /* 0x0000000518037c20 */ /* 0x001fe20008410000 */
[----:B------:R-:W-:Y:S01]  /*1f60*/  IADD3 R30, R25, R8, -R27 ;  /* 0x00000008191e7210 */ /* 0x000fe20007ffe81b */
[----:B------:R-:W-:Y:S01]  /*1f70*/  IMAD.IADD R8, R77, 0x1, -R14 ;  /* 0x000000014d087824 */ /* 0x000fe200078e0a0e */
[----:B----4-:R-:W-:Y:S01]  /*1f80*/  UPRMT UR4, UR6, 0x654, UR4 ;  /* 0x0000065406047896 */ /* 0x010fe20008000004 */
[----:B------:R-:W-:Y:S01]  /*1f90*/  FMUL.FTZ R0, R26, UR5 ;  /* 0x000000051a007c20 */ /* 0x000fe20008410000 */
[----:B------:R0:W4:Y:S01]  /*1fa0*/  MUFU.TANH R80, R28 ;  /* 0x0000001c00507308 */ /* 0x0001220000002400 */
[----:B------:R-:W-:-:S02]  /*1fb0*/  IMAD R31, R31, 0x40, R30 ;  /* 0x000000401f1f7824 */ /* 0x000fc400078e021e */
[----:B------:R-:W-:Y:S01]  /*1fc0*/  FMUL.FTZ R11, R34, UR5 ;  /* 0x00000005220b7c20 */ /* 0x000fe20008410000 */
[----:B------:R-:W-:Y:S02]  /*1fd0*/  IMAD.IADD R9, R9, 0x1, -R10 ;  /* 0x0000000109097824 */ /* 0x000fe400078e0a0a */
[----:B------:R-:W-:Y:S01]  /*1fe0*/  FMUL.FTZ R36, R36, UR5 ;  /* 0x0000000524247c20 */ /* 0x000fe20008410000 */
[----:B------:R-:W-:Y:S02]  /*1ff0*/  IMAD R8, R8, 0x8, R31 ;  /* 0x0000000808087824 */ /* 0x000fe400078e021f */
[----:B------:R-:W-:Y:S01]  /*2000*/  FMUL.FTZ R37, R37, UR5 ;  /* 0x0000000525257c20 */ /* 0x000fe20008410000 */
[----:B------:R-:W-:Y:S01]  /*2010*/  FMUL.FTZ R15, R38, UR5 ;  /* 0x00000005260f7c20 */ /* 0x000fe20008410000 */
[----:B------:R5:W0:Y:S01]  /*2020*/  MUFU.TANH R81, R29 ;  /* 0x0000001d00517308 */ /* 0x000a220000002400 */
[----:B--2---:R-:W-:-:S04]  /*2030*/  @P2 IMAD.HI.U32 R25, R8, R33, RZ ;  /* 0x0000002108192227 */ /* 0x004fc800078e00ff */
[----:B------:R-:W-:Y:S01]  /*2040*/  FMUL.FTZ R20, R39, UR5 ;  /* 0x0000000527147c20 */ /* 0x000fe20008410000 */
[----:B------:R-:W-:Y:S01]  /*2050*/  FMUL.FTZ R40, R40, UR5 ;  /* 0x0000000528287c20 */ /* 0x000fe20008410000 */
[----:B------:R-:W-:Y:S01]  /*2060*/  FMUL.FTZ R41, R41, UR5 ;  /* 0x0000000529297c20 */ /* 0x000fe20008410000 */
[----:B------:R-:W-:Y:S02]  /*2070*/  IMAD.MOV.U32 R31, RZ, RZ, R8 ;  /* 0x000000ffff1f7224 */ /* 0x000fe400078e0008 */
[----:B------:R-:W-:Y:S01]  /*2080*/  FMUL.FTZ R21, R42, UR5 ;  /* 0x000000052a157c20 */ /* 0x000fe20008410000 */
[----:B------:R-:W-:Y:S01]  /*2090*/  FMUL.FTZ R24, R43, UR5 ;  /* 0x000000052b187c20 */ /* 0x000fe20008410000 */
[----:B------:R-:W-:Y:S01]  /*20a0*/  FMUL.FTZ R44, R44, UR5 ;  /* 0x000000052c2c7c20 */ /* 0x000fe20008410000 */
[----:B-1----:R-:W-:Y:S01]  /*20b0*/  @P2 SHF.R.U32.HI R31, RZ, R32, R25 ;  /* 0x00000020ff1f2219 */ /* 0x002fe20000011619 */
[----:B------:R-:W-:Y:S01]  /*20c0*/  FMUL.FTZ R45, R45, UR5 ;  /* 0x000000052d2d7c20 */ /* 0x000fe20008410000 */
[----:B------:R-:W-:Y:S01]  /*20d0*/  MOV R32, 0xffffffa0 ;  /* 0xffffffa000207802 */ /* 0x000fe20000000f00 */
[----:B0-----:R-:W-:Y:S01]  /*20e0*/  FMUL.FTZ R28, R46, UR5 ;  /* 0x000000052e1c7c20 */ /* 0x001fe20008410000 */
[----:B-----5:R-:W-:Y:S01]  /*20f0*/  FMUL.FTZ R29, R47, UR5 ;  /* 0x000000052f1d7c20 */ /* 0x020fe20008410000 */
[----:B------:R-:W0:Y:S01]  /*2100*/  SHFL.IDX PT, R35, R31, RZ, 0x1c1f ;  /* 0x001c1fff1f237589 */ /* 0x000e2200000e0000 */
[----:B------:R-:W-:Y:S01]  /*2110*/  FMUL.FTZ R48, R48, UR5 ;  /* 0x0000000530307c20 */ /* 0x000fe20008410000 */
[----:B------:R-:W-:-:S02]  /*2120*/  IMAD R32, R75, R32, 0x61 ;  /* 0x000000614b207424 */ /* 0x000fc400078e0220 */
[----:B------:R-:W-:Y:S01]  /*2130*/  FMUL.FTZ R49, R49, UR5 ;  /* 0x0000000531317c20 */ /* 0x000fe20008410000 */
        /* <DEDUP_REMOVED lines=22> */
[----:B------:R-:W-:Y:S01]  /*22a0*/  LOP3.LUT P1, RZ, R18, 0x80000, RZ, 0xc0, !PT ;  /* 0x0008000012ff7812 */ /* 0x000fe2000782c0ff */
[----:B------:R-:W-:Y:S01]  /*22b0*/  IMAD R33, R9, -0x2, R32 ;  /* 0xfffffffe09217824 */ /* 0x000fe200078e0220 */
[----:B------:R-:W-:Y:S01]  /*22c0*/  SYNCS.ARRIVE.TRANS64.RED.A1T0 RZ, [UR4], RZ ;  /* 0x000000ffffff79a7 */ /* 0x000fe20008100404 */
[--C-:B------:R-:W-:Y:S01]  /*22d0*/  IMAD R10, R75, -0x60, R22.reuse ;  /* 0xffffffa04b0a7824 */ /* 0x100fe200078e0216 */
[----:B------:R-:W1:Y:S01]  /*22e0*/  MUFU.TANH R3, R3 ;  /* 0x0000000300037308 */ /* 0x000e620000002400 */
[----:B------:R-:W-:Y:S01]  /*22f0*/  ULDC UR10, c[0x0][0x288] ;  /* 0x0000a200000a7ab9 */ /* 0x000fe20000000800 */
[----:B------:R-:W-:Y:S01]  /*2300*/  ULDC UR4, c[0x0][0x9dc] ;  /* 0x0002770000047ab9 */ /* 0x000fe20000000800 */
[----:B------:R-:W-:Y:S01]  /*2310*/  IADD3 R34, R33, -UR10, R22 ;  /* 0x8000000a21227c10 */ /* 0x000fe2000fffe016 */
[----:B------:R-:W-:Y:S01]  /*2320*/  ULOP3.LUT UR6, URZ, UR4, URZ, 0x33, !UPT ;  /* 0x000000043f067292 */ /* 0x000fe2000f8e333f */
[----:B------:R-:W-:-:S02]  /*2330*/  VIADD R30, R10, 0x60 ;  /* 0x000000600a1e7836 */ /* 0x000fc40000000000 */
[----:B------:R-:W-:Y:S01]  /*2340*/  ULDC UR4, c[0x0][0x9e0] ;  /* 0x0002780000047ab9 */ /* 0x000fe20000000800 */
[----:B------:R-:W2:Y:S01]  /*2350*/  MUFU.TANH R0, R0 ;  /* 0x0000000000007308 */ /* 0x000ea20000002400 */
[----:B------:R-:W-:Y:S02]  /*2360*/  IMAD R38, R9, -0x2, R30 ;  /* 0xfffffffe09267824 */ /* 0x000fe400078e021e */
[C---:B------:R-:W-:Y:S02]  /*2370*/  VIADD R39, R34.reuse, UR4 ;  /* 0x0000000422277c36 */ /* 0x040fe40008000000 */
[----:B------:R-:W-:Y:S02]  /*2380*/  VIADD R34, R34, UR6 ;  /* 0x0000000622227c36 */ /* 0x000fe40008000000 */
[----:B------:R-:W-:Y:S01]  /*2390*/  IMAD.U32 R10, RZ, RZ, UR6 ;  /* 0x00000006ff0a7e24 */ /* 0x000fe2000f8e00ff */
[----:B------:R-:W1:Y:S01]  /*23a0*/  MUFU.TANH R2, R2 ;  /* 0x0000000200027308 */ /* 0x000e620000002400 */
[----:B------:R-:W-:Y:S01]  /*23b0*/  VIADD R42, R32, 0xffffffff ;  /* 0xffffffff202a7836 */ /* 0x000fe20000000000 */
[----:B0-----:R-:W-:Y:S01]  /*23c0*/  VIADDMNMX R32, R35, R39, R38, PT ;  /* 0x0000002723207246 */ /* 0x001fe20003800126 */
[----:B------:R-:W-:-:S02]  /*23d0*/  VIADD R46, R33, 0xffffffff ;  /* 0xffffffff212e7836 */ /* 0x000fc40000000000 */
[----:B------:R-:W-:-:S03]  /*23e0*/  IMAD.IADD R33, R34, 0x1, R35 ;  /* 0x0000000122217824 */ /* 0x000fc600078e0223 */
[----:B------:R-:W0:Y:S08]  /*23f0*/  MUFU.TANH R6, R6 ;  /* 0x0000000600067308 */ /* 0x000e300000002400 */
        /* <DEDUP_REMOVED lines=38> */
[----:B------:R-:W0:Y:S01]  /*2660*/  MUFU.TANH R25, R25 ;  /* 0x0000001900197308 */ /* 0x000e220000002400 */
[----:B-1234-:R-:W-:Y:S05]  /*2670*/  @!P1 BRA `(.L_x_984) ;  /* 0x00000000005c9947 */ /* 0x01efea0003800000 */
[----:B------:R-:W-:Y:S01]  /*2680*/  IADD3 R35, R22, -UR10, R35 ;  /* 0x8000000a16237c10 */ /* 0x000fe2000fffe023 */
[----:B------:R-:W-:Y:S03]  /*2690*/  BSSY B0, `(.L_x_985) ;  /* 0x0000012000007945 */ /* 0x000fe60003800000 */
[----:B------:R-:W-:-:S13]  /*26a0*/  ISETP.GT.AND P1, PT, R35, -0x1, PT ;  /* 0xffffffff2300780c */ /* 0x000fda0003f24270 */
[----:B------:R-:W-:Y:S05]  /*26b0*/  @P1 BRA `(.L_x_986) ;  /* 0x0000000000241947 */ /* 0x000fea0003800000 */
[----:B------:R-:W-:Y:S01]  /*26c0*/  ULDC UR5, c[0x0][0x9e4] ;  /* 0x0002790000057ab9 */ /* 0x000fe20000000800 */
[----:B------:R-:W-:Y:S01]  /*26d0*/  LOP3.LUT R35, RZ, R35, RZ, 0x33, !PT ;  /* 0x00000023ff237212 */ /* 0x000fe200078e33ff */
[----:B------:R-:W-:-:S05]  /*26e0*/  IMAD.U32 R43, RZ, RZ, UR5 ;  /* 0x00000005ff2b7e24 */ /* 0x000fca000f8e00ff */
[----:B------:R-:W-:-:S13]  /*26f0*/  ISETP.NE.AND P1, PT, R43, 0x1, PT ;  /* 0x000000012b00780c */ /* 0x000fda0003f25270 */
[----:B------:R-:W1:Y:S02]  /*2700*/  @P1 LDC.64 R66, c[0x0][0x9e8] ;  /* 0x00027a00ff421b82 */ /* 0x000e640000000a00 */
[----:B-1----:R-:W-:-:S05]  /*2710*/  @P1 IMAD.HI.U32 R30, R35, R66, RZ ;  /* 0x00000042231e1227 */ /* 0x002fca00078e00ff */
[----:B------:R-:W-:-:S04]  /*2720*/  @P1 SHF.R.U32.HI R35, RZ, R67, R30 ;  /* 0x00000043ff231219 */ /* 0x000fc8000001161e */
[----:B------:R-:W-:Y:S01]  /*2730*/  LOP3.LUT R35, RZ, R35, RZ, 0x33, !PT ;  /* 0x00000023ff237212 */ /* 0x000fe200078e33ff */
[----:B------:R-:W-:Y:S06]  /*2740*/  BRA `(.L_x_987) ;  /* 0x0000000000187947 */ /* 0x000fec0003800000 */
.L_x_986:
[----:B------:R-:W-:Y:S02]  /*2750*/  ULDC UR5, c[0x0][0x9e4] ;  /* 0x0002790000057ab9 */ /* 0x000fe40000000800 */
[----:B------:R-:W-:-:S05]  /*2760*/  IMAD.U32 R43, RZ, RZ, UR5 ;  /* 0x00000005ff2b7e24 */ /* 0x000fca000f8e00ff */
[----:B------:R-:W-:-:S13]  /*2770*/  ISETP.NE.AND P1, PT, R43, 0x1, PT ;  /* 0x000000012b00780c */ /* 0x000fda0003f25270 */
[----:B------:R-:W1:Y:S02]  /*2780*/  @P1 LDC.64 R66, c[0x0][0x9e8] ;  /* 0x00027a00ff421b82 */ /* 0x000e640000000a00 */
[----:B-1----:R-:W-:-:S05]  /*2790*/  @P1 IMAD.HI.U32 R30, R35, R66, RZ ;  /* 0x00000042231e1227 */ /* 0x002fca00078e00ff */
[----:B------:R-:W-:-:S07]  /*27a0*/  @P1 SHF.R.U32.HI R35, RZ, R67, R30 ;  /* 0x00000043ff231219 */ /* 0x000fce000001161e */
.L_x_987:
[----:B------:R-:W-:Y:S05]  /*27b0*/  BSYNC B0 ;  /* 0x0000000000007941 */ /* 0x000fea0003800000 */
.L_x_985:
[----:B------:R-:W-:-:S05]  /*27c0*/  IMAD R35, R35, R43, R46 ;  /* 0x0000002b23237224 */ /* 0x000fca00078e022e */
[----:B------:R-:W-:Y:S02]  /*27d0*/  VIADDMNMX R32, R35, R43, R32, PT ;  /* 0x0000002b23207246 */ /* 0x000fe40003800120 */
[----:B------:R-:W-:-:S07]  /*27e0*/  VIMNMX R33, R33, R35, !PT ;  /* 0x0000002321217248 */ /* 0x000fce0007fe0100 */
.L_x_984:
[C---:B------:R-:W-:Y:S01]  /*27f0*/  ISETP.GE.AND P6, PT, R42.reuse, 0x9, PT ;  /* 0x000000092a00780c */ /* 0x040fe20003fc6270 */
[----:B------:R-:W1:Y:S01]  /*2800*/  SHFL.IDX PT, R31, R31, 0x1, 0x1c1f ;  /* 0x003c1f001f1f7f89 */ /* 0x000e6200000e0000 */
[----:B------:R-:W-:Y:S02]  /*2810*/  ISETP.GE.AND P1, PT, R42, 0x2, PT ;  /* 0x000000022a00780c */ /* 0x000fe40003f26270 */
[C---:B------:R-:W-:Y:S02]  /*2820*/  ISETP.GT.AND P2, PT, R33.reuse, 0x8, !P6 ;  /* 0x000000082100780c */ /* 0x040fe40007744270 */
[----:B------:R-:W-:Y:S02]  /*2830*/  ISETP.GT.AND P3, PT, R33, 0x1, !P1 ;  /* 0x000000012100780c */ /* 0x000fe40004f64270 */
[----:B------:R-:W-:Y:S02]  /*2840*/  ISETP.LT.OR P2, PT, R32, 0x9, P2 ;  /* 0x000000092000780c */ /* 0x000fe40001741670 */
[----:B------:R-:W-:-:S02]  /*2850*/  ISETP.GE.AND P4, PT, R42, 0xa, PT ;  /* 0x0000000a2a00780c */ /* 0x000fc40003f86270 */
[----:B------:R-:W-:Y:S02]  /*2860*/  FSEL R43, R80, -INF , !P2 ;  /* 0xff800000502b7808 */ /* 0x000fe40005000000 */
[C---:B------:R-:W-:Y:S02]  /*2870*/  ISETP.LT.OR P3, PT, R32.reuse, 0x2, P3 ;  /* 0x000000022000780c */ /* 0x040fe40001f61670 */
[----:B------:R-:W-:Y:S02]  /*2880*/  ISETP.GT.AND P2, PT, R33, 0x9, !P4 ;  /* 0x000000092100780c */ /* 0x000fe40006744270 */
[----:B------:R-:W-:Y:S02]  /*2890*/  FSEL R79, R79, -INF , !P3 ;  /* 0xff8000004f4f7808 */ /* 0x000fe40005800000 */
[----:B------:R-:W-:Y:S02]  /*28a0*/  ISETP.LT.OR P2, PT, R32, 0xa, P2 ;  /* 0x0000000a2000780c */ /* 0x000fe40001741670 */
[----:B------:R-:W-:-:S02]  /*28b0*/  ISETP.GE.AND P3, PT, R42, 0x11, PT ;  /* 0x000000112a00780c */ /* 0x000fc40003f66270 */
[----:B------:R-:W-:Y:S02]  /*28c0*/  FSEL R81, R81, -INF , !P2 ;  /* 0xff80000051517808 */ /* 0x000fe40005000000 */
[----:B------:R-:W-:Y:S02]  /*28d0*/  ISETP.GT.AND P2, PT, R33, 0x10, !P3 ;  /* 0x000000102100780c */ /* 0x000fe40005f44270 */
[----:B------:R-:W-:Y:S02]  /*28e0*/  P2R R70, PR, RZ, 0x8 ;  /* 0x00000008ff467803 */ /* 0x000fe40000000000 */
[----:B------:R-:W-:Y:S02]  /*28f0*/  ISETP.LT.OR P2, PT, R32, 0x11, P2 ;  /* 0x000000112000780c */ /* 0x000fe40001741670 */
[----:B------:R-:W-:Y:S02]  /*2900*/  ISETP.GE.AND P3, PT, R42, 0x12, PT ;  /* 0x000000122a00780c */ /* 0x000fe40003f66270 */
[----:B------:R-:W-:-:S02]  /*2910*/  FSEL R47, R82, -INF , !P2 ;  /* 0xff800000522f7808 */ /* 0x000fc40005000000 */
[----:B------:R-:W-:Y:S02]  /*2920*/  ISETP.GT.AND P2, PT, R33, 0x11, !P3 ;  /* 0x000000112100780c */ /* 0x000fe40005f44270 */
[----:B------:R-:W-:Y:S02]  /*2930*/  P2R R74, PR, RZ, 0x8 ;  /* 0x00000008ff4a7803 */ /* 0x000fe40000000000 */
[----:B------:R-:W-:Y:S02]  /*2940*/  ISETP.LT.OR P2, PT, R32, 0x12, P2 ;  /* 0x000000122000780c */ /* 0x000fe40001741670 */
[----:B------:R-:W-:Y:S02]  /*2950*/  ISETP.GE.AND P3, PT, R42, 0x19, PT ;  /* 0x000000192a00780c */ /* 0x000fe40003f66270 */
[----:B------:R-:W-:Y:S02]  /*2960*/  FSEL R83, R83, -INF , !P2 ;  /* 0xff80000053537808 */ /* 0x000fe40005000000 */
[----:B------:R-:W-:-:S02]  /*2970*/  ISETP.GT.AND P2, PT, R33, 0x18, !P3 ;  /* 0x000000182100780c */ /* 0x000fc40005f44270 */
[----:B------:R-:W-:Y:S02]  /*2980*/  P2R R76, PR, RZ, 0x8 ;  /* 0x00000008ff4c7803 */ /* 0x000fe40000000000 */
[----:B------:R-:W-:Y:S02]  /*2990*/  ISETP.LT.OR P2, PT, R32, 0x19, P2 ;  /* 0x000000192000780c */ /* 0x000fe40001741670 */
[----:B------:R-:W-:Y:S02]  /*29a0*/  ISETP.GE.AND P3, PT, R42, 0x1a, PT ;  /* 0x0000001a2a00780c */ /* 0x000fe40003f66270 */
[----:B0-----:R-:W-:Y:S02]  /*29b0*/  FSEL R63, R36, -INF , !P2 ;  /* 0xff800000243f7808 */ /* 0x001fe40005000000 */
[----:B------:R-:W-:Y:S02]  /*29c0*/  ISETP.GT.AND P2, PT, R33, 0x19, !P3 ;  /* 0x000000192100780c */ /* 0x000fe40005f44270 */
[----:B------:R-:W-:-:S02]  /*29d0*/  P2R R78, PR, RZ, 0x8 ;  /* 0x00000008ff4e7803 */ /* 0x000fc40000000000 */
[----:B------:R-:W-:Y:S02]  /*29e0*/  ISETP.LT.OR P2, PT, R32, 0x1a, P2 ;  /* 0x0000001a2000780c */ /* 0x000fe40001741670 */
[----:B------:R-:W-:Y:S02]  /*29f0*/  ISETP.GE.AND P3, PT, R42, 0x21, PT ;  /* 0x000000212a00780c */ /* 0x000fe40003f66270 */
[----:B------:R-:W-:Y:S02]  /*2a00*/  FSEL R67, R37, -INF , !P2 ;  /* 0xff80000025437808 */ /* 0x000fe40005000000 */
[----:B------:R-:W-:Y:S02]  /*2a10*/  ISETP.GT.AND P2, PT, R33, 0x20, !P3 ;  /* 0x000000202100780c */ /* 0x000fe40005f44270 */
[----:B------:R-:W-:Y:S02]  /*2a20*/  P2R R37, PR, RZ, 0x8 ;  /* 0x00000008ff257803 */ /* 0x000fe40000000000 */
[----:B------:R-:W-:-:S02]  /*2a30*/  ISETP.LT.OR P2, PT, R32, 0x21, P2 ;  /* 0x000000212000780c */ /* 0x000fc40001741670 */
[----:B------:R-:W-:Y:S02]  /*2a40*/  ISETP.GE.AND P3, PT, R42, 0x22, PT ;  /* 0x000000222a00780c */ /* 0x000fe40003f66270 */
[----:B------:R-:W-:Y:S02]  /*2a50*/  FSEL R71, R40, -INF , !P2 ;  /* 0xff80000028477808 */ /* 0x000fe40005000000 */
[----:B------:R-:W-:Y:S02]  /*2a60*/  ISETP.GT.AND P2, PT, R33, 0x21, !P3 ;  /* 0x000000212100780c */ /* 0x000fe40005f44270 */
[----:B------:R-:W-:Y:S02]  /*2a70*/  P2R R80, PR, RZ, 0x8 ;  /* 0x00000008ff507803 */ /* 0x000fe40000000000 */
        /* <DEDUP_REMOVED lines=17> */
[----:B------:R-:W-:Y:S02]  /*2b90*/  FSEL R85, R48, -INF , !P2 ;  /* 0xff80000030557808 */ /* 0x000fe40005000000 */
        /* <DEDUP_REMOVED lines=38> */
[----:B------:R-:W-:Y:S02]  /*2e00*/  P2R R66, PR, RZ, 0x10 ;  /* 0x00000010ff427803 */ /* 0x000fe40000000000 */
[----:B------:R-:W-:Y:S02]  /*2e10*/  FSEL R93, R64, -INF , !P2 ;  /* 0xff800000405d7808 */ /* 0x000fe40005000000 */
[----:B------:R-:W-:-:S04]  /*2e20*/  ISETP.GE.AND P2, PT, R42, 0x52, PT ;  /* 0x000000522a00780c */ /* 0x000fc80003f46270 */
[----:B------:R-:W-:-:S04]  /*2e30*/  ISETP.GT.AND P3, PT, R33, 0x51, !P2 ;  /* 0x000000512100780c */ /* 0x000fc80005764270 */
[----:B------:R-:W-:-:S04]  /*2e40*/  ISETP.LT.OR P3, PT, R32, 0x52, P3 ;  /* 0x000000522000780c */ /* 0x000fc80001f61670 */
[----:B------:R-:W-:Y:S02]  /*2e50*/  FSEL R65, R65, -INF , !P3 ;  /* 0xff80000041417808 */ /* 0x000fe40005800000 */
[----:B------:R-:W-:-:S04]  /*2e60*/  ISETP.GE.AND P3, PT, R42, 0x59, PT ;  /* 0x000000592a00780c */ /* 0x000fc80003f66270 */
[----:B------:R-:W-:-:S04]  /*2e70*/  ISETP.GT.AND P4, PT, R33, 0x58, !P3 ;  /* 0x000000582100780c */ /* 0x000fc80005f84270 */
[----:B------:R-:W-:-:S04]  /*2e80*/  ISETP.LT.OR P4, PT, R32, 0x59, P4 ;  /* 0x000000592000780c */ /* 0x000fc80002781670 */
[----:B------:R-:W-:Y:S02]  /*2e90*/  FSEL R30, R68, -INF , !P4 ;  /* 0xff800000441e7808 */ /* 0x000fe40006000000 */
[----:B------:R-:W-:-:S04]  /*2ea0*/  ISETP.GE.AND P4, PT, R42, 0x1, PT ;  /* 0x000000012a00780c */ /* 0x000fc80003f86270 */
[----:B------:R-:W-:-:S04]  /*2eb0*/  ISETP.GT.AND P5, PT, R33, RZ, !P4 ;  /* 0x000000ff2100720c */ /* 0x000fc800067a4270 */
[----:B------:R-:W-:-:S04]  /*2ec0*/  ISETP.LT.OR P5, PT, R32, 0x1, P5 ;  /* 0x000000012000780c */ /* 0x000fc80002fa1670 */
[----:B------:R-:W-:Y:S02]  /*2ed0*/  FSEL R35, R3, -INF , !P5 ;  /* 0xff80000003237808 */ /* 0x000fe40006800000 */
[----:B------:R-:W-:Y:S02]  /*2ee0*/  ISETP.GE.AND P5, PT, R42, 0x5a, PT ;  /* 0x0000005a2a00780c */ /* 0x000fe40003fa6270 */
[----:B-1----:R-:W-:Y:S02]  /*2ef0*/  VIADDMNMX R3, R31, R39, R38, PT ;  /* 0x000000271f037246 */ /* 0x002fe40003800126 */
[----:B------:R-:W-:Y:S02]  /*2f00*/  P2R R68, PR, RZ, 0x20 ;  /* 0x00000020ff447803 */ /* 0x000fe40000000000 */
[----:B------:R-:W-:-:S04]  /*2f10*/  ISETP.GT.AND P5, PT, R33, 0x59, !P5 ;  /* 0x000000592100780c */ /* 0x000fc80006fa4270 */
[----:B------:R-:W-:Y:S01]  /*2f20*/  ISETP.LT.OR P5, PT, R32, 0x5a, P5 ;  /* 0x0000005a2000780c */ /* 0x000fe20002fa1670 */
[----:B------:R-:W-:-:S03]  /*2f30*/  IMAD.IADD R32, R34, 0x1, R31 ;  /* 0x0000000122207824 */ /* 0x000fc600078e021f */
[----:B------:R-:W-:Y:S02]  /*2f40*/  FSEL R69, R69, -INF , !P5 ;  /* 0xff80000045457808 */ /* 0x000fe40006800000 */
[----:B------:R-:W-:-:S13]  /*2f50*/  LOP3.LUT P5, RZ, R18, 0x80000, RZ, 0xc0, !PT ;  /* 0x0008000012ff7812 */ /* 0x000fda00078ac0ff */
[----:B------:R-:W-:Y:S05]  /*2f60*/  @!P5 BRA `(.L_x_988) ;  /* 0x00000000005cd947 */ /* 0x000fea0003800000 */
        /* <DEDUP_REMOVED lines=8> */
[----:B------:R-:W0:Y:S02]  /*2ff0*/  @P5 LDC.64 R38, c[0x0][0x9e8] ;  /* 0x00027a00ff265b82 */ /* 0x000e240000000a00 */
[----:B0-----:R-:W-:-:S05]  /*3000*/  @P5 IMAD.HI.U32 R34, R31, R38, RZ ;  /* 0x000000261f225227 */ /* 0x001fca00078e00ff */
[----:B------:R-:W-:-:S04]  /*3010*/  @P5 SHF.R.U32.HI R31, RZ, R39, R34 ;  /* 0x00000027ff1f5219 */ /* 0x000fc80000011622 */
[----:B------:R-:W-:Y:S01]  /*3020*/  LOP3.LUT R31, RZ, R31, RZ, 0x33, !PT ;  /* 0x0000001fff1f7212 */ /* 0x000fe200078e33ff */
[----:B------:R-:W-:Y:S06]  /*3030*/  BRA `(.L_x_991) ;  /* 0x0000000000187947 */ /* 0x000fec0003800000 */
.L_x_990:
[----:B------:R-:W-:Y:S02]  /*3040*/  ULDC UR5, c[0x0][0x9e4] ;  /* 0x0002790000057ab9 */ /* 0x000fe40000000800 */
[----:B------:R-:W-:-:S05]  /*3050*/  IMAD.U32 R36, RZ, RZ, UR5 ;  /* 0x00000005ff247e24 */ /* 0x000fca000f8e00ff */
[----:B------:R-:W-:-:S13]  /*3060*/  ISETP.NE.AND P5, PT, R36, 0x1, PT ;  /* 0x000000012400780c */ /* 0x000fda0003fa5270 */
[----:B------:R-:W0:Y:S02]  /*3070*/  @P5 LDC.64 R38, c[0x0][0x9e8] ;  /* 0x00027a00ff265b82 */ /* 0x000e240000000a00 */
[----:B0-----:R-:W-:-:S05]  /*3080*/  @P5 IMAD.HI.U32 R34, R31, R38, RZ ;  /* 0x000000261f225227 */ /* 0x001fca00078e00ff */
[----:B------:R-:W-:-:S07]  /*3090*/  @P5 SHF.R.U32.HI R31, RZ, R39, R34 ;  /* 0x00000027ff1f5219 */ /* 0x000fce0000011622 */
.L_x_991:
[----:B------:R-:W-:Y:S05]  /*30a0*/  BSYNC B0 ;  /* 0x0000000000007941 */ /* 0x000fea0003800000 */
.L_x_989:
[----:B------:R-:W-:-:S05]  /*30b0*/  IMAD R31, R31, R36, R46 ;  /* 0x000000241f1f7224 */ /* 0x000fca00078e022e */
[----:B------:R-:W-:Y:S02]  /*30c0*/  VIADDMNMX R3, R31, R36, R3, PT ;  /* 0x000000241f037246 */ /* 0x000fe40003800103 */
[----:B------:R-:W-:-:S07]  /*30d0*/  VIMNMX R32, R32, R31, !PT ;  /* 0x0000001f20207248 */ /* 0x000fce0007fe0100 */
.L_x_988:
[C---:B------:R-:W-:Y:S01]  /*30e0*/  ISETP.GT.AND P1, PT, R32.reuse, 0x1, !P1 ;  /* 0x000000012000780c */ /* 0x040fe20004f24270 */
[----:B------:R-:W-:Y:S01]  /*30f0*/  ULDC UR5, c[0x0][0x988] ;  /* 0x0002620000057ab9 */ /* 0x000fe20000000800 */
[----:B------:R-:W-:Y:S02]  /*3100*/  ISETP.GT.AND P6, PT, R32, 0x8, !P6 ;  /* 0x000000082000780c */ /* 0x000fe400077c4270 */
[C---:B------:R-:W-:Y:S02]  /*3110*/  ISETP.LT.OR P1, PT, R3.reuse, 0x2, P1 ;  /* 0x000000020300780c */ /* 0x040fe40000f21670 */
[----:B------:R-:W-:Y:S02]  /*3120*/  ISETP.LT.OR P6, PT, R3, 0x9, P6 ;  /* 0x000000090300780c */ /* 0x000fe400037c1670 */
[----:B------:R-:W-:Y:S02]  /*3130*/  FSEL R31, R2, -INF , !P1 ;  /* 0xff800000021f7808 */ /* 0x000fe40004800000 */
[----:B------:R-:W-:-:S02]  /*3140*/  ISETP.NE.AND P1, PT, R66, RZ, PT ;  /* 0x000000ff4200720c */ /* 0x000fc40003f25270 */
[----:B------:R-:W-:Y:S02]  /*3150*/  FSEL R34, R6, -INF , !P6 ;  /* 0xff80000006227808 */ /* 0x000fe40007000000 */
[----:B------:R-:W-:Y:S02]  /*3160*/  ISETP.GT.AND P1, PT, R32, 0x9, !P1 ;  /* 0x000000092000780c */ /* 0x000fe40004f24270 */
[----:B------:R-:W-:Y:S02]  /*3170*/  ISETP.NE.AND P6, PT, R76, RZ, PT ;  /* 0x000000ff4c00720c */ /* 0x000fe40003fc5270 */
[----:B------:R-:W-:Y:S02]  /*3180*/  ISETP.LT.OR P1, PT, R3, 0xa, P1 ;  /* 0x0000000a0300780c */ /* 0x000fe40000f21670 */
[----:B------:R-:W-:Y:S02]  /*3190*/  ISETP.NE.AND P5, PT, R78, RZ, PT ;  /* 0x000000ff4e00720c */ /* 0x000fe40003fa5270 */
[----:B------:R-:W-:-:S02]  /*31a0*/  FSEL R36, R7, -INF , !P1 ;  /* 0xff80000007247808 */ /* 0x000fc40004800000 */
[----:B------:R-:W-:Y:S02]  /*31b0*/  ISETP.NE.AND P1, PT, R70, RZ, PT ;  /* 0x000000ff4600720c */ /* 0x000fe40003f25270 */
[----:B------:R-:W-:Y:S02]  /*31c0*/  FMNMX.FTZ R7, R35, R79, !PT ;  /* 0x0000004f23077209 */ /* 0x000fe40007810000 */
[----:B------:R-:W-:Y:S02]  /*31d0*/  ISETP.GT.AND P1, PT, R32, 0x10, !P1 ;  /* 0x000000102000780c */ /* 0x000fe40004f24270 */
[----:B------:R-:W-:Y:S02]  /*31e0*/  FMNMX.FTZ R7, R43, R7, !PT ;  /* 0x000000072b077209 */ /* 0x000fe40007810000 */
[----:B------:R-:W-:Y:S02]  /*31f0*/  ISETP.LT.OR P1, PT, R3, 0x11, P1 ;  /* 0x000000110300780c */ /* 0x000fe40000f21670 */
[----:B------:R-:W-:-:S02]  /*3200*/  FMNMX.FTZ R7, R81, R7, !PT ;  /* 0x0000000751077209 */ /* 0x000fc40007810000 */
[----:B------:R-:W-:Y:S01]  /*3210*/  FSEL R38, R11, -INF , !P1 ;  /* 0xff8000000b267808 */ /* 0x000fe20004800000 */
[----:B------:R-:W-:Y:S01]  /*3220*/  IMAD.U32 R11, RZ, RZ, UR5 ;  /* 0x00000005ff0b7e24 */ /* 0x000fe2000f8e00ff */
[----:B------:R-:W-:Y:S02]  /*3230*/  ISETP.NE.AND P1, PT, R74, RZ, PT ;  /* 0x000000ff4a00720c */ /* 0x000fe40003f25270 */
[----:B------:R-:W-:Y:S02]  /*3240*/  FMNMX.FTZ R7, R47, R7, !PT ;  /* 0x000000072f077209 */ /* 0x000fe40007810000 */
[----:B------:R-:W-:Y:S02]  /*3250*/  ISETP.GT.AND P1, PT, R32, 0x11, !P1 ;  /* 0x000000112000780c */ /* 0x000fe40004f24270 */
[----:B------:R-:W-:Y:S02]  /*3260*/  FMNMX.FTZ R7, R83, R7, !PT ;  /* 0x0000000753077209 */ /* 0x000fe40007810000 */
[----:B------:R-:W-:-:S02]  /*3270*/  ISETP.LT.OR P1, PT, R3, 0x12, P1 ;  /* 0x000000120300780c */ /* 0x000fc40000f21670 */
[----:B------:R-:W-:Y:S02]  /*3280*/  FMNMX.FTZ R7, R63, R7, !PT ;  /* 0x000000073f077209 */ /* 0x000fe40007810000 */
[----:B------:R-:W-:Y:S02]  /*3290*/  FSEL R40, R12, -INF , !P1 ;  /* 0xff8000000c287808 */ /* 0x000fe40004800000 */
[----:B------:R-:W-:Y:S02]  /*32a0*/  ISETP.GT.AND P1, PT, R32, 0x18, !P6 ;  /* 0x000000182000780c */ /* 0x000fe40007724270 */
[----:B------:R-:W-:Y:S02]  /*32b0*/  FMNMX.FTZ R7, R67, R7, !PT ;  /* 0x0000000743077209 */ /* 0x000fe40007810000 */
[----:B------:R-:W-:Y:S02]  /*32c0*/  ISETP.LT.OR P1, PT, R3, 0x19, P1 ;  /* 0x000000190300780c */ /* 0x000fe40000f21670 */
[----:B------:R-:W-:-:S02]  /*32d0*/  FMNMX.FTZ R7, R71, R7, !PT ;  /* 0x0000000747077209 */ /* 0x000fc40007810000 */
[----:B------:R-:W-:Y:S02]  /*32e0*/  FSEL R42, R15, -INF , !P1 ;  /* 0xff8000000f2a7808 */ /* 0x000fe40004800000 */
[----:B------:R-:W-:Y:S02]  /*32f0*/  ISETP.GT.AND P1, PT, R32, 0x19, !P5 ;  /* 0x000000192000780c */ /* 0x000fe40006f24270 */
[----:B------:R-:W-:Y:S02]  /*3300*/  FMNMX.FTZ R7, R41, R7, !PT ;  /* 0x0000000729077209 */ /* 0x000fe40007810000 */
[----:B------:R-:W-:Y:S02]  /*3310*/  ISETP.LT.OR P1, PT, R3, 0x1a, P1 ;  /* 0x0000001a0300780c */ /* 0x000fe40000f21670 */
[----:B------:R-:W-:Y:S02]  /*3320*/  FMNMX.FTZ R7, R77, R7, !PT ;  /* 0x000000074d077209 */ /* 0x000fe40007810000 */
[----:B------:R-:W-:-:S02]  /*3330*/  FSEL R20, R20, -INF , !P1 ;  /* 0xff80000014147808 */ /* 0x000fc40004800000 */
[----:B------:R-:W-:Y:S02]  /*3340*/  ISETP.NE.AND P1, PT, R37, RZ, PT ;  /* 0x000000ff2500720c */ /* 0x000fe40003f25270 */
[----:B------:R-:W-:Y:S02]  /*3350*/  FMNMX.FTZ R7, R45, R7, !PT ;  /* 0x000000072d077209 */ /* 0x000fe40007810000 */
[----:B------:R-:W-:Y:S02]  /*3360*/  ISETP.GT.AND P1, PT, R32, 0x20, !P1 ;  /* 0x000000202000780c */ /* 0x000fe40004f24270 */
[----:B------:R-:W-:Y:S02]  /*3370*/  ISETP.NE.AND P6, PT, R44, RZ, PT ;  /* 0x000000ff2c00720c */ /* 0x000fe40003fc5270 */
[----:B------:R-:W-:Y:S02]  /*3380*/  ISETP.LT.OR P1, PT, R3, 0x21, P1 ;  /* 0x000000210300780c */ /* 0x000fe40000f21670 */
[----:B------:R-:W-:-:S02]  /*3390*/  FMNMX.FTZ R7, R85, R7, !PT ;  /* 0x0000000755077209 */ /* 0x000fc40007810000 */
[----:B------:R-:W-:Y:S02]  /*33a0*/  FSEL R44, R21, -INF , !P1 ;  /* 0xff800000152c7808 */ /* 0x000fe40004800000 */
[----:B------:R-:W-:Y:S02]  /*33b0*/  ISETP.NE.AND P1, PT, R80, RZ, PT ;  /* 0x000000ff5000720c */ /* 0x000fe40003f25270 */
[----:B------:R-:W-:Y:S02]  /*33c0*/  FMNMX.FTZ R7, R49, R7, !PT ;  /* 0x0000000731077209 */ /* 0x000fe40007810000 */
[----:B------:R-:W-:Y:S02]  /*33d0*/  ISETP.GT.AND P1, PT, R32, 0x21, !P1 ;  /* 0x000000212000780c */ /* 0x000fe40004f24270 */
[----:B------:R-:W-:Y:S02]  /*33e0*/  FMNMX.FTZ R7, R87, R7, !PT ;  /* 0x0000000757077209 */ /* 0x000fe40007810000 */
[----:B------:R-:W-:-:S02]  /*33f0*/  ISETP.LT.OR P1, PT, R3, 0x22, P1 ;  /* 0x000000220300780c */ /* 0x000fc40000f21670 */
[----:B------:R-:W-:Y:S02]  /*3400*/  FMNMX.FTZ R7, R53, R7, !PT ;  /* 0x0000000735077209 */ /* 0x000fe40007810000 */
[----:B------:R-:W-:Y:S02]  /*3410*/  FSEL R24, R24, -INF , !P1 ;  /* 0xff80000018187808 */ /* 0x000fe40004800000 */
[----:B------:R-:W-:Y:S02]  /*3420*/  ISETP.NE.AND P1, PT, R82, RZ, PT ;  /* 0x000000ff5200720c */ /* 0x000fe40003f25270 */
[----:B------:R-:W-:Y:S02]  /*3430*/  FMNMX.FTZ R7, R89, R7, !PT ;  /* 0x0000000759077209 */ /* 0x000fe40007810000 */
[----:B------:R-:W-:Y:S02]  /*3440*/  ISETP.GT.AND P1, PT, R32, 0x28, !P1 ;  /* 0x000000282000780c */ /* 0x000fe40004f24270 */
[----:B------:R-:W-:-:S02]  /*3450*/  FMNMX.FTZ R7, R57, R7, !PT ;  /* 0x0000000739077209 */ /* 0x000fc40007810000 */
[----:B------:R-:W-:Y:S02]  /*3460*/  ISETP.LT.OR P1, PT, R3, 0x29, P1 ;  /* 0x000000290300780c */ /* 0x000fe40000f21670 */
[----:B------:R-:W-:Y:S02]  /*3470*/  FMNMX.FTZ R7, R91, R7, !PT ;  /* 0x000000075b077209 */ /* 0x000fe40007810000 */
[----:B------:R-:W-:Y:S02]  /*3480*/  FSEL R28, R28, -INF , !P1 ;  /* 0xff8000001c1c7808 */ /* 0x000fe40004800000 */
[----:B------:R-:W-:Y:S02]  /*3490*/  ISETP.NE.AND P1, PT, R84, RZ, PT ;  /* 0x000000ff5400720c */ /* 0x000fe40003f25270 */
[----:B------:R-:W-:Y:S02]  /*34a0*/  FMNMX.FTZ R7, R61, R7, !PT ;  /* 0x000000073d077209 */ /* 0x000fe40007810000 */
[----:B------:R-:W-:-:S02]  /*34b0*/  ISETP.GT.AND P1, PT, R32, 0x29, !P1 ;  /* 0x000000292000780c */ /* 0x000fc40004f24270 */
[----:B------:R-:W-:Y:S02]  /*34c0*/  FMNMX.FTZ R7, R93, R7, !PT ;  /* 0x000000075d077209 */ /* 0x000fe40007810000 */
[----:B------:R-:W-:Y:S02]  /*34d0*/  ISETP.LT.OR P1, PT, R3, 0x2a, P1 ;  /* 0x0000002a0300780c */ /* 0x000fe40000f21670 */
[----:B------:R-:W-:Y:S02]  /*34e0*/  FMNMX.FTZ R7, R65, R7, !PT ;  /* 0x0000000741077209 */ /* 0x000fe40007810000 */
[----:B------:R-:W-:Y:S02]  /*34f0*/  FSEL R46, R29, -INF , !P1 ;  /* 0xff8000001d2e7808 */ /* 0x000fe40004800000 */
[----:B------:R-:W-:Y:S02]  /*3500*/  FMNMX.FTZ R7, R30, R7, !PT ;  /* 0x000000071e077209 */ /* 0x000fe40007810000 */
[----:B------:R-:W-:-:S02]  /*3510*/  ISETP.NE.AND P1, PT, R86, RZ, PT ;  /* 0x000000ff5600720c */ /* 0x000fc40003f25270 */
[----:B------:R-:W-:Y:S02]  /*3520*/  FMNMX.FTZ R7, R69, R7, !PT ;  /* 0x0000000745077209 */ /* 0x000fe40007810000 */
[----:B------:R-:W-:Y:S02]  /*3530*/  ISETP.GT.AND P1, PT, R32, 0x30, !P1 ;  /* 0x000000302000780c */ /* 0x000fe40004f24270 */
[----:B------:R-:W-:Y:S01]  /*3540*/  ISETP.NE.AND P5, PT, R48, RZ, PT ;  /* 0x000000ff3000720c */ /* 0x000fe20003fa5270 */
[----:B------:R-:W0:Y:S01]  /*3550*/  SHFL.BFLY PT, R12, R7, 0x2, 0x1f ;  /* 0x0c401f00070c7f89 */ /* 0x000e2200000e0000 */
[----:B------:R-:W-:Y:S02]  /*3560*/  ISETP.LT.OR P1, PT, R3, 0x31, P1 ;  /* 0x000000310300780c */ /* 0x000fe40000f21670 */
[----:B------:R-:W-:Y:S02]  /*3570*/  ISETP.GT.AND P4, PT, R32, RZ, !P4 ;  /* 0x000000ff2000720c */ /* 0x000fe40006784270 */
[----:B------:R-:W-:-:S02]  /*3580*/  FSEL R48, R50, -INF , !P1 ;  /* 0xff80000032307808 */ /* 0x000fc40004800000 */
[----:B------:R-:W-:Y:S02]  /*3590*/  ISETP.NE.AND P1, PT, R88, RZ, PT ;  /* 0x000000ff5800720c */ /* 0x000fe40003f25270 */
[C---:B------:R-:W-:Y:S02]  /*35a0*/  ISETP.LT.OR P4, PT, R3.reuse, 0x1, P4 ;  /* 0x000000010300780c */ /* 0x040fe40002781670 */
[----:B------:R-:W-:Y:S02]  /*35b0*/  ISETP.GT.AND P1, PT, R32, 0x31, !P1 ;  /* 0x000000312000780c */ /* 0x000fe40004f24270 */
[----:B------:R-:W-:Y:S02]  /*35c0*/  FSEL R0, R0, -INF , !P4 ;  /* 0xff80000000007808 */ /* 0x000fe40006000000 */
[----:B------:R-:W-:Y:S02]  /*35d0*/  ISETP.LT.OR P1, PT, R3, 0x32, P1 ;  /* 0x000000320300780c */ /* 0x000fe40000f21670 */
[----:B------:R-:W-:-:S02]  /*35e0*/  ISETP.GT.AND P2, PT, R32, 0x51, !P2 ;  /* 0x000000512000780c */ /* 0x000fc40005744270 */
[----:B------:R-:W-:Y:S02]  /*35f0*/  FSEL R50, R51, -INF , !P1 ;  /* 0xff80000033327808 */ /* 0x000fe40004800000 */
[----:B------:R-:W-:Y:S02]  /*3600*/  ISETP.NE.AND P1, PT, R90, RZ, PT ;  /* 0x000000ff5a00720c */ /* 0x000fe40003f25270 */
[C---:B------:R-:W-:Y:S02]  /*3610*/  ISETP.GT.AND P3, PT, R32.reuse, 0x58, !P3 ;  /* 0x000000582000780c */ /* 0x040fe40005f64270 */
[----:B------:R-:W-:Y:S02]  /*3620*/  ISETP.GT.AND P1, PT, R32, 0x38, !P1 ;  /* 0x000000382000780c */ /* 0x000fe40004f24270 */
[----:B0-----:R-:W-:Y:S02]  /*3630*/  FMNMX.FTZ R15, R7, R12, !PT ;  /* 0x0000000c070f7209 */ /* 0x001fe40007810000 */
[----:B------:R-:W-:-:S02]  /*3640*/  FMNMX.FTZ R7, R0, R31, !PT ;  /* 0x0000001f00077209 */ /* 0x000fc40007810000 */
[----:B------:R-:W-:Y:S01]  /*3650*/  ISETP.LT.OR P1, PT, R3, 0x39, P1 ;  /* 0x000000390300780c */ /* 0x000fe20000f21670 */
[----:B------:R-:W0:Y:S01]  /*3660*/  SHFL.BFLY PT, R12, R15, 0x1, 0x1f ;  /* 0x0c201f000f0c7f89 */ /* 0x000e2200000e0000 */
        /* <DEDUP_REMOVED lines=9> */
[----:B------:R-:W-:Y:S02]  /*3700*/  ISETP.NE.AND P1, PT, R94, RZ, PT ;  /* 0x000000ff5e00720c */ /* 0x000fe40003f25270 */
[----:B------:R-:W-:-:S02]  /*3710*/  FMNMX.FTZ R7, R42, R7, !PT ;  /* 0x000000072a077209 */ /* 0x000fc40007810000 */
[----:B------:R-:W-:Y:S02]  /*3720*/  ISETP.GT.AND P1, PT, R32, 0x40, !P1 ;  /* 0x000000402000780c */ /* 0x000fe40004f24270 */
[----:B------:R-:W-:Y:S02]  /*3730*/  FMNMX.FTZ R7, R20, R7, !PT ;  /* 0x0000000714077209 */ /* 0x000fe40007810000 */
[----:B------:R-:W-:Y:S02]  /*3740*/  ISETP.LT.OR P1, PT, R3, 0x41, P1 ;  /* 0x000000410300780c */ /* 0x000fe40000f21670 */
[----:B------:R-:W-:Y:S02]  /*3750*/  FMNMX.FTZ R7, R44, R7, !PT ;  /* 0x000000072c077209 */ /* 0x000fe40007810000 */
[----:B------:R-:W-:Y:S02]  /*3760*/  FSEL R56, R58, -INF , !P1 ;  /* 0xff8000003a387808 */ /* 0x000fe40004800000 */
[----:B------:R-:W-:-:S02]  /*3770*/  ISETP.GT.AND P1, PT, R32, 0x41, !P6 ;  /* 0x000000412000780c */ /* 0x000fc40007724270 */
[----:B------:R-:W-:Y:S02]  /*3780*/  FMNMX.FTZ R7, R24, R7, !PT ;  /* 0x0000000718077209 */ /* 0x000fe40007810000 */
[----:B------:R-:W-:Y:S02]  /*3790*/  ISETP.LT.OR P1, PT, R3, 0x42, P1 ;  /* 0x000000420300780c */ /* 0x000fe40000f21670 */
[----:B------:R-:W-:Y:S02]  /*37a0*/  FMNMX.FTZ R7, R28, R7, !PT ;  /* 0x000000071c077209 */ /* 0x000fe40007810000 */
[----:B------:R-:W-:Y:S02]  /*37b0*/  FSEL R6, R59, -INF , !P1 ;  /* 0xff8000003b067808 */ /* 0x000fe40004800000 */
[----:B------:R-:W-:Y:S02]  /*37c0*/  FMNMX.FTZ R7, R46, R7, !PT ;  /* 0x000000072e077209 */ /* 0x000fe40007810000 */
[----:B------:R-:W-:-:S02]  /*37d0*/  ISETP.GT.AND P1, PT, R32, 0x48, !P5 ;  /* 0x000000482000780c */ /* 0x000fc40006f24270 */
[----:B0-----:R-:W-:Y:S02]  /*37e0*/  FMNMX.FTZ R12, R15, R12, !PT ;  /* 0x0000000c0f0c7209 */ /* 0x001fe40007810000 */
[----:B------:R-:W-:Y:S02]  /*37f0*/  FMNMX.FTZ R7, R48, R7, !PT ;  /* 0x0000000730077209 */ /* 0x000fe40007810000 */
[----:B------:R-:W-:Y:S01]  /*3800*/  ISETP.LT.OR P1, PT, R3, 0x49, P1 ;  /* 0x000000490300780c */ /* 0x000fe20000f21670 */
[----:B------:R-:W-:Y:S01]  /*3810*/  FMUL.FTZ R21, R12, R11 ;  /* 0x0000000b0c157220 */ /* 0x000fe20000410000 */
[----:B------:R-:W-:Y:S02]  /*3820*/  FMNMX.FTZ R7, R50, R7, !PT ;  /* 0x0000000732077209 */ /* 0x000fe40007810000 */
[----:B------:R-:W-:Y:S02]  /*3830*/  FSEL R2, R62, -INF , !P1 ;  /* 0xff8000003e027808 */ /* 0x000fe40004800000 */
[----:B------:R-:W-:-:S02]  /*3840*/  FSETP.NEU.FTZ.AND P1, PT, R12, -INF , PT ;  /* 0xff8000000c00780b */ /* 0x000fc40003f3d000 */
[----:B------:R-:W-:Y:S02]  /*3850*/  ISETP.NE.AND P5, PT, R60, RZ, PT ;  /* 0x000000ff3c00720c */ /* 0x000fe40003fa5270 */
[----:B------:R-:W-:Y:S02]  /*3860*/  FMNMX.FTZ R7, R52, R7, !PT ;  /* 0x0000000734077209 */ /* 0x000fe40007810000 */
[----:B------:R-:W-:Y:S02]  /*3870*/  FSEL R64, R21, RZ, P1 ;  /* 0x000000ff15407208 */ /* 0x000fe40000800000 */
[----:B------:R-:W-:Y:S02]  /*3880*/  ISETP.GT.AND P1, PT, R32, 0x49, !P5 ;  /* 0x000000492000780c */ /* 0x000fe40006f24270 */
[----:B------:R-:W-:Y:S01]  /*3890*/  FMNMX.FTZ R7, R54, R7, !PT ;  /* 0x0000000736077209 */ /* 0x000fe20007810000 */
[-CC-:B------:R-:W-:Y:S01]  /*38a0*/  FFMA.FTZ R15, R35, R11.reuse, -R64.reuse ;  /* 0x0000000b230f7223 */ /* 0x180fe20000010840 */
[----:B------:R-:W-:Y:S01]  /*38b0*/  ISETP.LT.OR P1, PT, R3, 0x4a, P1 ;  /* 0x0000004a0300780c */ /* 0x000fe20000f21670 */
[-CC-:B------:R-:W-:Y:S01]  /*38c0*/  FFMA.FTZ R21, R79, R11.reuse, -R64.reuse ;  /* 0x0000000b4f157223 */ /* 0x180fe20000010840 */
[----:B------:R-:W-:Y:S01]  /*38d0*/  ISETP.NE.AND P6, PT, R95, RZ, PT ;  /* 0x000000ff5f00720c */ /* 0x000fe20003fc5270 */
[--C-:B------:R-:W-:Y:S01]  /*38e0*/  FFMA.FTZ R29, R43, R11, -R64.reuse ;  /* 0x0000000b2b1d7223 */ /* 0x100fe20000010840 */
[----:B------:R-:W-:Y:S01]  /*38f0*/  FMNMX.FTZ R7, R56, R7, !PT ;  /* 0x0000000738077209 */ /* 0x000fe20007810000 */
[----:B------:R-:W-:Y:S01]  /*3900*/  MUFU.EX2 R15, R15 ;  /* 0x0000000f000f7308 */ /* 0x000fe20000000800 */
[----:B------:R-:W-:Y:S01]  /*3910*/  FSEL R26, R26, -INF , !P1 ;  /* 0xff8000001a1a7808 */ /* 0x000fe20004800000 */
[-CC-:B------:R-:W-:Y:S01]  /*3920*/  FFMA.FTZ R33, R81, R11.reuse, -R64.reuse ;  /* 0x0000000b51217223 */ /* 0x180fe20000010840 */
[----:B------:R-:W-:Y:S01]  /*3930*/  ISETP.GT.AND P1, PT, R32, 0x50, !P6 ;  /* 0x000000502000780c */ /* 0x000fe20007724270 */
[--C-:B------:R-:W-:Y:S01]  /*3940*/  FFMA.FTZ R35, R47, R11, -R64.reuse ;  /* 0x0000000b2f237223 */ /* 0x100fe20000010840 */
[----:B------:R-:W-:Y:S01]  /*3950*/  FMNMX.FTZ R7, R6, R7, !PT ;  /* 0x0000000706077209 */ /* 0x000fe20007810000 */
[-CC-:B------:R-:W-:Y:S01]  /*3960*/  FFMA.FTZ R37, R63, R11.reuse, -R64.reuse ;  /* 0x0000000b3f257223 */ /* 0x180fe20000010840 */
[----:B------:R-:W-:Y:S01]  /*3970*/  ISETP.NE.AND P5, PT, R68, RZ, PT ;  /* 0x000000ff4400720c */ /* 0x000fe20003fa5270 */
[----:B------:R0:W-:Y:S01]  /*3980*/  MUFU.EX2 R156, R21 ;  /* 0x00000015009c7308 */ /* 0x0001e20000000800 */
[----:B------:R-:W-:Y:S01]  /*3990*/  ISETP.LT.OR P1, PT, R3, 0x51, P1 ;  /* 0x000000510300780c */ /* 0x000fe20000f21670 */
[--C-:B------:R-:W-:Y:S01]  /*39a0*/  FFMA.FTZ R43, R61, R11, -R64.reuse ;  /* 0x0000000b3d2b7223 */ /* 0x100fe20000010840 */
[----:B------:R-:W-:Y:S01]  /*39b0*/  FMNMX.FTZ R7, R2, R7, !PT ;  /* 0x0000000702077209 */ /* 0x000fe20007810000 */
[-CC-:B------:R-:W-:Y:S01]  /*39c0*/  FFMA.FTZ R39, R53, R11.reuse, -R64.reuse ;  /* 0x0000000b35277223 */ /* 0x180fe20000010840 */
[----:B------:R-:W-:Y:S01]  /*39d0*/  ISETP.GT.AND P4, PT, R32, 0x59, !P5 ;  /* 0x000000592000780c */ /* 0x000fe20006f84270 */
[-CC-:B------:R-:W-:Y:S01]  /*39e0*/  FFMA.FTZ R30, R30, R11.reuse, -R64.reuse ;  /* 0x0000000b1e1e7223 */ /* 0x180fe20000010840 */
[----:B------:R-:W-:Y:S01]  /*39f0*/  ISETP.LT.OR P2, PT, R3, 0x52, P2 ;  /* 0x000000520300780c */ /* 0x000fe20001741670 */
[----:B------:R-:W-:Y:S01]  /*3a00*/  MUFU.EX2 R29, R29 ;  /* 0x0000001d001d7308 */ /* 0x000fe20000000800 */
[----:B------:R-:W-:Y:S01]  /*3a10*/  FSEL R32, R13, -INF , !P1 ;  /* 0xff8000000d207808 */ /* 0x000fe20004800000 */
[--C-:B0-----:R-:W-:Y:S01]  /*3a20*/  FFMA.FTZ R21, R83, R11, -R64.reuse ;  /* 0x0000000b53157223 */ /* 0x101fe20000010840 */
[----:B------:R-:W-:Y:S01]  /*3a30*/  FMNMX.FTZ R7, R26, R7, !PT ;  /* 0x000000071a077209 */ /* 0x000fe20007810000 */
[-CC-:B------:R-:W-:Y:S01]  /*3a40*/  FFMA.FTZ R13, R41, R11.reuse, -R64.reuse ;  /* 0x0000000b290d7223 */ /* 0x180fe20000010840 */
[----:B------:R-:W-:Y:S01]  /*3a50*/  ISETP.LT.OR P3, PT, R3, 0x59, P3 ;  /* 0x000000590300780c */ /* 0x000fe20001f61670 */
[----:B------:R-:W-:Y:S01]  /*3a60*/  FFMA.FTZ R41, R89, R11, -R64 ;  /* 0x0000000b59297223 */ /* 0x000fe20000010840 */
[----:B------:R-:W-:Y:S01]  /*3a70*/  FSEL R14, R14, -INF , !P2 ;  /* 0xff8000000e0e7808 */ /* 0x000fe20005000000 */
[----:B------:R0:W-:Y:S01]  /*3a80*/  MUFU.EX2 R158, R33 ;  /* 0x00000021009e7308 */ /* 0x0001e20000000800 */
[----:B------:R-:W-:-:S02]  /*3a90*/  FMNMX.FTZ R7, R32, R7, !PT ;  /* 0x0000000720077209 */ /* 0x000fc40007810000 */
[----:B------:R-:W-:Y:S01]  /*3aa0*/  ISETP.LT.OR P4, PT, R3, 0x5a, P4 ;  /* 0x0000005a0300780c */ /* 0x000fe20002781670 */
[-CC-:B------:R-:W-:Y:S01]  /*3ab0*/  FFMA.FTZ R3, R77, R11.reuse, -R64.reuse ;  /* 0x0000000b4d037223 */ /* 0x180fe20000010840 */
[----:B------:R-:W-:Y:S01]  /*3ac0*/  FSEL R58, R27, -INF , !P3 ;  /* 0xff8000001b3a7808 */ /* 0x000fe20005800000 */
[--C-:B------:R-:W-:Y:S01]  /*3ad0*/  FFMA.FTZ R27, R85, R11, -R64.reuse ;  /* 0x0000000b551b7223 */ /* 0x100fe20000010840 */
[----:B------:R-:W-:Y:S01]  /*3ae0*/  FMNMX.FTZ R7, R14, R7, !PT ;  /* 0x000000070e077209 */ /* 0x000fe20007810000 */
[----:B------:R-:W-:Y:S01]  /*3af0*/  MUFU.EX2 R150, R3 ;  /* 0x0000000300967308 */ /* 0x000fe20000000800 */
[----:B------:R-:W-:Y:S01]  /*3b00*/  FSEL R60, R25, -INF , !P4 ;  /* 0xff800000193c7808 */ /* 0x000fe20006000000 */
[--C-:B0-----:R-:W-:Y:S01]  /*3b10*/  FFMA.FTZ R33, R67, R11, -R64.reuse ;  /* 0x0000000b43217223 */ /* 0x101fe20000010840 */
[----:B------:R-:W-:Y:S01]  /*3b20*/  FMNMX.FTZ R7, R58, R7, !PT ;  /* 0x000000073a077209 */ /* 0x000fe20007810000 */
[-CC-:B------:R-:W-:Y:S01]  /*3b30*/  FFMA.FTZ R25, R45, R11.reuse, -R64.reuse ;  /* 0x0000000b2d197223 */ /* 0x180fe20000010840 */
[----:B------:R-:W-:Y:S01]  /*3b40*/  FFMA.FTZ R45, R65, R11, -R64 ;  /* 0x0000000b412d7223 */ /* 0x000fe20000010840 */
[----:B------:R-:W-:-:S02]  /*3b50*/  ISETP.NE.AND P5, PT, R23, 0x1, PT ;  /* 0x000000011700780c */ /* 0x000fc40003fa5270 */
[----:B------:R-:W-:Y:S01]  /*3b60*/  FMNMX.FTZ R7, R60, R7, !PT ;  /* 0x000000073c077209 */ /* 0x000fe20007810000 */
[----:B------:R-:W-:Y:S04]  /*3b70*/  MUFU.EX2 R35, R35 ;  /* 0x0000002300237308 */ /* 0x000fe80000000800 */
[----:B------:R-:W0:Y:S04]  /*3b80*/  SHFL.BFLY PT, R62, R7, 0x2, 0x1f ;  /* 0x0c401f00073e7f89 */ /* 0x000e2800000e0000 */
[----:B------:R1:W-:Y:S02]  /*3b90*/  MUFU.EX2 R152, R21 ;  /* 0x0000001500987308 */ /* 0x0003e40000000800 */
[----:B------:R-:W2:Y:S06]  /*3ba0*/  @P5 LDC R47, c[0x0][0x44c] ;  /* 0x00011300ff2f5b82 */ /* 0x000eac0000000800 */
[----:B------:R-:W-:Y:S01]  /*3bb0*/  MUFU.EX2 R37, R37 ;  /* 0x0000002500257308 */ /* 0x000fe20000000800 */
[----:B-1----:R-:W-:-:S07]  /*3bc0*/  FFMA.FTZ R21, R71, R11, -R64 ;  /* 0x0000000b47157223 */ /* 0x002fce0000010840 */
[----:B------:R-:W-:Y:S01]  /*3bd0*/  MUFU.EX2 R142, R43 ;  /* 0x0000002b008e7308 */ /* 0x000fe20000000800 */
[----:B0-----:R-:W-:Y:S01]  /*3be0*/  FMNMX.FTZ R62, R7, R62, !PT ;  /* 0x0000003e073e7209 */ /* 0x001fe20007810000 */
[----:B------:R-:W-:-:S06]  /*3bf0*/  FFMA.FTZ R7, R57, R11, -R64 ;  /* 0x0000000b39077223 */ /* 0x000fcc0000010840 */
[----:B------:R0:W-:Y:S01]  /*3c00*/  MUFU.EX2 R154, R33 ;  /* 0x00000021009a7308 */ /* 0x0001e20000000800 */
[----:B------:R-:W1:Y:S01]  /*3c10*/  SHFL.BFLY PT, R3, R62, 0x1, 0x1f ;  /* 0x0c201f003e037f89 */ /* 0x000e6200000e0000 */
[----:B--2---:R-:W-:-:S06]  /*3c20*/  @P5 IMAD.HI.U32 R47, R72, R47, RZ ;  /* 0x0000002f482f5227 */ /* 0x004fcc00078e00ff */
[----:B------:R2:W-:Y:S01]  /*3c30*/  MUFU.EX2 R140, R7 ;  /* 0x00000007008c7308 */ /* 0x0005e20000000800 */
[----:B0-----:R-:W-:-:S07]  /*3c40*/  FFMA.FTZ R33, R87, R11, -R64 ;  /* 0x0000000b57217223 */ /* 0x001fce0000010840 */
[----:B------:R-:W-:Y:S08]  /*3c50*/  MUFU.EX2 R21, R21 ;  /* 0x0000001500157308 */ /* 0x000ff00000000800 */
[----:B------:R-:W-:Y:S01]  /*3c60*/  MUFU.EX2 R136, R45 ;  /* 0x0000002d00887308 */ /* 0x000fe20000000800 */
[----:B-1----:R-:W-:-:S04]  /*3c70*/  FMNMX.FTZ R88, R62, R3, !PT ;  /* 0x000000033e587209 */ /* 0x002fc80007810000 */
[C---:B------:R-:W-:Y:S01]  /*3c80*/  FSETP.NEU.FTZ.AND P1, PT, R88.reuse, -INF , PT ;  /* 0xff8000005800780b */ /* 0x040fe20003f3d000 */
[----:B------:R-:W-:Y:S02]  /*3c90*/  FMUL.FTZ R3, R88, R11 ;  /* 0x0000000b58037220 */ /* 0x000fe40000410000 */
[----:B------:R0:W-:Y:S03]  /*3ca0*/  MUFU.EX2 R148, R13 ;  /* 0x0000000d00947308 */ /* 0x0001e60000000800 */
[----:B--2---:R-:W-:-:S05]  /*3cb0*/  FSEL R7, R3, RZ, P1 ;  /* 0x000000ff03077208 */ /* 0x004fca0000800000 */
        /* <DEDUP_REMOVED lines=12> */
[-C--:B0-----:R-:W-:Y:S01]  /*3d80*/  FFMA.FTZ R13, R49, R11.reuse, -R64 ;  /* 0x0000000b310d7223 */ /* 0x081fe20000010840 */
        /* <DEDUP_REMOVED lines=15> */
[----:B------:R2:W-:Y:S01]  /*3e80*/  MUFU.EX2 R155, R20 ;  /* 0x00000014009b7308 */ /* 0x0005e20000000800 */
[----:B0-----:R-:W-:-:S07]  /*3e90*/  F2FP.F16.F32.PACK_AB R157, R31, R0 ;  /* 0x000000001f9d723e */ /* 0x001fce00000000ff */
[----:B------:R0:W3:Y:S01]  /*3ea0*/  MUFU.EX2 R159, R36 ;  /* 0x00000024009f7308 */ /* 0x0000e20000000800 */
[----:B--2---:R-:W-:Y:S01]  /*3eb0*/  FADD.FTZ R20, R15, R156 ;  /* 0x0000009c0f147221 */ /* 0x004fe20000010000 */
[----:B------:R-:W-:-:S03]  /*3ec0*/  F2FP.F16.F32.PACK_AB R156, R156, R15 ;  /* 0x0000000f9c9c723e */ /* 0x000fc600000000ff */
[----:B------:R-:W-:-:S03]  /*3ed0*/  FADD.FTZ R43, R29, R20 ;  /* 0x000000141d2b7221 */ /* 0x000fc60000010000 */
[----:B------:R-:W2:Y:S01]  /*3ee0*/  MUFU.EX2 R38, R38 ;  /* 0x0000002600267308 */ /* 0x000ea20000000800 */
[----:B------:R-:W-:Y:S01]  /*3ef0*/  FADD.FTZ R20, R158, R43 ;  /* 0x0000002b9e147221 */ /* 0x000fe20000010000 */
[----:B------:R-:W-:Y:S01]  /*3f00*/  FADD.FTZ R43, R0, R31 ;  /* 0x0000001f002b7221 */ /* 0x000fe20000010000 */
[----:B0-----:R-:W0:Y:S01]  /*3f10*/  @P5 LDC R36, c[0x0][0x450] ;  /* 0x00011400ff245b82 */ /* 0x001e220000000800 */
[----:B------:R-:W-:Y:S01]  /*3f20*/  F2FP.F16.F32.PACK_AB R158, R158, R29 ;  /* 0x0000001d9e9e723e */ /* 0x000fe200000000ff */
[----:B------:R-:W-:Y:S01]  /*3f30*/  FADD.FTZ R45, R35, R20 ;  /* 0x00000014232d7221 */ /* 0x000fe20000010000 */
[----:B-1----:R-:W-:Y:S02]  /*3f40*/  FADD.FTZ R20, R34, R43 ;  /* 0x0000002b22147221 */ /* 0x002fe40000010000 */
[----:B------:R-:W1:Y:S02]  /*3f50*/  MUFU.EX2 R153, R40 ;  /* 0x0000002800997308 */ /* 0x000e640000000800 */
[C---:B---3--:R-:W-:Y:S01]  /*3f60*/  FADD.FTZ R43, R159.reuse, R20 ;  /* 0x000000149f2b7221 */ /* 0x048fe20000010000 */
[----:B------:R-:W-:-:S05]  /*3f70*/  F2FP.F16.F32.PACK_AB R159, R159, R34 ;  /* 0x000000229f9f723e */ /* 0x000fca00000000ff */
[----:B------:R-:W3:Y:S01]  /*3f80*/  MUFU.EX2 R42, R42 ;  /* 0x0000002a002a7308 */ /* 0x000ee20000000800 */
[----:B--2---:R-:W-:-:S07]  /*3f90*/  FADD.FTZ R20, R38, R43 ;  /* 0x0000002b26147221 */ /* 0x004fce0000010000 */
[----:B------:R2:W-:Y:S01]  /*3fa0*/  MUFU.EX2 R149, R24 ;  /* 0x0000001800957308 */ /* 0x0005e20000000800 */
[C---:B-1----:R-:W-:Y:S01]  /*3fb0*/  FADD.FTZ R43, R153.reuse, R20 ;  /* 0x00000014992b7221 */ /* 0x042fe20000010000 */
[----:B------:R-:W-:Y:S02]  /*3fc0*/  F2FP.F16.F32.PACK_AB R153, R153, R38 ;  /* 0x000000269999723e */ /* 0x000fe400000000ff */
[----:B0-----:R-:W-:Y:S02]  /*3fd0*/  @P5 SHF.R.U32.HI R72, RZ, R36, R47 ;  /* 0x00000024ff485219 */ /* 0x001fe4000001162f */
[----:B------:R-:W-:Y:S02]  /*3fe0*/  LOP3.LUT P5, RZ, R18, 0x80000, RZ, 0xc0, !PT ;  /* 0x0008000012ff7812 */ /* 0x000fe400078ac0ff */
[----:B------:R-:W0:Y:S01]  /*3ff0*/  MUFU.EX2 R44, R44 ;  /* 0x0000002c002c7308 */ /* 0x000e220000000800 */
[----:B--2---:R-:W-:Y:S01]  /*4000*/  FADD.FTZ R24, R152, R45 ;  /* 0x0000002d98187221 */ /* 0x004fe20000010000 */
[----:B---3--:R-:W-:Y:S01]  /*4010*/  FADD.FTZ R20, R42, R43 ;  /* 0x0000002b2a147221 */ /* 0x008fe20000010000 */
[----:B------:R-:W-:Y:S01]  /*4020*/  IMAD.IADD R72, R73, 0x1, R72 ;  /* 0x0000000149487824 */ /* 0x000fe200078e0248 */
[----:B------:R-:W-:Y:S01]  /*4030*/  F2FP.F16.F32.PACK_AB R152, R152, R35 ;  /* 0x000000239898723e */ /* 0x000fe200000000ff */
[----:B------:R-:W-:Y:S01]  /*4040*/  FADD.FTZ R45, R37, R24 ;  /* 0x00000018252d7221 */ /* 0x000fe20000010000 */
[C---:B------:R-:W-:Y:S01]  /*4050*/  FADD.FTZ R43, R155.reuse, R20 ;  /* 0x000000149b2b7221 */ /* 0x040fe20000010000 */
[----:B------:R-:W-:Y:S01]  /*4060*/  F2FP.F16.F32.PACK_AB R155, R155, R42 ;  /* 0x0000002a9b9b723e */ /* 0x000fe200000000ff */
[----:B------:R-:W1:Y:S01]  /*4070*/  MUFU.EX2 R25, R25 ;  /* 0x0000001900197308 */ /* 0x000e620000000800 */
[C---:B------:R-:W-:Y:S01]  /*4080*/  FADD.FTZ R24, R154.reuse, R45 ;  /* 0x0000002d9a187221 */ /* 0x040fe20000010000 */
[----:B------:R-:W-:-:S03]  /*4090*/  F2FP.F16.F32.PACK_AB R154, R154, R37 ;  /* 0x000000259a9a723e */ /* 0x000fc600000000ff */
[----:B------:R-:W-:-:S03]  /*40a0*/  FADD.FTZ R45, R21, R24 ;  /* 0x00000018152d7221 */ /* 0x000fc60000010000 */
[----:B------:R-:W2:Y:S01]  /*40b0*/  MUFU.EX2 R27, R27 ;  /* 0x0000001b001b7308 */ /* 0x000ea20000000800 */
[----:B------:R-:W-:Y:S01]  /*40c0*/  FADD.FTZ R45, R148, R45 ;  /* 0x0000002d942d7221 */ /* 0x000fe20000010000 */
[----:B0-----:R-:W-:Y:S01]  /*40d0*/  FADD.FTZ R20, R44, R43 ;  /* 0x0000002b2c147221 */ /* 0x001fe20000010000 */
[----:B------:R-:W-:Y:S02]  /*40e0*/  F2FP.F16.F32.PACK_AB R148, R148, R21 ;  /* 0x000000159494723e */ /* 0x000fe400000000ff */
[----:B------:R-:W-:Y:S01]  /*40f0*/  FADD.FTZ R24, R150, R45 ;  /* 0x0000002d96187221 */ /* 0x000fe20000010000 */
[C---:B------:R-:W-:Y:S01]  /*4100*/  FADD.FTZ R43, R149.reuse, R20 ;  /* 0x00000014952b7221 */ /* 0x040fe20000010000 */
[----:B------:R-:W-:Y:S01]  /*4110*/  F2FP.F16.F32.PACK_AB R149, R149, R44 ;  /* 0x0000002c9595723e */ /* 0x000fe200000000ff */
[----:B------:R-:W-:Y:S01]  /*4120*/  MUFU.EX2 R28, R28 ;  /* 0x0000001c001c7308 */ /* 0x000fe20000000800 */
[C---:B-1----:R-:W-:Y:S01]  /*4130*/  FADD.FTZ R24, R25.reuse, R24 ;  /* 0x0000001819187221 */ /* 0x042fe20000010000 */
[----:B------:R-:W-:-:S06]  /*4140*/  F2FP.F16.F32.PACK_AB R150, R25, R150 ;  /* 0x000000961996723e */ /* 0x000fcc00000000ff */
[----:B------:R0:W1:Y:S01]  /*4150*/  MUFU.EX2 R144, R13 ;  /* 0x0000000d00907308 */ /* 0x0000620000000800 */
[----:B--2---:R-:W-:-:S07]  /*4160*/  FADD.FTZ R45, R27, R24 ;  /* 0x000000181b2d7221 */ /* 0x004fce0000010000 */
[----:B------:R-:W-:Y:S01]  /*4170*/  MUFU.EX2 R151, R46 ;  /* 0x0000002e00977308 */ /* 0x000fe20000000800 */
[----:B0-----:R-:W-:-:S07]  /*4180*/  FFMA.FTZ R13, R91, R11, -R64 ;  /* 0x0000000b5b0d7223 */ /* 0x001fce0000010840 */
[----:B------:R-:W0:Y:S01]  /*4190*/  MUFU.EX2 R33, R33 ;  /* 0x0000002100217308 */ /* 0x000e220000000800 */
[C---:B-1----:R-:W-:Y:S01]  /*41a0*/  FADD.FTZ R20, R144.reuse, R45 ;  /* 0x0000002d90147221 */ /* 0x042fe20000010000 */
[----:B------:R-:W-:-:S06]  /*41b0*/  F2FP.F16.F32.PACK_AB R144, R144, R27 ;  /* 0x0000001b9090723e */ /* 0x000fcc00000000ff */
[----:B------:R-:W-:Y:S08]  /*41c0*/  MUFU.EX2 R48, R48 ;  /* 0x0000003000307308 */ /* 0x000ff00000000800 */
[----:B------:R1:W2:Y:S08]  /*41d0*/  MUFU.EX2 R146, R39 ;  /* 0x0000002700927308 */ /* 0x0002b00000000800 */
[----:B------:R-:W-:Y:S01]  /*41e0*/  MUFU.EX2 R145, R50 ;  /* 0x0000003200917308 */ /* 0x000fe20000000800 */
[-CC-:B-1----:R-:W-:Y:S01]  /*41f0*/  FFMA.FTZ R39, R93, R11.reuse, -R64.reuse ;  /* 0x0000000b5d277223 */ /* 0x182fe20000010840 */
[----:B------:R-:W-:-:S06]  /*4200*/  FFMA.FTZ R64, R69, R11, -R64 ;  /* 0x0000000b45407223 */ /* 0x000fcc0000010840 */
[----:B------:R-:W1:Y:S08]  /*4210*/  MUFU.EX2 R41, R41 ;  /* 0x0000002900297308 */ /* 0x000e700000000800 */
[----:B------:R-:W3:Y:S08]  /*4220*/  MUFU.EX2 R52, R52 ;  /* 0x0000003400347308 */ /* 0x000ef00000000800 */
[----:B------:R4:W-:Y:S08]  /*4230*/  MUFU.EX2 R141, R6 ;  /* 0x00000006008d7308 */ /* 0x0009f00000000800 */
[----:B------:R-:W5:Y:S01]  /*4240*/  MUFU.EX2 R147, R54 ;  /* 0x0000003600937308 */ /* 0x000f620000000800 */
[----:B----4-:R-:W-:Y:S01]  /*4250*/  FADD.FTZ R6, R28, R43 ;  /* 0x0000002b1c067221 */ /* 0x010fe20000010000 */
[----:B0-----:R-:W-:-:S03]  /*4260*/  FADD.FTZ R43, R33, R20 ;  /* 0x00000014212b7221 */ /* 0x001fc60000010000 */
[----:B------:R-:W-:Y:S01]  /*4270*/  FADD.FTZ R7, R151, R6 ;  /* 0x0000000697077221 */ /* 0x000fe20000010000 */
[C---:B--2---:R-:W-:Y:S01]  /*4280*/  FADD.FTZ R20, R146.reuse, R43 ;  /* 0x0000002b92147221 */ /* 0x044fe20000010000 */
[----:B------:R-:W-:Y:S01]  /*4290*/  F2FP.F16.F32.PACK_AB R146, R146, R33 ;  /* 0x000000219292723e */ /* 0x000fe200000000ff */
[----:B------:R-:W0:Y:S01]  /*42a0*/  MUFU.EX2 R13, R13 ;  /* 0x0000000d000d7308 */ /* 0x000e220000000800 */
[----:B------:R-:W-:Y:S01]  /*42b0*/  FADD.FTZ R6, R48, R7 ;  /* 0x0000000730067221 */ /* 0x000fe20000010000 */
[----:B-1----:R-:W-:Y:S01]  /*42c0*/  FADD.FTZ R15, R41, R20 ;  /* 0x00000014290f7221 */ /* 0x002fe20000010000 */
[----:B------:R-:W-:Y:S02]  /*42d0*/  F2FP.F16.F32.PACK_AB R151, R151, R28 ;  /* 0x0000001c9797723e */ /* 0x000fe400000000ff */
[C---:B------:R-:W-:Y:S01]  /*42e0*/  FADD.FTZ R7, R145.reuse, R6 ;  /* 0x0000000691077221 */ /* 0x040fe20000010000 */
[C---:B------:R-:W-:Y:S01]  /*42f0*/  FADD.FTZ R20, R140.reuse, R15 ;  /* 0x0000000f8c147221 */ /* 0x040fe20000010000 */
[----:B------:R-:W-:Y:S01]  /*4300*/  F2FP.F16.F32.PACK_AB R140, R140, R41 ;  /* 0x000000298c8c723e */ /* 0x000fe200000000ff */
[----:B------:R-:W1:Y:S01]  /*4310*/  MUFU.EX2 R56, R56 ;  /* 0x0000003800387308 */ /* 0x000e620000000800 */
[----:B---3--:R-:W-:Y:S01]  /*4320*/  FADD.FTZ R6, R52, R7 ;  /* 0x0000000734067221 */ /* 0x008fe20000010000 */
[----:B------:R-:W-:-:S03]  /*4330*/  F2FP.F16.F32.PACK_AB R145, R145, R48 ;  /* 0x000000309191723e */ /* 0x000fc600000000ff */
[C---:B-----5:R-:W-:Y:S01]  /*4340*/  FADD.FTZ R7, R147.reuse, R6 ;  /* 0x0000000693077221 */ /* 0x060fe20000010000 */
[----:B------:R-:W-:Y:S02]  /*4350*/  F2FP.F16.F32.PACK_AB R147, R147, R52 ;  /* 0x000000349393723e */ /* 0x000fe400000000ff */
[----:B------:R-:W2:Y:S01]  /*4360*/  MUFU.EX2 R39, R39 ;  /* 0x0000002700277308 */ /* 0x000ea20000000800 */
[----:B0-----:R-:W-:-:S04]  /*4370*/  FADD.FTZ R15, R13, R20 ;  /* 0x000000140d0f7221 */ /* 0x001fc80000010000 */
[C---:B------:R-:W-:Y:S01]  /*4380*/  FADD.FTZ R20, R142.reuse, R15 ;  /* 0x0000000f8e147221 */ /* 0x040fe20000010000 */
[----:B------:R-:W-:Y:S02]  /*4390*/  F2FP.F16.F32.PACK_AB R142, R142, R13 ;  /* 0x0000000d8e8e723e */ /* 0x000fe400000000ff */
[----:B------:R-:W0:Y:S01]  /*43a0*/  MUFU.EX2 R2, R2 ;  /* 0x0000000200027308 */ /* 0x000e220000000800 */
[----:B-1----:R-:W-:-:S04]  /*43b0*/  FADD.FTZ R6, R56, R7 ;  /* 0x0000000738067221 */ /* 0x002fc80000010000 */
[C---:B------:R-:W-:Y:S01]  /*43c0*/  FADD.FTZ R7, R141.reuse, R6 ;  /* 0x000000068d077221 */ /* 0x040fe20000010000 */
[----:B------:R-:W-:Y:S02]  /*43d0*/  F2FP.F16.F32.PACK_AB R141, R141, R56 ;  /* 0x000000388d8d723e */ /* 0x000fe400000000ff */
[----:B------:R-:W1:Y:S01]  /*43e0*/  MUFU.EX2 R143, R26 ;  /* 0x0000001a008f7308 */ /* 0x000e620000000800 */
[----:B--2---:R-:W-:Y:S01]  /*43f0*/  FADD.FTZ R15, R39, R20 ;  /* 0x00000014270f7221 */ /* 0x004fe20000010000 */
[----:B------:R-:W-:-:S03]  /*4400*/  IADD3 R20, R75, -0x2, RZ ;  /* 0xfffffffe4b147810 */ /* 0x000fc60007ffe0ff */
[C---:B------:R-:W-:Y:S01]  /*4410*/  FADD.FTZ R15, R136.reuse, R15 ;  /* 0x0000000f880f7221 */ /* 0x040fe20000010000 */
[----:B------:R-:W-:Y:S02]  /*4420*/  F2FP.F16.F32.PACK_AB R136, R136, R39 ;  /* 0x000000278888723e */ /* 0x000fe400000000ff */
[----:B------:R-:W-:Y:S01]  /*4430*/  MUFU.EX2 R30, R30 ;  /* 0x0000001e001e7308 */ /* 0x000fe20000000800 */
[----:B0-----:R-:W-:-:S07]  /*4440*/  FADD.FTZ R6, R2, R7 ;  /* 0x0000000702067221 */ /* 0x001fce0000010000 */
[----:B------:R-:W0:Y:S01]  /*4450*/  MUFU.EX2 R32, R32 ;  /* 0x0000002000207308 */ /* 0x000e220000000800 */
[C---:B-1----:R-:W-:Y:S01]  /*4460*/  FADD.FTZ R13, R143.reuse, R6 ;  /* 0x000000068f0d7221 */ /* 0x042fe20000010000 */
[----:B------:R-:W-:-:S06]  /*4470*/  F2FP.F16.F32.PACK_AB R143, R143, R2 ;  /* 0x000000028f8f723e */ /* 0x000fcc00000000ff */
[----:B------:R-:W1:Y:S08]  /*4480*/  MUFU.EX2 R3, R64 ;  /* 0x0000004000037308 */ /* 0x000e700000000800 */
[----:B------:R2:W3:Y:S01]  /*4490*/  MUFU.EX2 R137, R14 ;  /* 0x0000000e00897308 */ /* 0x0004e20000000800 */
[----:B0-----:R-:W-:-:S07]  /*44a0*/  FADD.FTZ R0, R32, R13 ;  /* 0x0000000d20007221 */ /* 0x001fce0000010000 */
[----:B------:R-:W0:Y:S01]  /*44b0*/  MUFU.EX2 R58, R58 ;  /* 0x0000003a003a7308 */ /* 0x000e220000000800 */
[----:B--2---:R-:W-:Y:S01]  /*44c0*/  FADD.FTZ R14, R30, R15 ;  /* 0x0000000f1e0e7221 */ /* 0x004fe20000010000 */
[----:B-1----:R-:W-:-:S03]  /*44d0*/  F2FP.F16.F32.PACK_AB R138, R3, R30 ;  /* 0x0000001e038a723e */ /* 0x002fc600000000ff */
[----:B------:R-:W-:-:S03]  /*44e0*/  FADD.FTZ R7, R3, R14 ;  /* 0x0000000e03077221 */ /* 0x000fc60000010000 */
[----:B------:R-:W1:Y:S01]  /*44f0*/  MUFU.EX2 R139, R60 ;  /* 0x0000003c008b7308 */ /* 0x000e620000000800 */
[C---:B---3--:R-:W-:Y:S01]  /*4500*/  FADD.FTZ R3, R137.reuse, R0 ;  /* 0x0000000089037221 */ /* 0x048fe20000010000 */
[----:B------:R-:W-:Y:S01]  /*4510*/  F2FP.F16.F32.PACK_AB R137, R137, R32 ;  /* 0x000000208989723e */ /* 0x000fe200000000ff */
[----:B------:R-:W-:Y:S02]  /*4520*/  VIADD R0, R72, UR4 ;  /* 0x0000000448007c36 */ /* 0x000fe40008000000 */
[----:B0-----:R-:W-:-:S04]  /*4530*/  FADD.FTZ R6, R58, R3 ;  /* 0x000000033a067221 */ /* 0x001fc80000010000 */
[C---:B-1----:R-:W-:Y:S01]  /*4540*/  FADD.FTZ R6, R139.reuse, R6 ;  /* 0x000000068b067221 */ /* 0x042fe20000010000 */
[----:B------:R-:W-:Y:S01]  /*4550*/  F2FP.F16.F32.PACK_AB R139, R139, R58 ;  /* 0x0000003a8b8b723e */ /* 0x000fe200000000ff */
[----:B------:R-:W-:Y:S06]  /*4560*/  @!P5 BRA `(.L_x_992) ;  /* 0x000000000048d947 */ /* 0x000fec0003800000 */
[C---:B------:R-:W-:Y:S01]  /*4570*/  ISETP.GT.AND P1, PT, R72.reuse, RZ, PT ;  /* 0x000000ff4800720c */ /* 0x040fe20003f24270 */
[----:B------:R-:W-:-:S12]  /*4580*/  VIADD R3, R72, 0xffffffff ;  /* 0xffffffff48037836 */ /* 0x000fd80000000000 */
[----:B------:R-:W-:Y:S05]  /*4590*/  @P1 BRA `(.L_x_993) ;  /* 0x0000000000201947 */ /* 0x000fea0003800000 */
[----:B------:R-:W0:Y:S01]  /*45a0*/  LDC R14, c[0x0][0x9e4] ;  /* 0x00027900ff0e7b82 */ /* 0x000e220000000800 */
[----:B------:R-:W-:Y:S01]  /*45b0*/  IMAD.MOV R3, RZ, RZ, -R72 ;  /* 0x000000ffff037224 */ /* 0x000fe200078e0a48 */
[----:B0-----:R-:W-:-:S13]  /*45c0*/  ISETP.NE.AND P1, PT, R14, 0x1, PT ;  /* 0x000000010e00780c */ /* 0x001fda0003f25270 */
[----:B------:R-:W0:Y:S02]  /*45d0*/  @P1 LDC.64 R24, c[0x0][0x9e8] ;  /* 0x00027a00ff181b82 */ /* 0x000e240000000a00 */
[----:B0-----:R-:W-:-:S05]  /*45e0*/  @P1 IMAD.HI.U32 R2, R3, R24, RZ ;  /* 0x0000001803021227 */ /* 0x001fca00078e00ff */
[----:B------:R-:W-:-:S04]  /*45f0*/  @P1 SHF.R.U32.HI R3, RZ, R25, R2 ;  /* 0x00000019ff031219 */ /* 0x000fc80000011602 */
[----:B------:R-:W-:Y:S01]  /*4600*/  LOP3.LUT R3, RZ, R3, RZ, 0x33, !PT ;  /* 0x00000003ff037212 */ /* 0x000fe200078e33ff */
[----:B------:R-:W-:Y:S06]  /*4610*/  BRA `(.L_x_994) ;  /* 0x0000000000147947 */ /* 0x000fec0003800000 */
.L_x_993:
[----:B------:R-:W0:Y:S02]  /*4620*/  LDC R14, c[0x0][0x9e4] ;  /* 0x00027900ff0e7b82 */ /* 0x000e240000000800 */
[----:B0-----:R-:W-:-:S13]  /*4630*/  ISETP.NE.AND P1, PT, R14, 0x1, PT ;  /* 0x000000010e00780c */ /* 0x001fda0003f25270 */
[----:B------:R-:W0:Y:S02]  /*4640*/  @P1 LDC.64 R24, c[0x0][0x9e8] ;  /* 0x00027a00ff181b82 */ /* 0x000e240000000a00 */
[----:B0-----:R-:W-:-:S05]  /*4650*/  @P1 IMAD.HI.U32 R2, R3, R24, RZ ;  /* 0x0000001803021227 */ /* 0x001fca00078e00ff */
[----:B------:R-:W-:-:S07]  /*4660*/  @P1 SHF.R.U32.HI R3, RZ, R25, R2 ;  /* 0x00000019ff031219 */ /* 0x000fce0000011602 */
.L_x_994:
[----:B------:R-:W-:-:S05]  /*4670*/  IMAD R3, R3, R14, R14 ;  /* 0x0000000e03037224 */ /* 0x000fca00078e020e */
[----:B------:R-:W-:-:S07]  /*4680*/  VIMNMX R0, R0, R3, PT ;  /* 0x0000000300007248 */ /* 0x000fce0003fe0100 */
.L_x_992:
[----:B------:R-:W-:Y:S01]  /*4690*/  IMAD.HI R3, R0, 0x2aaaaaab, RZ ;  /* 0x2aaaaaab00037827 */ /* 0x000fe200078e02ff */
[----:B------:R-:W-:Y:S01]  /*46a0*/  UMOV UR4, URZ ;  /* 0x0000003f00047c82 */ /* 0x000fe20008000000 */
[----:B------:R-:W-:Y:S02]  /*46b0*/  CS2R R86, SRZ ;  /* 0x0000000000567805 */ /* 0x000fe4000001ff00 */
[----:B------:R-:W-:Y:S01]  /*46c0*/  CS2R R84, SRZ ;  /* 0x0000000000547805 */ /* 0x000fe2000001ff00 */
[----:B------:R-:W-:Y:S01]  /*46d0*/  IMAD.MOV.U32 R2, RZ, RZ, 0x3f800000 ;  /* 0x3f800000ff027424 */ /* 0x000fe200078e00ff */
[----:B------:R-:W-:Y:S01]  /*46e0*/  SHF.R.U32.HI R14, RZ, 0x1f, R3 ;  /* 0x0000001fff0e7819 */ /* 0x000fe20000011603 */
[----:B------:R-:W-:Y:S01]  /*46f0*/  IMAD.MOV.U32 R0, RZ, RZ, 0x3f800000 ;  /* 0x3f800000ff007424 */ /* 0x000fe200078e00ff */
[----:B------:R-:W-:Y:S02]  /*4700*/  CS2R R82, SRZ ;  /* 0x0000000000527805 */ /* 0x000fe4000001ff00 */
[----:B------:R-:W-:-:S02]  /*4710*/  CS2R R80, SRZ ;  /* 0x0000000000507805 */ /* 0x000fc4000001ff00 */
[----:B------:R-:W-:Y:S01]  /*4720*/  LEA.HI.SX32 R14, R3, R14, 0x1c ;  /* 0x0000000e030e7211 */ /* 0x000fe200078fe2ff */
[----:B------:R-:W-:Y:S01]  /*4730*/  IMAD.MOV.U32 R3, RZ, RZ, RZ ;  /* 0x000000ffff037224 */ /* 0x000fe200078e00ff */
[----:B------:R-:W-:Y:S02]  /*4740*/  CS2R R78, SRZ ;  /* 0x00000000004e7805 */ /* 0x000fe4000001ff00 */
[----:B------:R-:W-:Y:S02]  /*4750*/  CS2R R76, SRZ ;  /* 0x00000000004c7805 */ /* 0x000fe4000001ff00 */
[----:B------:R-:W-:Y:S02]  /*4760*/  VIMNMX R15, R17, R14, !PT ;  /* 0x0000000e110f7248 */ /* 0x000fe40007fe0100 */
[----:B------:R-:W-:Y:S02]  /*4770*/  CS2R R74, SRZ ;  /* 0x00000000004a7805 */ /* 0x000fe4000001ff00 */
[----:B------:R-:W-:-:S02]  /*4780*/  CS2R R72, SRZ ;  /* 0x0000000000487805 */ /* 0x000fc4000001ff00 */
[----:B------:R-:W-:Y:S02]  /*4790*/  CS2R R70, SRZ ;  /* 0x0000000000467805 */ /* 0x000fe4000001ff00 */
[----:B------:R-:W-:Y:S02]  /*47a0*/  ISETP.GE.AND P1, PT, R20, R15, PT ;  /* 0x0000000f1400720c */ /* 0x000fe40003f26270 */
        /* <DEDUP_REMOVED lines=23> */
[----:B------:R-:W-:Y:S06]  /*4920*/  @!P1 BRA `(.L_x_995) ;  /* 0x0000003000f09947 */ /* 0x000fec0003800000 */
[----:B------:R-:W-:Y:S01]  /*4930*/  IMAD.MOV.U32 R14, RZ, RZ, R88 ;  /* 0x000000ffff0e7224 */ /* 0x000fe200078e0058 */
[----:B------:R-:W-:Y:S01]  /*4940*/  UMOV UR5, URZ ;  /* 0x0000003f00057c82 */ /* 0x000fe20008000000 */
[----:B------:R-:W-:Y:S01]  /*4950*/  IMAD.MOV.U32 R13, RZ, RZ, R12 ;  /* 0x000000ffff0d7224 */ /* 0x000fe200078e000c */
[----:B------:R-:W-:Y:S01]  /*4960*/  ULDC UR6, c[0x0][0x9e4] ;  /* 0x0002790000067ab9 */ /* 0x000fe20000000800 */
[----:B------:R-:W-:Y:S01]  /*4970*/  IMAD.MOV.U32 R21, RZ, RZ, RZ ;  /* 0x000000ffff157224 */ /* 0x000fe200078e00ff */
[----:B------:R-:W-:Y:S01]  /*4980*/  ULDC UR7, c[0x0][0x2f0] ;  /* 0x0000bc0000077ab9 */ /* 0x000fe20000000800 */
[----:B------:R-:W-:Y:S01]  /*4990*/  IMAD.MOV.U32 R2, RZ, RZ, 0x3f800000 ;  /* 0x3f800000ff027424 */ /* 0x000fe200078e00ff */
[----:B------:R-:W-:Y:S01]  /*49a0*/  ULDC UR59, c[0x0][0x9d8] ;  /* 0x00027600003b7ab9 */ /* 0x000fe20000000800 */
[----:B------:R-:W-:-:S07]  /*49b0*/  IMAD.MOV.U32 R87, RZ, RZ, RZ ;  /* 0x000000ffff577224 */ /* 0x000fce00078e00ff */
.L_x_1014:
[----:B------:R-:W-:-:S04]  /*49c0*/  UISETP.NE.AND UP0, UPT, UR5, 0x1, UPT ;  /* 0x000000010500788c */ /* 0x000fc8000bf05270 */
[----:B------:R-:W-:-:S06]  /*49d0*/  USEL UR4, URZ, 0x1, UP0 ;  /* 0x000000013f047887 */ /* 0x000fcc0008000000 */
[----:B------:R-:W-:Y:S01]  /*49e0*/  LOP3.LUT R3, R21, UR4, RZ, 0x3c, !PT ;  /* 0x0000000415037c12 */ /* 0x000fe2000f8e3cff */
[----:B------:R-:W-:Y:S06]  /*49f0*/  @!P0 BRA `(.L_x_996) ;  /* 0x0000000000048947 */ /* 0x000fec0003800000 */
[----:B------:R-:W-:Y:S01]  /*4a00*/  BPT.TRAP 0x1 ;  /* 0x000000040000795c */ /* 0x000fe20000300000 */
.L_x_996:
[----:B------:R-:W-:Y:S01]  /*4a10*/  UIADD3 UR4, UR5, 0x1, URZ ;  /* 0x0000000105047890 */ /* 0x000fe2000fffe03f */
[----:B------:R-:W-:-:S03]  /*4a20*/  SHF.L.U32 R11, R3, 0x1f, RZ ;  /* 0x0000001f030b7819 */ /* 0x000fc600000006ff */
[----:B------:R-:W-:-:S04]  /*4a30*/  UISETP.NE.AND UP0, UPT, UR4, 0x2, UPT ;  /* 0x000000020400788c */ /* 0x000fc8000bf05270 */
[----:B------:R-:W-:-:S04]  /*4a40*/  USEL UR4, UR4, URZ, UP0 ;  /* 0x0000003f04047287 */ /* 0x000fc80008000000 */
[----:B------:R-:W-:-:S09]  /*4a50*/  ULEA UR61, UR4, UR58, 0x3 ;  /* 0x0000003a043d7291 */ /* 0x000fd2000f8e183f */
[----:B------:R0:W1:Y:S01]  /*4a60*/  SYNCS.PHASECHK.TRANS64.TRYWAIT P1, [UR61+0x2a830], R11 ;  /* 0x02a8300bff0075a7 */ /* 0x000062000802017d */
[----:B------:R-:W-:Y:S05]  /*4a70*/  @!P0 BRA `(.L_x_997) ;  /* 0x0000000000048947 */ /* 0x000fea0003800000 */
[----:B------:R-:W-:Y:S01]  /*4a80*/  BPT.TRAP 0x1 ;  /* 0x000000040000795c */ /* 0x000fe20000300000 */
.L_x_997:
[----:B-1----:R-:W-:Y:S05]  /*4a90*/  @P1 BRA `(.L_x_998) ;  /* 0x0000000000081947 */ /* 0x002fea0003800000 */
[----:B------:R-:W1:Y:S02]  /*4aa0*/  SYNCS.PHASECHK.TRANS64.TRYWAIT P1, [UR61+0x2a830], R11 ;  /* 0x02a8300bff0075a7 */ /* 0x000e64000802017d */
[----:B-1----:R-:W-:Y:S05]  /*4ab0*/  @!P1 BRA `(.L_x_999) ;  /* 0x000000ec00949947 */ /* 0x002fea0003800000 */
.L_x_998:
        /* <DEDUP_REMOVED lines=16> */
[----:B------:R-:W-:Y:S01]  /*4bc0*/  UIADD3 UR22, UR50, 0x300, URZ ;  /* 0x0000030032167890 */ /* 0x000fe2000fffe03f */
[-C--:B------:R-:W-:Y:S01]  /*4bd0*/  FMUL.FTZ R29, R29, R0.reuse ;  /* 0x000000001d1d7220 */ /* 0x080fe20000410000 */
[----:B------:R-:W-:Y:S01]  /*4be0*/  UMOV UR23, 0x40000040 ;  /* 0x4000004000177882 */ /* 0x000fe20000000000 */
        /* <DEDUP_REMOVED lines=110> */
.L_x_1000:
[----:B------:R-:W-:Y:S01]  /*52d0*/  ULEA UR14, UR5, UR58, 0x3 ;  /* 0x0000003a050e7291 */ /* 0x000fe2000f8e183f */
[----:B------:R-:W-:-:S08]  /*52e0*/  SHF.L.U32 R0, R21, 0x1f, RZ ;  /* 0x0000001f15007819 */ /* 0x000fd000000006ff */
[----:B------:R2:W3:Y:S01]  /*52f0*/  SYNCS.PHASECHK.TRANS64.TRYWAIT P1, [UR14+0x2a850], R0 ;  /* 0x02a85000ff0075a7 */ /* 0x0004e2000802014e */
[----:B------:R-:W-:Y:S05]  /*5300*/  @!P0 BRA `(.L_x_1001) ;  /* 0x0000000000048947 */ /* 0x000fea0003800000 */
[----:B------:R-:W-:Y:S01]  /*5310*/  BPT.TRAP 0x1 ;  /* 0x000000040000795c */ /* 0x000fe20000300000 */
.L_x_1001:
[----:B---3--:R-:W-:Y:S05]  /*5320*/  @P1 BRA `(.L_x_1002) ;  /* 0x0000000000081947 */ /* 0x008fea0003800000 */
[----:B------:R-:W3:Y:S02]  /*5330*/  SYNCS.PHASECHK.TRANS64.TRYWAIT P1, [UR14+0x2a850], R0 ;  /* 0x02a85000ff0075a7 */ /* 0x000ee4000802014e */
[----:B---3--:R-:W-:Y:S05]  /*5340*/  @!P1 BRA `(.L_x_1003) ;  /* 0x000000e400889947 */ /* 0x008fea0003800000 */
.L_x_1002:
        /* <DEDUP_REMOVED lines=37> */
.L_x_1004:
[----:B------:R-:W-:Y:S01]  /*55a0*/  ISETP.NE.AND P2, PT, R23, 0x1, PT ;  /* 0x000000011700780c */ /* 0x000fe20003f45270 */
[----:B------:R-:W-:Y:S01]  /*55b0*/  FMUL.FTZ R21, R95, UR59 ;  /* 0x0000003b5f157c20 */ /* 0x000fe20008410000 */
[----:B-1----:R-:W-:Y:S01]  /*55c0*/  FMUL.FTZ R12, R94, UR59 ;  /* 0x0000003b5e0c7c20 */ /* 0x002fe20008410000 */
[----:B------:R-:W1:Y:S01]  /*55d0*/  S2UR UR10, SR_CgaCtaId ;  /* 0x00000000000a79c3 */ /* 0x000e620000008800 */
[----:B------:R-:W-:Y:S01]  /*55e0*/  FMUL.FTZ R158, R105, UR59 ;  /* 0x0000003b699e7c20 */ /* 0x000fe20008410000 */
[----:B------:R-:W-:Y:S01]  /*55f0*/  FMUL.FTZ R116, R116, UR59 ;  /* 0x0000003b74747c20 */ /* 0x000fe20008410000 */
[----:B------:R-:W-:Y:S02]  /*5600*/  IMAD.MOV.U32 R105, RZ, RZ, R8 ;  /* 0x000000ffff697224 */ /* 0x000fe400078e0008 */
[----:B------:R-:W-:Y:S01]  /*5610*/  FMUL.FTZ R2, R91, UR59 ;  /* 0x0000003b5b027c20 */ /* 0x000fe20008410000 */
[----:B------:R-:W-:Y:S01]  /*5620*/  FMUL.FTZ R91, R103, UR59 ;  /* 0x0000003b675b7c20 */ /* 0x000fe20008410000 */
[----:B------:R-:W-:Y:S01]  /*5630*/  FMUL.FTZ R103, R111, UR59 ;  /* 0x0000003b6f677c20 */ /* 0x000fe20008410000 */
[----:B------:R-:W-:Y:S01]  /*5640*/  FMUL.FTZ R138, R114, UR59 ;  /* 0x0000003b728a7c20 */ /* 0x000fe20008410000 */
[----:B------:R-:W-:Y:S01]  /*5650*/  IMAD R111, R20, -0x60, RZ ;  /* 0xffffffa0146f7824 */ /* 0x000fe200078e02ff */
[----:B------:R3:W4:Y:S01]  /*5660*/  MUFU.TANH R114, R116 ;  /* 0x0000007400727308 */ /* 0x0007220000002400 */
[----:B------:R-:W5:Y:S01]  /*5670*/  @P2 LDC R95, c[0x0][0x44c] ;  /* 0x00011300ff5f2b82 */ /* 0x000f620000000800 */
[----:B------:R-:W-:Y:S01]  /*5680*/  FMUL.FTZ R172, R96, UR59 ;  /* 0x0000003b60ac7c20 */ /* 0x000fe20008410000 */
[----:B------:R-:W-:-:S02]  /*5690*/  VIADD R96, R111, 0x1 ;  /* 0x000000016f607836 */ /* 0x000fc40000000000 */
[----:B0-----:R-:W-:Y:S01]  /*56a0*/  FMUL.FTZ R11, R88, UR59 ;  /* 0x0000003b580b7c20 */ /* 0x001fe20008410000 */
[----:B------:R-:W-:Y:S01]  /*56b0*/  FMUL.FTZ R137, R89, UR59 ;  /* 0x0000003b59897c20 */ /* 0x000fe20008410000 */
[----:B--2---:R-:W-:Y:S01]  /*56c0*/  FMUL.FTZ R0, R90, UR59 ;  /* 0x0000003b5a007c20 */ /* 0x004fe20008410000 */
[----:B------:R-:W-:Y:S01]  /*56d0*/  FMUL.FTZ R139, R92, UR59 ;  /* 0x0000003b5c8b7c20 */ /* 0x000fe20008410000 */
[----:B------:R-:W-:Y:S01]  /*56e0*/  FMUL.FTZ R164, R93, UR59 ;  /* 0x0000003b5da47c20 */ /* 0x000fe20008410000 */
[----:B------:R-:W0:Y:S01]  /*56f0*/  @P2 LDC R94, c[0x0][0x450] ;  /* 0x00011400ff5e2b82 */ /* 0x000e220000000800 */
[----:B------:R-:W-:Y:S01]  /*5700*/  FMUL.FTZ R166, R97, UR59 ;  /* 0x0000003b61a67c20 */ /* 0x000fe20008410000 */
[----:B------:R-:W-:Y:S01]  /*5710*/  FMUL.FTZ R168, R101, UR59 ;  /* 0x0000003b65a87c20 */ /* 0x000fe20008410000 */
[----:B------:R-:W-:Y:S01]  /*5720*/  R2UR UR5, R10 ;  /* 0x000000000a0572ca */ /* 0x000fe200000e0000 */
        /* <DEDUP_REMOVED lines=12> */
[----:B-----5:R-:W-:-:S04]  /*57f0*/  @P2 IMAD.HI.U32 R95, R8, R95, RZ ;  /* 0x0000005f085f2227 */ /* 0x020fc800078e00ff */
[----:B------:R-:W-:Y:S01]  /*5800*/  FMUL.FTZ R140, R115, UR59 ;  /* 0x0000003b738c7c20 */ /* 0x000fe20008410000 */
[----:B------:R-:W-:Y:S01]  /*5810*/  FMUL.FTZ R117, R117, UR59 ;  /* 0x0000003b75757c20 */ /* 0x000fe20008410000 */
[----:B------:R-:W-:Y:S01]  /*5820*/  FMUL.FTZ R142, R118, UR59 ;  /* 0x0000003b768e7c20 */ /* 0x000fe20008410000 */
[----:B------:R-:W-:Y:S01]  /*5830*/  FMUL.FTZ R144, R119, UR59 ;  /* 0x0000003b77907c20 */ /* 0x000fe20008410000 */
[----:B------:R-:W-:Y:S01]  /*5840*/  FMUL.FTZ R121, R121, UR59 ;  /* 0x0000003b79797c20 */ /* 0x000fe20008410000 */
[----:B------:R-:W-:Y:S01]  /*5850*/  FMUL.FTZ R146, R122, UR59 ;  /* 0x0000003b7a927c20 */ /* 0x000fe20008410000 */
[----:B------:R-:W-:Y:S01]  /*5860*/  FMUL.FTZ R148, R123, UR59 ;  /* 0x0000003b7b947c20 */ /* 0x000fe20008410000 */
[----:B0-----:R-:W-:Y:S01]  /*5870*/  @P2 SHF.R.U32.HI R105, RZ, R94, R95 ;  /* 0x0000005eff692219 */ /* 0x001fe2000001165f */
[----:B------:R-:W-:Y:S01]  /*5880*/  FMUL.FTZ R150, R126, UR59 ;  /* 0x0000003b7e967c20 */ /* 0x000fe20008410000 */
[----:B------:R-:W-:Y:S01]  /*5890*/  FMUL.FTZ R152, R127, UR59 ;  /* 0x0000003b7f987c20 */ /* 0x000fe20008410000 */
[----:B------:R-:W-:Y:S01]  /*58a0*/  FMUL.FTZ R156, R130, UR59 ;  /* 0x0000003b829c7c20 */ /* 0x000fe20008410000 */
[----:B------:R-:W-:Y:S01]  /*58b0*/  FMUL.FTZ R93, R131, UR59 ;  /* 0x0000003b835d7c20 */ /* 0x000fe20008410000 */
[----:B---3--:R-:W0:Y:S01]  /*58c0*/  SHFL.IDX PT, R116, R105, RZ, 0x1c1f ;  /* 0x001c1fff69747589 */ /* 0x008e2200000e0000 */
[----:B------:R-:W-:Y:S01]  /*58d0*/  FMUL.FTZ R132, R132, UR59 ;  /* 0x0000003b84847c20 */ /* 0x000fe20008410000 */
[----:B------:R-:W-:Y:S01]  /*58e0*/  FMUL.FTZ R94, R134, UR59 ;  /* 0x0000003b865e7c20 */ /* 0x000fe20008410000 */
[----:B------:R-:W-:-:S02]  /*58f0*/  IMAD R97, R9, -0x2, R96 ;  /* 0xfffffffe09617824 */ /* 0x000fc400078e0260 */
[----:B------:R-:W-:Y:S01]  /*5900*/  FMUL.FTZ R95, R135, UR59 ;  /* 0x0000003b875f7c20 */ /* 0x000fe20008410000 */
[----:B------:R-:W-:Y:S01]  /*5910*/  UIADD3 UR61, UR61, 0x2a840, URZ ;  /* 0x0002a8403d3d7890 */ /* 0x000fe2000fffe03f */
[----:B------:R-:W-:Y:S01]  /*5920*/  FMUL.FTZ R120, R120, UR59 ;  /* 0x0000003b78787c20 */ /* 0x000fe20008410000 */
[----:B------:R-:W-:Y:S01]  /*5930*/  FMUL.FTZ R124, R124, UR59 ;  /* 0x0000003b7c7c7c20 */ /* 0x000fe20008410000 */
[----:B------:R-:W-:Y:S01]  /*5940*/  FMUL.FTZ R125, R125, UR59 ;  /* 0x0000003b7d7d7c20 */ /* 0x000fe20008410000 */
[----:B------:R-:W-:Y:S01]  /*5950*/  FMUL.FTZ R128, R128, UR59 ;  /* 0x0000003b80807c20 */ /* 0x000fe20008410000 */
[----:B------:R-:W-:Y:S01]  /*5960*/  FMUL.FTZ R129, R129, UR59 ;  /* 0x0000003b81817c20 */ /* 0x000fe20008410000 */
[----:B------:R-:W-:Y:S01]  /*5970*/  FMUL.FTZ R133, R133, UR59 ;  /* 0x0000003b85857c20 */ /* 0x000fe20008410000 */
[----:B------:R-:W-:Y:S01]  /*5980*/  LOP3.LUT P1, RZ, R18, 0x80000, RZ, 0xc0, !PT ;  /* 0x0008000012ff7812 */ /* 0x000fe2000782c0ff */
[----:B------:R-:W-:Y:S01]  /*5990*/  IMAD R96, R16, UR7, R97 ;  /* 0x0000000710607c24 */ /* 0x000fe2000f8e0261 */
[----:B-1----:R-:W-:Y:S01]  /*59a0*/  UPRMT UR61, UR10, 0x654, UR61 ;  /* 0x000006540a3d7896 */ /* 0x002fe2000800003d */
[----:B------:R-:W1:Y:S01]  /*59b0*/  MUFU.TANH R11, R11 ;  /* 0x0000000b000b7308 */ /* 0x000e620000002400 */
[----:B------:R-:W-:Y:S01]  /*59c0*/  ULDC UR11, c[0x0][0x9e0] ;  /* 0x00027800000b7ab9 */ /* 0x000fe20000000800 */
[----:B------:R-:W-:Y:S01]  /*59d0*/  ULDC UR10, c[0x0][0x288] ;  /* 0x0000a200000a7ab9 */ /* 0x000fe20000000800 */
[----:B------:R-:W-:-:S02]  /*59e0*/  VIADD R122, R97, 0xffffffff ;  /* 0xffffffff617a7836 */ /* 0x000fc40000000000 */
[----:B------:R-:W-:-:S03]  /*59f0*/  VIADD R96, R96, -UR10 ;  /* 0x8000000a60607c36 */ /* 0x000fc60008000000 */
[----:B------:R-:W2:Y:S01]  /*5a00*/  MUFU.TANH R137, R137 ;  /* 0x0000008900897308 */ /* 0x000ea20000002400 */
[C---:B------:R-:W-:Y:S01]  /*5a10*/  VIADD R115, R96.reuse, UR11 ;  /* 0x0000000b60737c36 */ /* 0x040fe20008000000 */
[----:B------:R-:W-:Y:S01]  /*5a20*/  IADD3 R119, R96, UR5, RZ ;  /* 0x0000000560777c10 */ /* 0x000fe2000fffe0ff */
[----:B------:R-:W-:Y:S02]  /*5a30*/  SYNCS.ARRIVE.TRANS64.RED.A1T0 RZ, [UR61], RZ ;  /* 0x000000ffffff79a7 */ /* 0x000fe4000810043d */
[--C-:B0-----:R-:W-:Y:S02]  /*5a40*/  IMAD.IADD R97, R115, 0x1, R116.reuse ;  /* 0x0000000173617824 */ /* 0x101fe400078e0274 */
[----:B------:R-:W-:Y:S01]  /*5a50*/  IMAD.IADD R99, R119, 0x1, R116 ;  /* 0x0000000177637824 */ /* 0x000fe200078e0274 */
[----:B------:R-:W0:Y:S08]  /*5a60*/  MUFU.TANH R0, R0 ;  /* 0x0000000000007308 */ /* 0x000e300000002400 */
[----:B------:R-:W3:Y:S08]  /*5a70*/  MUFU.TANH R2, R2 ;  /* 0x0000000200027308 */ /* 0x000ef00000002400 */
        /* <DEDUP_REMOVED lines=27> */
[----:B------:R0:W0:Y:S08]  /*5c30*/  MUFU.TANH R110, R120 ;  /* 0x00000078006e7308 */ /* 0x0000300000002400 */
[----:B------:R-:W0:Y:S08]  /*5c40*/  MUFU.TANH R121, R121 ;  /* 0x0000007900797308 */ /* 0x000e300000002400 */
[----:B------:R-:W0:Y:S08]  /*5c50*/  MUFU.TANH R146, R146 ;  /* 0x0000009200927308 */ /* 0x000e300000002400 */
[----:B------:R-:W0:Y:S08]  /*5c60*/  MUFU.TANH R148, R148 ;  /* 0x0000009400947308 */ /* 0x000e300000002400 */
[----:B------:R0:W0:Y:S08]  /*5c70*/  MUFU.TANH R106, R124 ;  /* 0x0000007c006a7308 */ /* 0x0000300000002400 */
[----:B------:R0:W0:Y:S08]  /*5c80*/  MUFU.TANH R104, R125 ;  /* 0x0000007d00687308 */ /* 0x0000300000002400 */
[----:B------:R-:W0:Y:S08]  /*5c90*/  MUFU.TANH R150, R150 ;  /* 0x0000009600967308 */ /* 0x000e300000002400 */
[----:B------:R-:W0:Y:S08]  /*5ca0*/  MUFU.TANH R152, R152 ;  /* 0x0000009800987308 */ /* 0x000e300000002400 */
[----:B------:R0:W0:Y:S08]  /*5cb0*/  MUFU.TANH R102, R128 ;  /* 0x0000008000667308 */ /* 0x0000300000002400 */
[----:B------:R0:W0:Y:S08]  /*5cc0*/  MUFU.TANH R98, R129 ;  /* 0x0000008100627308 */ /* 0x0000300000002400 */
[----:B------:R-:W0:Y:S08]  /*5cd0*/  MUFU.TANH R156, R156 ;  /* 0x0000009c009c7308 */ /* 0x000e300000002400 */
[----:B------:R-:W0:Y:S08]  /*5ce0*/  MUFU.TANH R93, R93 ;  /* 0x0000005d005d7308 */ /* 0x000e300000002400 */
[----:B------:R-:W0:Y:S08]  /*5cf0*/  MUFU.TANH R132, R132 ;  /* 0x0000008400847308 */ /* 0x000e300000002400 */
[----:B------:R0:W0:Y:S08]  /*5d00*/  MUFU.TANH R100, R133 ;  /* 0x0000008500647308 */ /* 0x0000300000002400 */
[----:B------:R-:W0:Y:S08]  /*5d10*/  MUFU.TANH R94, R94 ;  /* 0x0000005e005e7308 */ /* 0x000e300000002400 */
[----:B------:R-:W0:Y:S01]  /*5d20*/  MUFU.TANH R95, R95 ;  /* 0x0000005f005f7308 */ /* 0x000e220000002400 */
[----:B-1234-:R-:W-:Y:S05]  /*5d30*/  @!P1 BRA `(.L_x_1005) ;  /* 0x0000000000589947 */ /* 0x01efea0003800000 */
[----:B------:R-:W-:Y:S01]  /*5d40*/  IMAD R96, R16, UR7, R116 ;  /* 0x0000000710607c24 */ /* 0x000fe2000f8e0274 */
[----:B------:R-:W-:Y:S03]  /*5d50*/  BSSY B0, `(.L_x_1006) ;  /* 0x0000011000007945 */ /* 0x000fe60003800000 */
[----:B------:R-:W-:-:S05]  /*5d60*/  VIADD R107, R96, -UR10 ;  /* 0x8000000a606b7c36 */ /* 0x000fca0008000000 */
[----:B------:R-:W-:-:S13]  /*5d70*/  ISETP.GT.AND P1, PT, R107, -0x1, PT ;  /* 0xffffffff6b00780c */ /* 0x000fda0003f24270 */
[----:B------:R-:W-:Y:S05]  /*5d80*/  @P1 BRA `(.L_x_1007) ;  /* 0x0000000000201947 */ /* 0x000fea0003800000 */
[----:B------:R-:W-:Y:S01]  /*5d90*/  IMAD.U32 R116, RZ, RZ, UR6 ;  /* 0x00000006ff747e24 */ /* 0x000fe2000f8e00ff */
[----:B------:R-:W-:-:S04]  /*5da0*/  LOP3.LUT R107, RZ, R107, RZ, 0x33, !PT ;  /* 0x0000006bff6b7212 */ /* 0x000fc800078e33ff */
[----:B------:R-:W-:-:S13]  /*5db0*/  ISETP.NE.AND P1, PT, R116, 0x1, PT ;  /* 0x000000017400780c */ /* 0x000fda0003f25270 */
[----:B0-----:R-:W0:Y:S02]  /*5dc0*/  @P1 LDC.64 R124, c[0x0][0x9e8] ;  /* 0x00027a00ff7c1b82 */ /* 0x001e240000000a00 */
[----:B0-----:R-:W-:-:S05]  /*5dd0*/  @P1 IMAD.HI.U32 R96, R107, R124, RZ ;  /* 0x0000007c6b601227 */ /* 0x001fca00078e00ff */
[----:B------:R-:W-:-:S04]  /*5de0*/  @P1 SHF.R.U32.HI R107, RZ, R125, R96 ;  /* 0x0000007dff6b1219 */ /* 0x000fc80000011660 */
[----:B------:R-:W-:Y:S01]  /*5df0*/  LOP3.LUT R107, RZ, R107, RZ, 0x33, !PT ;  /* 0x0000006bff6b7212 */ /* 0x000fe200078e33ff */
[----:B------:R-:W-:Y:S06]  /*5e00*/  BRA `(.L_x_1008) ;  /* 0x0000000000147947 */ /* 0x000fec0003800000 */
.L_x_1007:
[----:B------:R-:W-:-:S05]  /*5e10*/  IMAD.U32 R116, RZ, RZ, UR6 ;  /* 0x00000006ff747e24 */ /* 0x000fca000f8e00ff */
[----:B------:R-:W-:-:S13]  /*5e20*/  ISETP.NE.AND P1, PT, R116, 0x1, PT ;  /* 0x000000017400780c */ /* 0x000fda0003f25270 */
[----:B0-----:R-:W0:Y:S02]  /*5e30*/  @P1 LDC.64 R124, c[0x0][0x9e8] ;  /* 0x00027a00ff7c1b82 */ /* 0x001e240000000a00 */
[----:B0-----:R-:W-:-:S05]  /*5e40*/  @P1 IMAD.HI.U32 R96, R107, R124, RZ ;  /* 0x0000007c6b601227 */ /* 0x001fca00078e00ff */
[----:B------:R-:W-:-:S07]  /*5e50*/  @P1 SHF.R.U32.HI R107, RZ, R125, R96 ;  /* 0x0000007dff6b1219 */ /* 0x000fce0000011660 */
.L_x_1008:
[----:B------:R-:W-:Y:S05]  /*5e60*/  BSYNC B0 ;  /* 0x0000000000007941 */ /* 0x000fea0003800000 */
.L_x_1006:
[----:B------:R-:W-:-:S05]  /*5e70*/  IMAD R96, R107, R116, R122 ;  /* 0x000000746b607224 */ /* 0x000fca00078e027a */
[----:B------:R-:W-:Y:S02]  /*5e80*/  VIADDMNMX R97, R96, R116, R97, PT ;  /* 0x0000007460617246 */ /* 0x000fe40003800161 */
[----:B------:R-:W-:-:S07]  /*5e90*/  VIMNMX R99, R99, R96, !PT ;  /* 0x0000006063637248 */ /* 0x000fce0007fe0100 */
.L_x_1005:
[C---:B------:R-:W-:Y:S01]  /*5ea0*/  ISETP.GE.AND P2, PT, R111.reuse, 0x9, PT ;  /* 0x000000096f00780c */ /* 0x040fe20003f46270 */
[----:B0-----:R-:W0:Y:S01]  /*5eb0*/  SHFL.IDX PT, R120, R105, 0x1, 0x1c1f ;  /* 0x003c1f0069787f89 */ /* 0x001e2200000e0000 */
[----:B------:R-:W-:Y:S02]  /*5ec0*/  ISETP.GE.AND P1, PT, R111, 0x2, PT ;  /* 0x000000026f00780c */ /* 0x000fe40003f26270 */
[C---:B------:R-:W-:Y:S02]  /*5ed0*/  ISETP.GT.AND P3, PT, R99.reuse, 0x8, !P2 ;  /* 0x000000086300780c */ /* 0x040fe40005764270 */
[----:B------:R-:W-:Y:S02]  /*5ee0*/  ISETP.GT.AND P4, PT, R99, 0x1, !P1 ;  /* 0x000000016300780c */ /* 0x000fe40004f84270 */
[----:B------:R-:W-:Y:S02]  /*5ef0*/  ISETP.LT.OR P3, PT, R97, 0x9, P3 ;  /* 0x000000096100780c */ /* 0x000fe40001f61670 */
[----:B------:R-:W-:-:S02]  /*5f00*/  ISETP.GE.AND P5, PT, R111, 0xa, PT ;  /* 0x0000000a6f00780c */ /* 0x000fc40003fa6270 */
[----:B------:R-:W-:Y:S02]  /*5f10*/  FSEL R174, R139, -INF , !P3 ;  /* 0xff8000008bae7808 */ /* 0x000fe40005800000 */
[----:B------:R-:W-:Y:S02]  /*5f20*/  ISETP.LT.OR P4, PT, R97, 0x2, P4 ;  /* 0x000000026100780c */ /* 0x000fe40002781670 */
        /* <DEDUP_REMOVED lines=98> */
[----:B------:R-:W-:Y:S02]  /*6550*/  P2R R107, PR, RZ, 0x40 ;  /* 0x00000040ff6b7803 */ /* 0x000fe40000000000 */
[----:B------:R-:W-:-:S04]  /*6560*/  ISETP.GT.AND P6, PT, R99, RZ, !P6 ;  /* 0x000000ff6300720c */ /* 0x000fc800077c4270 */
[----:B------:R-:W-:-:S04]  /*6570*/  ISETP.LT.OR P6, PT, R97, 0x1, P6 ;  /* 0x000000016100780c */ /* 0x000fc800037c1670 */
[----:B------:R-:W-:Y:S02]  /*6580*/  FSEL R176, R11, -INF , !P6 ;  /* 0xff8000000bb07808 */ /* 0x000fe40007000000 */
[----:B------:R-:W-:-:S04]  /*6590*/  ISETP.GE.AND P6, PT, R111, 0x5a, PT ;  /* 0x0000005a6f00780c */ /* 0x000fc80003fc6270 */
[----:B------:R-:W-:Y:S02]  /*65a0*/  P2R R111, PR, RZ, 0x40 ;  /* 0x00000040ff6f7803 */ /* 0x000fe40000000000 */
[----:B------:R-:W-:Y:S01]  /*65b0*/  ISETP.GT.AND P6, PT, R99, 0x59, !P6 ;  /* 0x000000596300780c */ /* 0x000fe200077c4270 */
[----:B0-----:R-:W-:-:S03]  /*65c0*/  IMAD.IADD R99, R119, 0x1, R120 ;  /* 0x0000000177637824 */ /* 0x001fc600078e0278 */
[----:B------:R-:W-:Y:S01]  /*65d0*/  ISETP.LT.OR P6, PT, R97, 0x5a, P6 ;  /* 0x0000005a6100780c */ /* 0x000fe200037c1670 */
[----:B------:R-:W-:-:S03]  /*65e0*/  IMAD.IADD R97, R115, 0x1, R120 ;  /* 0x0000000173617824 */ /* 0x000fc600078e0278 */
[----:B------:R-:W-:Y:S02]  /*65f0*/  FSEL R100, R100, -INF , !P6 ;  /* 0xff80000064647808 */ /* 0x000fe40007000000 */
[----:B------:R-:W-:-:S13]  /*6600*/  LOP3.LUT P6, RZ, R18, 0x80000, RZ, 0xc0, !PT ;  /* 0x0008000012ff7812 */ /* 0x000fda00078cc0ff */
[----:B------:R-:W-:Y:S05]  /*6610*/  @!P6 BRA `(.L_x_1009) ;  /* 0x000000000058e947 */ /* 0x000fea0003800000 */
        /* <DEDUP_REMOVED lines=8> */
[----:B------:R-:W0:Y:S02]  /*66a0*/  @P6 LDC.64 R120, c[0x0][0x9e8] ;  /* 0x00027a00ff786b82 */ /* 0x000e240000000a00 */
[----:B0-----:R-:W-:-:S05]  /*66b0*/  @P6 IMAD.HI.U32 R120, R11, R120, RZ ;  /* 0x000000780b786227 */ /* 0x001fca00078e00ff */
[----:B------:R-:W-:-:S04]  /*66c0*/  @P6 SHF.R.U32.HI R11, RZ, R121, R120 ;  /* 0x00000079ff0b6219 */ /* 0x000fc80000011678 */
[----:B------:R-:W-:Y:S01]  /*66d0*/  LOP3.LUT R11, RZ, R11, RZ, 0x33, !PT ;  /* 0x0000000bff0b7212 */ /* 0x000fe200078e33ff */
[----:B------:R-:W-:Y:S06]  /*66e0*/  BRA `(.L_x_1012) ;  /* 0x0000000000147947 */ /* 0x000fec0003800000 */
.L_x_1011:
[----:B------:R-:W-:-:S05]  /*66f0*/  IMAD.U32 R105, RZ, RZ, UR6 ;  /* 0x00000006ff697e24 */ /* 0x000fca000f8e00ff */
[----:B------:R-:W-:-:S13]  /*6700*/  ISETP.NE.AND P6, PT, R105, 0x1, PT ;  /* 0x000000016900780c */ /* 0x000fda0003fc5270 */
[----:B------:R-:W0:Y:S02]  /*6710*/  @P6 LDC.64 R120, c[0x0][0x9e8] ;  /* 0x00027a00ff786b82 */ /* 0x000e240000000a00 */
[----:B0-----:R-:W-:-:S05]  /*6720*/  @P6 IMAD.HI.U32 R120, R11, R120, RZ ;  /* 0x000000780b786227 */ /* 0x001fca00078e00ff */
[----:B------:R-:W-:-:S07]  /*6730*/  @P6 SHF.R.U32.HI R11, RZ, R121, R120 ;  /* 0x00000079ff0b6219 */ /* 0x000fce0000011678 */
.L_x_1012:
[----:B------:R-:W-:Y:S05]  /*6740*/  BSYNC B0 ;  /* 0x0000000000007941 */ /* 0x000fea0003800000 */
.L_x_1010:
[----:B------:R-:W-:-:S05]  /*6750*/  IMAD R120, R11, R105, R122 ;  /* 0x000000690b787224 */ /* 0x000fca00078e027a */
[----:B------:R-:W-:Y:S02]  /*6760*/  VIADDMNMX R97, R120, R105, R97, PT ;  /* 0x0000006978617246 */ /* 0x000fe40003800161 */
[----:B------:R-:W-:-:S07]  /*6770*/  VIMNMX R99, R99, R120, !PT ;  /* 0x0000007863637248 */ /* 0x000fce0007fe0100 */
.L_x_1009:
[C---:B------:R-:W-:Y:S02]  /*6780*/  ISETP.GT.AND P1, PT, R99.reuse, 0x1, !P1 ;  /* 0x000000016300780c */ /* 0x040fe40004f24270 */
        /* <DEDUP_REMOVED lines=67> */
[----:B------:R-:W-:Y:S01]  /*6bc0*/  ISETP.LT.OR P1, PT, R97, 0x31, P1 ;  /* 0x000000316100780c */ /* 0x000fe20000f21670 */
[----:B------:R-:W0:Y:S01]  /*6bd0*/  LDC R11, c[0x0][0x988] ;  /* 0x00026200ff0b7b82 */ /* 0x000e220000000800 */
[----:B------:R-:W-:Y:S01]  /*6be0*/  ISETP.NE.AND P2, PT, R141, RZ, PT ;  /* 0x000000ff8d00720c */ /* 0x000fe20003f45270 */
[----:B------:R-:W1:Y:S01]  /*6bf0*/  SHFL.BFLY PT, R12, R21, 0x2, 0x1f ;  /* 0x0c401f00150c7f89 */ /* 0x000e6200000e0000 */
[----:B------:R-:W-:Y:S02]  /*6c00*/  FSEL R138, R138, -INF , !P1 ;  /* 0xff8000008a8a7808 */ /* 0x000fe40004800000 */
[----:B------:R-:W-:-:S02]  /*6c10*/  ISETP.NE.AND P1, PT, R135, RZ, PT ;  /* 0x000000ff8700720c */ /* 0x000fc40003f25270 */
[----:B------:R-:W-:Y:S02]  /*6c20*/  ISETP.NE.AND P6, PT, R143, RZ, PT ;  /* 0x000000ff8f00720c */ /* 0x000fe40003fc5270 */
[C---:B------:R-:W-:Y:S02]  /*6c30*/  ISETP.GT.AND P1, PT, R99.reuse, 0x31, !P1 ;  /* 0x000000316300780c */ /* 0x040fe40004f24270 */
[----:B------:R-:W-:Y:S02]  /*6c40*/  ISETP.GT.AND P3, PT, R99, 0x50, !P3 ;  /* 0x000000506300780c */ /* 0x000fe40005f64270 */
[C---:B------:R-:W-:Y:S02]  /*6c50*/  ISETP.LT.OR P1, PT, R97.reuse, 0x32, P1 ;  /* 0x000000326100780c */ /* 0x040fe40000f21670 */
[----:B------:R-:W-:Y:S02]  /*6c60*/  ISETP.LT.OR P3, PT, R97, 0x51, P3 ;  /* 0x000000516100780c */ /* 0x000fe40001f61670 */
[----:B------:R-:W-:-:S02]  /*6c70*/  FSEL R140, R140, -INF , !P1 ;  /* 0xff8000008c8c7808 */ /* 0x000fc40004800000 */
[----:B------:R-:W-:Y:S02]  /*6c80*/  ISETP.NE.AND P1, PT, R113, RZ, PT ;  /* 0x000000ff7100720c */ /* 0x000fe40003f25270 */
[C---:B------:R-:W-:Y:S02]  /*6c90*/  ISETP.GT.AND P4, PT, R99.reuse, 0x51, !P4 ;  /* 0x000000516300780c */ /* 0x040fe40006784270 */
[----:B------:R-:W-:Y:S02]  /*6ca0*/  ISETP.GT.AND P1, PT, R99, 0x38, !P1 ;  /* 0x000000386300780c */ /* 0x000fe40004f24270 */
[----:B------:R-:W-:Y:S02]  /*6cb0*/  FSEL R156, R156, -INF , !P3 ;  /* 0xff8000009c9c7808 */ /* 0x000fe40005800000 */
[----:B------:R-:W-:Y:S02]  /*6cc0*/  ISETP.LT.OR P1, PT, R97, 0x39, P1 ;  /* 0x000000396100780c */ /* 0x000fe40000f21670 */
[----:B-1----:R-:W-:-:S02]  /*6cd0*/  FMNMX.FTZ R88, R21, R12, !PT ;  /* 0x0000000c15587209 */ /* 0x002fc40007810000 */
[----:B------:R-:W-:Y:S02]  /*6ce0*/  FSEL R142, R142, -INF , !P1 ;  /* 0xff8000008e8e7808 */ /* 0x000fe40004800000 */
[----:B------:R-:W-:Y:S01]  /*6cf0*/  ISETP.NE.AND P1, PT, R137, RZ, PT ;  /* 0x000000ff8900720c */ /* 0x000fe20003f25270 */
[----:B------:R-:W1:Y:S01]  /*6d00*/  SHFL.BFLY PT, R89, R88, 0x1, 0x1f ;  /* 0x0c201f0058597f89 */ /* 0x000e6200000e0000 */
[C---:B------:R-:W-:Y:S02]  /*6d10*/  ISETP.GT.AND P5, PT, R99.reuse, 0x58, !P5 ;  /* 0x000000586300780c */ /* 0x040fe40006fa4270 */
[----:B------:R-:W-:Y:S02]  /*6d20*/  ISETP.GT.AND P1, PT, R99, 0x39, !P1 ;  /* 0x000000396300780c */ /* 0x000fe40004f24270 */
[C---:B------:R-:W-:Y:S02]  /*6d30*/  ISETP.LT.OR P4, PT, R97.reuse, 0x52, P4 ;  /* 0x000000526100780c */ /* 0x040fe40002781670 */
[----:B------:R-:W-:-:S02]  /*6d40*/  ISETP.LT.OR P1, PT, R97, 0x3a, P1 ;  /* 0x0000003a6100780c */ /* 0x000fc40000f21670 */
[----:B------:R-:W-:Y:S02]  /*6d50*/  ISETP.LT.OR P5, PT, R97, 0x59, P5 ;  /* 0x000000596100780c */ /* 0x000fe40002fa1670 */
[----:B------:R-:W-:Y:S02]  /*6d60*/  FSEL R144, R144, -INF , !P1 ;  /* 0xff80000090907808 */ /* 0x000fe40004800000 */
[----:B------:R-:W-:-:S04]  /*6d70*/  ISETP.NE.AND P1, PT, R117, RZ, PT ;  /* 0x000000ff7500720c */ /* 0x000fc80003f25270 */
[----:B------:R-:W-:-:S04]  /*6d80*/  ISETP.GT.AND P1, PT, R99, 0x40, !P1 ;  /* 0x000000406300780c */ /* 0x000fc80004f24270 */
[----:B------:R-:W-:Y:S02]  /*6d90*/  ISETP.LT.OR P1, PT, R97, 0x41, P1 ;  /* 0x000000416100780c */ /* 0x000fe40000f21670 */
[----:B-1----:R-:W-:Y:S02]  /*6da0*/  FMNMX.FTZ R12, R88, R89, !PT ;  /* 0x00000059580c7209 */ /* 0x002fe40007810000 */
[----:B------:R-:W-:Y:S02]  /*6db0*/  FSEL R146, R146, -INF , !P1 ;  /* 0xff80000092927808 */ /* 0x000fe40004800000 */
[----:B------:R-:W-:-:S04]  /*6dc0*/  ISETP.NE.AND P1, PT, R139, RZ, PT ;  /* 0x000000ff8b00720c */ /* 0x000fc80003f25270 */
[----:B------:R-:W-:-:S04]  /*6dd0*/  ISETP.GT.AND P1, PT, R99, 0x41, !P1 ;  /* 0x000000416300780c */ /* 0x000fc80004f24270 */
[----:B------:R-:W-:-:S04]  /*6de0*/  ISETP.LT.OR P1, PT, R97, 0x42, P1 ;  /* 0x000000426100780c */ /* 0x000fc80000f21670 */
[----:B------:R-:W-:Y:S02]  /*6df0*/  FSEL R148, R148, -INF , !P1 ;  /* 0xff80000094947808 */ /* 0x000fe40004800000 */
[----:B------:R-:W-:-:S04]  /*6e00*/  ISETP.GT.AND P1, PT, R99, 0x48, !P2 ;  /* 0x000000486300780c */ /* 0x000fc80005724270 */
[----:B------:R-:W-:-:S04]  /*6e10*/  ISETP.LT.OR P1, PT, R97, 0x49, P1 ;  /* 0x000000496100780c */ /* 0x000fc80000f21670 */
[----:B------:R-:W-:Y:S02]  /*6e20*/  FSEL R150, R150, -INF , !P1 ;  /* 0xff80000096967808 */ /* 0x000fe40004800000 */
[----:B------:R-:W-:Y:S02]  /*6e30*/  ISETP.GT.AND P1, PT, R99, 0x49, !P6 ;  /* 0x000000496300780c */ /* 0x000fe40007724270 */
[----:B------:R-:W-:Y:S02]  /*6e40*/  ISETP.NE.AND P6, PT, R107, RZ, PT ;  /* 0x000000ff6b00720c */ /* 0x000fe40003fc5270 */
[----:B------:R-:W-:-:S04]  /*6e50*/  ISETP.LT.OR P1, PT, R97, 0x4a, P1 ;  /* 0x0000004a6100780c */ /* 0x000fc80000f21670 */
[----:B------:R-:W-:Y:S02]  /*6e60*/  FSEL R152, R152, -INF , !P1 ;  /* 0xff80000098987808 */ /* 0x000fe40004800000 */
[----:B------:R-:W-:Y:S02]  /*6e70*/  ISETP.GT.AND P1, PT, R99, RZ, !P6 ;  /* 0x000000ff6300720c */ /* 0x000fe40007724270 */
[----:B------:R-:W-:Y:S02]  /*6e80*/  ISETP.NE.AND P6, PT, R111, RZ, PT ;  /* 0x000000ff6f00720c */ /* 0x000fe40003fc5270 */
[----:B------:R-:W-:Y:S02]  /*6e90*/  ISETP.LT.OR P1, PT, R97, 0x1, P1 ;  /* 0x000000016100780c */ /* 0x000fe40000f21670 */
[----:B------:R-:W-:Y:S02]  /*6ea0*/  ISETP.GT.AND P2, PT, R99, 0x59, !P6 ;  /* 0x000000596300780c */ /* 0x000fe40007744270 */
[----:B------:R-:W-:Y:S01]  /*6eb0*/  FSEL R109, R0, -INF , !P1 ;  /* 0xff800000006d7808 */ /* 0x000fe20004800000 */
[C---:B0-----:R-:W-:Y:S01]  /*6ec0*/  FMUL.FTZ R0, R12.reuse, R11 ;  /* 0x0000000b0c007220 */ /* 0x041fe20000410000 */
[----:B------:R-:W-:-:S02]  /*6ed0*/  FSETP.NEU.FTZ.AND P1, PT, R12, -INF , PT ;  /* 0xff8000000c00780b */ /* 0x000fc40003f3d000 */
[----:B------:R-:W-:Y:S02]  /*6ee0*/  FMNMX.FTZ R21, R109, R14, !PT ;  /* 0x0000000e6d157209 */ /* 0x000fe40007810000 */
[----:B------:R-:W-:Y:S02]  /*6ef0*/  FSEL R113, R0, RZ, P1 ;  /* 0x000000ff00717208 */ /* 0x000fe40000800000 */
[----:B------:R-:W-:Y:S02]  /*6f00*/  FMNMX.FTZ R89, R2, R21, !PT ;  /* 0x0000001502597209 */ /* 0x000fe40007810000 */
[----:B------:R-:W-:Y:S01]  /*6f10*/  ISETP.LT.OR P2, PT, R97, 0x5a, P2 ;  /* 0x0000005a6100780c */ /* 0x000fe20001741670 */
[--C-:B------:R-:W-:Y:S01]  /*6f20*/  FFMA.FTZ R0, R176, R11, -R113.reuse ;  /* 0x0000000bb0007223 */ /* 0x100fe20000010871 */
[----:B------:R-:W-:Y:S01]  /*6f30*/  FMNMX.FTZ R89, R120, R89, !PT ;  /* 0x0000005978597209 */ /* 0x000fe20007810000 */
[-CC-:B------:R-:W-:Y:S01]  /*6f40*/  FFMA.FTZ R170, R170, R11.reuse, -R113.reuse ;  /* 0x0000000baaaa7223 */ /* 0x180fe20000010871 */
[--C-:B------:R-:W-:Y:S01]  /*6f50*/  FFMA.FTZ R107, R98, R11, -R113.reuse ;  /* 0x0000000b626b7223 */ /* 0x100fe20000010871 */
[----:B------:R0:W-:Y:S01]  /*6f60*/  MUFU.EX2 R21, R0 ;  /* 0x0000000000157308 */ /* 0x0001e20000000800 */
[----:B------:R-:W-:Y:S01]  /*6f70*/  FMNMX.FTZ R89, R122, R89, !PT ;  /* 0x000000597a597209 */ /* 0x000fe20007810000 */
[-CC-:B------:R-:W-:Y:S01]  /*6f80*/  FFMA.FTZ R162, R162, R11.reuse, -R113.reuse ;  /* 0x0000000ba2a27223 */ /* 0x180fe20000010871 */
[----:B------:R-:W-:Y:S01]  /*6f90*/  FSEL R98, R12, RZ, P1 ;  /* 0x000000ff0c627208 */ /* 0x000fe20000800000 */
[--C-:B------:R-:W-:Y:S01]  /*6fa0*/  FFMA.FTZ R174, R174, R11, -R113.reuse ;  /* 0x0000000baeae7223 */ /* 0x100fe20000010871 */
[----:B------:R-:W-:Y:S01]  /*6fb0*/  FMNMX.FTZ R89, R126, R89, !PT ;  /* 0x000000597e597209 */ /* 0x000fe20007810000 */
[-CC-:B------:R-:W-:Y:S01]  /*6fc0*/  FFMA.FTZ R164, R164, R11.reuse, -R113.reuse ;  /* 0x0000000ba4a47223 */ /* 0x180fe20000010871 */
[----:B------:R-:W-:Y:S01]  /*6fd0*/  FFMA.FTZ R172, R172, R11, -R113 ;  /* 0x0000000bacac7223 */ /* 0x000fe20000010871 */
[----:B------:R-:W-:Y:S01]  /*6fe0*/  FADD.FTZ R98, -R98, R13 ;  /* 0x0000000d62627221 */ /* 0x000fe20000010100 */
[----:B------:R-:W-:Y:S01]  /*6ff0*/  FMNMX.FTZ R91, R128, R89, !PT ;  /* 0x00000059805b7209 */ /* 0x000fe20007810000 */
[-CC-:B0-----:R-:W-:Y:S01]  /*7000*/  FFMA.FTZ R0, R160, R11.reuse, -R113.reuse ;  /* 0x0000000ba0007223 */ /* 0x181fe20000010871 */
[-CC-:B------:R-:W-:Y:S01]  /*7010*/  FFMA.FTZ R160, R158, R11.reuse, -R113.reuse ;  /* 0x0000000b9ea07223 */ /* 0x180fe20000010871 */
[----:B------:R-:W-:Y:S01]  /*7020*/  FSEL R158, R93, -INF , !P4 ;  /* 0xff8000005d9e7808 */ /* 0x000fe20006000000 */
[--C-:B------:R-:W-:Y:S01]  /*7030*/  FFMA.FTZ R93, R154, R11, -R113.reuse ;  /* 0x0000000b9a5d7223 */ /* 0x100fe20000010871 */
[----:B------:R-:W-:Y:S01]  /*7040*/  FMNMX.FTZ R91, R90, R91, !PT ;  /* 0x0000005b5a5b7209 */ /* 0x000fe20007810000 */
[--C-:B------:R-:W-:Y:S01]  /*7050*/  FFMA.FTZ R13, R100, R11, -R113.reuse ;  /* 0x0000000b640d7223 */ /* 0x100fe20000010871 */
[----:B------:R-:W-:Y:S01]  /*7060*/  FSEL R154, R95, -INF , !P2 ;  /* 0xff8000005f9a7808 */ /* 0x000fe20005000000 */
        /* <DEDUP_REMOVED lines=18> */
[----:B------:R-:W-:-:S03]  /*7190*/  FFMA.FTZ R96, R96, R11, -R113 ;  /* 0x0000000b60607223 */ /* 0x000fc60000010871 */
[----:B------:R-:W-:-:S03]  /*71a0*/  FMNMX.FTZ R101, R138, R101, !PT ;  /* 0x000000658a657209 */ /* 0x000fc60007810000 */
[----:B------:R-:W-:Y:S01]  /*71b0*/  MUFU.EX2 R91, R172 ;  /* 0x000000ac005b7308 */ /* 0x000fe20000000800 */
[----:B------:R-:W-:-:S04]  /*71c0*/  FMNMX.FTZ R103, R140, R101, !PT ;  /* 0x000000658c677209 */ /* 0x000fc80007810000 */
[----:B------:R-:W-:-:S03]  /*71d0*/  FMNMX.FTZ R103, R142, R103, !PT ;  /* 0x000000678e677209 */ /* 0x000fc60007810000 */
[----:B------:R0:W-:Y:S01]  /*71e0*/  MUFU.EX2 R101, R170 ;  /* 0x000000aa00657308 */ /* 0x0001e20000000800 */
[----:B------:R-:W-:-:S04]  /*71f0*/  FMNMX.FTZ R103, R144, R103, !PT ;  /* 0x0000006790677209 */ /* 0x000fc80007810000 */
[----:B------:R-:W-:-:S03]  /*7200*/  FMNMX.FTZ R103, R146, R103, !PT ;  /* 0x0000006792677209 */ /* 0x000fc60007810000 */
[----:B------:R-:W-:Y:S01]  /*7210*/  MUFU.EX2 R166, R166 ;  /* 0x000000a600a67308 */ /* 0x000fe20000000800 */
[----:B------:R-:W-:Y:S02]  /*7220*/  FMNMX.FTZ R105, R148, R103, !PT ;  /* 0x0000006794697209 */ /* 0x000fe40007810000 */
[----:B0-----:R-:W-:Y:S01]  /*7230*/  FSEL R170, R94, -INF , !P5 ;  /* 0xff8000005eaa7808 */ /* 0x001fe20006800000 */
[----:B------:R-:W-:Y:S01]  /*7240*/  FFMA.FTZ R94, R124, R11, -R113 ;  /* 0x0000000b7c5e7223 */ /* 0x000fe20000010871 */
[----:B------:R-:W-:-:S03]  /*7250*/  FMNMX.FTZ R105, R150, R105, !PT ;  /* 0x0000006996697209 */ /* 0x000fc60007810000 */
[----:B------:R0:W-:Y:S01]  /*7260*/  MUFU.EX2 R103, R0 ;  /* 0x0000000000677308 */ /* 0x0001e20000000800 */
[----:B------:R-:W-:-:S04]  /*7270*/  FMNMX.FTZ R105, R152, R105, !PT ;  /* 0x0000006998697209 */ /* 0x000fc80007810000 */
[----:B------:R-:W-:-:S03]  /*7280*/  FMNMX.FTZ R105, R156, R105, !PT ;  /* 0x000000699c697209 */ /* 0x000fc60007810000 */
[----:B------:R-:W-:Y:S01]  /*7290*/  MUFU.EX2 R168, R168 ;  /* 0x000000a800a87308 */ /* 0x000fe20000000800 */
[----:B------:R-:W-:-:S04]  /*72a0*/  FMNMX.FTZ R105, R158, R105, !PT ;  /* 0x000000699e697209 */ /* 0x000fc80007810000 */
[----:B------:R-:W-:-:S03]  /*72b0*/  FMNMX.FTZ R105, R170, R105, !PT ;  /* 0x00000069aa697209 */ /* 0x000fc60007810000 */
[----:B------:R-:W-:Y:S01]  /*72c0*/  MUFU.EX2 R160, R160 ;  /* 0x000000a000a07308 */ /* 0x000fe20000000800 */
[----:B------:R-:W-:-:S05]  /*72d0*/  FMNMX.FTZ R105, R154, R105, !PT ;  /* 0x000000699a697209 */ /* 0x000fca0007810000 */
[----:B0-----:R-:W0:Y:S02]  /*72e0*/  SHFL.BFLY PT, R0, R105, 0x2, 0x1f ;  /* 0x0c401f0069007f89 */ /* 0x001e2400000e0000 */
[----:B------:R-:W-:Y:S08]  /*72f0*/  MUFU.EX2 R93, R93 ;  /* 0x0000005d005d7308 */ /* 0x000ff00000000800 */
[----:B------:R-:W-:Y:S08]  /*7300*/  MUFU.EX2 R94, R94 ;  /* 0x0000005e005e7308 */ /* 0x000ff00000000800 */
[----:B------:R-:W-:Y:S01]  /*7310*/  MUFU.EX2 R95, R95 ;  /* 0x0000005f005f7308 */ /* 0x000fe20000000800 */
[----:B0-----:R-:W-:Y:S01]  /*7320*/  FMNMX.FTZ R0, R105, R0, !PT ;  /* 0x0000000069007209 */ /* 0x001fe20007810000 */
[----:B------:R-:W-:-:S06]  /*7330*/  FFMA.FTZ R105, R106, R11, -R113 ;  /* 0x0000000b6a697223 */ /* 0x000fcc0000010871 */
[----:B------:R-:W-:Y:S01]  /*7340*/  MUFU.EX2 R116, R116 ;  /* 0x0000007400747308 */ /* 0x000fe20000000800 */
[----:B------:R-:W0:Y:S07]  /*7350*/  SHFL.BFLY PT, R111, R0, 0x1, 0x1f ;  /* 0x0c201f00006f7f89 */ /* 0x000e2e00000e0000 */
[----:B------:R-:W-:Y:S08]  /*7360*/  MUFU.EX2 R97, R97 ;  /* 0x0000006100617308 */ /* 0x000ff00000000800 */
[----:B------:R-:W-:Y:S08]  /*7370*/  MUFU.EX2 R112, R112 ;  /* 0x0000007000707308 */ /* 0x000ff00000000800 */
[----:B------:R-:W-:Y:S01]  /*7380*/  MUFU.EX2 R99, R99 ;  /* 0x0000006300637308 */ /* 0x000fe20000000800 */
[----:B0-----:R-:W-:Y:S01]  /*7390*/  FMNMX.FTZ R88, R0, R111, !PT ;  /* 0x0000006f00587209 */ /* 0x001fe20007810000 */
[----:B------:R-:W-:-:S03]  /*73a0*/  FMUL.FTZ R0, R98, R11 ;  /* 0x0000000b62007220 */ /* 0x000fc60000410000 */
[C---:B------:R-:W-:Y:S01]  /*73b0*/  FSETP.NEU.FTZ.AND P1, PT, R88.reuse, -INF , PT ;  /* 0xff8000005800780b */ /* 0x040fe20003f3d000 */
[----:B------:R-:W-:Y:S02]  /*73c0*/  FMUL.FTZ R100, R88, R11 ;  /* 0x0000000b58647220 */ /* 0x000fe40000410000 */
[----:B------:R-:W-:Y:S03]  /*73d0*/  MUFU.EX2 R108, R108 ;  /* 0x0000006c006c7308 */ /* 0x000fe60000000800 */
[----:B------:R-:W-:-:S05]  /*73e0*/  FSEL R111, R100, RZ, P1 ;  /* 0x000000ff646f7208 */ /* 0x000fca0000800000 */
[----:B------:R-:W0:Y:S01]  /*73f0*/  MUFU.EX2 R0, R0 ;  /* 0x0000000000007308 */ /* 0x000e220000000800 */
[-CC-:B------:R-:W-:Y:S01]  /*7400*/  FFMA.FTZ R157, R109, R11.reuse, -R111.reuse ;  /* 0x0000000b6d9d7223 */ /* 0x180fe2000001086f */
[----:B------:R-:W-:Y:S01]  /*7410*/  FSEL R109, R88, RZ, P1 ;  /* 0x000000ff586d7208 */ /* 0x000fe20000800000 */
[-CC-:B------:R-:W-:Y:S01]  /*7420*/  FFMA.FTZ R98, R2, R11.reuse, -R111.reuse ;  /* 0x0000000b02627223 */ /* 0x180fe2000001086f */
[-CC-:B------:R-:W-:Y:S01]  /*7430*/  FFMA.FTZ R159, R120, R11.reuse, -R111.reuse ;  /* 0x0000000b789f7223 */ /* 0x180fe2000001086f */
[-CC-:B------:R-:W-:Y:S01]  /*7440*/  FFMA.FTZ R122, R122, R11.reuse, -R111.reuse ;  /* 0x0000000b7a7a7223 */ /* 0x180fe2000001086f */
[-CC-:B------:R-:W-:Y:S01]  /*7450*/  FFMA.FTZ R126, R126, R11.reuse, -R111.reuse ;  /* 0x0000000b7e7e7223 */ /* 0x180fe2000001086f */
[----:B------:R-:W-:Y:S01]  /*7460*/  FADD.FTZ R2, -R109, R14 ;  /* 0x0000000e6d027221 */ /* 0x000fe20000010100 */
[----:B------:R-:W-:Y:S01]  /*7470*/  MUFU.EX2 R157, R157 ;  /* 0x0000009d009d7308 */ /* 0x000fe20000000800 */
[-CC-:B------:R-:W-:Y:S01]  /*7480*/  FFMA.FTZ R128, R128, R11.reuse, -R111.reuse ;  /* 0x0000000b80807223 */ /* 0x180fe2000001086f */
[-CC-:B------:R-:W-:Y:S01]  /*7490*/  FFMA.FTZ R90, R90, R11.reuse, -R111.reuse ;  /* 0x0000000b5a5a7223 */ /* 0x180fe2000001086f */
[-C--:B------:R-:W-:Y:S01]  /*74a0*/  FMUL.FTZ R2, R2, R11.reuse ;  /* 0x0000000b02027220 */ /* 0x080fe20000410000 */
[-CC-:B------:R-:W-:Y:S01]  /*74b0*/  FFMA.FTZ R130, R130, R11.reuse, -R111.reuse ;  /* 0x0000000b82827223 */ /* 0x180fe2000001086f */
[-CC-:B------:R-:W-:Y:S01]  /*74c0*/  FFMA.FTZ R92, R92, R11.reuse, -R111.reuse ;  /* 0x0000000b5c5c7223 */ /* 0x180fe2000001086f */
[-CC-:B------:R-:W-:Y:S01]  /*74d0*/  FFMA.FTZ R132, R132, R11.reuse, -R111.reuse ;  /* 0x0000000b84847223 */ /* 0x180fe2000001086f */
[----:B------:R-:W-:Y:S01]  /*74e0*/  FFMA.FTZ R136, R136, R11, -R111 ;  /* 0x0000000b88887223 */ /* 0x000fe2000001086f */
[----:B------:R-:W-:Y:S01]  /*74f0*/  MUFU.EX2 R98, R98 ;  /* 0x0000006200627308 */ /* 0x000fe20000000800 */
[----:B0-----:R-:W-:Y:S01]  /*7500*/  FFMA.FTZ R7, R0, R7, R21 ;  /* 0x0000000700077223 */ /* 0x001fe20000010015 */
        /* <DEDUP_REMOVED lines=13> */
[----:B------:R-:W-:Y:S01]  /*75e0*/  FFMA.FTZ R111, R154, R11, -R111 ;  /* 0x0000000b9a6f7223 */ /* 0x000fe2000001086f */
[----:B------:R-:W1:Y:S08]  /*75f0*/  MUFU.EX2 R159, R159 ;  /* 0x0000009f009f7308 */ /* 0x000e700000000800 */
[----:B------:R-:W2:Y:S01]  /*7600*/  MUFU.EX2 R122, R122 ;  /* 0x0000007a007a7308 */ /* 0x000ea20000000800 */
[----:B0-----:R-:W-:Y:S01]  /*7610*/  FFMA.FTZ R109, R2, R6, R157 ;  /* 0x00000006026d7223 */ /* 0x001fe2000001009d */
[----:B------:R-:W-:-:S03]  /*7620*/  FADD.FTZ R6, R162, R7 ;  /* 0x00000007a2067221 */ /* 0x000fc60000010000 */
[----:B------:R-:W-:Y:S01]  /*7630*/  FADD.FTZ R14, R98, R109 ;  /* 0x0000006d620e7221 */ /* 0x000fe20000010000 */
[----:B------:R-:W-:Y:S02]  /*7640*/  FADD.FTZ R7, R89, R6 ;  /* 0x0000000659077221 */ /* 0x000fe40000010000 */
[----:B------:R-:W0:Y:S01]  /*7650*/  MUFU.EX2 R153, R126 ;  /* 0x0000007e00997308 */ /* 0x000e220000000800 */
[----:B-1----:R-:W-:Y:S01]  /*7660*/  FADD.FTZ R14, R159, R14 ;  /* 0x0000000e9f0e7221 */ /* 0x002fe20000010000 */
[----:B------:R-:W-:-:S04]  /*7670*/  FADD.FTZ R6, R164, R7 ;  /* 0x00000007a4067221 */ /* 0x000fc80000010000 */
[----:B------:R-:W-:Y:S02]  /*7680*/  FADD.FTZ R7, R91, R6 ;  /* 0x000000065b077221 */ /* 0x000fe40000010000 */
[----:B------:R-:W1:Y:S01]  /*7690*/  MUFU.EX2 R128, R128 ;  /* 0x0000008000807308 */ /* 0x000e620000000800 */
[----:B--2---:R-:W-:Y:S01]  /*76a0*/  FADD.FTZ R14, R122, R14 ;  /* 0x0000000e7a0e7221 */ /* 0x004fe20000010000 */
[----:B------:R-:W-:-:S04]  /*76b0*/  FADD.FTZ R6, R166, R7 ;  /* 0x00000007a6067221 */ /* 0x000fc80000010000 */
[----:B------:R-:W-:Y:S02]  /*76c0*/  FADD.FTZ R7, R101, R6 ;  /* 0x0000000665077221 */ /* 0x000fe40000010000 */
[----:B------:R-:W2:Y:S01]  /*76d0*/  MUFU.EX2 R155, R90 ;  /* 0x0000005a009b7308 */ /* 0x000ea20000000800 */
[----:B0-----:R-:W-:Y:S01]  /*76e0*/  FADD.FTZ R14, R153, R14 ;  /* 0x0000000e990e7221 */ /* 0x001fe20000010000 */
[----:B------:R-:W-:-:S04]  /*76f0*/  FADD.FTZ R6, R168, R7 ;  /* 0x00000007a8067221 */ /* 0x000fc80000010000 */
        /* <DEDUP_REMOVED lines=19> */
[----:B------:R-:W-:-:S06]  /*7830*/  FADD.FTZ R6, R108, R7 ;  /* 0x000000076c067221 */ /* 0x000fcc0000010000 */
        /* <DEDUP_REMOVED lines=40> */
.L_x_1013:
[----:B------:R-:W0:Y:S01]  /*7ac0*/  S2UR UR5, SR_CgaCtaId ;  /* 0x00000000000579c3 */ /* 0x000e220000008800 */
[----:B------:R-:W-:Y:S01]  /*7ad0*/  UIADD3 UR14, UR14, 0x2a860, URZ ;  /* 0x0002a8600e0e7890 */ /* 0x000fe2000fffe03f */
[C---:B------:R-:W-:Y:S01]  /*7ae0*/  ISETP.GT.AND P1, PT, R20.reuse, R15, PT ;  /* 0x0000000f1400720c */ /* 0x040fe20003f24270 */
[----:B------:R-:W-:Y:S01]  /*7af0*/  VIADD R20, R20, 0xffffffff ;  /* 0xffffffff14147836 */ /* 0x000fe20000000000 */
[----:B------:R-:W-:Y:S01]  /*7b00*/  F2FP.F16.F32.PACK_AB R156, R162, R21 ;  /* 0x00000015a29c723e */ /* 0x000fe200000000ff */
[----:B------:R-:W-:Y:S01]  /*7b10*/  IMAD.MOV.U32 R14, RZ, RZ, R88 ;  /* 0x000000ffff0e7224 */ /* 0x000fe200078e0058 */
[----:B------:R-:W-:Y:S01]  /*7b20*/  F2FP.F16.F32.PACK_AB R145, R140, R145 ;  /* 0x000000918c91723e */ /* 0x000fe200000000ff */
[----:B------:R-:W-:Y:S01]  /*7b30*/  IMAD.MOV.U32 R21, RZ, RZ, R3 ;  /* 0x000000ffff157224 */ /* 0x000fe200078e0003 */
        /* <DEDUP_REMOVED lines=8> */
[----:B------:R-:W-:Y:S01]  /*7bc0*/  F2FP.F16.F32.PACK_AB R155, R130, R155 ;  /* 0x0000009b829b723e */ /* 0x000fe200000000ff */
[----:B0-----:R-:W-:Y:S01]  /*7bd0*/  UPRMT UR14, UR5, 0x654, UR14 ;  /* 0x00000654050e7896 */ /* 0x001fe2000800000e */
[----:B------:R-:W-:-:S02]  /*7be0*/  F2FP.F16.F32.PACK_AB R148, R160, R103 ;  /* 0x00000067a094723e */ /* 0x000fc400000000ff */
[----:B------:R-:W-:Y:S01]  /*7bf0*/  UMOV UR5, UR4 ;  /* 0x0000000400057c82 */ /* 0x000fe20008000000 */
[----:B------:R-:W-:Y:S02]  /*7c00*/  F2FP.F16.F32.PACK_AB R149, R132, R149 ;  /* 0x000000958495723e */ /* 0x000fe400000000ff */
[----:B------:R-:W-:Y:S02]  /*7c10*/  F2FP.F16.F32.PACK_AB R150, R94, R93 ;  /* 0x0000005d5e96723e */ /* 0x000fe400000000ff */
[----:B------:R-:W-:Y:S01]  /*7c20*/  F2FP.F16.F32.PACK_AB R151, R134, R151 ;  /* 0x000000978697723e */ /* 0x000fe200000000ff */
[----:B------:R-:W-:Y:S01]  /*7c30*/  SYNCS.ARRIVE.TRANS64.RED.A1T0 RZ, [UR14], RZ ;  /* 0x000000ffffff79a7 */ /* 0x000fe2000810040e */
        /* <DEDUP_REMOVED lines=9> */
[----:B------:R-:W-:Y:S01]  /*7cd0*/  F2FP.F16.F32.PACK_AB R139, R111, R139 ;  /* 0x0000008b6f8b723e */ /* 0x000fe200000000ff */
[----:B------:R-:W-:Y:S06]  /*7ce0*/  @P1 BRA `(.L_x_1014) ;  /* 0xffffffcc00341947 */ /* 0x000fec000383ffff */
.L_x_995:
[----:B------:R-:W-:Y:S01]  /*7cf0*/  ISETP.NE.AND P2, PT, R23, 0x1, PT ;  /* 0x000000011700780c */ /* 0x000fe20003f45270 */
[----:B------:R-:W0:Y:S01]  /*7d00*/  S2R R13, SR_CTAID.X ;  /* 0x00000000000d7919 */ /* 0x000e220000002500 */
[----:B------:R-:W1:Y:S01]  /*7d10*/  LDC R21, c[0x0][0x2f0] ;  /* 0x0000bc00ff157b82 */ /* 0x000e620000000800 */
[----:B------:R-:W-:Y:S01]  /*7d20*/  UIADD3 UR10, -UR10, 0x1, URZ ;  /* 0x000000010a0a7890 */ /* 0x000fe2000fffe13f */
[----:B------:R-:W-:Y:S01]  /*7d30*/  LOP3.LUT P1, RZ, R18, 0x80000, RZ, 0xc0, !PT ;  /* 0x0008000012ff7812 */ /* 0x000fe2000782c0ff */
[----:B------:R-:W-:-:S08]  /*7d40*/  ULDC UR5, c[0x0][0x9dc] ;  /* 0x0002770000057ab9 */ /* 0x000fd00000000800 */
[----:B------:R-:W2:Y:S08]  /*7d50*/  @P2 LDC R14, c[0x0][0x44c] ;  /* 0x00011300ff0e2b82 */ /* 0x000eb00000000800 */
[----:B------:R-:W3:Y:S01]  /*7d60*/  @P2 LDC R15, c[0x0][0x450] ;  /* 0x00011400ff0f2b82 */ /* 0x000ee20000000800 */
[----:B-1----:R-:W-:Y:S01]  /*7d70*/  IMAD R90, R16, R21, UR10 ;  /* 0x0000000a105a7e24 */ /* 0x002fe2000f8e0215 */
[----:B0-----:R-:W-:-:S05]  /*7d80*/  LEA R13, R13, 0x7f, 0x7 ;  /* 0x0000007f0d0d7811 */ /* 0x001fca00078e38ff */
[----:B--2---:R-:W-:-:S05]  /*7d90*/  @P2 IMAD.HI.U32 R14, R13, R14, RZ ;  /* 0x0000000e0d0e2227 */ /* 0x004fca00078e00ff */
[----:B---3--:R-:W-:-:S04]  /*7da0*/  @P2 SHF.R.U32.HI R13, RZ, R15, R14 ;  /* 0x0000000fff0d2219 */ /* 0x008fc8000001160e */
[----:B------:R-:W-:-:S05]  /*7db0*/  IADD3 R13, R90, R13, RZ ;  /* 0x0000000d5a0d7210 */ /* 0x000fca0007ffe0ff */
[----:B------:R-:W-:Y:S01]  /*7dc0*/  VIADD R14, R13, -UR5 ;  /* 0x800000050d0e7c36 */ /* 0x000fe20008000000 */
[----:B------:R-:W-:Y:S06]  /*7dd0*/  @!P1 BRA `(.L_x_1015) ;  /* 0x0000000000449947 */ /* 0x000fec0003800000 */
[----:B------:R-:W-:-:S13]  /*7de0*/  ISETP.GT.AND P1, PT, R13, -0x1, PT ;  /* 0xffffffff0d00780c */ /* 0x000fda0003f24270 */
[----:B------:R-:W-:Y:S05]  /*7df0*/  @P1 BRA `(.L_x_1016) ;  /* 0x0000000000201947 */ /* 0x000fea0003800000 */
[----:B------:R-:W0:Y:S01]  /*7e00*/  LDC R92, c[0x0][0x9e4] ;  /* 0x00027900ff5c7b82 */ /* 0x000e220000000800 */
[----:B------:R-:W-:Y:S02]  /*7e10*/  LOP3.LUT R13, RZ, R13, RZ, 0x33, !PT ;  /* 0x0000000dff0d7212 */ /* 0x000fe400078e33ff */
[----:B0-----:R-:W-:-:S13]  /*7e20*/  ISETP.NE.AND P1, PT, R92, 0x1, PT ;  /* 0x000000015c00780c */ /* 0x001fda0003f25270 */
[----:B------:R-:W0:Y:S02]  /*7e30*/  @P1 LDC.64 R90, c[0x0][0x9e8] ;  /* 0x00027a00ff5a1b82 */ /* 0x000e240000000a00 */
[----:B0-----:R-:W-:-:S05]  /*7e40*/  @P1 IMAD.HI.U32 R90, R13, R90, RZ ;  /* 0x0000005a0d5a1227 */ /* 0x001fca00078e00ff */
[----:B------:R-:W-:-:S04]  /*7e50*/  @P1 SHF.R.U32.HI R13, RZ, R91, R90 ;  /* 0x0000005bff0d1219 */ /* 0x000fc8000001165a */
[----:B------:R-:W-:Y:S01]  /*7e60*/  LOP3.LUT R13, RZ, R13, RZ, 0x33, !PT ;  /* 0x0000000dff0d7212 */ /* 0x000fe200078e33ff */
[----:B------:R-:W-:Y:S06]  /*7e70*/  BRA `(.L_x_1017) ;  /* 0x0000000000147947 */ /* 0x000fec0003800000 */
.L_x_1016:
[----:B------:R-:W0:Y:S02]  /*7e80*/  LDC R92, c[0x0][0x9e4] ;  /* 0x00027900ff5c7b82 */ /* 0x000e240000000800 */
[----:B0-----:R-:W-:-:S13]  /*7e90*/  ISETP.NE.AND P1, PT, R92, 0x1, PT ;  /* 0x000000015c00780c */ /* 0x001fda0003f25270 */
[----:B------:R-:W0:Y:S02]  /*7ea0*/  @P1 LDC.64 R90, c[0x0][0x9e8] ;  /* 0x00027a00ff5a1b82 */ /* 0x000e240000000a00 */
[----:B0-----:R-:W-:-:S05]  /*7eb0*/  @P1 IMAD.HI.U32 R90, R13, R90, RZ ;  /* 0x0000005a0d5a1227 */ /* 0x001fca00078e00ff */
[----:B------:R-:W-:-:S07]  /*7ec0*/  @P1 SHF.R.U32.HI R13, RZ, R91, R90 ;  /* 0x0000005bff0d1219 */ /* 0x000fce000001165a */
.L_x_1017:
[----:B------:R-:W-:-:S05]  /*7ed0*/  IMAD R13, R13, R92, RZ ;  /* 0x0000005c0d0d7224 */ /* 0x000fca00078e02ff */
[----:B------:R-:W-:-:S07]  /*7ee0*/  VIMNMX R14, R14, R13, !PT ;  /* 0x0000000d0e0e7248 */ /* 0x000fce0007fe0100 */
.L_x_1015:
[----:B------:R-:W-:-:S04]  /*7ef0*/  VIADD R14, R14, 0x5f ;  /* 0x0000005f0e0e7836 */ /* 0x000fc80000000000 */
[----:B------:R-:W-:-:S05]  /*7f00*/  IMAD.HI R14, R14, 0x2aaaaaab, RZ ;  /* 0x2aaaaaab0e0e7827 */ /* 0x000fca00078e02ff */
[----:B------:R-:W-:-:S04]  /*7f10*/  SHF.R.U32.HI R13, RZ, 0x1f, R14 ;  /* 0x0000001fff0d7819 */ /* 0x000fc8000001160e */
[----:B------:R-:W-:-:S04]  /*7f20*/  LEA.HI.SX32 R14, R14, R13, 0x1c ;  /* 0x0000000d0e0e7211 */ /* 0x000fc800078fe2ff */
[----:B------:R-:W-:-:S04]  /*7f30*/  VIMNMX R13, R17, R14, !PT ;  /* 0x0000000e110d7248 */ /* 0x000fc80007fe0100 */
[----:B------:R-:W-:-:S13]  /*7f40*/  ISETP.GE.AND P1, PT, R20, R13, PT ;  /* 0x0000000d1400720c */ /* 0x000fda0003f26270 */
[----:B------:R-:W-:Y:S05]  /*7f50*/  @!P1 BRA `(.L_x_1018) ;  /* 0x0000002000709947 */ /* 0x000fea0003800000 */
[----:B------:R-:W-:Y:S01]  /*7f60*/  IMAD.MOV.U32 R21, RZ, RZ, R88 ;  /* 0x000000ffff157224 */ /* 0x000fe200078e0058 */
[----:B------:R-:W-:Y:S01]  /*7f70*/  UMOV UR7, UR4 ;  /* 0x0000000400077c82 */ /* 0x000fe20008000000 */
[----:B------:R-:W-:Y:S01]  /*7f80*/  IMAD.MOV.U32 R15, RZ, RZ, R12 ;  /* 0x000000ffff0f7224 */ /* 0x000fe200078e000c */
[----:B------:R-:W-:Y:S01]  /*7f90*/  ULDC UR5, c[0x0][0x9d8] ;  /* 0x0002760000057ab9 */ /* 0x000fe20000000800 */
[----:B------:R-:W-:-:S07]  /*7fa0*/  IMAD.MOV.U32 R14, RZ, RZ, R3 ;  /* 0x000000ffff0e7224 */ /* 0x000fce00078e0003 */
.L_x_1029:
[----:B------:R-:W-:-:S04]  /*7fb0*/  UIADD3 UR4, UR7, 0x1, URZ ;  /* 0x0000000107047890 */ /* 0x000fc8000fffe03f */
[----:B------:R-:W-:-:S04]  /*7fc0*/  UISETP.NE.AND UP0, UPT, UR4, 0x2, UPT ;  /* 0x000000020400788c */ /* 0x000fc8000bf05270 */
[----:B------:R-:W-:Y:S02]  /*7fd0*/  USEL UR6, URZ, 0x1, UP0 ;  /* 0x000000013f067887 */ /* 0x000fe40008000000 */
[----:B------:R-:W-:-:S04]  /*7fe0*/  USEL UR4, UR4, URZ, UP0 ;  /* 0x0000003f04047287 */ /* 0x000fc80008000000 */
[----:B------:R-:W-:Y:S01]  /*7ff0*/  LOP3.LUT R3, R14, UR6, RZ, 0x3c, !PT ;  /* 0x000000060e037c12 */ /* 0x000fe2000f8e3cff */
[----:B------:R-:W-:Y:S07]  /*8000*/  @!P0 BRA `(.L_x_1019) ;  /* 0x0000000000048947 */ /* 0x000fee0003800000 */
[----:B------:R-:W-:Y:S01]  /*8010*/  BPT.TRAP 0x1 ;  /* 0x000000040000795c */ /* 0x000fe20000300000 */
.L_x_1019:
[----:B------:R-:W-:Y:S01]  /*8020*/  ULEA UR6, UR4, UR58, 0x3 ;  /* 0x0000003a04067291 */ /* 0x000fe2000f8e183f */
[----:B------:R-:W-:-:S08]  /*8030*/  SHF.L.U32 R11, R3, 0x1f, RZ ;  /* 0x0000001f030b7819 */ /* 0x000fd000000006ff */
[----:B------:R0:W1:Y:S01]  /*8040*/  SYNCS.PHASECHK.TRANS64.TRYWAIT P1, [UR6+0x2a830], R11 ;  /* 0x02a8300bff0075a7 */ /* 0x0000620008020146 */
[----:B------:R-:W-:Y:S05]  /*8050*/  @!P0 BRA `(.L_x_1020) ;  /* 0x0000000000048947 */ /* 0x000fea0003800000 */
[----:B------:R-:W-:Y:S01]  /*8060*/  BPT.TRAP 0x1 ;  /* 0x000000040000795c */ /* 0x000fe20000300000 */
.L_x_1020:
[----:B-1----:R-:W-:Y:S05]  /*8070*/  @P1 BRA `(.L_x_1021) ;  /* 0x0000000000081947 */ /* 0x002fea0003800000 */
[----:B------:R-:W1:Y:S02]  /*8080*/  SYNCS.PHASECHK.TRANS64.TRYWAIT P1, [UR6+0x2a830], R11 ;  /* 0x02a8300bff0075a7 */ /* 0x000e640008020146 */
[----:B-1----:R-:W-:Y:S05]  /*8090*/  @!P1 BRA `(.L_x_1022) ;  /* 0x000000b8004c9947 */ /* 0x002fea0003800000 */
.L_x_1021:
        /* <DEDUP_REMOVED lines=129> */
.L_x_1023:
[----:B------:R-:W-:Y:S01]  /*88b0*/  ULEA UR6, UR7, UR58, 0x3 ;  /* 0x0000003a07067291 */ /* 0x000fe2000f8e183f */
[----:B------:R-:W-:-:S08]  /*88c0*/  SHF.L.U32 R0, R14, 0x1f, RZ ;  /* 0x0000001f0e007819 */ /* 0x000fd000000006ff */
[----:B------:R2:W3:Y:S01]  /*88d0*/  SYNCS.PHASECHK.TRANS64.TRYWAIT P1, [UR6+0x2a850], R0 ;  /* 0x02a85000ff0075a7 */ /* 0x0004e20008020146 */
[----:B------:R-:W-:Y:S05]  /*88e0*/  @!P0 BRA `(.L_x_1024) ;  /* 0x0000000000048947 */ /* 0x000fea0003800000 */
[----:B------:R-:W-:Y:S01]  /*88f0*/  BPT.TRAP 0x1 ;  /* 0x000000040000795c */ /* 0x000fe20000300000 */
.L_x_1024:
[----:B---3--:R-:W-:Y:S05]  /*8900*/  @P1 BRA `(.L_x_1025) ;  /* 0x0000000000081947 */ /* 0x008fea0003800000 */
[----:B------:R-:W3:Y:S02]  /*8910*/  SYNCS.PHASECHK.TRANS64.TRYWAIT P1, [UR6+0x2a850], R0 ;  /* 0x02a85000ff0075a7 */ /* 0x000ee40008020146 */
[----:B---3--:R-:W-:Y:S05]  /*8920*/  @!P1 BRA `(.L_x_1026) ;  /* 0x000000b000409947 */ /* 0x008fea0003800000 */
.L_x_1025:
[----:B------:R-:W-:Y:S01]  /*8930*/  UIADD3 UR10, UR58, 0x400, URZ ;  /* 0x000004003a0a7890 */ /* 0x000fe2000fffe03f */
[----:B------:R-:W-:Y:S01]  /*8940*/  WARPGROUP.ARRIVE ;  /* 0x00000000000079c5 */ /* 0x000fe20000000000 */
[----:B------:R-:W-:Y:S01]  /*8950*/  UMOV UR11, 0x40000040 ;  /* 0x40000040000b7882 */ /* 0x000fe20000000000 */
[----:B------:R-:W-:Y:S01]  /*8960*/  UMOV UR15, 0x40000040 ;  /* 0x40000040000f7882 */ /* 0x000fe20000000000 */
[----:B------:R-:W-:-:S04]  /*8970*/  USHF.R.U32.HI UR10, URZ, 0x4, UR10 ;  /* 0x000000043f0a7899 */ /* 0x000fc8000801160a */
[----:B------:R-:W-:-:S04]  /*8980*/  ULOP3.LUT UR10, UR10, 0x3fff, URZ, 0xc0, !UPT ;  /* 0x00003fff0a0a7892 */ /* 0x000fc8000f8ec03f */
[----:B------:R-:W-:-:S04]  /*8990*/  ULOP3.LUT UR10, UR10, 0x3000000, URZ, 0xfc, !UPT ;  /* 0x030000000a0a7892 */ /* 0x000fc8000f8efc3f */
[----:B------:R-:W-:-:S04]  /*89a0*/  UIMAD UR10, UR7, 0x600, UR10 ;  /* 0x00000600070a78a4 */ /* 0x000fc8000f8e020a */
[----:B------:R-:W-:-:S05]  /*89b0*/  UIADD3 UR14, UR10, 0x80, URZ ;  /* 0x000000800a0e7890 */ /* 0x000fca000fffe03f */
[----:B------:R-:W-:Y:S01]  /*89c0*/  HGMMA.64x128x16.F32 R24, R156, gdesc[UR8].tnspB, R24, gsb0 ;  /* 0x41e000089c187df0 */ /* 0x000fe20008000818 */
[----:B------:R-:W-:Y:S02]  /*89d0*/  UMOV UR11, 0x40000040 ;  /* 0x40000040000b7882 */ /* 0x000fe40000000000 */
        /* <DEDUP_REMOVED lines=18> */
[----:B------:R-:W-:Y:S03]  /*8b00*/  HGMMA.64x128x16.F32 R24, R140, gdesc[UR12].tnspB, R24, gsb0 ;  /* 0x41e0000c8c187df0 */ /* 0x000fe60008000818 */
[----:B------:R-:W-:Y:S02]  /*8b10*/  WARPGROUP.DEPBAR.LE gsb0, 0x0 ;  /* 0x00008000000079c5 */ /* 0x000fe40000010000 */
[----:B------:R-:W-:-:S07]  /*8b20*/  WARPGROUP.ARRIVE ;  /* 0x00000000000079c5 */ /* 0x000fce0000000000 */
[----:B------:R-:W-:Y:S03]  /*8b30*/  HGMMA.64x128x16.F32 R24, R136, gdesc[UR8].tnspB, R24, gsb0 ;  /* 0x41e0000888187df0 */ /* 0x000fe60008000818 */
[----:B------:R-:W-:Y:S02]  /*8b40*/  WARPGROUP.DEPBAR.LE gsb0, 0x0 ;  /* 0x00008000000079c5 */ /* 0x000fe40000010000 */
[----:B------:R-:W-:Y:S05]  /*8b50*/  @!P0 BRA `(.L_x_1027) ;  /* 0x0000000000048947 */ /* 0x000fea0003800000 */
[----:B------:R-:W-:Y:S01]  /*8b60*/  BPT.TRAP 0x1 ;  /* 0x000000040000795c */ /* 0x000fe20000300000 */
.L_x_1027:
        /* <DEDUP_REMOVED lines=38> */
[----:B------:R-:W1:Y:S01]  /*8dd0*/  MUFU.TANH R140, R140 ;  /* 0x0000008c008c7308 */ /* 0x000e620000002400 */
        /* <DEDUP_REMOVED lines=19> */
[----:B--2---:R-:W-:Y:S01]  /*8f10*/  FMUL.FTZ R0, R134, UR5 ;  /* 0x0000000586007c20 */ /* 0x004fe20008410000 */
[----:B------:R-:W-:Y:S01]  /*8f20*/  FMUL.FTZ R134, R135, UR5 ;  /* 0x0000000587867c20 */ /* 0x000fe20008410000 */
[----:B------:R-:W1:Y:S01]  /*8f30*/  S2UR UR10, SR_CgaCtaId ;  /* 0x00000000000a79c3 */ /* 0x000e620000008800 */
[----:B------:R-:W-:Y:S01]  /*8f40*/  ULEA UR7, UR4, UR58, 0x3 ;  /* 0x0000003a04077291 */ /* 0x000fe2000f8e183f */
[----:B------:R-:W2:Y:S01]  /*8f50*/  MUFU.TANH R94, R94 ;  /* 0x0000005e005e7308 */ /* 0x000ea20000002400 */
[----:B---3--:R-:W-:-:S02]  /*8f60*/  FMNMX.FTZ R11, R142, R11, !PT ;  /* 0x0000000b8e0b7209 */ /* 0x008fc40007810000 */
[----:B------:R-:W-:-:S05]  /*8f70*/  UIADD3 UR7, UR7, 0x2a840, URZ ;  /* 0x0002a84007077890 */ /* 0x000fca000fffe03f */
[----:B------:R-:W3:Y:S01]  /*8f80*/  MUFU.TANH R144, R144 ;  /* 0x0000009000907308 */ /* 0x000ee20000002400 */
[----:B0-----:R-:W-:-:S07]  /*8f90*/  FMNMX.FTZ R89, R92, R89, !PT ;  /* 0x000000595c597209 */ /* 0x001fce0007810000 */
[----:B------:R-:W0:Y:S01]  /*8fa0*/  MUFU.TANH R146, R146 ;  /* 0x0000009200927308 */ /* 0x000e220000002400 */
[----:B--2---:R-:W-:Y:S01]  /*8fb0*/  FMNMX.FTZ R89, R94, R89, !PT ;  /* 0x000000595e597209 */ /* 0x004fe20007810000 */
[----:B-1----:R-:W-:-:S06]  /*8fc0*/  UPRMT UR7, UR10, 0x654, UR7 ;  /* 0x000006540a077896 */ /* 0x002fcc0008000007 */
[----:B------:R-:W1:Y:S01]  /*8fd0*/  MUFU.TANH R96, R96 ;  /* 0x0000006000607308 */ /* 0x000e620000002400 */
[----:B---3--:R-:W-:Y:S02]  /*8fe0*/  FMNMX.FTZ R11, R144, R11, !PT ;  /* 0x0000000b900b7209 */ /* 0x008fe40007810000 */
[----:B------:R-:W-:Y:S05]  /*8ff0*/  SYNCS.ARRIVE.TRANS64.RED.A1T0 RZ, [UR7], RZ ;  /* 0x000000ffffff79a7 */ /* 0x000fea0008100407 */
        /* <DEDUP_REMOVED lines=70> */
[----:B------:R0:W1:Y:S01]  /*9460*/  MUFU.TANH R132, R0 ;  /* 0x0000000000847308 */ /* 0x0000620000002400 */
[----:B--2---:R-:W-:-:S07]  /*9470*/  FMNMX.FTZ R11, R180, R11, !PT ;  /* 0x0000000bb40b7209 */ /* 0x004fce0007810000 */
[----:B------:R-:W2:Y:S01]  /*9480*/  MUFU.TANH R134, R134 ;  /* 0x0000008600867308 */ /* 0x000ea20000002400 */
[----:B0-----:R-:W-:-:S05]  /*9490*/  FMNMX.FTZ R0, R182, R11, !PT ;  /* 0x0000000bb6007209 */ /* 0x001fca0007810000 */
[----:B------:R-:W0:Y:S01]  /*94a0*/  SHFL.BFLY PT, R11, R0, 0x2, 0x1f ;  /* 0x0c401f00000b7f89 */ /* 0x000e2200000e0000 */
[----:B-1----:R-:W-:-:S04]  /*94b0*/  FMNMX.FTZ R89, R132, R89, !PT ;  /* 0x0000005984597209 */ /* 0x002fc80007810000 */
[----:B--2---:R-:W-:-:S05]  /*94c0*/  FMNMX.FTZ R89, R134, R89, !PT ;  /* 0x0000005986597209 */ /* 0x004fca0007810000 */
[----:B------:R-:W1:Y:S01]  /*94d0*/  SHFL.BFLY PT, R12, R89, 0x2, 0x1f ;  /* 0x0c401f00590c7f89 */ /* 0x000e6200000e0000 */
[----:B0-----:R-:W-:Y:S02]  /*94e0*/  FMNMX.FTZ R2, R0, R11, !PT ;  /* 0x0000000b00027209 */ /* 0x001fe40007810000 */
[----:B------:R-:W0:Y:S03]  /*94f0*/  LDC R11, c[0x0][0x988] ;  /* 0x00026200ff0b7b82 */ /* 0x000e260000000800 */
[----:B------:R-:W2:Y:S01]  /*9500*/  SHFL.BFLY PT, R91, R2, 0x1, 0x1f ;  /* 0x0c201f00025b7f89 */ /* 0x000ea200000e0000 */
[----:B-1----:R-:W-:-:S05]  /*9510*/  FMNMX.FTZ R93, R89, R12, !PT ;  /* 0x0000000c595d7209 */ /* 0x002fca0007810000 */
[----:B------:R-:W1:Y:S01]  /*9520*/  SHFL.BFLY PT, R88, R93, 0x1, 0x1f ;  /* 0x0c201f005d587f89 */ /* 0x000e6200000e0000 */
[----:B--2---:R-:W-:-:S05]  /*9530*/  FMNMX.FTZ R12, R2, R91, !PT ;  /* 0x0000005b020c7209 */ /* 0x004fca0007810000 */
[C---:B0-----:R-:W-:Y:S01]  /*9540*/  FMUL.FTZ R109, R12.reuse, R11 ;  /* 0x0000000b0c6d7220 */ /* 0x041fe20000410000 */
[----:B------:R-:W-:-:S03]  /*9550*/  FADD.FTZ R184, -R12, R15 ;  /* 0x0000000f0cb87221 */ /* 0x000fc60000010100 */
        /* <DEDUP_REMOVED lines=11> */
[-C--:B------:R-:W-:Y:S01]  /*9610*/  FFMA.FTZ R93, R154, R11.reuse, -R109 ;  /* 0x0000000b9a5d7223 */ /* 0x080fe2000001086d */
[----:B------:R-:W-:Y:S01]  /*9620*/  FADD.FTZ R186, -R88, R21 ;  /* 0x0000001558ba7221 */ /* 0x000fe20000010100 */
        /* <DEDUP_REMOVED lines=13> */
[-C--:B------:R-:W-:Y:S01]  /*9700*/  FMUL.FTZ R109, R88, R11.reuse ;  /* 0x0000000b586d7220 */ /* 0x080fe20000410000 */
[-C--:B------:R-:W-:Y:S01]  /*9710*/  FMUL.FTZ R184, R184, R11.reuse ;  /* 0x0000000bb8b87220 */ /* 0x080fe20000410000 */
[-C--:B------:R-:W-:Y:S01]  /*9720*/  FMUL.FTZ R186, R186, R11.reuse ;  /* 0x0000000bbaba7220 */ /* 0x080fe20000410000 */
        /* <DEDUP_REMOVED lines=23> */
[----:B------:R-:W-:Y:S01]  /*98a0*/  FFMA.FTZ R130, R130, R11, -R109 ;  /* 0x0000000b82827223 */ /* 0x000fe2000001086d */
[----:B------:R-:W1:Y:S01]  /*98b0*/  MUFU.EX2 R157, R14 ;  /* 0x0000000e009d7308 */ /* 0x000e620000000800 */
[----:B0-----:R-:W-:Y:S01]  /*98c0*/  FFMA.FTZ R7, R0, R7, R15 ;  /* 0x0000000700077223 */ /* 0x001fe2000001000f */
[-CC-:B------:R-:W-:Y:S01]  /*98d0*/  FFMA.FTZ R178, R178, R11.reuse, -R109.reuse ;  /* 0x0000000bb2b27223 */ /* 0x180fe2000001086d */
[-CC-:B------:R-:W-:Y:S01]  /*98e0*/  FFMA.FTZ R132, R132, R11.reuse, -R109.reuse ;  /* 0x0000000b84847223 */ /* 0x180fe2000001086d */
[----:B------:R-:W-:-:S04]  /*98f0*/  FFMA.FTZ R109, R134, R11, -R109 ;  /* 0x0000000b866d7223 */ /* 0x000fc8000001086d */
[----:B------:R-:W0:Y:S08]  /*9900*/  MUFU.EX2 R136, R136 ;  /* 0x0000008800887308 */ /* 0x000e300000000800 */
[----:B------:R-:W2:Y:S01]  /*9910*/  MUFU.EX2 R90, R90 ;  /* 0x0000005a005a7308 */ /* 0x000ea20000000800 */
[----:B-1----:R-:W-:-:S07]  /*9920*/  FFMA.FTZ R6, R2, R6, R157 ;  /* 0x0000000602067223 */ /* 0x002fce000001009d */
        /* <DEDUP_REMOVED lines=92> */
.L_x_1028:
        /* <DEDUP_REMOVED lines=35> */
.L_x_1018:
[----:B------:R-:W-:-:S13]  /*a120*/  ISETP.GE.AND P1, PT, R20, R17, PT ;  /* 0x000000111400720c */ /* 0x000fda0003f26270 */
[----:B------:R-:W-:Y:S05]  /*a130*/  @!P1 BRA `(.L_x_1030) ;  /* 0x0000003000ec9947 */ /* 0x000fea0003800000 */
[----:B------:R-:W-:Y:S01]  /*a140*/  IMAD.MOV.U32 R14, RZ, RZ, R88 ;  /* 0x000000ffff0e7224 */ /* 0x000fe200078e0058 */
[----:B------:R-:W-:Y:S01]  /*a150*/  UMOV UR7, UR4 ;  /* 0x0000000400077c82 */ /* 0x000fe20008000000 */
[----:B------:R-:W-:Y:S01]  /*a160*/  IMAD.MOV.U32 R13, RZ, RZ, R12 ;  /* 0x000000ffff0d7224 */ /* 0x000fe200078e000c */
[----:B------:R-:W-:Y:S01]  /*a170*/  ULDC UR61, c[0x0][0x9e4] ;  /* 0x00027900003d7ab9 */ /* 0x000fe20000000800 */
[----:B------:R-:W-:Y:S01]  /*a180*/  IMAD.MOV.U32 R15, RZ, RZ, R3 ;  /* 0x000000ffff0f7224 */ /* 0x000fe200078e0003 */
[----:B------:R-:W-:-:S06]  /*a190*/  ULDC UR5, c[0x0][0x9d8] ;  /* 0x0002760000057ab9 */ /* 0x000fcc0000000800 */
.L_x_1049:
[----:B------:R-:W-:-:S04]  /*a1a0*/  UIADD3 UR4, UR7, 0x1, URZ ;  /* 0x0000000107047890 */ /* 0x000fc8000fffe03f */
[----:B------:R-:W-:-:S04]  /*a1b0*/  UISETP.NE.AND UP0, UPT, UR4, 0x2, UPT ;  /* 0x000000020400788c */ /* 0x000fc8000bf05270 */
[----:B------:R-:W-:Y:S02]  /*a1c0*/  USEL UR6, URZ, 0x1, UP0 ;  /* 0x000000013f067887 */ /* 0x000fe40008000000 */
[----:B------:R-:W-:-:S04]  /*a1d0*/  USEL UR4, UR4, URZ, UP0 ;  /* 0x0000003f04047287 */ /* 0x000fc80008000000 */
[----:B------:R-:W-:Y:S01]  /*a1e0*/  LOP3.LUT R3, R15, UR6, RZ, 0x3c, !PT ;  /* 0x000000060f037c12 */ /* 0x000fe2000f8e3cff */
[----:B------:R-:W-:Y:S07]  /*a1f0*/  @!P0 BRA `(.L_x_1031) ;  /* 0x0000000000048947 */ /* 0x000fee0003800000 */
[----:B------:R-:W-:Y:S01]  /*a200*/  BPT.TRAP 0x1 ;  /* 0x000000040000795c */ /* 0x000fe20000300000 */
.L_x_1031:
[----:B------:R-:W-:Y:S01]  /*a210*/  ULEA UR59, UR4, UR58, 0x3 ;  /* 0x0000003a043b7291 */ /* 0x000fe2000f8e183f */
[----:B------:R-:W-:-:S08]  /*a220*/  SHF.L.U32 R11, R3, 0x1f, RZ ;  /* 0x0000001f030b7819 */ /* 0x000fd000000006ff */
[----:B------:R0:W1:Y:S01]  /*a230*/  SYNCS.PHASECHK.TRANS64.TRYWAIT P1, [UR59+0x2a830], R11 ;  /* 0x02a8300bff0075a7 */ /* 0x000062000802017b */
[----:B------:R-:W-:Y:S05]  /*a240*/  @!P0 BRA `(.L_x_1032) ;  /* 0x0000000000048947 */ /* 0x000fea0003800000 */
[----:B------:R-:W-:Y:S01]  /*a250*/  BPT.TRAP 0x1 ;  /* 0x000000040000795c */ /* 0x000fe20000300000 */
.L_x_1032:
[----:B-1----:R-:W-:Y:S05]  /*a260*/  @P1 BRA `(.L_x_1033) ;  /* 0x0000000000081947 */ /* 0x002fea0003800000 */
[----:B------:R-:W1:Y:S02]  /*a270*/  SYNCS.PHASECHK.TRANS64.TRYWAIT P1, [UR59+0x2a830], R11 ;  /* 0x02a8300bff0075a7 */ /* 0x000e64000802017b */
[----:B-1----:R-:W-:Y:S05]  /*a280*/  @!P1 BRA `(.L_x_1034) ;  /* 0x0000009800009947 */ /* 0x002fea0003800000 */
.L_x_1033:
        /* <DEDUP_REMOVED lines=129> */
.L_x_1035:
[----:B------:R-:W-:Y:S01]  /*aaa0*/  ULEA UR10, UR7, UR58, 0x3 ;  /* 0x0000003a070a7291 */ /* 0x000fe2000f8e183f */
[----:B------:R-:W-:-:S08]  /*aab0*/  SHF.L.U32 R0, R15, 0x1f, RZ ;  /* 0x0000001f0f007819 */ /* 0x000fd000000006ff */
[----:B------:R2:W3:Y:S01]  /*aac0*/  SYNCS.PHASECHK.TRANS64.TRYWAIT P1, [UR10+0x2a850], R0 ;  /* 0x02a85000ff0075a7 */ /* 0x0004e2000802014a */
[----:B------:R-:W-:Y:S05]  /*aad0*/  @!P0 BRA `(.L_x_1036) ;  /* 0x0000000000048947 */ /* 0x000fea0003800000 */
[----:B------:R-:W-:Y:S01]  /*aae0*/  BPT.TRAP 0x1 ;  /* 0x000000040000795c */ /* 0x000fe20000300000 */
.L_x_1036:
[----:B---3--:R-:W-:Y:S05]  /*aaf0*/  @P1 BRA `(.L_x_1037) ;  /* 0x0000000000081947 */ /* 0x008fea0003800000 */
[----:B------:R-:W3:Y:S02]  /*ab00*/  SYNCS.PHASECHK.TRANS64.TRYWAIT P1, [UR10+0x2a850], R0 ;  /* 0x02a85000ff0075a7 */ /* 0x000ee4000802014a */
[----:B---3--:R-:W-:Y:S05]  /*ab10*/  @!P1 BRA `(.L_x_1038) ;  /* 0x0000008c00f49947 */ /* 0x008fea0003800000 */
.L_x_1037:
[----:B------:R-:W-:Y:S01]  /*ab20*/  UIADD3 UR6, UR58, 0x400, URZ ;  /* 0x000004003a067890 */ /* 0x000fe2000fffe03f */
[----:B------:R-:W-:-:S03]  /*ab30*/  WARPGROUP.ARRIVE ;  /* 0x00000000000079c5 */ /* 0x000fc60000000000 */
[----:B------:R-:W-:-:S04]  /*ab40*/  USHF.R.U32.HI UR6, URZ, 0x4, UR6 ;  /* 0x000000043f067899 */ /* 0x000fc80008011606 */
[----:B------:R-:W-:-:S04]  /*ab50*/  ULOP3.LUT UR6, UR6, 0x3fff, URZ, 0xc0, !UPT ;  /* 0x00003fff06067892 */ /* 0x000fc8000f8ec03f */
[----:B------:R-:W-:-:S04]  /*ab60*/  ULOP3.LUT UR6, UR6, 0x3000000, URZ, 0xfc, !UPT ;  /* 0x0300000006067892 */ /* 0x000fc8000f8efc3f */
[----:B------:R-:W-:-:S03]  /*ab70*/  UIMAD UR11, UR7, 0x600, UR6 ;  /* 0x00000600070b78a4 */ /* 0x000fc6000f8e0206 */
[----:B------:R-:W-:-:S04]  /*ab80*/  UMOV UR7, 0x40000040 ;  /* 0x4000004000077882 */ /* 0x000fc80000000000 */
        /* <DEDUP_REMOVED lines=30> */
.L_x_1039:
[----:B------:R-:W-:Y:S01]  /*ad70*/  ISETP.NE.AND P2, PT, R23, 0x1, PT ;  /* 0x000000011700780c */ /* 0x000fe20003f45270 */
[----:B------:R-:W-:Y:S01]  /*ad80*/  FMUL.FTZ R164, R93, UR5 ;  /* 0x000000055da47c20 */ /* 0x000fe20008410000 */
[----:B------:R-:W-:Y:S01]  /*ad90*/  FMUL.FTZ R139, R92, UR5 ;  /* 0x000000055c8b7c20 */ /* 0x000fe20008410000 */
[----:B------:R-:W3:Y:S01]  /*ada0*/  S2UR UR7, SR_CgaCtaId ;  /* 0x00000000000779c3 */ /* 0x000ee20000008800 */
[----:B------:R-:W-:Y:S01]  /*adb0*/  FMUL.FTZ R158, R105, UR5 ;  /* 0x00000005699e7c20 */ /* 0x000fe20008410000 */
[----:B------:R-:W-:Y:S02]  /*adc0*/  IMAD.MOV.U32 R105, RZ, RZ, R8 ;  /* 0x000000ffff697224 */ /* 0x000fe400078e0008 */
[----:B0-2---:R-:W-:Y:S01]  /*add0*/  FMUL.FTZ R0, R90, UR5 ;  /* 0x000000055a007c20 */ /* 0x005fe20008410000 */
[----:B------:R-:W-:Y:S01]  /*ade0*/  FMUL.FTZ R138, R114, UR5 ;  /* 0x00000005728a7c20 */ /* 0x000fe20008410000 */
[----:B------:R-:W-:Y:S01]  /*adf0*/  FMUL.FTZ R90, R103, UR5 ;  /* 0x00000005675a7c20 */ /* 0x000fe20008410000 */
[----:B------:R-:W-:Y:S01]  /*ae00*/  FMUL.FTZ R103, R111, UR5 ;  /* 0x000000056f677c20 */ /* 0x000fe20008410000 */
[----:B------:R-:W-:-:S02]  /*ae10*/  IMAD R111, R20, -0x60, RZ ;  /* 0xffffffa0146f7824 */ /* 0x000fc400078e02ff */
[----:B-1----:R-:W-:Y:S01]  /*ae20*/  FMUL.FTZ R11, R88, UR5 ;  /* 0x00000005580b7c20 */ /* 0x002fe20008410000 */
[----:B------:R-:W-:Y:S01]  /*ae30*/  FMUL.FTZ R137, R89, UR5 ;  /* 0x0000000559897c20 */ /* 0x000fe20008410000 */
[----:B------:R-:W0:Y:S01]  /*ae40*/  @P2 LDC R93, c[0x0][0x44c] ;  /* 0x00011300ff5d2b82 */ /* 0x000e220000000800 */
[----:B------:R-:W-:Y:S01]  /*ae50*/  FMUL.FTZ R2, R91, UR5 ;  /* 0x000000055b027c20 */ /* 0x000fe20008410000 */
[----:B------:R-:W-:Y:S01]  /*ae60*/  FMUL.FTZ R12, R94, UR5 ;  /* 0x000000055e0c7c20 */ /* 0x000fe20008410000 */
[----:B------:R-:W-:Y:S01]  /*ae70*/  FMUL.FTZ R88, R99, UR5 ;  /* 0x0000000563587c20 */ /* 0x000fe20008410000 */
[----:B------:R-:W-:Y:S01]  /*ae80*/  FMUL.FTZ R168, R101, UR5 ;  /* 0x0000000565a87c20 */ /* 0x000fe20008410000 */
[----:B------:R-:W-:Y:S01]  /*ae90*/  R2UR UR6, R10 ;  /* 0x000000000a0672ca */ /* 0x000fe200000e0000 */
[----:B------:R-:W-:Y:S01]  /*aea0*/  FMUL.FTZ R15, R95, UR5 ;  /* 0x000000055f0f7c20 */ /* 0x000fe20008410000 */
[----:B------:R-:W-:Y:S01]  /*aeb0*/  FMUL.FTZ R172, R96, UR5 ;  /* 0x0000000560ac7c20 */ /* 0x000fe20008410000 */
[----:B------:R-:W1:Y:S01]  /*aec0*/  @P2 LDC R92, c[0x0][0x450] ;  /* 0x00011400ff5c2b82 */ /* 0x000e620000000800 */
        /* <DEDUP_REMOVED lines=15> */
[----:B0-----:R-:W-:-:S04]  /*afc0*/  @P2 IMAD.HI.U32 R93, R8, R93, RZ ;  /* 0x0000005d085d2227 */ /* 0x001fc800078e00ff */
[----:B------:R-:W-:Y:S01]  /*afd0*/  FMUL.FTZ R146, R122, UR5 ;  /* 0x000000057a927c20 */ /* 0x000fe20008410000 */
[----:B------:R-:W-:Y:S01]  /*afe0*/  FMUL.FTZ R148, R123, UR5 ;  /* 0x000000057b947c20 */ /* 0x000fe20008410000 */
[----:B------:R-:W-:Y:S01]  /*aff0*/  FMUL.FTZ R152, R126, UR5 ;  /* 0x000000057e987c20 */ /* 0x000fe20008410000 */
[----:B------:R-:W-:Y:S01]  /*b000*/  FMUL.FTZ R154, R127, UR5 ;  /* 0x000000057f9a7c20 */ /* 0x000fe20008410000 */
[----:B------:R-:W-:Y:S01]  /*b010*/  FMUL.FTZ R129, R129, UR5 ;  /* 0x0000000581817c20 */ /* 0x000fe20008410000 */
[----:B------:R-:W-:Y:S01]  /*b020*/  FMUL.FTZ R156, R130, UR5 ;  /* 0x00000005829c7c20 */ /* 0x000fe20008410000 */
[----:B------:R-:W-:Y:S01]  /*b030*/  FMUL.FTZ R91, R131, UR5 ;  /* 0x00000005835b7c20 */ /* 0x000fe20008410000 */
[----:B-1----:R-:W-:Y:S01]  /*b040*/  @P2 SHF.R.U32.HI R105, RZ, R92, R93 ;  /* 0x0000005cff692219 */ /* 0x002fe2000001165d */
[----:B------:R-:W-:Y:S01]  /*b050*/  FMUL.FTZ R132, R132, UR5 ;  /* 0x0000000584847c20 */ /* 0x000fe20008410000 */
[----:B------:R-:W-:Y:S01]  /*b060*/  FMUL.FTZ R133, R133, UR5 ;  /* 0x0000000585857c20 */ /* 0x000fe20008410000 */
[----:B------:R-:W-:Y:S01]  /*b070*/  FMUL.FTZ R92, R134, UR5 ;  /* 0x00000005865c7c20 */ /* 0x000fe20008410000 */
[----:B------:R-:W-:Y:S01]  /*b080*/  VIADD R94, R111, 0x1 ;  /* 0x000000016f5e7836 */ /* 0x000fe20000000000 */
[----:B------:R-:W0:Y:S01]  /*b090*/  SHFL.IDX PT, R114, R105, RZ, 0x1c1f ;  /* 0x001c1fff69727589 */ /* 0x000e2200000e0000 */
[----:B------:R-:W-:Y:S01]  /*b0a0*/  FMUL.FTZ R93, R135, UR5 ;  /* 0x00000005875d7c20 */ /* 0x000fe20008410000 */
[----:B------:R-:W-:Y:S01]  /*b0b0*/  FMUL.FTZ R116, R116, UR5 ;  /* 0x0000000574747c20 */ /* 0x000fe20008410000 */
[----:B------:R-:W-:Y:S01]  /*b0c0*/  FMUL.FTZ R120, R120, UR5 ;  /* 0x0000000578787c20 */ /* 0x000fe20008410000 */
[----:B------:R-:W-:Y:S01]  /*b0d0*/  FMUL.FTZ R121, R121, UR5 ;  /* 0x0000000579797c20 */ /* 0x000fe20008410000 */
[----:B------:R-:W-:Y:S01]  /*b0e0*/  FMUL.FTZ R124, R124, UR5 ;  /* 0x000000057c7c7c20 */ /* 0x000fe20008410000 */
[----:B------:R-:W-:Y:S01]  /*b0f0*/  FMUL.FTZ R125, R125, UR5 ;  /* 0x000000057d7d7c20 */ /* 0x000fe20008410000 */
[----:B------:R-:W-:Y:S01]  /*b100*/  FMUL.FTZ R128, R128, UR5 ;  /* 0x0000000580807c20 */ /* 0x000fe20008410000 */
[----:B------:R-:W-:Y:S01]  /*b110*/  UIADD3 UR59, UR59, 0x2a840, URZ ;  /* 0x0002a8403b3b7890 */ /* 0x000fe2000fffe03f */
[----:B------:R-:W-:Y:S01]  /*b120*/  LOP3.LUT P1, RZ, R18, 0x80000, RZ, 0xc0, !PT ;  /* 0x0008000012ff7812 */ /* 0x000fe2000782c0ff */
[----:B------:R-:W-:Y:S01]  /*b130*/  IMAD R95, R9, -0x2, R94 ;  /* 0xfffffffe095f7824 */ /* 0x000fe200078e025e */
[----:B------:R-:W1:Y:S01]  /*b140*/  MUFU.TANH R11, R11 ;  /* 0x0000000b000b7308 */ /* 0x000e620000002400 */
[----:B---3--:R-:W-:Y:S01]  /*b150*/  UPRMT UR59, UR7, 0x654, UR59 ;  /* 0x00000654073b7896 */ /* 0x008fe2000800003b */
[----:B------:R-:W-:Y:S01]  /*b160*/  FMUL.FTZ R117, R117, UR5 ;  /* 0x0000000575757c20 */ /* 0x000fe20008410000 */
[----:B------:R-:W-:Y:S01]  /*b170*/  ULDC UR11, c[0x0][0x288] ;  /* 0x0000a200000b7ab9 */ /* 0x000fe20000000800 */
[----:B------:R-:W-:Y:S01]  /*b180*/  ULDC UR7, c[0x0][0x9e0] ;  /* 0x0002780000077ab9 */ /* 0x000fe20000000800 */
[C---:B------:R-:W-:Y:S01]  /*b190*/  IADD3 R94, R95.reuse, -UR11, R22 ;  /* 0x8000000b5f5e7c10 */ /* 0x040fe2000fffe016 */
[----:B------:R-:W-:-:S02]  /*b1a0*/  VIADD R122, R95, 0xffffffff ;  /* 0xffffffff5f7a7836 */ /* 0x000fc40000000000 */
[----:B------:R-:W2:Y:S02]  /*b1b0*/  MUFU.TANH R137, R137 ;  /* 0x0000008900897308 */ /* 0x000ea40000002400 */
[C---:B------:R-:W-:Y:S01]  /*b1c0*/  VIADD R115, R94.reuse, UR7 ;  /* 0x000000075e737c36 */ /* 0x040fe20008000000 */
[----:B------:R-:W-:Y:S03]  /*b1d0*/  SYNCS.ARRIVE.TRANS64.RED.A1T0 RZ, [UR59], RZ ;  /* 0x000000ffffff79a7 */ /* 0x000fe6000810043b */
[----:B0-----:R-:W-:Y:S02]  /*b1e0*/  IMAD.IADD R95, R115, 0x1, R114 ;  /* 0x00000001735f7824 */ /* 0x001fe400078e0272 */
[----:B------:R-:W0:Y:S08]  /*b1f0*/  MUFU.TANH R0, R0 ;  /* 0x0000000000007308 */ /* 0x000e300000002400 */
[----:B------:R-:W3:Y:S08]  /*b200*/  MUFU.TANH R2, R2 ;  /* 0x0000000200027308 */ /* 0x000ef00000002400 */
[----:B------:R-:W4:Y:S08]  /*b210*/  MUFU.TANH R139, R139 ;  /* 0x0000008b008b7308 */ /* 0x000f300000002400 */
        /* <DEDUP_REMOVED lines=42> */
[----:B------:R5:W0:Y:S02]  /*b4c0*/  MUFU.TANH R110, R117 ;  /* 0x00000075006e7308 */ /* 0x000a240000002400 */
[----:B-----5:R-:W-:-:S05]  /*b4d0*/  IADD3 R117, R94, UR6, RZ ;  /* 0x000000065e757c10 */ /* 0x020fca000fffe0ff */
[----:B------:R-:W-:Y:S01]  /*b4e0*/  IMAD.IADD R97, R117, 0x1, R114 ;  /* 0x0000000175617824 */ /* 0x000fe200078e0272 */
[----:B-1234-:R-:W-:Y:S06]  /*b4f0*/  @!P1 BRA `(.L_x_1040) ;  /* 0x0000000000609947 */ /* 0x01efec0003800000 */
[----:B------:R-:W-:Y:S01]  /*b500*/  ULDC UR7, c[0x0][0x2f0] ;  /* 0x0000bc0000077ab9 */ /* 0x000fe20000000800 */
[----:B------:R-:W-:Y:S01]  /*b510*/  ULDC UR6, c[0x0][0x288] ;  /* 0x0000a20000067ab9 */ /* 0x000fe20000000800 */
        /* <DEDUP_REMOVED lines=8> */
[----:B------:R-:W1:Y:S02]  /*b5a0*/  @P1 LDC.64 R118, c[0x0][0x9e8] ;  /* 0x00027a00ff761b82 */ /* 0x000e640000000a00 */
[----:B-1----:R-:W-:-:S05]  /*b5b0*/  @P1 IMAD.HI.U32 R94, R107, R118, RZ ;  /* 0x000000766b5e1227 */ /* 0x002fca00078e00ff */
[----:B------:R-:W-:-:S04]  /*b5c0*/  @P1 SHF.R.U32.HI R107, RZ, R119, R94 ;  /* 0x00000077ff6b1219 */ /* 0x000fc8000001165e */
[----:B------:R-:W-:Y:S01]  /*b5d0*/  LOP3.LUT R107, RZ, R107, RZ, 0x33, !PT ;  /* 0x0000006bff6b7212 */ /* 0x000fe200078e33ff */
[----:B------:R-:W-:Y:S06]  /*b5e0*/  BRA `(.L_x_1043) ;  /* 0x0000000000147947 */ /* 0x000fec0003800000 */
.L_x_1042:
[----:B------:R-:W-:-:S05]  /*b5f0*/  IMAD.U32 R114, RZ, RZ, UR61 ;  /* 0x0000003dff727e24 */ /* 0x000fca000f8e00ff */
[----:B------:R-:W-:-:S13]  /*b600*/  ISETP.NE.AND P1, PT, R114, 0x1, PT ;  /* 0x000000017200780c */ /* 0x000fda0003f25270 */
[----:B------:R-:W1:Y:S02]  /*b610*/  @P1 LDC.64 R118, c[0x0][0x9e8] ;  /* 0x00027a00ff761b82 */ /* 0x000e640000000a00 */
[----:B-1----:R-:W-:-:S05]  /*b620*/  @P1 IMAD.HI.U32 R94, R107, R118, RZ ;  /* 0x000000766b5e1227 */ /* 0x002fca00078e00ff */
[----:B------:R-:W-:-:S07]  /*b630*/  @P1 SHF.R.U32.HI R107, RZ, R119, R94 ;  /* 0x00000077ff6b1219 */ /* 0x000fce000001165e */
.L_x_1043:
[----:B------:R-:W-:Y:S05]  /*b640*/  BSYNC B0 ;  /* 0x0000000000007941 */ /* 0x000fea0003800000 */
.L_x_1041:
[----:B------:R-:W-:-:S05]  /*b650*/  IMAD R94, R107, R114, R122 ;  /* 0x000000726b5e7224 */ /* 0x000fca00078e027a */
[----:B------:R-:W-:Y:S02]  /*b660*/  VIADDMNMX R95, R94, R114, R95, PT ;  /* 0x000000725e5f7246 */ /* 0x000fe4000380015f */
[----:B------:R-:W-:-:S07]  /*b670*/  VIMNMX R97, R97, R94, !PT ;  /* 0x0000005e61617248 */ /* 0x000fce0007fe0100 */
.L_x_1040:
        /* <DEDUP_REMOVED lines=13> */
[----:B0-----:R-:W-:Y:S02]  /*b750*/  FSEL R164, R164, -INF , !P3 ;  /* 0xff800000a4a47808 */ /* 0x001fe40005800000 */
        /* <DEDUP_REMOVED lines=100> */
[----:B-1----:R-:W-:-:S03]  /*bda0*/  IMAD.IADD R97, R117, 0x1, R118 ;  /* 0x0000000175617824 */ /* 0x002fc600078e0276 */
[----:B------:R-:W-:Y:S01]  /*bdb0*/  ISETP.LT.OR P6, PT, R95, 0x5a, P6 ;  /* 0x0000005a5f00780c */ /* 0x000fe200037c1670 */
[----:B------:R-:W-:-:S03]  /*bdc0*/  IMAD.IADD R95, R115, 0x1, R118 ;  /* 0x00000001735f7824 */ /* 0x000fc600078e0276 */
[----:B------:R-:W-:Y:S02]  /*bdd0*/  FSEL R98, R133, -INF , !P6 ;  /* 0xff80000085627808 */ /* 0x000fe40007000000 */
[----:B------:R-:W-:-:S13]  /*bde0*/  LOP3.LUT P6, RZ, R18, 0x80000, RZ, 0xc0, !PT ;  /* 0x0008000012ff7812 */ /* 0x000fda00078cc0ff */
[----:B------:R-:W-:Y:S05]  /*bdf0*/  @!P6 BRA `(.L_x_1044) ;  /* 0x000000000060e947 */ /* 0x000fea0003800000 */
        /* <DEDUP_REMOVED lines=15> */
.L_x_1046:
[----:B------:R-:W-:-:S05]  /*bef0*/  IMAD.U32 R105, RZ, RZ, UR61 ;  /* 0x0000003dff697e24 */ /* 0x000fca000f8e00ff */
[----:B------:R-:W-:-:S13]  /*bf00*/  ISETP.NE.AND P6, PT, R105, 0x1, PT ;  /* 0x000000016900780c */ /* 0x000fda0003fc5270 */
[----:B------:R-:W0:Y:S02]  /*bf10*/  @P6 LDC.64 R118, c[0x0][0x9e8] ;  /* 0x00027a00ff766b82 */ /* 0x000e240000000a00 */
[----:B0-----:R-:W-:-:S05]  /*bf20*/  @P6 IMAD.HI.U32 R118, R11, R118, RZ ;  /* 0x000000760b766227 */ /* 0x001fca00078e00ff */
[----:B------:R-:W-:-:S07]  /*bf30*/  @P6 SHF.R.U32.HI R11, RZ, R119, R118 ;  /* 0x00000077ff0b6219 */ /* 0x000fce0000011676 */
.L_x_1047:
[----:B------:R-:W-:Y:S05]  /*bf40*/  BSYNC B0 ;  /* 0x0000000000007941 */ /* 0x000fea0003800000 */
.L_x_1045:
[----:B------:R-:W-:-:S05]  /*bf50*/  IMAD R118, R11, R105, R122 ;  /* 0x000000690b767224 */ /* 0x000fca00078e027a */
[----:B------:R-:W-:Y:S02]  /*bf60*/  VIADDMNMX R95, R118, R105, R95, PT ;  /* 0x00000069765f7246 */ /* 0x000fe4000380015f */
[----:B------:R-:W-:-:S07]  /*bf70*/  VIMNMX R97, R97, R118, !PT ;  /* 0x0000007661617248 */ /* 0x000fce0007fe0100 */
.L_x_1044:
        /* <DEDUP_REMOVED lines=34> */
[----:B------:R-:W-:Y:S02]  /*c1a0*/  ISETP.NE.AND P2, PT, R130, RZ, PT ;  /* 0x000000ff8200720c */ /* 0x000fe40003f45270 */
        /* <DEDUP_REMOVED lines=35> */
[----:B------:R-:W-:Y:S01]  /*c3e0*/  FSEL R138, R138, -INF , !P1 ;  /* 0xff8000008a8a7808 */ /* 0x000fe20004800000 */
[----:B------:R-:W0:Y:S01]  /*c3f0*/  LDC R11, c[0x0][0x988] ;  /* 0x00026200ff0b7b82 */ /* 0x000e220000000800 */
[----:B------:R-:W-:Y:S01]  /*c400*/  ISETP.NE.AND P1, PT, R137, RZ, PT ;  /* 0x000000ff8900720c */ /* 0x000fe20003f25270 */
[----:B------:R-:W1:Y:S01]  /*c410*/  SHFL.BFLY PT, R12, R15, 0x2, 0x1f ;  /* 0x0c401f000f0c7f89 */ /* 0x000e6200000e0000 */
[----:B------:R-:W-:-:S02]  /*c420*/  ISETP.NE.AND P6, PT, R145, RZ, PT ;  /* 0x000000ff9100720c */ /* 0x000fc40003fc5270 */
[C---:B------:R-:W-:Y:S02]  /*c430*/  ISETP.GT.AND P1, PT, R97.reuse, 0x31, !P1 ;  /* 0x000000316100780c */ /* 0x040fe40004f24270 */
[----:B------:R-:W-:Y:S02]  /*c440*/  ISETP.GT.AND P3, PT, R97, 0x50, !P3 ;  /* 0x000000506100780c */ /* 0x000fe40005f64270 */
[C---:B------:R-:W-:Y:S02]  /*c450*/  ISETP.LT.OR P1, PT, R95.reuse, 0x32, P1 ;  /* 0x000000325f00780c */ /* 0x040fe40000f21670 */
[----:B------:R-:W-:Y:S02]  /*c460*/  ISETP.LT.OR P3, PT, R95, 0x51, P3 ;  /* 0x000000515f00780c */ /* 0x000fe40001f61670 */
[----:B------:R-:W-:Y:S02]  /*c470*/  FSEL R140, R140, -INF , !P1 ;  /* 0xff8000008c8c7808 */ /* 0x000fe40004800000 */
[----:B------:R-:W-:-:S02]  /*c480*/  ISETP.NE.AND P1, PT, R113, RZ, PT ;  /* 0x000000ff7100720c */ /* 0x000fc40003f25270 */
[C---:B------:R-:W-:Y:S02]  /*c490*/  ISETP.GT.AND P4, PT, R97.reuse, 0x51, !P4 ;  /* 0x000000516100780c */ /* 0x040fe40006784270 */
[----:B------:R-:W-:Y:S02]  /*c4a0*/  ISETP.GT.AND P1, PT, R97, 0x38, !P1 ;  /* 0x000000386100780c */ /* 0x000fe40004f24270 */
[----:B------:R-:W-:Y:S02]  /*c4b0*/  FSEL R156, R156, -INF , !P3 ;  /* 0xff8000009c9c7808 */ /* 0x000fe40005800000 */
[----:B------:R-:W-:Y:S02]  /*c4c0*/  ISETP.LT.OR P1, PT, R95, 0x39, P1 ;  /* 0x000000395f00780c */ /* 0x000fe40000f21670 */
[----:B------:R-:W-:Y:S02]  /*c4d0*/  ISETP.GT.AND P5, PT, R97, 0x58, !P5 ;  /* 0x000000586100780c */ /* 0x000fe40006fa4270 */
[----:B------:R-:W-:-:S02]  /*c4e0*/  FSEL R142, R142, -INF , !P1 ;  /* 0xff8000008e8e7808 */ /* 0x000fc40004800000 */
[----:B------:R-:W-:Y:S02]  /*c4f0*/  ISETP.NE.AND P1, PT, R139, RZ, PT ;  /* 0x000000ff8b00720c */ /* 0x000fe40003f25270 */
[----:B-1----:R-:W-:Y:S02]  /*c500*/  FMNMX.FTZ R21, R15, R12, !PT ;  /* 0x0000000c0f157209 */ /* 0x002fe40007810000 */
[----:B------:R-:W-:Y:S02]  /*c510*/  ISETP.GT.AND P1, PT, R97, 0x39, !P1 ;  /* 0x000000396100780c */ /* 0x000fe40004f24270 */
[C---:B------:R-:W-:Y:S01]  /*c520*/  ISETP.LT.OR P4, PT, R95.reuse, 0x52, P4 ;  /* 0x000000525f00780c */ /* 0x040fe20002781670 */
[----:B------:R-:W1:Y:S01]  /*c530*/  SHFL.BFLY PT, R12, R21, 0x1, 0x1f ;  /* 0x0c201f00150c7f89 */ /* 0x000e6200000e0000 */
[C---:B------:R-:W-:Y:S02]  /*c540*/  ISETP.LT.OR P1, PT, R95.reuse, 0x3a, P1 ;  /* 0x0000003a5f00780c */ /* 0x040fe40000f21670 */
[----:B------:R-:W-:-:S02]  /*c550*/  ISETP.LT.OR P5, PT, R95, 0x59, P5 ;  /* 0x000000595f00780c */ /* 0x000fc40002fa1670 */
[----:B------:R-:W-:Y:S02]  /*c560*/  FSEL R144, R144, -INF , !P1 ;  /* 0xff80000090907808 */ /* 0x000fe40004800000 */
[----:B------:R-:W-:-:S04]  /*c570*/  ISETP.NE.AND P1, PT, R141, RZ, PT ;  /* 0x000000ff8d00720c */ /* 0x000fc80003f25270 */
[----:B------:R-:W-:-:S04]  /*c580*/  ISETP.GT.AND P1, PT, R97, 0x40, !P1 ;  /* 0x000000406100780c */ /* 0x000fc80004f24270 */
[----:B------:R-:W-:-:S04]  /*c590*/  ISETP.LT.OR P1, PT, R95, 0x41, P1 ;  /* 0x000000415f00780c */ /* 0x000fc80000f21670 */
[----:B------:R-:W-:Y:S02]  /*c5a0*/  FSEL R146, R146, -INF , !P1 ;  /* 0xff80000092927808 */ /* 0x000fe40004800000 */
[----:B------:R-:W-:Y:S02]  /*c5b0*/  ISETP.NE.AND P1, PT, R143, RZ, PT ;  /* 0x000000ff8f00720c */ /* 0x000fe40003f25270 */
[----:B-1----:R-:W-:Y:S02]  /*c5c0*/  FMNMX.FTZ R12, R21, R12, !PT ;  /* 0x0000000c150c7209 */ /* 0x002fe40007810000 */
        /* <DEDUP_REMOVED lines=40> */
[-C--:B------:R-:W-:Y:S01]  /*c850*/  FMUL.FTZ R96, R96, R11.reuse ;  /* 0x0000000b60607220 */ /* 0x080fe20000410000 */
[----:B------:R-:W-:Y:S01]  /*c860*/  MUFU.EX2 R162, R162 ;  /* 0x000000a200a27308 */ /* 0x000fe20000000800 */
[--C-:B------:R-:W-:Y:S01]  /*c870*/  FFMA.FTZ R166, R166, R11, -R111.reuse ;  /* 0x0000000ba6a67223 */ /* 0x100fe2000001086f */
[----:B------:R-:W-:Y:S01]  /*c880*/  FMNMX.FTZ R89, R90, R89, !PT ;  /* 0x000000595a597209 */ /* 0x000fe20007810000 */
[-CC-:B------:R-:W-:Y:S01]  /*c890*/  FFMA.FTZ R168, R168, R11.reuse, -R111.reuse ;  /* 0x0000000ba8a87223 */ /* 0x180fe2000001086f */
[-CC-:B------:R-:W-:Y:S01]  /*c8a0*/  FFMA.FTZ R150, R150, R11.reuse, -R111.reuse ;  /* 0x0000000b96967223 */ /* 0x180fe2000001086f */
[--C-:B------:R-:W-:Y:S01]  /*c8b0*/  FFMA.FTZ R91, R120, R11, -R111.reuse ;  /* 0x0000000b785b7223 */ /* 0x100fe2000001086f */
[----:B------:R-:W-:Y:S01]  /*c8c0*/  FMNMX.FTZ R89, R130, R89, !PT ;  /* 0x0000005982597209 */ /* 0x000fe20007810000 */
[-CC-:B------:R-:W-:Y:S01]  /*c8d0*/  FFMA.FTZ R95, R112, R11.reuse, -R111.reuse ;  /* 0x0000000b705f7223 */ /* 0x180fe2000001086f */
        /* <DEDUP_REMOVED lines=8> */
[----:B------:R0:W-:Y:S01]  /*c960*/  MUFU.EX2 R89, R172 ;  /* 0x000000ac00597308 */ /* 0x0001e20000000800 */
[----:B------:R-:W-:Y:S01]  /*c970*/  FFMA.FTZ R94, R94, R11, -R111 ;  /* 0x0000000b5e5e7223 */ /* 0x000fe2000001086f */
[----:B------:R-:W-:-:S04]  /*c980*/  FMNMX.FTZ R99, R134, R99, !PT ;  /* 0x0000006386637209 */ /* 0x000fc80007810000 */
[----:B------:R-:W-:Y:S02]  /*c990*/  FMNMX.FTZ R99, R138, R99, !PT ;  /* 0x000000638a637209 */ /* 0x000fe40007810000 */
[----:B------:R-:W-:Y:S01]  /*c9a0*/  MUFU.EX2 R164, R164 ;  /* 0x000000a400a47308 */ /* 0x000fe20000000800 */
[----:B0-----:R-:W-:Y:S01]  /*c9b0*/  FSEL R172, R93, -INF , !P2 ;  /* 0xff8000005dac7808 */ /* 0x001fe20005000000 */
[----:B------:R-:W-:Y:S01]  /*c9c0*/  FFMA.FTZ R93, R114, R11, -R111 ;  /* 0x0000000b725d7223 */ /* 0x000fe2000001086f */
[----:B------:R-:W-:-:S04]  /*c9d0*/  FMNMX.FTZ R101, R140, R99, !PT ;  /* 0x000000638c657209 */ /* 0x000fc80007810000 */
[----:B------:R-:W-:Y:S01]  /*c9e0*/  FMNMX.FTZ R101, R142, R101, !PT ;  /* 0x000000658e657209 */ /* 0x000fe20007810000 */
[----:B------:R0:W-:Y:S03]  /*c9f0*/  MUFU.EX2 R99, R170 ;  /* 0x000000aa00637308 */ /* 0x0001e60000000800 */
[----:B------:R-:W-:-:S04]  /*ca00*/  FMNMX.FTZ R101, R144, R101, !PT ;  /* 0x0000006590657209 */ /* 0x000fc80007810000 */
[----:B------:R-:W-:Y:S01]  /*ca10*/  FMNMX.FTZ R101, R146, R101, !PT ;  /* 0x0000006592657209 */ /* 0x000fe20007810000 */
        /* <DEDUP_REMOVED lines=8> */
[----:B------:R-:W-:Y:S03]  /*caa0*/  MUFU.EX2 R168, R168 ;  /* 0x000000a800a87308 */ /* 0x000fe60000000800 */
[----:B------:R-:W-:-:S04]  /*cab0*/  FMNMX.FTZ R103, R158, R103, !PT ;  /* 0x000000679e677209 */ /* 0x000fc80007810000 */
[----:B------:R-:W-:Y:S01]  /*cac0*/  FMNMX.FTZ R103, R170, R103, !PT ;  /* 0x00000067aa677209 */ /* 0x000fe20007810000 */
[----:B------:R-:W-:Y:S03]  /*cad0*/  MUFU.EX2 R160, R160 ;  /* 0x000000a000a07308 */ /* 0x000fe60000000800 */
[----:B------:R-:W-:-:S05]  /*cae0*/  FMNMX.FTZ R103, R172, R103, !PT ;  /* 0x00000067ac677209 */ /* 0x000fca0007810000 */
[----:B0-----:R-:W0:Y:S01]  /*caf0*/  SHFL.BFLY PT, R0, R103, 0x2, 0x1f ;  /* 0x0c401f0067007f89 */ /* 0x001e2200000e0000 */
[----:B------:R-:W-:Y:S08]  /*cb00*/  MUFU.EX2 R150, R150 ;  /* 0x0000009600967308 */ /* 0x000ff00000000800 */
[----:B------:R-:W-:Y:S08]  /*cb10*/  MUFU.EX2 R91, R91 ;  /* 0x0000005b005b7308 */ /* 0x000ff00000000800 */
[----:B------:R-:W-:Y:S01]  /*cb20*/  MUFU.EX2 R92, R92 ;  /* 0x0000005c005c7308 */ /* 0x000fe20000000800 */
[----:B0-----:R-:W-:-:S07]  /*cb30*/  FMNMX.FTZ R0, R103, R0, !PT ;  /* 0x0000000067007209 */ /* 0x001fce0007810000 */
[----:B------:R-:W-:Y:S01]  /*cb40*/  MUFU.EX2 R93, R93 ;  /* 0x0000005d005d7308 */ /* 0x000fe20000000800 */
[----:B------:R-:W-:Y:S01]  /*cb50*/  FFMA.FTZ R103, R104, R11, -R111 ;  /* 0x0000000b68677223 */ /* 0x000fe2000001086f */
[----:B------:R-:W0:Y:S06]  /*cb60*/  SHFL.BFLY PT, R109, R0, 0x1, 0x1f ;  /* 0x0c201f00006d7f89 */ /* 0x000e2c00000e0000 */
[----:B------:R-:W-:Y:S08]  /*cb70*/  MUFU.EX2 R95, R95 ;  /* 0x0000005f005f7308 */ /* 0x000ff00000000800 */
[----:B------:R-:W-:Y:S08]  /*cb80*/  MUFU.EX2 R110, R110 ;  /* 0x0000006e006e7308 */ /* 0x000ff00000000800 */
[----:B------:R-:W-:Y:S01]  /*cb90*/  MUFU.EX2 R97, R97 ;  /* 0x0000006100617308 */ /* 0x000fe20000000800 */
[----:B0-----:R-:W-:-:S04]  /*cba0*/  FMNMX.FTZ R88, R0, R109, !PT ;  /* 0x0000006d00587209 */ /* 0x001fc80007810000 */
[C---:B------:R-:W-:Y:S01]  /*cbb0*/  FSETP.NEU.FTZ.AND P1, PT, R88.reuse, -INF , PT ;  /* 0xff8000005800780b */ /* 0x040fe20003f3d000 */
[----:B------:R-:W-:Y:S02]  /*cbc0*/  FMUL.FTZ R0, R88, R11 ;  /* 0x0000000b58007220 */ /* 0x000fe40000410000 */
[----:B------:R-:W-:Y:S03]  /*cbd0*/  MUFU.EX2 R106, R106 ;  /* 0x0000006a006a7308 */ /* 0x000fe60000000800 */
[----:B------:R-:W-:-:S05]  /*cbe0*/  FSEL R109, R0, RZ, P1 ;  /* 0x000000ff006d7208 */ /* 0x000fca0000800000 */
[----:B------:R-:W0:Y:S01]  /*cbf0*/  MUFU.EX2 R0, R96 ;  /* 0x0000006000007308 */ /* 0x000e220000000800 */
[-CC-:B------:R-:W-:Y:S01]  /*cc00*/  FFMA.FTZ R157, R107, R11.reuse, -R109.reuse ;  /* 0x0000000b6b9d7223 */ /* 0x180fe2000001086d */
[-CC-:B------:R-:W-:Y:S01]  /*cc10*/  FFMA.FTZ R2, R2, R11.reuse, -R109.reuse ;  /* 0x0000000b02027223 */ /* 0x180fe2000001086d */
[----:B------:R-:W-:Y:S01]  /*cc20*/  FSEL R107, R88, RZ, P1 ;  /* 0x000000ff586b7208 */ /* 0x000fe20000800000 */
        /* <DEDUP_REMOVED lines=11> */
[----:B------:R-:W-:Y:S01]  /*cce0*/  FFMA.FTZ R138, R138, R11, -R109 ;  /* 0x0000000b8a8a7223 */ /* 0x000fe2000001086d */
[----:B------:R-:W-:Y:S01]  /*ccf0*/  MUFU.EX2 R157, R157 ;  /* 0x0000009d009d7308 */ /* 0x000fe20000000800 */
[----:B-1----:R-:W-:Y:S01]  /*cd00*/  FADD.FTZ R2, -R107, R14 ;  /* 0x0000000e6b027221 */ /* 0x002fe20000010100 */
[----:B0-----:R-:W-:Y:S01]  /*cd10*/  FFMA.FTZ R7, R0, R7, R15 ;  /* 0x0000000700077223 */ /* 0x001fe2000001000f */
[-CC-:B------:R-:W-:Y:S01]  /*cd20*/  FFMA.FTZ R140, R140, R11.reuse, -R109.reuse ;  /* 0x0000000b8c8c7223 */ /* 0x180fe2000001086d */
[-C--:B------:R-:W-:Y:S01]  /*cd30*/  FFMA.FTZ R142, R142, R11.reuse, -R109 ;  /* 0x0000000b8e8e7223 */ /* 0x080fe2000001086d */
[-C--:B------:R-:W-:Y:S01]  /*cd40*/  FMUL.FTZ R2, R2, R11.reuse ;  /* 0x0000000b02027220 */ /* 0x080fe20000410000 */
[----:B------:R-:W-:Y:S01]  /*cd50*/  FADD.FTZ R14, R162, R7 ;  /* 0x00000007a20e7221 */ /* 0x000fe20000010000 */
[-CC-:B------:R-:W-:Y:S01]  /*cd60*/  FFMA.FTZ R144, R144, R11.reuse, -R109.reuse ;  /* 0x0000000b90907223 */ /* 0x180fe2000001086d */
[----:B------:R-:W-:Y:S01]  /*cd70*/  MUFU.EX2 R159, R118 ;  /* 0x00000076009f7308 */ /* 0x000fe20000000800 */
[-CC-:B------:R-:W-:Y:S01]  /*cd80*/  FFMA.FTZ R146, R146, R11.reuse, -R109.reuse ;  /* 0x0000000b92927223 */ /* 0x180fe2000001086d */
[----:B------:R-:W-:Y:S01]  /*cd90*/  FADD.FTZ R7, R21, R14 ;  /* 0x0000000e15077221 */ /* 0x000fe20000010000 */
[-CC-:B------:R-:W-:Y:S01]  /*cda0*/  FFMA.FTZ R148, R148, R11.reuse, -R109.reuse ;  /* 0x0000000b94947223 */ /* 0x180fe2000001086d */
[-CC-:B------:R-:W-:Y:S01]  /*cdb0*/  FFMA.FTZ R152, R152, R11.reuse, -R109.reuse ;  /* 0x0000000b98987223 */ /* 0x180fe2000001086d */
[-C--:B------:R-:W-:Y:S01]  /*cdc0*/  FFMA.FTZ R154, R154, R11.reuse, -R109 ;  /* 0x0000000b9a9a7223 */ /* 0x080fe2000001086d */
[----:B------:R-:W-:Y:S01]  /*cdd0*/  FADD.FTZ R14, R164, R7 ;  /* 0x00000007a40e7221 */ /* 0x000fe20000010000 */
[-CC-:B------:R-:W-:Y:S01]  /*cde0*/  FFMA.FTZ R156, R156, R11.reuse, -R109.reuse ;  /* 0x0000000b9c9c7223 */ /* 0x180fe2000001086d */
[----:B------:R-:W0:Y:S01]  /*cdf0*/  MUFU.EX2 R2, R2 ;  /* 0x0000000200027308 */ /* 0x000e220000000800 */
[-CC-:B------:R-:W-:Y:S01]  /*ce00*/  FFMA.FTZ R158, R158, R11.reuse, -R109.reuse ;  /* 0x0000000b9e9e7223 */ /* 0x180fe2000001086d */
[----:B------:R-:W-:Y:S01]  /*ce10*/  FADD.FTZ R7, R89, R14 ;  /* 0x0000000e59077221 */ /* 0x000fe20000010000 */
[-CC-:B------:R-:W-:Y:S01]  /*ce20*/  FFMA.FTZ R170, R170, R11.reuse, -R109.reuse ;  /* 0x0000000baaaa7223 */ /* 0x180fe2000001086d */
[----:B------:R-:W-:-:S02]  /*ce30*/  FFMA.FTZ R109, R172, R11, -R109 ;  /* 0x0000000bac6d7223 */ /* 0x000fc4000001086d */
[----:B------:R-:W-:Y:S02]  /*ce40*/  FADD.FTZ R14, R166, R7 ;  /* 0x00000007a60e7221 */ /* 0x000fe40000010000 */
[----:B------:R-:W1:Y:S02]  /*ce50*/  MUFU.EX2 R122, R122 ;  /* 0x0000007a007a7308 */ /* 0x000e640000000800 */
[----:B------:R-:W-:-:S04]  /*ce60*/  FADD.FTZ R7, R99, R14 ;  /* 0x0000000e63077221 */ /* 0x000fc80000010000 */
[----:B------:R-:W-:Y:S02]  /*ce70*/  FADD.FTZ R14, R168, R7 ;  /* 0x00000007a80e7221 */ /* 0x000fe40000010000 */
[----:B------:R-:W2:Y:S01]  /*ce80*/  MUFU.EX2 R153, R124 ;  /* 0x0000007c00997308 */ /* 0x000ea20000000800 */
[----:B0-----:R-:W-:Y:S01]  /*ce90*/  FFMA.FTZ R6, R2, R6, R157 ;  /* 0x0000000602067223 */ /* 0x001fe2000001009d */
[----:B------:R-:W-:-:S03]  /*cea0*/  FADD.FTZ R7, R101, R14 ;  /* 0x0000000e65077221 */ /* 0x000fc60000010000 */
[----:B------:R-:W-:Y:S01]  /*ceb0*/  FADD.FTZ R6, R98, R6 ;  /* 0x0000000662067221 */ /* 0x000fe20000010000 */
[----:B------:R-:W-:Y:S02]  /*cec0*/  FADD.FTZ R7, R160, R7 ;  /* 0x00000007a0077221 */ /* 0x000fe40000010000 */
[----:B------:R-:W0:Y:S01]  /*ced0*/  MUFU.EX2 R126, R126 ;  /* 0x0000007e007e7308 */ /* 0x000e220000000800 */
[----:B------:R-:W-:Y:S01]  /*cee0*/  FADD.FTZ R6, R159, R6 ;  /* 0x000000069f067221 */ /* 0x000fe20000010000 */
[----:B------:R-:W-:-:S03]  /*cef0*/  FADD.FTZ R14, R150, R7 ;  /* 0x00000007960e7221 */ /* 0x000fc60000010000 */
[----:B-1----:R-:W-:Y:S01]  /*cf00*/  FADD.FTZ R6, R122, R6 ;  /* 0x000000067a067221 */ /* 0x002fe20000010000 */
        /* <DEDUP_REMOVED lines=54> */
[----:B-1----:R-:W-:Y:S01]  /*d270*/  FADD.FTZ R6, R139, R6 ;  /* 0x000000068b067221 */ /* 0x002fe20000010000 */
[----:B--2---:R-:W-:-:S03]  /*d280*/  FADD.FTZ R7, R13, R14 ;  /* 0x0000000e0d077221 */ /* 0x004fc60000010000 */
[----:B0-----:R-:W-:Y:S01]  /*d290*/  FADD.FTZ R6, R109, R6 ;  /* 0x000000066d067221 */ /* 0x001fe20000010000 */
[----:B------:R-:W-:Y:S06]  /*d2a0*/  @!P0 BRA `(.L_x_1048) ;  /* 0x0000000000048947 */ /* 0x000fec0003800000 */
[----:B------:R-:W-:Y:S01]  /*d2b0*/  BPT.TRAP 0x1 ;  /* 0x000000040000795c */ /* 0x000fe20000300000 */
.L_x_1048:
[----:B------:R-:W0:Y:S01]  /*d2c0*/  S2UR UR6, SR_CgaCtaId ;  /* 0x00000000000679c3 */ /* 0x000e220000008800 */
[----:B------:R-:W-:Y:S01]  /*d2d0*/  UIADD3 UR10, UR10, 0x2a860, URZ ;  /* 0x0002a8600a0a7890 */ /* 0x000fe2000fffe03f */
[----:B------:R-:W-:Y:S01]  /*d2e0*/  ISETP.GT.AND P1, PT, R20, R17, PT ;  /* 0x000000111400720c */ /* 0x000fe20003f24270 */
[----:B------:R-:W-:Y:S01]  /*d2f0*/  UMOV UR7, UR4 ;  /* 0x0000000400077c82 */ /* 0x000fe20008000000 */
[----:B------:R-:W-:Y:S01]  /*d300*/  F2FP.F16.F32.PACK_AB R156, R162, R15 ;  /* 0x0000000fa29c723e */ /* 0x000fe200000000ff */
        /* <DEDUP_REMOVED lines=12> */
[----:B------:R-:W-:Y:S01]  /*d3d0*/  F2FP.F16.F32.PACK_AB R155, R90, R155 ;  /* 0x0000009b5a9b723e */ /* 0x000fe200000000ff */
[----:B0-----:R-:W-:Y:S01]  /*d3e0*/  UPRMT UR10, UR6, 0x654, UR10 ;  /* 0x00000654060a7896 */ /* 0x001fe2000800000a */
[----:B------:R-:W-:-:S02]  /*d3f0*/  F2FP.F16.F32.PACK_AB R148, R160, R101 ;  /* 0x00000065a094723e */ /* 0x000fc400000000ff */
[----:B------:R-:W-:Y:S02]  /*d400*/  F2FP.F16.F32.PACK_AB R149, R132, R149 ;  /* 0x000000958495723e */ /* 0x000fe400000000ff */
[----:B------:R-:W-:Y:S02]  /*d410*/  F2FP.F16.F32.PACK_AB R150, R91, R150 ;  /* 0x000000965b96723e */ /* 0x000fe400000000ff */
[----:B------:R-:W-:Y:S02]  /*d420*/  F2FP.F16.F32.PACK_AB R151, R134, R151 ;  /* 0x000000978697723e */ /* 0x000fe400000000ff */
        /* <DEDUP_REMOVED lines=12> */
.L_x_1030:
        /* <DEDUP_REMOVED lines=67> */
.L_x_1050:
[----:B------:R-:W-:Y:S01]  /*d920*/  ULEA UR5, UR4, UR58, 0x3 ;  /* 0x0000003a04057291 */ /* 0x000fe2000f8e183f */
[----:B------:R-:W-:-:S08]  /*d930*/  SHF.L.U32 R3, R3, 0x1f, RZ ;  /* 0x0000001f03037819 */ /* 0x000fd000000006ff */
[----:B------:R0:W1:Y:S01]  /*d940*/  SYNCS.PHASECHK.TRANS64.TRYWAIT P1, [UR5+0x2a850], R3 ;  /* 0x02a85003ff0075a7 */ /* 0x0000620008020145 */
[----:B------:R-:W-:Y:S05]  /*d950*/  @!P0 BRA `(.L_x_1051) ;  /* 0x0000000000048947 */ /* 0x000fea0003800000 */
[----:B------:R-:W-:Y:S01]  /*d960*/  BPT.TRAP 0x1 ;  /* 0x000000040000795c */ /* 0x000fe20000300000 */
.L_x_1051:
[----:B-1----:R-:W-:Y:S05]  /*d970*/  @P1 BRA `(.L_x_1052) ;  /* 0x0000000000081947 */ /* 0x002fea0003800000 */
[----:B------:R-:W1:Y:S02]  /*d980*/  SYNCS.PHASECHK.TRANS64.TRYWAIT P1, [UR5+0x2a850], R3 ;  /* 0x02a85003ff0075a7 */ /* 0x000e640008020145 */
[----:B-1----:R-:W-:Y:S05]  /*d990*/  @!P1 BRA `(.L_x_1053) ;  /* 0x00000060006c9947 */ /* 0x002fea0003800000 */
.L_x_1052:
[----:B------:R-:W-:Y:S01]  /*d9a0*/  UIADD3 UR58, UR58, 0x400, URZ ;  /* 0x000004003a3a7890 */ /* 0x000fe2000fffe03f */
[----:B------:R-:W-:Y:S01]  /*d9b0*/  WARPGROUP.ARRIVE ;  /* 0x00000000000079c5 */ /* 0x000fe20000000000 */
[----:B------:R-:W-:Y:S01]  /*d9c0*/  UMOV UR7, 0x40000040 ;  /* 0x4000004000077882 */ /* 0x000fe20000000000 */
[----:B-1----:R-:W1:Y:S01]  /*d9d0*/  SHFL.BFLY PT, R0, R7, 0x2, 0x1f ;  /* 0x0c401f0007007f89 */ /* 0x002e6200000e0000 */
[----:B------:R-:W-:Y:S01]  /*d9e0*/  USHF.R.U32.HI UR58, URZ, 0x4, UR58 ;  /* 0x000000043f3a7899 */ /* 0x000fe2000801163a */
[----:B------:R-:W-:Y:S02]  /*d9f0*/  MOV R4, RZ ;  /* 0x000000ff00047202 */ /* 0x000fe40000000f00 */
[----:B0-----:R-:W0:Y:S01]  /*da00*/  SHFL.BFLY PT, R3, R6, 0x2, 0x1f ;  /* 0x0c401f0006037f89 */ /* 0x001e2200000e0000 */
[----:B------:R-:W-:-:S04]  /*da10*/  ULOP3.LUT UR58, UR58, 0x3fff, URZ, 0xc0, !UPT ;  /* 0x00003fff3a3a7892 */ /* 0x000fc8000f8ec03f */
[----:B------:R-:W-:-:S04]  /*da20*/  ULOP3.LUT UR58, UR58, 0x3000000, URZ, 0xfc, !UPT ;  /* 0x030000003a3a7892 */ /* 0x000fc8000f8efc3f */
[----:B------:R-:W-:-:S07]  /*da30*/  UIMAD UR4, UR4, 0x600, UR58 ;  /* 0x00000600040478a4 */ /* 0x000fce000f8e023a */
[----:B------:R-:W-:Y:S02]  /*da40*/  UMOV UR6, UR4 ;  /* 0x0000000400067c82 */ /* 0x000fe40008000000 */
[----:B------:R-:W-:Y:S01]  /*da50*/  HGMMA.64x128x16.F32 R24, R156, gdesc[UR4].tnspB, R24, gsb0 ;  /* 0x41e000049c187df0 */ /* 0x000fe20008000818 */
[----:B------:R-:W-:Y:S01]  /*da60*/  UIADD3 UR6, UR4, 0x80, URZ ;  /* 0x0000008004067890 */ /* 0x000fe2000fffe03f */
[----:B-1----:R-:W-:Y:S01]  /*da70*/  FADD.FTZ R0, R0, R7 ;  /* 0x0000000700007221 */ /* 0x002fe20000010000 */
[----:B------:R-:W-:Y:S01]  /*da80*/  UMOV UR7, 0x40000040 ;  /* 0x4000004000077882 */ /* 0x000fe20000000000 */
[----:B------:R-:W-:Y:S02]  /*da90*/  IMAD.MOV.U32 R7, RZ, RZ, RZ ;  /* 0x000000ffff077224 */ /* 0x000fe400078e00ff */
[----:B0-----:R-:W-:Y:S01]  /*daa0*/  FADD.FTZ R2, R3, R6 ;  /* 0x0000000603027221 */ /* 0x001fe20000010000 */
[----:B------:R-:W-:Y:S01]  /*dab0*/  IMAD.MOV.U32 R6, RZ, RZ, -0x800000 ;  /* 0xff800000ff067424 */ /* 0x000fe200078e00ff */
[----:B------:R-:W0:Y:S04]  /*dac0*/  SHFL.BFLY PT, R3, R0, 0x1, 0x1f ;  /* 0x0c201f0000037f89 */ /* 0x000e2800000e0000 */
[----:B------:R-:W1:Y:S01]  /*dad0*/  SHFL.BFLY PT, R5, R2, 0x1, 0x1f ;  /* 0x0c201f0002057f89 */ /* 0x000e6200000e0000 */
[----:B0-----:R-:W-:Y:S01]  /*dae0*/  FADD.FTZ R9, R0, R3 ;  /* 0x0000000300097221 */ /* 0x001fe20000010000 */
[----:B------:R-:W-:-:S02]  /*daf0*/  IMAD.MOV.U32 R0, RZ, RZ, -0x800000 ;  /* 0xff800000ff007424 */ /* 0x000fc400078e00ff */
        /* <DEDUP_REMOVED lines=40> */
.L_x_1054:
[----:B------:R-:W0:Y:S01]  /*dd80*/  S2UR UR6, SR_CgaCtaId ;  /* 0x00000000000679c3 */ /* 0x000e220000008800 */
[----:B------:R-:W-:Y:S01]  /*dd90*/  UIADD3 UR4, UR5, 0x2a860, URZ ;  /* 0x0002a86005047890 */ /* 0x000fe2000fffe03f */
        /* <DEDUP_REMOVED lines=22> */
[----:B0-----:R-:W-:Y:S01]  /*df00*/  UPRMT UR4, UR6, 0x654, UR4 ;  /* 0x0000065406047896 */ /* 0x001fe20008000004 */
        /* <DEDUP_REMOVED lines=44> */
.L_x_976:
[----:B------:R-:W-:Y:S05]  /*e1d0*/  @P0 BRA `(.L_x_1055) ;  /* 0x0000001400340947 */ /* 0x000fea0003800000 */
[----:B------:R-:W0:Y:S01]  /*e1e0*/  S2R R7, SR_TID.X ;  /* 0x0000000000077919 */ /* 0x000e220000002100 */
[----:B------:R-:W1:Y:S01]  /*e1f0*/  LDC R21, c[0x0][0xbe8] ;  /* 0x0002fa00ff157b82 */ /* 0x000e620000000800 */
[----:B------:R-:W-:Y:S01]  /*e200*/  ULDC.64 UR4, c[0x0][0xbd0] ;  /* 0x0002f40000047ab9 */ /* 0x000fe20000000a00 */
[----:B------:R-:W-:Y:S01]  /*e210*/  ULDC.64 UR6, c[0x0][0xb38] ;  /* 0x0002ce0000067ab9 */ /* 0x000fe20000000a00 */
[----:B------:R-:W2:Y:S01]  /*e220*/  S2R R20, SR_CTAID.X ;  /* 0x0000000000147919 */ /* 0x000ea20000002500 */
[----:B------:R-:W-:Y:S04]  /*e230*/  BSSY B0, `(.L_x_1056) ;  /* 0x00000e3000007945 */ /* 0x000fe80003800000 */
[----:B------:R-:W3:Y:S08]  /*e240*/  S2UR UR9, SR_CTAID.Z ;  /* 0x00000000000979c3 */ /* 0x000ef00000002700 */
[----:B------:R-:W4:Y:S08]  /*e250*/  LDC.64 R72, c[0x0][0xbd8] ;  /* 0x0002f600ff487b82 */ /* 0x000f300000000a00 */
[----:B------:R-:W-:Y:S01]  /*e260*/  BAR.SYNC.DEFER_BLOCKING 0x1, 0x100 ;  /* 0x0044000000007b1d */ /* 0x000fe20000010000 */
[----:B-1----:R-:W-:-:S07]  /*e270*/  ISETP.NE.AND P0, PT, R21, 0x1, PT ;  /* 0x000000011500780c */ /* 0x002fce0003f05270 */
[----:B------:R-:W1:Y:S01]  /*e280*/  S2UR UR8, SR_CTAID.Y ;  /* 0x00000000000879c3 */ /* 0x000e620000002600 */
[----:B0-----:R-:W-:-:S07]  /*e290*/  VIADD R7, R7, 0xffffff80 ;  /* 0xffffff8007077836 */ /* 0x001fce0000000000 */
[----:B------:R-:W1:Y:S01]  /*e2a0*/  LDC R18, c[0x0][0xc50] ;  /* 0x00031400ff127b82 */ /* 0x000e620000000800 */
[----:B------:R-:W-:-:S04]  /*e2b0*/  SHF.R.S32.HI R8, RZ, 0x1f, R7 ;  /* 0x0000001fff087819 */ /* 0x000fc80000011407 */
[----:B------:R-:W-:-:S03]  /*e2c0*/  LEA.HI R9, R8, R7, RZ, 0x7 ;  /* 0x0000000708097211 */ /* 0x000fc600078f38ff */
[----:B------:R-:W0:Y:S01]  /*e2d0*/  @P0 LDC R17, c[0x0][0xbec] ;  /* 0x0002fb00ff110b82 */ /* 0x000e220000000800 */
[----:B------:R-:W-:Y:S02]  /*e2e0*/  LEA.HI R8, R8, R7, RZ, 0x2 ;  /* 0x0000000708087211 */ /* 0x000fe400078f10ff */
[----:B------:R-:W-:Y:S02]  /*e2f0*/  LOP3.LUT R10, R9, 0xffffff80, RZ, 0xc0, !PT ;  /* 0xffffff80090a7812 */ /* 0x000fe400078ec0ff */
[----:B------:R-:W-:-:S03]  /*e300*/  LOP3.LUT R8, R8, 0xfffffffc, RZ, 0xc0, !PT ;  /* 0xfffffffc08087812 */ /* 0x000fc600078ec0ff */
[C---:B------:R-:W-:Y:S01]  /*e310*/  IMAD.IADD R22, R7.reuse, 0x1, -R10 ;  /* 0x0000000107167824 */ /* 0x040fe200078e0a0a */
[----:B------:R-:W-:Y:S01]  /*e320*/  SHF.R.S32.HI R10, RZ, 0x7, R9 ;  /* 0x00000007ff0a7819 */ /* 0x000fe20000011409 */
[----:B------:R-:W-:Y:S01]  /*e330*/  IMAD.IADD R14, R7, 0x1, -R8 ;  /* 0x00000001070e7824 */ /* 0x000fe200078e0a08 */
[----:B------:R-:W5:Y:S02]  /*e340*/  @P0 LDC R23, c[0x0][0xbf0] ;  /* 0x0002fc00ff170b82 */ /* 0x000f640000000800 */
[----:B------:R-:W-:Y:S02]  /*e350*/  SHF.R.S32.HI R11, RZ, 0x1f, R22 ;  /* 0x0000001fff0b7819 */ /* 0x000fe40000011416 */
[----:B------:R-:W-:Y:S02]  /*e360*/  LEA.HI R7, R9, R10, RZ, 0x1 ;  /* 0x0000000a09077211 */ /* 0x000fe400078f08ff */
[CC--:B------:R-:W-:Y:S02]  /*e370*/  LEA.HI R88, R11.reuse, R22.reuse, RZ, 0x2 ;  /* 0x000000160b587211 */ /* 0x0c0fe400078f10ff */
[----:B------:R-:W-:Y:S01]  /*e380*/  LEA.HI R11, R11, R22, RZ, 0x5 ;  /* 0x000000160b0b7211 */ /* 0x000fe200078f28ff */
[----:B------:R-:W1:Y:S01]  /*e390*/  LDC.64 R74, c[0x0][0xb40] ;  /* 0x0002d000ff4a7b82 */ /* 0x000e620000000a00 */
[----:B------:R-:W-:-:S02]  /*e3a0*/  SHF.R.S32.HI R12, RZ, 0x2, R88 ;  /* 0x00000002ff0c7819 */ /* 0x000fc40000011458 */
[----:B------:R-:W-:Y:S02]  /*e3b0*/  SHF.R.S32.HI R13, RZ, 0x1f, R88 ;  /* 0x0000001fff0d7819 */ /* 0x000fe40000011458 */
[----:B------:R-:W-:Y:S02]  /*e3c0*/  LOP3.LUT R7, R7, 0x3fffffe, RZ, 0xc0, !PT ;  /* 0x03fffffe07077812 */ /* 0x000fe400078ec0ff */
[----:B------:R-:W-:Y:S01]  /*e3d0*/  LEA.HI R13, R13, R12, RZ, 0x3 ;  /* 0x0000000c0d0d7211 */ /* 0x000fe200078f18ff */
[----:B------:R-:W1:Y:S01]  /*e3e0*/  @P0 LDC R89, c[0x0][0xbec] ;  /* 0x0002fb00ff590b82 */ /* 0x000e620000000800 */
[----:B------:R-:W-:Y:S01]  /*e3f0*/  LEA.HI R9, R14, R14, RZ, 0x1 ;  /* 0x0000000e0e097211 */ /* 0x000fe200078f08ff */
[----:B------:R-:W-:Y:S01]  /*e400*/  IMAD.IADD R7, R10, 0x1, -R7 ;  /* 0x000000010a077824 */ /* 0x000fe200078e0a07 */
[----:B------:R-:W-:Y:S02]  /*e410*/  LOP3.LUT R13, R13, 0xfffffff8, RZ, 0xc0, !PT ;  /* 0xfffffff80d0d7812 */ /* 0x000fe400078ec0ff */
[----:B------:R-:W-:-:S02]  /*e420*/  SHF.R.S32.HI R11, RZ, 0x5, R11 ;  /* 0x00000005ff0b7819 */ /* 0x000fc4000001140b */
[----:B------:R-:W-:Y:S01]  /*e430*/  LOP3.LUT R9, R9, 0x1ffffffe, RZ, 0xc0, !PT ;  /* 0x1ffffffe09097812 */ /* 0x000fe200078ec0ff */
[----:B------:R-:W-:Y:S01]  /*e440*/  IMAD.IADD R8, R12, 0x1, -R13 ;  /* 0x000000010c087824 */ /* 0x000fe200078e0a0d */
[----:B------:R-:W-:Y:S01]  /*e450*/  SHF.R.S32.HI R12, RZ, 0x1f, R19 ;  /* 0x0000001fff0c7819 */ /* 0x000fe20000011413 */
[----:B------:R-:W1:Y:S02]  /*e460*/  @P0 LDC R90, c[0x0][0xbf0] ;  /* 0x0002fc00ff5a0b82 */ /* 0x000e640000000800 */
[----:B------:R-:W-:Y:S02]  /*e470*/  IMAD R8, R11, 0x10, R8 ;  /* 0x000000100b087824 */ /* 0x000fe400078e0208 */
[----:B------:R-:W-:Y:S02]  /*e480*/  IMAD R10, R12, UR4, RZ ;  /* 0x000000040c0a7c24 */ /* 0x000fe4000f8e02ff */
[----:B------:R-:W-:Y:S02]  /*e490*/  IMAD.IADD R14, R14, 0x1, -R9 ;  /* 0x000000010e0e7824 */ /* 0x000fe400078e0a09 */
[----:B------:R-:W-:-:S02]  /*e4a0*/  IMAD R7, R7, 0x40, R8 ;  /* 0x0000004007077824 */ /* 0x000fc400078e0208 */
[----:B------:R-:W-:Y:S01]  /*e4b0*/  IMAD.WIDE.U32 R8, R19, UR4, RZ ;  /* 0x0000000413087c25 */ /* 0x000fe2000f8e00ff */
[----:B---3--:R-:W-:-:S03]  /*e4c0*/  USHF.R.S32.HI UR4, URZ, 0x1f, UR9 ;  /* 0x0000001f3f047899 */ /* 0x008fc60008011409 */
[----:B------:R-:W-:Y:S02]  /*e4d0*/  IMAD R13, R19, UR5, R10 ;  /* 0x00000005130d7c24 */ /* 0x000fe4000f8e020a */
[----:B------:R-:W-:Y:S02]  /*e4e0*/  IMAD R12, R12, UR6, RZ ;  /* 0x000000060c0c7c24 */ /* 0x000fe4000f8e02ff */
[----:B------:R-:W-:Y:S02]  /*e4f0*/  IMAD.IADD R9, R9, 0x1, R13 ;  /* 0x0000000109097824 */ /* 0x000fe400078e020d */
[----:B------:R-:W-:Y:S02]  /*e500*/  IMAD R13, R19, UR7, R12 ;  /* 0x00000007130d7c24 */ /* 0x000fe4000f8e020c */
[----:B------:R-:W-:Y:S02]  /*e510*/  IMAD R12, R14, 0x8, R7 ;  /* 0x000000080e0c7824 */ /* 0x000fe400078e0207 */
[----:B----4-:R-:W-:-:S02]  /*e520*/  IMAD R14, R72, UR4, RZ ;  /* 0x00000004480e7c24 */ /* 0x010fc4000f8e02ff */
[----:B--2---:R-:W-:Y:S02]  /*e530*/  IMAD R12, R20, 0x80, R12 ;  /* 0x00000080140c7824 */ /* 0x004fe400078e020c */
[C---:B------:R-:W-:Y:S01]  /*e540*/  IMAD.WIDE.U32 R10, R19.reuse, UR6, RZ ;  /* 0x00000006130a7c25 */ /* 0x040fe2000f8e00ff */
[----:B------:R-:W-:Y:S01]  /*e550*/  IADD3 R19, -R19, RZ, RZ ;  /* 0x000000ff13137210 */ /* 0x000fe20007ffe1ff */
[----:B------:R-:W-:Y:S02]  /*e560*/  ULDC.64 UR6, c[0x0][0xb48] ;  /* 0x0002d20000067ab9 */ /* 0x000fe40000000a00 */
[----:B------:R-:W-:Y:S02]  /*e570*/  IMAD R15, R73, UR9, R14 ;  /* 0x00000009490f7c24 */ /* 0x000fe4000f8e020e */
[----:B0-----:R-:W-:-:S04]  /*e580*/  @P0 IMAD.HI.U32 R14, R12, R17, RZ ;  /* 0x000000110c0e0227 */ /* 0x001fc800078e00ff */
[----:B------:R-:W-:Y:S02]  /*e590*/  IMAD.IADD R11, R11, 0x1, R13 ;  /* 0x000000010b0b7824 */ /* 0x000fe400078e020d */
[----:B------:R-:W-:Y:S01]  /*e5a0*/  IMAD.MOV.U32 R13, RZ, RZ, R12 ;  /* 0x000000ffff0d7224 */ /* 0x000fe200078e000c */
[----:B-----5:R-:W-:Y:S01]  /*e5b0*/  @P0 SHF.R.U32.HI R13, RZ, R23, R14 ;  /* 0x00000017ff0d0219 */ /* 0x020fe2000001160e */
[----:B-1----:R-:W-:Y:S01]  /*e5c0*/  IMAD R16, R74, UR4, RZ ;  /* 0x000000044a107c24 */ /* 0x002fe2000f8e02ff */
[----:B------:R-:W-:Y:S01]  /*e5d0*/  ULDC.64 UR4, c[0x0][0xbe0] ;  /* 0x0002f80000047ab9 */ /* 0x000fe20000000a00 */
[----:B------:R-:W-:Y:S02]  /*e5e0*/  IMAD R23, R18, R19, UR8 ;  /* 0x0000000812177e24 */ /* 0x000fe4000f8e0213 */
[----:B------:R-:W-:-:S04]  /*e5f0*/  IMAD.WIDE.U32 R8, R72, UR9, R8 ;  /* 0x0000000948087c25 */ /* 0x000fc8000f8e0008 */
[----:B------:R-:W-:Y:S01]  /*e600*/  IMAD R17, R75, UR9, R16 ;  /* 0x000000094b117c24 */ /* 0x000fe2000f8e0210 */
[----:B------:R-:W-:Y:S01]  /*e610*/  SHF.R.S32.HI R16, RZ, 0x1f, R23 ;  /* 0x0000001fff107819 */ /* 0x000fe20000011417 */
[----:B------:R-:W-:Y:S01]  /*e620*/  IMAD.WIDE.U32 R10, R74, UR9, R10 ;  /* 0x000000094a0a7c25 */ /* 0x000fe2000f8e000a */
[----:B------:R-:W-:-:S03]  /*e630*/  ULDC.64 UR8, c[0x0][0xb28] ;  /* 0x0002ca0000087ab9 */ /* 0x000fc60000000a00 */
[----:B------:R-:W-:Y:S02]  /*e640*/  IMAD.IADD R9, R9, 0x1, R15 ;  /* 0x0000000109097824 */ /* 0x000fe400078e020f */
[----:B------:R-:W-:-:S04]  /*e650*/  @P0 IMAD.HI.U32 R89, R12, R89, RZ ;  /* 0x000000590c590227 */ /* 0x000fc800078e00ff */
[----:B------:R-:W-:Y:S02]  /*e660*/  IMAD.IADD R11, R11, 0x1, R17 ;  /* 0x000000010b0b7824 */ /* 0x000fe400078e0211 */
[----:B------:R-:W-:Y:S02]  /*e670*/  IMAD R17, R16, UR6, RZ ;  /* 0x0000000610117c24 */ /* 0x000fe4000f8e02ff */
[----:B------:R-:W-:-:S04]  /*e680*/  IMAD.WIDE.U32 R8, R23, UR4, R8 ;  /* 0x0000000417087c25 */ /* 0x000fc8000f8e0008 */
[----:B------:R-:W-:Y:S01]  /*e690*/  IMAD.MOV.U32 R15, RZ, RZ, R12 ;  /* 0x000000ffff0f7224 */ /* 0x000fe200078e000c */
[----:B------:R-:W-:Y:S01]  /*e6a0*/  @P0 SHF.R.U32.HI R15, RZ, R90, R89 ;  /* 0x0000005aff0f0219 */ /* 0x000fe20000011659 */
[----:B------:R-:W-:Y:S01]  /*e6b0*/  IMAD R14, R16, UR4, RZ ;  /* 0x00000004100e7c24 */ /* 0x000fe2000f8e02ff */
[----:B------:R-:W-:Y:S01]  /*e6c0*/  IADD3 R8, P0, R13, R8, RZ ;  /* 0x000000080d087210 */ /* 0x000fe20007f1e0ff */
[C---:B------:R-:W-:Y:S01]  /*e6d0*/  IMAD R19, R23.reuse, UR7, R17 ;  /* 0x0000000717137c24 */ /* 0x040fe2000f8e0211 */
[--C-:B------:R-:W-:Y:S01]  /*e6e0*/  SHF.R.S32.HI R17, RZ, 0x1f, R13.reuse ;  /* 0x0000001fff117819 */ /* 0x100fe2000001140d */
[----:B------:R-:W-:Y:S02]  /*e6f0*/  IMAD.MOV R13, RZ, RZ, -R13 ;  /* 0x000000ffff0d7224 */ /* 0x000fe400078e0a0d */
[----:B------:R-:W-:Y:S01]  /*e700*/  IMAD R16, R23, UR5, R14 ;  /* 0x0000000517107c24 */ /* 0x000fe2000f8e020e */
[--C-:B------:R-:W-:Y:S01]  /*e710*/  SHF.R.S32.HI R14, RZ, 0x1f, R15.reuse ;  /* 0x0000001fff0e7819 */ /* 0x100fe2000001140f */
[----:B------:R-:W-:Y:S01]  /*e720*/  IMAD.MOV R18, RZ, RZ, -R15 ;  /* 0x000000ffff127224 */ /* 0x000fe200078e0a0f */
[----:B------:R-:W-:Y:S01]  /*e730*/  ULDC.64 UR4, c[0x0][0xb30] ;  /* 0x0002cc0000047ab9 */ /* 0x000fe20000000a00 */
[----:B------:R-:W-:Y:S01]  /*e740*/  IMAD R13, R21, R13, R12 ;  /* 0x0000000d150d7224 */ /* 0x000fe200078e020c */
[----:B------:R-:W-:Y:S01]  /*e750*/  IADD3.X R9, R17, R9, R16, P0, !PT ;  /* 0x0000000911097210 */ /* 0x000fe200007fe410 */
[----:B------:R-:W-:Y:S01]  /*e760*/  IMAD.WIDE.U32 R10, R23, UR6, R10 ;  /* 0x00000006170a7c25 */ /* 0x000fe2000f8e000a */
[----:B------:R-:W-:-:S03]  /*e770*/  ULDC.64 UR6, c[0x0][0xbc8] ;  /* 0x0002f20000067ab9 */ /* 0x000fc60000000a00 */
[----:B------:R-:W-:Y:S02]  /*e780*/  IMAD R14, R14, UR4, RZ ;  /* 0x000000040e0e7c24 */ /* 0x000fe4000f8e02ff */
[----:B------:R-:W-:Y:S01]  /*e790*/  IMAD R17, R21, R18, R12 ;  /* 0x0000001215117224 */ /* 0x000fe200078e020c */
[----:B------:R-:W-:Y:S01]  /*e7a0*/  SHF.R.S32.HI R12, RZ, 0x1f, R13 ;  /* 0x0000001fff0c7819 */ /* 0x000fe2000001140d */
[----:B------:R-:W-:Y:S02]  /*e7b0*/  IMAD.IADD R11, R11, 0x1, R19 ;  /* 0x000000010b0b7824 */ /* 0x000fe400078e0213 */
[C---:B------:R-:W-:Y:S01]  /*e7c0*/  IMAD R19, R15.reuse, UR5, R14 ;  /* 0x000000050f137c24 */ /* 0x040fe2000f8e020e */
[----:B------:R-:W-:Y:S01]  /*e7d0*/  SHF.R.S32.HI R14, RZ, 0x1f, R17 ;  /* 0x0000001fff0e7819 */ /* 0x000fe20000011411 */
[----:B------:R-:W-:Y:S01]  /*e7e0*/  IMAD.WIDE.U32 R10, R15, UR4, R10 ;  /* 0x000000040f0a7c25 */ /* 0x000fe2000f8e000a */
[----:B------:R-:W0:Y:S01]  /*e7f0*/  S2UR UR5, SR_CgaCtaId ;  /* 0x00000000000579c3 */ /* 0x000e220000008800 */
[----:B------:R-:W-:-:S02]  /*e800*/  UMOV UR4, 0x400 ;  /* 0x0000040000047882 */ /* 0x000fc40000000000 */
[----:B------:R-:W-:Y:S02]  /*e810*/  IMAD R12, R12, UR6, RZ ;  /* 0x000000060c0c7c24 */ /* 0x000fe4000f8e02ff */
[----:B------:R-:W-:Y:S02]  /*e820*/  IMAD.IADD R11, R11, 0x1, R19 ;  /* 0x000000010b0b7824 */ /* 0x000fe400078e0213 */
[----:B------:R-:W-:Y:S02]  /*e830*/  IMAD R14, R14, UR8, RZ ;  /* 0x000000080e0e7c24 */ /* 0x000fe4000f8e02ff */
[C---:B------:R-:W-:Y:S02]  /*e840*/  IMAD R15, R13.reuse, UR7, R12 ;  /* 0x000000070d0f7c24 */ /* 0x040fe4000f8e020c */
[----:B------:R-:W-:Y:S01]  /*e850*/  IMAD.WIDE.U32 R8, R13, UR6, R8 ;  /* 0x000000060d087c25 */ /* 0x000fe2000f8e0008 */
[----:B------:R-:W-:-:S03]  /*e860*/  ULDC.64 UR6, c[0x0][0xba8] ;  /* 0x0002ea0000067ab9 */ /* 0x000fc60000000a00 */
[C---:B------:R-:W-:Y:S01]  /*e870*/  IMAD R19, R17.reuse, UR9, R14 ;  /* 0x0000000911137c24 */ /* 0x040fe2000f8e020e */
[----:B------:R-:W-:Y:S01]  /*e880*/  LEA R12, P0, R8, UR6, 0x2 ;  /* 0x00000006080c7c11 */ /* 0x000fe2000f8010ff */
[----:B------:R-:W-:Y:S01]  /*e890*/  IMAD.WIDE.U32 R10, R17, UR8, R10 ;  /* 0x00000008110a7c25 */ /* 0x000fe2000f8e000a */
[----:B------:R-:W-:Y:S01]  /*e8a0*/  ULDC.64 UR8, c[0x0][0xb00] ;  /* 0x0002c00000087ab9 */ /* 0x000fe20000000a00 */
[----:B------:R-:W-:Y:S02]  /*e8b0*/  ULDC UR6, c[0x0][0xa88] ;  /* 0x0002a20000067ab9 */ /* 0x000fe40000000800 */
[----:B------:R-:W-:Y:S01]  /*e8c0*/  IMAD.IADD R13, R9, 0x1, R15 ;  /* 0x00000001090d7824 */ /* 0x000fe200078e020f */
[----:B------:R-:W-:Y:S01]  /*e8d0*/  LEA R72, P1, R10, UR8, 0x2 ;  /* 0x000000080a487c11 */ /* 0x000fe2000f8210ff */
[----:B------:R-:W-:Y:S01]  /*e8e0*/  IMAD.IADD R9, R11, 0x1, R19 ;  /* 0x000000010b097824 */ /* 0x000fe200078e0213 */
[----:B0-----:R-:W-:Y:S01]  /*e8f0*/  ULEA UR4, UR5, UR4, 0x18 ;  /* 0x0000000405047291 */ /* 0x001fe2000f8ec03f */
[----:B------:R-:W-:Y:S01]  /*e900*/  IMAD R7, R20, 0x80, R7 ;  /* 0x0000008014077824 */ /* 0x000fe200078e0207 */
[----:B------:R-:W-:Y:S01]  /*e910*/  LEA.HI.X R13, R8, UR7, R13, 0x2, P0 ;  /* 0x00000007080d7c11 */ /* 0x000fe200080f140d */
[----:B------:R-:W-:Y:S01]  /*e920*/  IMAD R20, R21, UR6, RZ ;  /* 0x0000000615147c24 */ /* 0x000fe2000f8e02ff */
[----:B------:R-:W-:Y:S01]  /*e930*/  LEA.HI.X R73, R10, UR9, R9, 0x2, P1 ;  /* 0x000000090a497c11 */ /* 0x000fe200088f1409 */
[----:B------:R-:W-:Y:S01]  /*e940*/  SHFL.IDX PT, R8, R12, RZ, 0x1c1f ;  /* 0x001c1fff0c087589 */ /* 0x000fe200000e0000 */
[----:B------:R-:W-:Y:S01]  /*e950*/  LOP3.LUT P0, RZ, R22, 0x3, RZ, 0xc0, !PT ;  /* 0x0000000316ff7812 */ /* 0x000fe2000780c0ff */
[C---:B------:R-:W-:Y:S01]  /*e960*/  VIADD R21, R7.reuse, 0x8 ;  /* 0x0000000807157836 */ /* 0x040fe20000000000 */
[----:B------:R-:W-:Y:S01]  /*e970*/  UIADD3 UR4, UR4, 0x2a820, URZ ;  /* 0x0002a82004047890 */ /* 0x000fe2000fffe03f */
[----:B------:R-:W0:Y:S01]  /*e980*/  SHFL.IDX PT, R9, R13, RZ, 0x1c1f ;  /* 0x001c1fff0d097589 */ /* 0x000e2200000e0000 */
[----:B------:R-:W-:-:S02]  /*e990*/  ISETP.GE.OR P1, PT, R7, R20, P0 ;  /* 0x000000140700720c */ /* 0x000fc40000726670 */
[-C--:B------:R-:W-:Y:S01]  /*e9a0*/  ISETP.GE.OR P0, PT, R21, R20.reuse, P0 ;  /* 0x000000141500720c */ /* 0x080fe20000706670 */
[----:B------:R-:W-:Y:S01]  /*e9b0*/  SHFL.IDX PT, R10, R12, 0x1, 0x1c1f ;  /* 0x003c1f000c0a7f89 */ /* 0x000fe200000e0000 */
[----:B------:R-:W-:Y:S01]  /*e9c0*/  UPRMT UR4, URZ, 0x654, UR4 ;  /* 0x000006543f047896 */ /* 0x000fe20008000004 */
[----:B------:R-:W-:Y:S02]  /*e9d0*/  ISETP.GE.AND P2, PT, R7, R20, PT ;  /* 0x000000140700720c */ /* 0x000fe40003f46270 */
[----:B------:R1:W2:Y:S04]  /*e9e0*/  SHFL.IDX PT, R11, R13, 0x1, 0x1c1f ;  /* 0x003c1f000d0b7f89 */ /* 0x0002a800000e0000 */
[----:B------:R3:W4:Y:S02]  /*e9f0*/  SHFL.IDX PT, R18, R72, RZ, 0x1c1f ;  /* 0x001c1fff48127589 */ /* 0x00072400000e0000 */
[----:B------:R-:W-:Y:S01]  /*ea00*/  SYNCS.ARRIVE.TRANS64.RED.A1T0 RZ, [UR4], RZ ;  /* 0x000000ffffff79a7 */ /* 0x000fe20008100404 */
[----:B-1----:R-:W-:Y:S01]  /*ea10*/  LOP3.LUT R13, R88, 0x7ffffffc, RZ, 0xc0, !PT ;  /* 0x7ffffffc580d7812 */ /* 0x002fe200078ec0ff */
[----:B------:R3:W1:Y:S04]  /*ea20*/  SHFL.IDX PT, R19, R73, RZ, 0x1c1f ;  /* 0x001c1fff49137589 */ /* 0x00066800000e0000 */
[----:B------:R-:W-:Y:S01]  /*ea30*/  IMAD.IADD R13, R22, 0x1, -R13 ;  /* 0x00000001160d7824 */ /* 0x000fe200078e0a0d */
[----:B0-----:R3:W-:Y:S03]  /*ea40*/  @!P1 ST.E desc[UR56][R8.64], R6 ;  /* 0x0000000608009985 */ /* 0x0017e6000c101938 */
[----:B------:R-:W-:Y:S01]  /*ea50*/  IMAD.SHL.U32 R23, R13, 0x2, RZ ;  /* 0x000000020d177824 */ /* 0x000fe200078e00ff */
[----:B--2---:R3:W-:Y:S01]  /*ea60*/  @!P0 ST.E desc[UR56][R10.64], R0 ;  /* 0x000000000a008985 */ /* 0x0047e2000c101938 */
[----:B------:R-:W-:Y:S05]  /*ea70*/  @P2 BRA `(.L_x_1057) ;  /* 0x0000000400782947 */ /* 0x000fea0003800000 */
[C---:B---3--:R-:W-:Y:S01]  /*ea80*/  VIADD R0, R23.reuse, 0x8 ;  /* 0x0000000817007836 */ /* 0x048fe20000000000 */
[----:B------:R-:W-:Y:S01]  /*ea90*/  ULDC UR4, c[0x0][0xac8] ;  /* 0x0002b20000047ab9 */ /* 0x000fe20000000800 */
[C---:B------:R-:W-:Y:S01]  /*eaa0*/  IADD3 R10, R23.reuse, 0x10, RZ ;  /* 0x00000010170a7810 */ /* 0x040fe20007ffe0ff */
        /* <DEDUP_REMOVED lines=8> */
[----:B------:R-:W-:Y:S01]  /*eb30*/  VIADD R15, R23, 0x40 ;  /* 0x00000040170f7836 */ /* 0x000fe20000000000 */
[----:B------:R-:W-:Y:S01]  /*eb40*/  ISETP.GE.AND P4, PT, R13, UR4, PT ;  /* 0x000000040d007c0c */ /* 0x000fe2000bf86270 */
[C---:B------:R-:W-:Y:S01]  /*eb50*/  VIADD R16, R23.reuse, 0x50 ;  /* 0x0000005017107836 */ /* 0x040fe20000000000 */
[----:B------:R-:W-:Y:S01]  /*eb60*/  ISETP.GE.AND P5, PT, R14, UR4, PT ;  /* 0x000000040e007c0c */ /* 0x000fe2000bfa6270 */
[----:B------:R-:W-:Y:S01]  /*eb70*/  VIADD R22, R23, 0x60 ;  /* 0x0000006017167836 */ /* 0x000fe20000000000 */
[----:B------:R-:W-:Y:S01]  /*eb80*/  ISETP.GE.AND P6, PT, R15, UR4, PT ;  /* 0x000000040f007c0c */ /* 0x000fe2000bfc6270 */
[----:B-1--4-:R-:W-:-:S02]  /*eb90*/  @!P2 IMAD.WIDE R6, R23, 0x4, R18 ;  /* 0x000000041706a825 */ /* 0x012fc400078e0212 */
[----:B------:R-:W-:Y:S02]  /*eba0*/  @!P3 LEA.HI R0, R0, R0, RZ, 0x1 ;  /* 0x000000000000b211 */ /* 0x000fe400078f08ff */
[----:B------:R-:W-:Y:S01]  /*ebb0*/  @!P0 LEA.HI R10, R10, R10, RZ, 0x1 ;  /* 0x0000000a0a0a8211 */ /* 0x000fe200078f08ff */
[----:B------:R0:W-:Y:S01]  /*ebc0*/  @!P2 ST.E.64 desc[UR56][R6.64], R24 ;  /* 0x000000180600a985 */ /* 0x0001e2000c101b38 */
[----:B------:R-:W-:Y:S01]  /*ebd0*/  @!P3 LOP3.LUT R9, R0, 0xfffffffe, RZ, 0xc0, !PT ;  /* 0xfffffffe0009b812 */ /* 0x000fe200078ec0ff */
[----:B------:R-:W-:Y:S01]  /*ebe0*/  VIADD R0, R23, 0x20 ;  /* 0x0000002017007836 */ /* 0x000fe20000000000 */
[----:B------:R-:W-:Y:S02]  /*ebf0*/  @!P1 LEA.HI R11, R11, R11, RZ, 0x1 ;  /* 0x0000000b0b0b9211 */ /* 0x000fe400078f08ff */
[----:B------:R-:W-:Y:S01]  /*ec00*/  @!P5 LEA.HI R14, R14, R14, RZ, 0x1 ;  /* 0x0000000e0e0ed211 */ /* 0x000fe200078f08ff */
[----:B------:R-:W-:Y:S01]  /*ec10*/  @!P3 IMAD.WIDE R8, R9, 0x4, R18 ;  /* 0x000000040908b825 */ /* 0x000fe200078e0212 */
[----:B------:R-:W-:-:S02]  /*ec20*/  ISETP.GE.AND P2, PT, R0, UR4, PT ;  /* 0x0000000400007c0c */ /* 0x000fc4000bf46270 */
[----:B------:R-:W-:Y:S02]  /*ec30*/  @!P5 LOP3.LUT R17, R14, 0xfffffffe, RZ, 0xc0, !PT ;  /* 0xfffffffe0e11d812 */ /* 0x000fe400078ec0ff */
[----:B------:R1:W-:Y:S01]  /*ec40*/  @!P3 ST.E.64 desc[UR56][R8.64], R28 ;  /* 0x0000001c0800b985 */ /* 0x0003e2000c101b38 */
[----:B------:R-:W-:Y:S02]  /*ec50*/  ISETP.GE.AND P3, PT, R12, UR4, PT ;  /* 0x000000040c007c0c */ /* 0x000fe4000bf66270 */
[----:B0-----:R-:W-:Y:S02]  /*ec60*/  @!P0 LOP3.LUT R7, R10, 0xfffffffe, RZ, 0xc0, !PT ;  /* 0xfffffffe0a078812 */ /* 0x001fe400078ec0ff */
[----:B------:R-:W-:-:S03]  /*ec70*/  @!P4 LEA.HI R10, R13, R13, RZ, 0x1 ;  /* 0x0000000d0d0ac211 */ /* 0x000fc600078f08ff */
[----:B------:R-:W-:Y:S01]  /*ec80*/  @!P0 IMAD.WIDE R6, R7, 0x4, R18 ;  /* 0x0000000407068825 */ /* 0x000fe200078e0212 */
[----:B------:R-:W-:-:S04]  /*ec90*/  @!P2 LEA.HI R0, R0, R0, RZ, 0x1 ;  /* 0x000000000000a211 */ /* 0x000fc800078f08ff */
[----:B------:R0:W-:Y:S01]  /*eca0*/  @!P0 ST.E.64 desc[UR56][R6.64], R32 ;  /* 0x0000002006008985 */ /* 0x0001e2000c101b38 */
[----:B------:R-:W-:Y:S02]  /*ecb0*/  @!P3 LEA.HI R12, R12, R12, RZ, 0x1 ;  /* 0x0000000c0c0cb211 */ /* 0x000fe400078f08ff */
[----:B-1----:R-:W-:Y:S02]  /*ecc0*/  @!P1 LOP3.LUT R9, R11, 0xfffffffe, RZ, 0xc0, !PT ;  /* 0xfffffffe0b099812 */ /* 0x002fe400078ec0ff */
[----:B------:R-:W-:Y:S02]  /*ecd0*/  @!P2 LOP3.LUT R11, R0, 0xfffffffe, RZ, 0xc0, !PT ;  /* 0xfffffffe000ba812 */ /* 0x000fe400078ec0ff */
        /* <DEDUP_REMOVED lines=8> */
[----:B0-----:R-:W-:-:S02]  /*ed60*/  @!P3 IMAD.WIDE R6, R13, 0x4, R18 ;  /* 0x000000040d06b825 */ /* 0x001fc400078e0212 */
[----:B------:R0:W-:Y:S02]  /*ed70*/  @!P2 ST.E.64 desc[UR56][R10.64], R40 ;  /* 0x000000280a00a985 */ /* 0x0001e4000c101b38 */
[----:B------:R-:W-:Y:S02]  /*ed80*/  VIADD R0, R23, 0x48 ;  /* 0x0000004817007836 */ /* 0x000fe40000000000 */
[--C-:B------:R-:W-:Y:S01]  /*ed90*/  @!P5 IMAD.WIDE R12, R17, 0x4, R18.reuse ;  /* 0x00000004110cd825 */ /* 0x100fe200078e0212 */
[----:B------:R2:W-:Y:S01]  /*eda0*/  @!P3 ST.E.64 desc[UR56][R6.64], R44 ;  /* 0x0000002c0600b985 */ /* 0x0005e2000c101b38 */
[----:B------:R-:W-:Y:S02]  /*edb0*/  ISETP.GE.AND P3, PT, R22, UR4, PT ;  /* 0x0000000416007c0c */ /* 0x000fe4000bf66270 */
[----:B------:R-:W-:Y:S01]  /*edc0*/  VIADD R17, R23, 0x58 ;  /* 0x0000005817117836 */ /* 0x000fe20000000000 */
[----:B------:R-:W-:Y:S01]  /*edd0*/  ISETP.GE.AND P0, PT, R0, UR4, PT ;  /* 0x0000000400007c0c */ /* 0x000fe2000bf06270 */
[----:B-1----:R-:W-:Y:S01]  /*ede0*/  @!P4 IMAD.WIDE R8, R15, 0x4, R18 ;  /* 0x000000040f08c825 */ /* 0x002fe200078e0212 */
[----:B------:R-:W-:-:S02]  /*edf0*/  @!P1 LEA.HI R16, R16, R16, RZ, 0x1 ;  /* 0x0000001010109211 */ /* 0x000fc400078f08ff */
[----:B------:R-:W-:Y:S01]  /*ee00*/  ISETP.GE.AND P2, PT, R17, UR4, PT ;  /* 0x0000000411007c0c */ /* 0x000fe2000bf46270 */
[----:B------:R-:W-:Y:S01]  /*ee10*/  @!P6 IMAD.WIDE R14, R25, 0x4, R18 ;  /* 0x00000004190ee825 */ /* 0x000fe200078e0212 */
[----:B------:R1:W-:Y:S03]  /*ee20*/  @!P4 ST.E.64 desc[UR56][R8.64], R48 ;  /* 0x000000300800c985 */ /* 0x0003e6000c101b38 */
[C---:B0-----:R-:W-:Y:S01]  /*ee30*/  VIADD R10, R23.reuse, 0x68 ;  /* 0x00000068170a7836 */ /* 0x041fe20000000000 */
[----:B------:R0:W-:Y:S01]  /*ee40*/  @!P5 ST.E.64 desc[UR56][R12.64], R52 ;  /* 0x000000340c00d985 */ /* 0x0001e2000c101b38 */
[C---:B--2---:R-:W-:Y:S01]  /*ee50*/  VIADD R7, R23.reuse, 0x78 ;  /* 0x0000007817077836 */ /* 0x044fe20000000000 */
[----:B------:R-:W-:Y:S01]  /*ee60*/  @!P3 LEA.HI R22, R22, R22, RZ, 0x1 ;  /* 0x000000161616b211 */ /* 0x000fe200078f08ff */
[----:B------:R-:W-:Y:S01]  /*ee70*/  VIADD R11, R23, 0x70 ;  /* 0x00000070170b7836 */ /* 0x000fe20000000000 */
[----:B------:R2:W-:Y:S01]  /*ee80*/  @!P6 ST.E.64 desc[UR56][R14.64], R56 ;  /* 0x000000380e00e985 */ /* 0x0005e2000c101b38 */
[----:B------:R-:W-:-:S02]  /*ee90*/  ISETP.GE.AND P4, PT, R10, UR4, PT ;  /* 0x000000040a007c0c */ /* 0x000fc4000bf86270 */
[----:B------:R-:W-:Y:S02]  /*eea0*/  ISETP.GE.AND P6, PT, R7, UR4, PT ;  /* 0x0000000407007c0c */ /* 0x000fe4000bfc6270 */
[----:B------:R-:W-:Y:S02]  /*eeb0*/  ISETP.GE.AND P5, PT, R11, UR4, PT ;  /* 0x000000040b007c0c */ /* 0x000fe4000bfa6270 */
[----:B------:R-:W-:Y:S02]  /*eec0*/  @!P0 LEA.HI R0, R0, R0, RZ, 0x1 ;  /* 0x0000000000008211 */ /* 0x000fe400078f08ff */
[----:B------:R-:W-:Y:S02]  /*eed0*/  @!P2 LEA.HI R17, R17, R17, RZ, 0x1 ;  /* 0x000000111111a211 */ /* 0x000fe400078f08ff */
[----:B-1----:R-:W-:Y:S02]  /*eee0*/  @!P1 LOP3.LUT R9, R16, 0xfffffffe, RZ, 0xc0, !PT ;  /* 0xfffffffe10099812 */ /* 0x002fe400078ec0ff */
[----:B0-----:R-:W-:-:S02]  /*eef0*/  @!P3 LOP3.LUT R13, R22, 0xfffffffe, RZ, 0xc0, !PT ;  /* 0xfffffffe160db812 */ /* 0x001fc400078ec0ff */
[----:B------:R-:W-:Y:S02]  /*ef00*/  @!P4 LEA.HI R10, R10, R10, RZ, 0x1 ;  /* 0x0000000a0a0ac211 */ /* 0x000fe400078f08ff */
[----:B------:R-:W-:Y:S01]  /*ef10*/  @!P6 LEA.HI R8, R7, R7, RZ, 0x1 ;  /* 0x000000070708e211 */ /* 0x000fe200078f08ff */
[----:B------:R-:W-:Y:S01]  /*ef20*/  @!P3 IMAD.WIDE R12, R13, 0x4, R18 ;  /* 0x000000040d0cb825 */ /* 0x000fe200078e0212 */
[----:B------:R-:W-:Y:S02]  /*ef30*/  @!P5 LEA.HI R6, R11, R11, RZ, 0x1 ;  /* 0x0000000b0b06d211 */ /* 0x000fe400078f08ff */
[----:B------:R-:W-:Y:S02]  /*ef40*/  @!P0 LOP3.LUT R7, R0, 0xfffffffe, RZ, 0xc0, !PT ;  /* 0xfffffffe00078812 */ /* 0x000fe400078ec0ff */
[----:B------:R-:W-:Y:S02]  /*ef50*/  @!P2 LOP3.LUT R11, R17, 0xfffffffe, RZ, 0xc0, !PT ;  /* 0xfffffffe110ba812 */ /* 0x000fe400078ec0ff */
[----:B--2---:R-:W-:-:S02]  /*ef60*/  @!P4 LOP3.LUT R15, R10, 0xfffffffe, RZ, 0xc0, !PT ;  /* 0xfffffffe0a0fc812 */ /* 0x004fc400078ec0ff */
[----:B------:R-:W-:Y:S01]  /*ef70*/  @!P5 LOP3.LUT R17, R6, 0xfffffffe, RZ, 0xc0, !PT ;  /* 0xfffffffe0611d812 */ /* 0x000fe200078ec0ff */
[----:B------:R-:W-:Y:S01]  /*ef80*/  @!P0 IMAD.WIDE R6, R7, 0x4, R18 ;  /* 0x0000000407068825 */ /* 0x000fe200078e0212 */
[----:B------:R-:W-:-:S03]  /*ef90*/  @!P6 LOP3.LUT R25, R8, 0xfffffffe, RZ, 0xc0, !PT ;  /* 0xfffffffe0819e812 */ /* 0x000fc600078ec0ff */
        /* <DEDUP_REMOVED lines=12> */
.L_x_1057:
[----:B------:R-:W-:Y:S05]  /*f060*/  BSYNC B0 ;  /* 0x0000000000007941 */ /* 0x000fea0003800000 */
.L_x_1056:
[----:B------:R-:W-:Y:S01]  /*f070*/  ISETP.GE.AND P0, PT, R21, R20, PT ;  /* 0x000000141500720c */ /* 0x000fe20003f06270 */
[----:B0-----:R0:W2:Y:S04]  /*f080*/  SHFL.IDX PT, R15, R73, 0x1, 0x1c1f ;  /* 0x003c1f00490f7f89 */ /* 0x0010a800000e0000 */
[----:B------:R0:W0:Y:S08]  /*f090*/  SHFL.IDX PT, R14, R72, 0x1, 0x1c1f ;  /* 0x003c1f00480e7f89 */ /* 0x00003000000e0000 */
[----:B------:R-:W-:Y:S05]  /*f0a0*/  @P0 BRA `(.L_x_968) ;  /* 0x0000004400e00947 */ /* 0x000fea0003800000 */
[----:B------:R-:W-:Y:S01]  /*f0b0*/  ULDC UR4, c[0x0][0xac8] ;  /* 0x0002b20000047ab9 */ /* 0x000fe20000000800 */
[C---:B---3--:R-:W-:Y:S01]  /*f0c0*/  VIADD R0, R23.reuse, 0x8 ;  /* 0x0000000817007836 */ /* 0x048fe20000000000 */
[C---:B------:R-:W-:Y:S01]  /*f0d0*/  ISETP.GE.AND P0, PT, R23.reuse, UR4, PT ;  /* 0x0000000417007c0c */ /* 0x040fe2000bf06270 */
[C---:B------:R-:W-:Y:S01]  /*f0e0*/  VIADD R6, R23.reuse, 0x10 ;  /* 0x0000001017067836 */ /* 0x040fe20000000000 */
[C---:B------:R-:W-:Y:S01]  /*f0f0*/  IADD3 R8, R23.reuse, 0x18, RZ ;  /* 0x0000001817087810 */ /* 0x040fe20007ffe0ff */
[C---:B------:R-:W-:Y:S01]  /*f100*/  VIADD R10, R23.reuse, 0x20 ;  /* 0x00000020170a7836 */ /* 0x040fe20000000000 */
[----:B------:R-:W-:Y:S01]  /*f110*/  ISETP.GE.AND P5, PT, R0, UR4, PT ;  /* 0x0000000400007c0c */ /* 0x000fe2000bfa6270 */
[C---:B------:R-:W-:Y:S01]  /*f120*/  VIADD R11, R23.reuse, 0x28 ;  /* 0x00000028170b7836 */ /* 0x040fe20000000000 */
[----:B------:R-:W-:Y:S01]  /*f130*/  ISETP.GE.AND P6, PT, R6, UR4, PT ;  /* 0x0000000406007c0c */ /* 0x000fe2000bfc6270 */
[C---:B------:R-:W-:Y:S01]  /*f140*/  VIADD R12, R23.reuse, 0x30 ;  /* 0x00000030170c7836 */ /* 0x040fe20000000000 */
[----:B------:R-:W-:Y:S01]  /*f150*/  ISETP.GE.AND P4, PT, R10, UR4, PT ;  /* 0x000000040a007c0c */ /* 0x000fe2000bf86270 */
[----:B------:R-:W-:Y:S01]  /*f160*/  VIADD R13, R23, 0x38 ;  /* 0x00000038170d7836 */ /* 0x000fe20000000000 */
[----:B------:R-:W-:Y:S01]  /*f170*/  ISETP.GE.AND P3, PT, R11, UR4, PT ;  /* 0x000000040b007c0c */ /* 0x000fe2000bf66270 */
[C---:B----4-:R-:W-:Y:S01]  /*f180*/  VIADD R18, R23.reuse, 0x40 ;  /* 0x0000004017127836 */ /* 0x050fe20000000000 */
[----:B------:R-:W-:Y:S01]  /*f190*/  ISETP.GE.AND P2, PT, R12, UR4, PT ;  /* 0x000000040c007c0c */ /* 0x000fe2000bf46270 */
[----:B0-2---:R-:W-:Y:S01]  /*f1a0*/  @!P0 IMAD.WIDE R2, R23, 0x4, R14 ;  /* 0x0000000417028825 */ /* 0x005fe200078e020e */
[----:B------:R-:W-:-:S03]  /*f1b0*/  ISETP.GE.AND P1, PT, R13, UR4, PT ;  /* 0x000000040d007c0c */ /* 0x000fc6000bf26270 */
[----:B------:R-:W-:Y:S01]  /*f1c0*/  @!P5 LEA.HI R0, R0, R0, RZ, 0x1 ;  /* 0x000000000000d211 */ /* 0x000fe200078f08ff */
[----:B------:R0:W-:Y:S01]  /*f1d0*/  @!P0 ST.E.64 desc[UR56][R2.64], R26 ;  /* 0x0000001a02008985 */ /* 0x0001e2000c101b38 */
[----:B------:R-:W-:Y:S01]  /*f1e0*/  ISETP.GE.AND P0, PT, R8, UR4, PT ;  /* 0x0000000408007c0c */ /* 0x000fe2000bf06270 */
[C---:B------:R-:W-:Y:S01]  /*f1f0*/  VIADD R20, R23.reuse, 0x48 ;  /* 0x0000004817147836 */ /* 0x040fe20000000000 */
[----:B------:R-:W-:Y:S01]  /*f200*/  @!P6 LEA.HI R6, R6, R6, RZ, 0x1 ;  /* 0x000000060606e211 */ /* 0x000fe200078f08ff */
[----:B------:R-:W-:Y:S01]  /*f210*/  VIADD R21, R23, 0x70 ;  /* 0x0000007017157836 */ /* 0x000fe20000000000 */
[----:B------:R-:W-:Y:S02]  /*f220*/  @!P5 LOP3.LUT R7, R0, 0xfffffffe, RZ, 0xc0, !PT ;  /* 0xfffffffe0007d812 */ /* 0x000fe400078ec0ff */
[----:B------:R-:W-:Y:S02]  /*f230*/  @!P6 LOP3.LUT R9, R6, 0xfffffffe, RZ, 0xc0, !PT ;  /* 0xfffffffe0609e812 */ /* 0x000fe400078ec0ff */
[----:B------:R-:W-:-:S02]  /*f240*/  @!P4 LEA.HI R10, R10, R10, RZ, 0x1 ;  /* 0x0000000a0a0ac211 */ /* 0x000fc400078f08ff */
[----:B------:R-:W-:Y:S02]  /*f250*/  @!P3 LEA.HI R0, R11, R11, RZ, 0x1 ;  /* 0x0000000b0b00b211 */ /* 0x000fe400078f08ff */
[----:B------:R-:W-:Y:S01]  /*f260*/  @!P2 LEA.HI R12, R12, R12, RZ, 0x1 ;  /* 0x0000000c0c0ca211 */ /* 0x000fe200078f08ff */
[--C-:B0-----:R-:W-:Y:S01]  /*f270*/  @!P5 IMAD.WIDE R2, R7, 0x4, R14.reuse ;  /* 0x000000040702d825 */ /* 0x101fe200078e020e */
[----:B------:R-:W-:Y:S02]  /*f280*/  @!P0 LEA.HI R8, R8, R8, RZ, 0x1 ;  /* 0x0000000808088211 */ /* 0x000fe400078f08ff */
[----:B------:R-:W-:Y:S01]  /*f290*/  @!P1 LEA.HI R16, R13, R13, RZ, 0x1 ;  /* 0x0000000d0d109211 */ /* 0x000fe200078f08ff */
[----:B------:R-:W-:Y:S01]  /*f2a0*/  @!P6 IMAD.WIDE R6, R9, 0x4, R14 ;  /* 0x000000040906e825 */ /* 0x000fe200078e020e */
[----:B------:R-:W-:Y:S01]  /*f2b0*/  @!P0 LOP3.LUT R9, R8, 0xfffffffe, RZ, 0xc0, !PT ;  /* 0xfffffffe08098812 */ /* 0x000fe200078ec0ff */
[----:B------:R0:W-:Y:S01]  /*f2c0*/  @!P5 ST.E.64 desc[UR56][R2.64], R30 ;  /* 0x0000001e0200d985 */ /* 0x0001e2000c101b38 */
[----:B------:R-:W-:-:S02]  /*f2d0*/  @!P4 LOP3.LUT R11, R10, 0xfffffffe, RZ, 0xc0, !PT ;  /* 0xfffffffe0a0bc812 */ /* 0x000fc400078ec0ff */
[----:B------:R-:W-:Y:S01]  /*f2e0*/  @!P3 LOP3.LUT R13, R0, 0xfffffffe, RZ, 0xc0, !PT ;  /* 0xfffffffe000db812 */ /* 0x000fe200078ec0ff */
[----:B------:R2:W-:Y:S01]  /*f2f0*/  @!P6 ST.E.64 desc[UR56][R6.64], R34 ;  /* 0x000000220600e985 */ /* 0x0005e2000c101b38 */
[----:B------:R-:W-:Y:S01]  /*f300*/  @!P2 LOP3.LUT R17, R12, 0xfffffffe, RZ, 0xc0, !PT ;  /* 0xfffffffe0c11a812 */ /* 0x000fe200078ec0ff */
[C---:B------:R-:W-:Y:S01]  /*f310*/  VIADD R0, R23.reuse, 0x50 ;  /* 0x0000005017007836 */ /* 0x040fe20000000000 */
[----:B-1----:R-:W-:Y:S01]  /*f320*/  @!P1 LOP3.LUT R19, R16, 0xfffffffe, RZ, 0xc0, !PT ;  /* 0xfffffffe10139812 */ /* 0x002fe200078ec0ff */
[----:B------:R-:W-:Y:S01]  /*f330*/  VIADD R16, R23, 0x58 ;  /* 0x0000005817107836 */ /* 0x000fe20000000000 */
[----:B------:R-:W-:Y:S02]  /*f340*/  ISETP.GE.AND P5, PT, R18, UR4, PT ;  /* 0x0000000412007c0c */ /* 0x000fe4000bfa6270 */
[----:B------:R-:W-:Y:S01]  /*f350*/  ISETP.GE.AND P6, PT, R20, UR4, PT ;  /* 0x0000000414007c0c */ /* 0x000fe2000bfc6270 */
[----:B0-----:R-:W-:-:S04]  /*f360*/  @!P0 IMAD.WIDE R2, R9, 0x4, R14 ;  /* 0x0000000409028825 */ /* 0x001fc800078e020e */
[--C-:B--2---:R-:W-:Y:S01]  /*f370*/  @!P4 IMAD.WIDE R6, R11, 0x4, R14.reuse ;  /* 0x000000040b06c825 */ /* 0x104fe200078e020e */
        /* <DEDUP_REMOVED lines=10> */
[----:B------:R-:W-:Y:S02]  /*f420*/  @!P6 LEA.HI R20, R20, R20, RZ, 0x1 ;  /* 0x000000141414e211 */ /* 0x000fe400078f08ff */
[C---:B------:R-:W-:Y:S01]  /*f430*/  VIADD R17, R23.reuse, 0x60 ;  /* 0x0000006017117836 */ /* 0x040fe20000000000 */
[----:B------:R4:W-:Y:S01]  /*f440*/  @!P1 ST.E.64 desc[UR56][R12.64], R54 ;  /* 0x000000360c009985 */ /* 0x0009e2000c101b38 */
[C---:B------:R-:W-:Y:S01]  /*f450*/  VIADD R19, R23.reuse, 0x68 ;  /* 0x0000006817137836 */ /* 0x040fe20000000000 */
[----:B------:R-:W-:Y:S01]  /*f460*/  ISETP.GE.AND P1, PT, R16, UR4, PT ;  /* 0x0000000410007c0c */ /* 0x000fe2000bf26270 */
[----:B------:R-:W-:Y:S01]  /*f470*/  VIADD R23, R23, 0x78 ;  /* 0x0000007817177836 */ /* 0x000fe20000000000 */
[----:B------:R-:W-:Y:S02]  /*f480*/  ISETP.GE.AND P2, PT, R17, UR4, PT ;  /* 0x0000000411007c0c */ /* 0x000fe4000bf46270 */
[----:B------:R-:W-:-:S02]  /*f490*/  ISETP.GE.AND P3, PT, R19, UR4, PT ;  /* 0x0000000413007c0c */ /* 0x000fc4000bf66270 */
        /* <DEDUP_REMOVED lines=33> */
.L_x_1055:
[----:B------:R-:W0:Y:S02]  /*f6b0*/  S2R R0, SR_TID.X ;  /* 0x0000000000007919 */ /* 0x000e240000002100 */
[----:B0-----:R-:W-:-:S05]  /*f6c0*/  VIADD R2, R0, 0xffffff80 ;  /* 0xffffff8000027836 */ /* 0x001fca0000000000 */
        /* <DEDUP_REMOVED lines=13> */
[----:B------:R-:W-:Y:S02]  /*f7a0*/  ULDC.64 UR6, c[0x0][0xbd0] ;  /* 0x0002f40000067ab9 */ /* 0x000fe40000000a00 */
[----:B------:R-:W-:-:S04]  /*f7b0*/  IMAD.WIDE.U32 R2, R19, UR6, RZ ;  /* 0x0000000613027c25 */ /* 0x000fc8000f8e00ff */
[----:B------:R-:W1:Y:S01]  /*f7c0*/  LDC.64 R10, c[0x0][0xbd8] ;  /* 0x0002f600ff0a7b82 */ /* 0x000e620000000a00 */
[----:B------:R-:W-:-:S04]  /*f7d0*/  IMAD R4, R4, UR6, RZ ;  /* 0x0000000604047c24 */ /* 0x000fc8000f8e02ff */
[C---:B------:R-:W-:Y:S01]  /*f7e0*/  IMAD R5, R19.reuse, UR7, R4 ;  /* 0x0000000713057c24 */ /* 0x040fe2000f8e0204 */
[----:B------:R-:W-:Y:S02]  /*f7f0*/  IADD3 R19, -R19, RZ, RZ ;  /* 0x000000ff13137210 */ /* 0x000fe40007ffe1ff */
        /* <DEDUP_REMOVED lines=15> */
[----:B0-----:R-:W-:Y:S02]  /*f8f0*/  @P0 SHF.R.U32.HI R5, RZ, R9, R4 ;  /* 0x00000009ff050219 */ /* 0x001fe40000011604 */
[----:B------:R-:W-:Y:S02]  /*f900*/  SHF.R.S32.HI R4, RZ, 0x1f, R19 ;  /* 0x0000001fff047819 */ /* 0x000fe40000011413 */
[--C-:B------:R-:W-:Y:S01]  /*f910*/  SHF.R.S32.HI R9, RZ, 0x1f, R5.reuse ;  /* 0x0000001fff097819 */ /* 0x100fe20000011405 */
[----:B------:R-:W-:Y:S01]  /*f920*/  IMAD.MOV R7, RZ, RZ, -R5 ;  /* 0x000000ffff077224 */ /* 0x000fe200078e0a05 */
[----:B------:R-:W-:Y:S01]  /*f930*/  IADD3 R2, P0, R5, R2, RZ ;  /* 0x0000000205027210 */ /* 0x000fe20007f1e0ff */
[----:B------:R-:W-:Y:S02]  /*f940*/  IMAD R4, R4, UR4, RZ ;  /* 0x0000000404047c24 */ /* 0x000fe4000f8e02ff */
[----:B------:R-:W-:-:S02]  /*f950*/  IMAD R7, R6, R7, R0 ;  /* 0x0000000706077224 */ /* 0x000fc400078e0200 */
[----:B------:R-:W-:Y:S01]  /*f960*/  IMAD R4, R19, UR5, R4 ;  /* 0x0000000513047c24 */ /* 0x000fe2000f8e0204 */
[----:B------:R-:W-:Y:S02]  /*f970*/  ULDC.64 UR4, c[0x0][0xbc8] ;  /* 0x0002f20000047ab9 */ /* 0x000fe40000000a00 */
[----:B------:R-:W-:Y:S02]  /*f980*/  SHF.R.S32.HI R0, RZ, 0x1f, R7 ;  /* 0x0000001fff007819 */ /* 0x000fe40000011407 */
[----:B------:R-:W-:-:S03]  /*f990*/  IADD3.X R3, R9, R3, R4, P0, !PT ;  /* 0x0000000309037210 */ /* 0x000fc600007fe404 */
[----:B------:R-:W-:Y:S02]  /*f9a0*/  IMAD R0, R0, UR4, RZ ;  /* 0x0000000400007c24 */ /* 0x000fe4000f8e02ff */
[----:B------:R-:W-:-:S04]  /*f9b0*/  IMAD.WIDE.U32 R2, R7, UR4, R2 ;  /* 0x0000000407027c25 */ /* 0x000fc8000f8e0002 */
[----:B------:R-:W-:Y:S01]  /*f9c0*/  IMAD R5, R7, UR5, R0 ;  /* 0x0000000507057c24 */ /* 0x000fe2000f8e0200 */
[----:B------:R-:W-:Y:S02]  /*f9d0*/  ULDC.64 UR4, c[0x0][0xba8] ;  /* 0x0002ea0000047ab9 */ /* 0x000fe40000000a00 */
[----:B------:R-:W-:Y:S01]  /*f9e0*/  LEA R4, P0, R2, UR4, 0x2 ;  /* 0x0000000402047c11 */ /* 0x000fe2000f8010ff */
[----:B------:R-:W-:-:S05]  /*f9f0*/  IMAD.IADD R3, R3, 0x1, R5 ;  /* 0x0000000103037824 */ /* 0x000fca00078e0205 */
[----:B------:R-:W-:Y:S01]  /*fa00*/  LEA.HI.X R5, R2, UR5, R3, 0x2, P0 ;  /* 0x0000000502057c11 */ /* 0x000fe200080f1403 */
[----:B------:R-:W-:-:S05]  /*fa10*/  IMAD.MOV.U32 R3, RZ, RZ, -0x800000 ;  /* 0xff800000ff037424 */ /* 0x000fca00078e00ff */
[----:B------:R0:W-:Y:S01]  /*fa20*/  STG.E desc[UR56][R4.64], R3 ;  /* 0x0000000304007986 */ /* 0x0001e2000c101938 */
[----:B------:R-:W-:Y:S05]  /*fa30*/  BRA `(.L_x_968) ;  /* 0x0000003c007c7947 */ /* 0x000fea0003800000 */
.L_x_966:
[----:B------:R-:W-:-:S08]  /*fa40*/  NOP ;  /* 0x0000000000007918 */ /* 0x000fd00000000000 */
[----:B0-----:R-:W0:-:S00]  /*fa50*/  USETMAXREG.DEALLOC.CTAPOOL 0x28 ;  /* 0x00000028000079c8 */ /* 0x001e0000080e0500 */
        /* <DEDUP_REMOVED lines=16> */
.L_x_1058:
[----:B------:R-:W-:Y:S01]  /*fb60*/  ULDC UR7, c[0x0][0xc50] ;  /* 0x0003140000077ab9 */ /* 0x000fe20000000800 */
[----:B------:R-:W-:Y:S01]  /*fb70*/  UMOV UR39, UR6 ;  /* 0x0000000600277c82 */ /* 0x000fe20008000000 */
[----:B------:R-:W-:-:S11]  /*fb80*/  UISETP.NE.AND UP0, UPT, UR7, 0x1, UPT ;  /* 0x000000010700788c */ /* 0x000fd6000bf05270 */
[----:B------:R-:W-:Y:S01]  /*fb90*/  @UP0 ULDC UR4, c[0x0][0xc54] ;  /* 0x0003150000040ab9 */ /* 0x000fe20000000800 */
[----:B------:R-:W-:Y:S01]  /*fba0*/  @UP0 ULDC UR8, c[0x0][0xc58] ;  /* 0x0003160000080ab9 */ /* 0x000fe20000000800 */
[----:B------:R-:W-:-:S04]  /*fbb0*/  UIMAD.WIDE.U32 UR4, UR6, UR4, URZ ;  /* 0x00000004060472a5 */ /* 0x000fc8000f8e003f */
[----:B------:R-:W-:-:S12]  /*fbc0*/  @UP0 USHF.R.U32.HI UR39, URZ, UR8, UR5 ;  /* 0x000000083f270299 */ /* 0x000fd80008011605 */
.L_x_1059:
[----:B------:R-:W-:Y:S01]  /*fbd0*/  ISETP.GE.AND P0, PT, R28, RZ, PT ;  /* 0x000000ff1c00720c */ /* 0x000fe20003f06270 */
[----:B------:R-:W-:Y:S01]  /*fbe0*/  UIADD3 UR45, -UR39, URZ, URZ ;  /* 0x0000003f272d7290 */ /* 0x000fe2000fffe13f */
[----:B------:R-:W-:Y:S02]  /*fbf0*/  IMAD.MOV.U32 R24, RZ, RZ, 0x1 ;  /* 0x00000001ff187424 */ /* 0x000fe400078e00ff */
[----:B------:R-:W-:Y:S01]  /*fc00*/  IMAD.MOV.U32 R0, RZ, RZ, RZ ;  /* 0x000000ffff007224 */ /* 0x000fe200078e00ff */
[----:B------:R-:W-:Y:S01]  /*fc10*/  UIMAD UR45, UR7, UR45, UR6 ;  /* 0x0000002d072d72a4 */ /* 0x000fe2000f8e0206 */
[----:B------:R-:W-:-:S07]  /*fc20*/  IMAD.MOV.U32 R8, RZ, RZ, 0x1 ;  /* 0x00000001ff087424 */ /* 0x000fce00078e00ff */
[----:B------:R-:W-:Y:S05]  /*fc30*/  @!P0 BRA `(.L_x_1060) ;  /* 0x0000003800348947 */ /* 0x000fea0003800000 */
[----:B------:R-:W0:Y:S01]  /*fc40*/  LDC.64 R2, c[0x0][0xa28] ;  /* 0x00028a00ff027b82 */ /* 0x000e220000000a00 */
[----:B------:R-:W-:Y:S01]  /*fc50*/  IMAD.MOV.U32 R23, RZ, RZ, RZ ;  /* 0x000000ffff177224 */ /* 0x000fe200078e00ff */
[----:B------:R-:W-:Y:S01]  /*fc60*/  ULDC UR4, c[0x0][0x448] ;  /* 0x0001120000047ab9 */ /* 0x000fe20000000800 */
[----:B------:R-:W-:Y:S01]  /*fc70*/  ULDC UR6, c[0x0][0x2f0] ;  /* 0x0000bc0000067ab9 */ /* 0x000fe20000000800 */
[----:B------:R-:W-:Y:S01]  /*fc80*/  ULDC UR10, c[0x0][0x288] ;  /* 0x0000a200000a7ab9 */ /* 0x000fe20000000800 */
[----:B0-----:R-:W-:-:S04]  /*fc90*/  ISETP.NE.U32.AND P0, PT, R2, RZ, PT ;  /* 0x000000ff0200720c */ /* 0x001fc80003f05070 */
[----:B------:R-:W-:-:S13]  /*fca0*/  ISETP.NE.AND.EX P0, PT, R3, RZ, PT, P0 ;  /* 0x000000ff0300720c */ /* 0x000fda0003f05300 */
[----:B------:R-:W0:Y:S02]  /*fcb0*/  @P0 LDC.64 R2, c[0x0][0xa28] ;  /* 0x00028a00ff020b82 */ /* 0x000e240000000a00 */
[----:B0-----:R-:W-:-:S05]  /*fcc0*/  @P0 IMAD.WIDE R2, R28, 0x4, R2 ;  /* 0x000000041c020825 */ /* 0x001fca00078e0202 */
[----:B------:R0:W5:Y:S01]  /*fcd0*/  @P0 LDG.E R23, desc[UR56][R2.64] ;  /* 0x0000003802170981 */ /* 0x000162000c1e1900 */
[----:B------:R-:W1:Y:S01]  /*fce0*/  S2UR UR40, SR_CTAID.X ;  /* 0x00000000002879c3 */ /* 0x000e620000002500 */
[----:B------:R-:W-:-:S03]  /*fcf0*/  UISETP.NE.AND UP1, UPT, UR4, 0x1, UPT ;  /* 0x000000010400788c */ /* 0x000fc6000bf25270 */
[----:B------:R-:W-:Y:S01]  /*fd00*/  ULDC.64 UR4, c[0x0][0x418] ;  /* 0x0001060000047ab9 */ /* 0x000fe20000000a00 */
[----:B------:R-:W-:Y:S02]  /*fd10*/  UP2UR UR48, UPR, URZ, 0x2 ;  /* 0x000000023f307883 */ /* 0x000fe40008000000 */
[----:B------:R-:W-:-:S03]  /*fd20*/  UISETP.NE.U32.AND UP0, UPT, UR4, URZ, UPT ;  /* 0x0000003f0400728c */ /* 0x000fc6000bf05070 */
[----:B------:R-:W-:Y:S01]  /*fd30*/  ULDC UR4, c[0x0][0x424] ;  /* 0x0001090000047ab9 */ /* 0x000fe20000000800 */
[----:B------:R-:W-:Y:S01]  /*fd40*/  UISETP.NE.AND.EX UP0, UPT, UR5, URZ, UPT, UP0 ;  /* 0x0000003f0500728c */ /* 0x000fe2000bf05300 */
[----:B------:R-:W-:Y:S02]  /*fd50*/  @UP1 ULDC UR9, c[0x0][0x450] ;  /* 0x0001140000091ab9 */ /* 0x000fe40000000800 */
[----:B------:R-:W-:Y:S01]  /*fd60*/  @UP1 ULDC UR5, c[0x0][0x44c] ;  /* 0x0001130000051ab9 */ /* 0x000fe20000000800 */
[----:B------:R-:W-:-:S04]  /*fd70*/  USEL UR41, UR4, 0x1, UP0 ;  /* 0x0000000104297887 */ /* 0x000fc80008000000 */
[----:B------:R-:W-:Y:S02]  /*fd80*/  UIMAD UR7, UR41, UR6, 0x5f ;  /* 0x0000005f290774a4 */ /* 0x000fe4000f8e0206 */
[----:B------:R-:W-:Y:S02]  /*fd90*/  UIMAD UR41, UR41, UR6, URZ ;  /* 0x00000006292972a4 */ /* 0x000fe4000f8e023f */
[----:B------:R-:W-:Y:S02]  /*fda0*/  UIMAD.WIDE UR6, UR7, 0x2aaaaaab, URZ ;  /* 0x2aaaaaab070678a5 */ /* 0x000fe4000f8e023f */
[----:B-1----:R-:W-:Y:S02]  /*fdb0*/  USHF.L.U32 UR40, UR40, 0x7, URZ ;  /* 0x0000000728287899 */ /* 0x002fe4000800063f */
[----:B------:R-:W-:Y:S02]  /*fdc0*/  USHF.R.U32.HI UR42, URZ, 0x1f, UR7 ;  /* 0x0000001f3f2a7899 */ /* 0x000fe40008011607 */
[----:B------:R-:W-:-:S02]  /*fdd0*/  UIADD3 UR8, UR40, 0x7f, URZ ;  /* 0x0000007f28087890 */ /* 0x000fc4000fffe03f */
[----:B------:R-:W-:Y:S02]  /*fde0*/  ULEA.HI.SX32 UR42, UR7, UR42, 0x1c ;  /* 0x0000002a072a7291 */ /* 0x000fe4000f8fe23f */
[----:B------:R-:W-:-:S04]  /*fdf0*/  UIMAD.WIDE.U32 UR4, UR8, UR5, URZ ;  /* 0x00000005080472a5 */ /* 0x000fc8000f8e003f */
[----:B------:R-:W-:Y:S02]  /*fe00*/  @UP1 USHF.R.U32.HI UR8, URZ, UR9, UR5 ;  /* 0x000000093f081299 */ /* 0x000fe40008011605 */
[----:B------:R-:W-:Y:S01]  /*fe10*/  UIADD3 UR9, UR41, 0x1, -UR10 ;  /* 0x0000000129097890 */ /* 0x000fe2000fffe80a */
[----:B------:R-:W-:Y:S02]  /*fe20*/  ULDC.64 UR4, c[0x0][0x9e0] ;  /* 0x0002780000047ab9 */ /* 0x000fe40000000a00 */
[----:B------:R-:W-:Y:S02]  /*fe30*/  UISETP.GE.AND UP0, UPT, UR5, 0x1, UPT ;  /* 0x000000010500788c */ /* 0x000fe4000bf06270 */
[----:B------:R-:W-:-:S04]  /*fe40*/  UIADD3 UR9, UR9, UR8, URZ ;  /* 0x0000000809097290 */ /* 0x000fc8000fffe03f */
[----:B------:R-:W-:Y:S01]  /*fe50*/  PLOP3.LUT P1, PT, PT, PT, UP0, 0x80, 0x0 ;  /* 0x000000000000781c */ /* 0x000fe20003f2f008 */
[----:B------:R-:W-:-:S12]  /*fe60*/  UIADD3 UR4, UR9, UR4, URZ ;  /* 0x0000000409047290 */ /* 0x000fd8000fffe03f */
[----:B0-----:R-:W-:Y:S05]  /*fe70*/  @!P1 BRA `(.L_x_1061) ;  /* 0x0000000000449947 */ /* 0x001fea0003800000 */
[----:B------:R-:W-:Y:S01]  /*fe80*/  ISETP.LT.AND P0, PT, RZ, UR9, PT ;  /* 0x00000009ff007c0c */ /* 0x000fe2000bf01270 */
[----:B------:R-:W-:-:S12]  /*fe90*/  UIADD3 UR8, UR9, -0x1, URZ ;  /* 0xffffffff09087890 */ /* 0x000fd8000fffe03f */
[----:B------:R-:W-:Y:S05]  /*fea0*/  @P0 BRA `(.L_x_1062) ;  /* 0x00000000001c0947 */ /* 0x000fea0003800000 */
[----:B------:R-:W-:Y:S02]  /*feb0*/  UISETP.NE.AND UP0, UPT, UR5, 0x1, UPT ;  /* 0x000000010500788c */ /* 0x000fe4000bf05270 */
[----:B------:R-:W-:-:S09]  /*fec0*/  UIADD3 UR8, -UR9, URZ, URZ ;  /* 0x0000003f09087290 */ /* 0x000fd2000fffe13f */
[----:B------:R-:W-:Y:S02]  /*fed0*/  @UP0 ULDC.64 UR12, c[0x0][0x9e8] ;  /* 0x00027a00000c0ab9 */ /* 0x000fe40000000a00 */
[----:B------:R-:W-:-:S04]  /*fee0*/  UIMAD.WIDE.U32 UR6, UR8, UR12, URZ ;  /* 0x0000000c080672a5 */ /* 0x000fc8000f8e003f */
[----:B------:R-:W-:-:S04]  /*fef0*/  @UP0 USHF.R.U32.HI UR8, URZ, UR13, UR7 ;  /* 0x0000000d3f080299 */ /* 0x000fc80008011607 */
[----:B------:R-:W-:Y:S01]  /*ff00*/  ULOP3.LUT UR8, URZ, UR8, URZ, 0x33, !UPT ;  /* 0x000000083f087292 */ /* 0x000fe2000f8e333f */
[----:B------:R-:W-:Y:S11]  /*ff10*/  BRA `(.L_x_1063) ;  /* 0x0000000000107947 */ /* 0x000ff60003800000 */
.L_x_1062:
[----:B------:R-:W-:-:S11]  /*ff20*/  UISETP.NE.AND UP0, UPT, UR5, 0x1, UPT ;  /* 0x000000010500788c */ /* 0x000fd6000bf05270 */
[----:B------:R-:W-:Y:S02]  /*ff30*/  @UP0 ULDC.64 UR12, c[0x0][0x9e8] ;  /* 0x00027a00000c0ab9 */ /* 0x000fe40000000a00 */
[----:B------:R-:W-:-:S04]  /*ff40*/  UIMAD.WIDE.U32 UR6, UR8, UR12, URZ ;  /* 0x0000000c080672a5 */ /* 0x000fc8000f8e003f */
[----:B------:R-:W-:-:S12]  /*ff50*/  @UP0 USHF.R.U32.HI UR8, URZ, UR13, UR7 ;  /* 0x0000000d3f080299 */ /* 0x000fd80008011607 */
.L_x_1063:
[----:B------:R-:W-:-:S04]  /*ff60*/  UIMAD UR8, UR8, UR5, UR5 ;  /* 0x00000005080872a4 */ /* 0x000fc8000f8e0205 */
[----:B------:R-:W-:-:S04]  /*ff70*/  UISETP.LT.AND UP0, UPT, UR4, UR8, UPT ;  /* 0x000000080400728c */ /* 0x000fc8000bf01270 */
[----:B------:R-:W-:-:S12]  /*ff80*/  USEL UR4, UR4, UR8, UP0 ;  /* 0x0000000804047287 */ /* 0x000fd80008000000 */
.L_x_1061:
[----:B------:R-:W-:Y:S02]  /*ff90*/  UISETP.NE.AND UP0, UPT, UR48, URZ, UPT ;  /* 0x0000003f3000728c */ /* 0x000fe4000bf05270 */
[----:B------:R-:W-:-:S03]  /*ffa0*/  UIADD3 UR6, UR4, 0x5f, URZ ;  /* 0x0000005f04067890 */ /* 0x000fc6000fffe03f */
[----:B------:R-:W-:Y:S01]  /*ffb0*/  UMOV UR4, UR40 ;  /* 0x0000002800047c82 */ /* 0x000fe20008000000 */
[----:B------:R-:W-:-:S04]  /*ffc0*/  UIMAD.WIDE UR6, UR6, 0x2aaaaaab, URZ ;  /* 0x2aaaaaab060678a5 */ /* 0x000fc8000f8e023f */
[----:B------:R-:W-:Y:S01]  /*ffd0*/  USHF.R.U32.HI UR43, URZ, 0x1f, UR7 ;  /* 0x0000001f3f2b7899 */ /* 0x000fe20008011607 */
[----:B------:R-:W-:Y:S02]  /*ffe0*/  @UP0 ULDC UR8, c[0x0][0x44c] ;  /* 0x0001130000080ab9 */ /* 0x000fe40000000800 */
[----:B------:R-:W-:Y:S01]  /*fff0*/  @UP0 ULDC UR6, c[0x0][0x450] ;  /* 0x0001140000060ab9 */ /* 0x000fe20000000800 */
[----:B------:R-:W-:Y:S02]  /*10000*/  UIMAD.WIDE.U32 UR8, UR40, UR8, URZ ;  /* 0x00000008280872a5 */ /* 0x000fe4000f8e003f */
[----:B------:R-:W-:Y:S02]  /*10010*/  ULEA.HI.SX32 UR43, UR7, UR43, 0x1c ;  /* 0x0000002b072b7291 */ /* 0x000fe4000f8fe23f */
[----:B------:R-:W-:Y:S02]  /*10020*/  @UP0 USHF.R.U32.HI UR4, URZ, UR6, UR9 ;  /* 0x000000063f040299 */ /* 0x000fe40008011609 */
[----:B------:R-:W-:-:S02]  /*10030*/  UISETP.LT.AND UP0, UPT, UR42, UR43, UPT ;  /* 0x0000002b2a00728c */ /* 0x000fc4000bf01270 */
[----:B------:R-:W-:Y:S01]  /*10040*/  UIADD3 UR4, UR4, -UR10, UR41 ;  /* 0x8000000a04047290 */ /* 0x000fe2000fffe029 */
[----:B------:R-:W-:Y:S01]  /*10050*/  ULDC UR8, c[0x0][0x9dc] ;  /* 0x0002770000087ab9 */ /* 0x000fe20000000800 */
[----:B------:R-:W-:Y:S02]  /*10060*/  USEL UR12, UR42, UR43, UP0 ;  /* 0x0000002b2a0c7287 */ /* 0x000fe40008000000 */
[----:B------:R-:W-:Y:S01]  /*10070*/  UIADD3 UR8, UR4, -UR8, URZ ;  /* 0x8000000804087290 */ /* 0x000fe2000fffe03f */
[----:B------:R-:W-:Y:S11]  /*10080*/  @!P1 BRA `(.L_x_1064) ;  /* 0x0000000000449947 */ /* 0x000ff60003800000 */
[----:B------:R-:W-:-:S06]  /*10090*/  UISETP.GT.AND UP0, UPT, UR4, -0x1, UPT ;  /* 0xffffffff0400788c */ /* 0x000fcc000bf04270 */
[----:B------:R-:W-:-:S13]  /*100a0*/  PLOP3.LUT P0, PT, PT, PT, UP0, 0x80, 0x0 ;  /* 0x000000000000781c */ /* 0x000fda0003f0f008 */
[----:B------:R-:W-:Y:S05]  /*100b0*/  @P0 BRA `(.L_x_1065) ;  /* 0x00000000001c0947 */ /* 0x000fea0003800000 */
[----:B------:R-:W-:Y:S02]  /*100c0*/  UISETP.NE.AND UP0, UPT, UR5, 0x1, UPT ;  /* 0x000000010500788c */ /* 0x000fe4000bf05270 */
[----:B------:R-:W-:-:S09]  /*100d0*/  ULOP3.LUT UR4, URZ, UR4, URZ, 0x33, !UPT ;  /* 0x000000043f047292 */ /* 0x000fd2000f8e333f */
[----:B------:R-:W-:Y:S02]  /*100e0*/  @UP0 ULDC.64 UR10, c[0x0][0x9e8] ;  /* 0x00027a00000a0ab9 */ /* 0x000fe40000000a00 */
[----:B------:R-:W-:-:S04]  /*100f0*/  UIMAD.WIDE.U32 UR6, UR4, UR10, URZ ;  /* 0x0000000a040672a5 */ /* 0x000fc8000f8e003f */
[----:B------:R-:W-:-:S04]  /*10100*/  @UP0 USHF.R.U32.HI UR4, URZ, UR11, UR7 ;  /* 0x0000000b3f040299 */ /* 0x000fc80008011607 */
[----:B------:R-:W-:Y:S01]  /*10110*/  ULOP3.LUT UR4, URZ, UR4, URZ, 0x33, !UPT ;  /* 0x000000043f047292 */ /* 0x000fe2000f8e333f */
[----:B------:R-:W-:Y:S11]  /*10120*/  BRA `(.L_x_1066) ;  /* 0x0000000000107947 */ /* 0x000ff60003800000 */
.L_x_1065:
[----:B------:R-:W-:-:S11]  /*10130*/  UISETP.NE.AND UP0, UPT, UR5, 0x1, UPT ;  /* 0x000000010500788c */ /* 0x000fd6000bf05270 */
[----:B------:R-:W-:Y:S02]  /*10140*/  @UP0 ULDC.64 UR10, c[0x0][0x9e8] ;  /* 0x00027a00000a0ab9 */ /* 0x000fe40000000a00 */
[----:B------:R-:W-:-:S04]  /*10150*/  UIMAD.WIDE.U32 UR6, UR4, UR10, URZ ;  /* 0x0000000a040672a5 */ /* 0x000fc8000f8e003f */
[----:B------:R-:W-:-:S12]  /*10160*/  @UP0 USHF.R.U32.HI UR4, URZ, UR11, UR7 ;  /* 0x0000000b3f040299 */ /* 0x000fd80008011607 */
.L_x_1066:
[----:B------:R-:W-:-:S04]  /*10170*/  UIMAD UR4, UR4, UR5, URZ ;  /* 0x00000005040472a4 */ /* 0x000fc8000f8e023f */
[----:B------:R-:W-:-:S04]  /*10180*/  UISETP.LT.AND UP0, UPT, UR8, UR4, UPT ;  /* 0x000000040800728c */ /* 0x000fc8000bf01270 */
[----:B------:R-:W-:-:S12]  /*10190*/  USEL UR8, UR8, UR4, !UP0 ;  /* 0x0000000408087287 */ /* 0x000fd8000c000000 */
.L_x_1064:
[----:B------:R-:W-:Y:S02]  /*101a0*/  UIMAD.WIDE UR4, UR8, 0x2aaaaaab, URZ ;  /* 0x2aaaaaab080478a5 */ /* 0x000fe4000f8e023f */
[----:B------:R-:W-:Y:S02]  /*101b0*/  USHF.R.U32.HI UR9, URZ, 0x10, UR45 ;  /* 0x000000103f097899 */ /* 0x000fe4000801162d */
[----:B------:R-:W-:Y:S02]  /*101c0*/  USHF.R.U32.HI UR4, URZ, 0x1f, UR5 ;  /* 0x0000001f3f047899 */ /* 0x000fe40008011605 */
[----:B------:R-:W-:Y:S02]  /*101d0*/  ULOP3.LUT UR45, UR45, 0xffff, URZ, 0xc0, !UPT ;  /* 0x0000ffff2d2d7892 */ /* 0x000fe4000f8ec03f */
[----:B------:R-:W-:Y:S01]  /*101e0*/  ULEA.HI.SX32 UR4, UR5, UR4, 0x1c ;  /* 0x0000000405047291 */ /* 0x000fe2000f8fe23f */
[----:B------:R-:W-:-:S03]  /*101f0*/  UMOV UR38, URZ ;  /* 0x0000003f00267c82 */ /* 0x000fc60008000000 */
[----:B------:R-:W-:-:S04]  /*10200*/  UISETP.LT.AND UP0, UPT, URZ, UR4, UPT ;  /* 0x000000043f00728c */ /* 0x000fc8000bf01270 */
[----:B------:R-:W-:Y:S02]  /*10210*/  USEL UR44, URZ, UR4, !UP0 ;  /* 0x000000043f2c7287 */ /* 0x000fe4000c000000 */
[----:B------:R-:W-:Y:S02]  /*10220*/  UISETP.NE.AND UP0, UPT, UR9, URZ, UPT ;  /* 0x0000003f0900728c */ /* 0x000fe4000bf05270 */
[----:B------:R-:W-:-:S06]  /*10230*/  UISETP.GT.AND UP1, UPT, UR12, UR44, UPT ;  /* 0x0000002c0c00728c */ /* 0x000fcc000bf24270 */
[----:B------:R-:W-:-:S03]  /*10240*/  PLOP3.LUT P0, PT, PT, PT, UP1, 0x80, 0x0 ;  /* 0x000000000000781c */ /* 0x000fc60003f0f018 */
[----:B------:R-:W-:-:S10]  /*10250*/  @!UP0 ULDC UR9, c[0x0][0x9f0] ;  /* 0x00027c0000098ab9 */ /* 0x000fd40000000800 */
[----:B------:R-:W-:Y:S05]  /*10260*/  @!P0 BRA `(.L_x_1067) ;  /* 0x00000000007c8947 */ /* 0x000fea0003800000 */
[----:B------:R-:W-:Y:S01]  /*10270*/  IABS R0, UR9 ;  /* 0x0000000900007c13 */ /* 0x000fe20008000000 */
[----:B------:R-:W-:Y:S02]  /*10280*/  UIADD3 UR4, UR9, -0x1, UR12 ;  /* 0xffffffff09047890 */ /* 0x000fe4000fffe00c */
[----:B------:R-:W-:Y:S02]  /*10290*/  IABS R4, UR9 ;  /* 0x0000000900047c13 */ /* 0x000fe40008000000 */
[----:B------:R-:W-:Y:S01]  /*102a0*/  R2UR UR10, R0 ;  /* 0x00000000000a72ca */ /* 0x000fe200000e0000 */
[----:B------:R-:W-:-:S03]  /*102b0*/  UIADD3 UR6, -UR44, UR4, URZ ;  /* 0x000000042c067290 */ /* 0x000fc6000fffe13f */
[----:B------:R-:W-:-:S03]  /*102c0*/  UMOV UR4, URZ ;  /* 0x0000003f00047c82 */ /* 0x000fc60008000000 */
[----:B------:R-:W-:Y:S01]  /*102d0*/  IABS R3, UR6 ;  /* 0x0000000600037c13 */ /* 0x000fe20008000000 */
[----:B------:R-:W-:-:S03]  /*102e0*/  ULOP3.LUT UR6, UR6, UR9, URZ, 0x3c, !UPT ;  /* 0x0000000906067292 */ /* 0x000fc6000f8e3c3f */
[----:B------:R-:W-:Y:S02]  /*102f0*/  R2UR UR8, R3 ;  /* 0x00000000030872ca */ /* 0x000fe400000e0000 */
        /* <DEDUP_REMOVED lines=22> */
.L_x_1067:
[----:B------:R-:W-:Y:S02]  /*10460*/  UIMAD UR49, UR45, UR38, UR44 ;  /* 0x000000262d3172a4 */ /* 0x000fe4000f8e022c */
[----:B------:R-:W-:Y:S01]  /*10470*/  IMAD.U32 R0, RZ, RZ, UR38 ;  /* 0x00000026ff007e24 */ /* 0x000fe2000f8e00ff */
[----:B------:R-:W-:Y:S01]  /*10480*/  MOV R24, 0x1 ;  /* 0x0000000100187802 */ /* 0x000fe20000000f00 */
[----:B------:R-:W-:Y:S02]  /*10490*/  IMAD.MOV.U32 R8, RZ, RZ, 0x1 ;  /* 0x00000001ff087424 */ /* 0x000fe400078e00ff */
[----:B------:R-:W-:-:S05]  /*104a0*/  IMAD.U32 R19, RZ, RZ, UR49 ;  /* 0x00000031ff137e24 */ /* 0x000fca000f8e00ff */
[----:B------:R-:W-:Y:S01]  /*104b0*/  VIADDMNMX R19, R19, R0, UR12, PT ;  /* 0x0000000c13137e46 */ /* 0x000fe2000b800100 */
[----:B------:R-:W-:-:S03]  /*104c0*/  IMAD.MOV.U32 R0, RZ, RZ, RZ ;  /* 0x000000ffff007224 */ /* 0x000fc600078e00ff */
[----:B------:R-:W-:-:S13]  /*104d0*/  ISETP.GT.AND P0, PT, R19, UR49, PT ;  /* 0x0000003113007c0c */ /* 0x000fda000bf04270 */
        /* <DEDUP_REMOVED lines=11> */
[----:B------:R-:W-:Y:S02]  /*10590*/  IMAD.U32 R4, RZ, RZ, UR4 ;  /* 0x00000004ff047e24 */ /* 0x000fe4000f8e00ff */
[----:B------:R-:W-:Y:S01]  /*105a0*/  IMAD.U32 R5, RZ, RZ, UR5 ;  /* 0x00000005ff057e24 */ /* 0x000fe2000f8e00ff */
[----:B------:R-:W0:Y:S01]  /*105b0*/  LDC.64 R2, c[0x4][R2] ;  /* 0x0100000002027b82 */ /* 0x000e220000000a00 */
[----:B------:R-:W-:Y:S01]  /*105c0*/  ULDC.64 UR4, c[0x4][0x8] ;  /* 0x0100020000047ab9 */ /* 0x000fe20000000a00 */
[----:B------:R-:W-:Y:S02]  /*105d0*/  IMAD.U32 R6, RZ, RZ, UR6 ;  /* 0x00000006ff067e24 */ /* 0x000fe4000f8e00ff */
[----:B------:R-:W-:-:S02]  /*105e0*/  IMAD.U32 R7, RZ, RZ, UR7 ;  /* 0x00000007ff077e24 */ /* 0x000fc4000f8e00ff */
[----:B------:R-:W-:Y:S02]  /*105f0*/  IMAD.U32 R10, RZ, RZ, UR4 ;  /* 0x00000004ff0a7e24 */ /* 0x000fe4000f8e00ff */
[----:B------:R-:W-:Y:S02]  /*10600*/  IMAD.U32 R11, RZ, RZ, UR5 ;  /* 0x00000005ff0b7e24 */ /* 0x000fe4000f8e00ff */
[----:B------:R-:W-:Y:S02]  /*10610*/  IMAD.MOV.U32 R8, RZ, RZ, 0x70 ;  /* 0x00000070ff087424 */ /* 0x000fe400078e00ff */
[----:B------:R-:W-:Y:S02]  /*10620*/  IMAD.MOV.U32 R12, RZ, RZ, 0x1 ;  /* 0x00000001ff0c7424 */ /* 0x000fe400078e00ff */
[----:B------:R-:W-:-:S07]  /*10630*/  IMAD.MOV.U32 R13, RZ, RZ, RZ ;  /* 0x000000ffff0d7224 */ /* 0x000fce00078e00ff */
[----:B------:R-:W-:-:S07]  /*10640*/  LEPC R20, `(.L_x_1068) ;  /* 0x000000001014794e */ /* 0x000fce0000000000 */
[----:B0----5:R-:W-:Y:S05]  /*10650*/  CALL.ABS.NOINC R2 ;  /* 0x0000000002007343 */ /* 0x021fea0003c00000 */
.L_x_1068:
[----:B------:R-:W-:-:S04]  /*10660*/  UIADD3 UR4, UR46, 0x400, URZ ;  /* 0x000004002e047890 */ /* 0x000fc8000fffe03f */
[----:B------:R-:W-:-:S06]  /*10670*/  ULOP3.LUT UP0, URZ, UR4, 0x3ff, URZ, 0xc0, !UPT ;  /* 0x000003ff043f7892 */ /* 0x000fcc000f80c03f */
[----:B------:R-:W-:-:S13]  /*10680*/  PLOP3.LUT P0, PT, PT, PT, UP0, 0x80, 0x0 ;  /* 0x000000000000781c */ /* 0x000fda0003f0f008 */
[----:B------:R-:W-:Y:S05]  /*10690*/  @!P0 BRA `(.L_x_1069) ;  /* 0x00000000007c8947 */ /* 0x000fea0003800000 */
        /* <DEDUP_REMOVED lines=15> */
[----:B-1---5:R-:W-:Y:S05]  /*10790*/  CALL.ABS.NOINC R2 ;  /* 0x0000000002007343 */ /* 0x022fea0003c00000 */
.L_x_1070:
[----:B------:R0:W1:Y:S01]  /*107a0*/  LDC.64 R2, c[0x4][R16] ;  /* 0x0100000010027b82 */ /* 0x0000620000000a00 */
[----:B------:R-:W-:Y:S01]  /*107b0*/  ULDC.64 UR4, c[0x4][0x90] ;  /* 0x0100240000047ab9 */ /* 0x000fe20000000a00 */
[----:B------:R-:W-:Y:S01]  /*107c0*/  ULDC.64 UR6, c[0x4][0x98] ;  /* 0x0100260000067ab9 */ /* 0x000fe20000000a00 */
[----:B------:R-:W-:Y:S02]  /*107d0*/  IMAD.U32 R4, RZ, RZ, UR4 ;  /* 0x00000004ff047e24 */ /* 0x000fe4000f8e00ff */
[----:B------:R-:W-:Y:S01]  /*107e0*/  IMAD.U32 R5, RZ, RZ, UR5 ;  /* 0x00000005ff057e24 */ /* 0x000fe2000f8e00ff */
[----:B------:R-:W-:Y:S01]  /*107f0*/  ULDC.64 UR4, c[0x4][0x18] ;  /* 0x0100060000047ab9 */ /* 0x000fe20000000a00 */
        /* <DEDUP_REMOVED lines=9> */
.L_x_1069:
[----:B------:R-:W0:Y:S01]  /*10890*/  LDC.64 R2, c[0x0][0x9f8] ;  /* 0x00027e00ff027b82 */ /* 0x000e220000000a00 */
[----:B------:R-:W-:-:S07]  /*108a0*/  IMAD.MOV.U32 R32, RZ, RZ, R28 ;  /* 0x000000ffff207224 */ /* 0x000fce00078e001c */
[----:B------:R-:W1:Y:S01]  /*108b0*/  LDC R37, c[0x0][0x430] ;  /* 0x00010c00ff257b82 */ /* 0x000e620000000800 */
[C---:B------:R-:W-:Y:S01]  /*108c0*/  IMAD.SHL.U32 R26, R25.reuse, 0x10, RZ ;  /* 0x00000010191a7824 */ /* 0x040fe200078e00ff */
[----:B------:R-:W-:Y:S01]  /*108d0*/  LOP3.LUT R8, R25, 0x7f, RZ, 0xc0, !PT ;  /* 0x0000007f19087812 */ /* 0x000fe200078ec0ff */
[----:B------:R-:W-:Y:S01]  /*108e0*/  VIADD R27, R19, 0xffffffff ;  /* 0xffffffff131b7836 */ /* 0x000fe20000000000 */
[----:B------:R-:W-:Y:S01]  /*108f0*/  LOP3.LUT R18, R18, 0xffffffdf, RZ, 0xc0, !PT ;  /* 0xffffffdf12127812 */ /* 0x000fe200078ec0ff */
[----:B------:R-:W-:Y:S01]  /*10900*/  ULDC UR4, c[0x0][0x2f4] ;  /* 0x0000bd0000047ab9 */ /* 0x000fe20000000800 */
[----:B------:R-:W-:Y:S01]  /*10910*/  ULDC UR5, c[0x0][0x320] ;  /* 0x0000c80000057ab9 */ /* 0x000fe20000000800 */
[----:B0-----:R-:W-:-:S04]  /*10920*/  ISETP.NE.U32.AND P0, PT, R2, RZ, PT ;  /* 0x000000ff0200720c */ /* 0x001fc80003f05070 */
[----:B------:R-:W-:-:S13]  /*10930*/  ISETP.NE.AND.EX P0, PT, R3, RZ, PT, P0 ;  /* 0x000000ff0300720c */ /* 0x000fda0003f05300 */
[----:B------:R-:W0:Y:S02]  /*10940*/  @P0 LDC.64 R2, c[0x0][0x9f8] ;  /* 0x00027e00ff020b82 */ /* 0x000e240000000a00 */
[----:B0-----:R-:W-:-:S05]  /*10950*/  @P0 IMAD.WIDE R2, R28, 0x4, R2 ;  /* 0x000000041c020825 */ /* 0x001fca00078e0202 */
[----:B------:R0:W2:Y:S01]  /*10960*/  @P0 LDG.E R32, desc[UR56][R2.64] ;  /* 0x0000003802200981 */ /* 0x0000a2000c1e1900 */
[----:B------:R-:W-:Y:S02]  /*10970*/  LOP3.LUT R26, R26, 0x70, RZ, 0xc0, !PT ;  /* 0x000000701a1a7812 */ /* 0x000fe400078ec0ff */
[----:B------:R-:W-:Y:S02]  /*10980*/  SHF.R.U32.HI R36, RZ, 0x3, R8 ;  /* 0x00000003ff247819 */ /* 0x000fe40000011608 */
[----:B-1----:R-:W-:Y:S02]  /*10990*/  ISETP.NE.AND P1, PT, R37, 0x1, PT ;  /* 0x000000012500780c */ /* 0x002fe40003f25270 */
[----:B------:R-:W-:-:S05]  /*109a0*/  LOP3.LUT R33, R26, R36, RZ, 0xfc, !PT ;  /* 0x000000241a217212 */ /* 0x000fca00078efcff */
[----:B------:R-:W-:-:S05]  /*109b0*/  IMAD R10, R27, 0x60, R33 ;  /* 0x000000601b0a7824 */ /* 0x000fca00078e0221 */
[C---:B------:R-:W-:Y:S01]  /*109c0*/  ISETP.GE.AND P0, PT, R10.reuse, UR41, PT ;  /* 0x000000290a007c0c */ /* 0x040fe2000bf06270 */
[----:B0-----:R-:W0:Y:S01]  /*109d0*/  @P1 LDC R3, c[0x0][0x434] ;  /* 0x00010d00ff031b82 */ /* 0x001e220000000800 */
[----:B-----5:R-:W-:Y:S02]  /*109e0*/  IADD3 R10, R10, R23, RZ ;  /* 0x000000170a0a7210 */ /* 0x020fe40007ffe0ff */
[----:B------:R-:W-:Y:S02]  /*109f0*/  ISETP.GT.U32.OR P0, PT, R33, 0x5f, P0 ;  /* 0x0000005f2100780c */ /* 0x000fe40000704470 */
[----:B------:R-:W-:Y:S01]  /*10a00*/  @P1 LOP3.LUT R18, R18, 0x20, RZ, 0xfc, !PT ;  /* 0x0000002012121812 */ /* 0x000fe200078efcff */
[----:B------:R-:W-:Y:S02]  /*10a10*/  IMAD.MOV.U32 R9, RZ, RZ, R10 ;  /* 0x000000ffff097224 */ /* 0x000fe400078e000a */
[----:B------:R-:W1:Y:S08]  /*10a20*/  @P1 LDC R11, c[0x0][0x438] ;  /* 0x00010e00ff0b1b82 */ /* 0x000e700000000800 */
[----:B------:R-:W3:Y:S08]  /*10a30*/  @!P0 LDC.64 R6, c[0x0][0x428] ;  /* 0x00010a00ff068b82 */ /* 0x000ef00000000a00 */
[----:B------:R-:W4:Y:S01]  /*10a40*/  @!P0 LDC.64 R4, c[0x0][0x418] ;  /* 0x00010600ff048b82 */ /* 0x000f220000000a00 */
[----:B0-----:R-:W-:-:S05]  /*10a50*/  @P1 IMAD.HI.U32 R0, R10, R3, RZ ;  /* 0x000000030a001227 */ /* 0x001fca00078e00ff */
[----:B-1----:R-:W-:-:S04]  /*10a60*/  @P1 SHF.R.U32.HI R9, RZ, R11, R0 ;  /* 0x0000000bff091219 */ /* 0x002fc80000011600 */
[--C-:B------:R-:W-:Y:S01]  /*10a70*/  @!P0 SHF.R.S32.HI R3, RZ, 0x1f, R9.reuse ;  /* 0x0000001fff038819 */ /* 0x100fe20000011409 */
[----:B------:R-:W-:Y:S01]  /*10a80*/  @!P0 IMAD.MOV.U32 R2, RZ, RZ, R9 ;  /* 0x000000ffff028224 */ /* 0x000fe200078e0009 */
[----:B------:R-:W-:Y:S01]  /*10a90*/  LOP3.LUT R18, R18, 0xfffffffb, RZ, 0xc0, !PT ;  /* 0xfffffffb12127812 */ /* 0x000fe200078ec0ff */
[----:B------:R-:W-:Y:S01]  /*10aa0*/  UMOV UR6, 0xffffffff ;  /* 0xffffffff00067882 */ /* 0x000fe20000000000 */
[----:B--2---:R-:W-:Y:S01]  /*10ab0*/  SHF.R.S32.HI R34, RZ, 0x1f, R32 ;  /* 0x0000001fff227819 */ /* 0x004fe20000011420 */
[----:B---3--:R-:W-:-:S04]  /*10ac0*/  @!P0 IMAD.WIDE.U32 R2, R32, R6, R2 ;  /* 0x0000000620028225 */ /* 0x008fc800078e0002 */
[----:B------:R-:W-:Y:S01]  /*10ad0*/  @!P0 IMAD R0, R34, R6, RZ ;  /* 0x0000000622008224 */ /* 0x000fe200078e02ff */
[----:B----4-:R-:W-:-:S03]  /*10ae0*/  @!P0 LEA R4, P1, R2, R4, 0x2 ;  /* 0x0000000402048211 */ /* 0x010fc600078210ff */
[----:B------:R-:W-:-:S04]  /*10af0*/  @!P0 IMAD R7, R32, R7, R0 ;  /* 0x0000000720078224 */ /* 0x000fc800078e0200 */
[----:B------:R-:W-:-:S05]  /*10b00*/  @!P0 IMAD.IADD R0, R3, 0x1, R7 ;  /* 0x0000000103008824 */ /* 0x000fca00078e0207 */
[----:B------:R-:W-:Y:S01]  /*10b10*/  @!P0 LEA.HI.X R5, R2, R5, R0, 0x2, P1 ;  /* 0x0000000502058211 */ /* 0x000fe200008f1400 */
[----:B------:R-:W-:-:S06]  /*10b20*/  IMAD.MOV.U32 R0, RZ, RZ, RZ ;  /* 0x000000ffff007224 */ /* 0x000fcc00078e00ff */
[----:B------:R0:W5:Y:S02]  /*10b30*/  @!P0 LDG.E R0, desc[UR56][R4.64] ;  /* 0x0000003804008981 */ /* 0x000164000c1e1900 */
[----:B0-----:R-:W-:-:S05]  /*10b40*/  IMAD.SHL.U32 R4, R25, 0x8, RZ ;  /* 0x0000000819047824 */ /* 0x001fca00078e00ff */
[----:B------:R-:W-:-:S04]  /*10b50*/  LOP3.LUT R30, R4, 0x38, RZ, 0xc0, !PT ;  /* 0x00000038041e7812 */ /* 0x000fc800078ec0ff */
[C---:B------:R-:W-:Y:S02]  /*10b60*/  ISETP.GE.AND P1, PT, R30.reuse, UR4, PT ;  /* 0x000000041e007c0c */ /* 0x040fe4000bf26270 */
[C---:B------:R-:W-:Y:S02]  /*10b70*/  LOP3.LUT R22, R30.reuse, 0x40, RZ, 0xfc, !PT ;  /* 0x000000401e167812 */ /* 0x040fe400078efcff */
[----:B------:R-:W-:Y:S02]  /*10b80*/  LOP3.LUT R24, R30, 0x80, RZ, 0xfc, !PT ;  /* 0x000000801e187812 */ /* 0x000fe400078efcff */
[----:B------:R-:W-:Y:S02]  /*10b90*/  ISETP.GE.AND P3, PT, R22, UR4, PT ;  /* 0x0000000416007c0c */ /* 0x000fe4000bf66270 */
[----:B------:R-:W-:Y:S02]  /*10ba0*/  ISETP.GE.AND P2, PT, R24, UR4, PT ;  /* 0x0000000418007c0c */ /* 0x000fe4000bf46270 */
[----:B------:R-:W-:-:S03]  /*10bb0*/  ISETP.GE.AND P0, PT, R30, UR5, PT ;  /* 0x000000051e007c0c */ /* 0x000fc6000bf06270 */
[----:B------:R-:W-:Y:S02]  /*10bc0*/  @P1 LOP3.LUT R18, R18, 0x4, RZ, 0xfc, !PT ;  /* 0x0000000412121812 */ /* 0x000fe400078efcff */
[----:B------:R-:W-:Y:S02]  /*10bd0*/  ISETP.GE.AND P1, PT, R22, UR5, PT ;  /* 0x0000000516007c0c */ /* 0x000fe4000bf26270 */
[----:B------:R-:W-:-:S04]  /*10be0*/  LOP3.LUT R18, R18, 0xfffffffd, RZ, 0xc0, !PT ;  /* 0xfffffffd12127812 */ /* 0x000fc800078ec0ff */
[----:B------:R-:W-:-:S04]  /*10bf0*/  @P3 LOP3.LUT R18, R18, 0x2, RZ, 0xfc, !PT ;  /* 0x0000000212123812 */ /* 0x000fc800078efcff */
[----:B------:R-:W-:-:S04]  /*10c00*/  LOP3.LUT R18, R18, 0xfffffffe, RZ, 0xc0, !PT ;  /* 0xfffffffe12127812 */ /* 0x000fc800078ec0ff */
[----:B------:R-:W-:Y:S01]  /*10c10*/  @P2 LOP3.LUT R18, R18, 0x1, RZ, 0xfc, !PT ;  /* 0x0000000112122812 */ /* 0x000fe200078efcff */
[----:B------:R-:W-:Y:S06]  /*10c20*/  BRA.DIV UR6, `(.L_x_1071) ;  /* 0x0000002e06e07947 */ /* 0x000fec000b800000 */
.L_x_1113:
[----:B------:R-:W2:Y:S01]  /*10c30*/  LDL R2, [R1] ;  /* 0x0000000001027983 */ /* 0x000ea20000100800 */
[----:B------:R-:W-:Y:S01]  /*10c40*/  SEL R29, RZ, 0x1, P0 ;  /* 0x00000001ff1d7807 */ /* 0x000fe20000000000 */
[----:B------:R-:W-:Y:S01]  /*10c50*/  IMAD.U32 R31, RZ, RZ, UR39 ;  /* 0x00000027ff1f7e24 */ /* 0x000fe2000f8e00ff */
[----:B------:R-:W-:Y:S01]  /*10c60*/  ISETP.GT.U32.AND P0, PT, R33, 0x5f, PT ;  /* 0x0000005f2100780c */ /* 0x000fe20003f04070 */
[----:B------:R-:W-:Y:S01]  /*10c70*/  IMAD.MOV R6, RZ, RZ, -R9 ;  /* 0x000000ffff067224 */ /* 0x000fe200078e0a09 */
[----:B------:R-:W-:Y:S02]  /*10c80*/  LOP3.LUT R18, R18, 0xffffffef, RZ, 0xc0, !PT ;  /* 0xffffffef12127812 */ /* 0x000fe400078ec0ff */
[----:B------:R-:W-:Y:S01]  /*10c90*/  SHF.R.S32.HI R31, RZ, 0x1f, R31 ;  /* 0x0000001fff1f7819 */ /* 0x000fe2000001141f */
[----:B------:R-:W-:Y:S01]  /*10ca0*/  IMAD R6, R37, R6, R10 ;  /* 0x0000000625067224 */ /* 0x000fe200078e020a */
[----:B------:R-:W-:-:S07]  /*10cb0*/  LOP3.LUT R18, R18, 0xfffffff7, RZ, 0xc0, !PT ;  /* 0xfffffff712127812 */ /* 0x000fce00078ec0ff */
[----:B------:R-:W-:Y:S02]  /*10cc0*/  @P0 LOP3.LUT R18, R18, 0x8, RZ, 0xfc, !PT ;  /* 0x0000000812120812 */ /* 0x000fe400078efcff */
[----:B--2---:R-:W-:Y:S02]  /*10cd0*/  R2UR UR4, R2 ;  /* 0x00000000020472ca */ /* 0x004fe400000e0000 */
[----:B------:R-:W-:-:S05]  /*10ce0*/  SEL R2, RZ, 0xffffffff, P1 ;  /* 0xffffffffff027807 */ /* 0x000fca0000800000 */
[----:B------:R-:W-:-:S05]  /*10cf0*/  IMAD.SHL.U32 R2, R2, 0x2, RZ ;  /* 0x0000000202027824 */ /* 0x000fca00078e00ff */
[----:B------:R-:W-:Y:S01]  /*10d00*/  LOP3.LUT R29, R2, 0x2, R29, 0xe2, !PT ;  /* 0x00000002021d7812 */ /* 0x000fe200078ee21d */
[----:B------:R-:W-:-:S06]  /*10d10*/  ULOP3.LUT UR4, UR4, 0x2, URZ, 0xfc, !UPT ;  /* 0x0000000204047892 */ /* 0x000fcc000f8efc3f */
[----:B------:R-:W-:-:S05]  /*10d20*/  IMAD.U32 R3, RZ, RZ, UR4 ;  /* 0x00000004ff037e24 */ /* 0x000fca000f8e00ff */
[----:B------:R-:W-:-:S13]  /*10d30*/  ISETP.NE.AND P2, PT, R3, 0x3, PT ;  /* 0x000000030300780c */ /* 0x000fda0003f45270 */
[----:B------:R-:W-:Y:S01]  /*10d40*/  @P2 LOP3.LUT R18, R18, 0x10, RZ, 0xfc, !PT ;  /* 0x0000001012122812 */ /* 0x000fe200078efcff */
[----:B------:R-:W-:Y:S06]  /*10d50*/  @!P2 BRA `(.L_x_1072) ;  /* 0x000000000004a947 */ /* 0x000fec0003800000 */
[----:B------:R-:W-:Y:S01]  /*10d60*/  BPT.TRAP 0x1 ;  /* 0x000000040000795c */ /* 0x000fe20000300000 */
.L_x_1072:
[----:B------:R-:W-:Y:S01]  /*10d70*/  SHF.R.S32.HI R7, RZ, 0x1f, R6 ;  /* 0x0000001fff077819 */ /* 0x000fe20000011406 */
[----:B------:R-:W-:Y:S01]  /*10d80*/  ULDC.64 UR4, c[0x0][0x328] ;  /* 0x0000ca0000047ab9 */ /* 0x000fe20000000a00 */
[----:B------:R-:W-:-:S03]  /*10d90*/  R2UR UR6, R31 ;  /* 0x000000001f0672ca */ /* 0x000fc600000e0000 */
        /* <DEDUP_REMOVED lines=11> */
[----:B------:R-:W-:Y:S01]  /*10e50*/  IMAD.U32 R9, RZ, RZ, UR4 ;  /* 0x00000004ff097e24 */ /* 0x000fe2000f8e00ff */
[----:B------:R-:W-:-:S03]  /*10e60*/  UIMAD UR4, UR6, UR4, URZ ;  /* 0x00000004060472a4 */ /* 0x000fc6000f8e023f */
[----:B------:R-:W-:Y:S01]  /*10e70*/  IMAD.WIDE.U32 R2, R9, UR39, R2 ;  /* 0x0000002709027c25 */ /* 0x000fe2000f8e0002 */
[----:B------:R-:W-:Y:S01]  /*10e80*/  UIMAD UR4, UR39, UR5, UR4 ;  /* 0x00000005270472a4 */ /* 0x000fe2000f8e0204 */
[----:B------:R-:W-:Y:S02]  /*10e90*/  ULDC.64 UR6, c[0x0][0x318] ;  /* 0x0000c60000067ab9 */ /* 0x000fe40000000a00 */
[----:B------:R-:W-:-:S03]  /*10ea0*/  LEA R16, P0, R2, UR6, 0x1 ;  /* 0x0000000602107c11 */ /* 0x000fc6000f8008ff */
[----:B------:R-:W-:-:S05]  /*10eb0*/  VIADD R17, R3, UR4 ;  /* 0x0000000403117c36 */ /* 0x000fca0008000000 */
[----:B------:R-:W-:Y:S01]  /*10ec0*/  LEA.HI.X R17, R2, UR7, R17, 0x1, P0 ;  /* 0x0000000702117c11 */ /* 0x000fe200080f0c11 */
[----:B------:R-:W-:-:S05]  /*10ed0*/  IMAD.MOV.U32 R2, RZ, RZ, 0x1 ;  /* 0x00000001ff027424 */ /* 0x000fca00078e00ff */
[----:B------:R-:W-:-:S04]  /*10ee0*/  SHF.L.U32 R2, R2, 0x1f, RZ ;  /* 0x0000001f02027819 */ /* 0x000fc800000006ff */
[----:B------:R-:W0:Y:S02]  /*10ef0*/  SYNCS.PHASECHK.TRANS64.TRYWAIT P0, [UR46+0x2a840], R2 ;  /* 0x02a84002ff0075a7 */ /* 0x000e24000800016e */
[----:B0-----:R-:W-:Y:S05]  /*10f00*/  @!P0 BRA `(.L_x_1073) ;  /* 0x0000002c00488947 */ /* 0x001fea0003800000 */
.L_x_1114:
[----:B------:R-:W-:Y:S01]  /*10f10*/  ULDC.64 UR4, c[0x0][0x300] ;  /* 0x0000c00000047ab9 */ /* 0x000fe20000000a00 */
[----:B------:R-:W-:Y:S01]  /*10f20*/  R2UR UR6, R31 ;  /* 0x000000001f0672ca */ /* 0x000fe200000e0000 */
[----:B------:R-:W-:Y:S01]  /*10f30*/  IMAD R7, R7, UR4, RZ ;  /* 0x0000000407077c24 */ /* 0x000fe2000f8e02ff */
[----:B------:R-:W-:Y:S01]  /*10f40*/  LOP3.LUT P3, RZ, R18, 0x4, RZ, 0xc0, !PT ;  /* 0x0000000412ff7812 */ /* 0x000fe2000786c0ff */
[----:B0-----:R-:W-:Y:S01]  /*10f50*/  IMAD.WIDE.U32 R2, R6, UR4, RZ ;  /* 0x0000000406027c25 */ /* 0x001fe2000f8e00ff */
[C---:B------:R-:W-:Y:S02]  /*10f60*/  LOP3.LUT P2, RZ, R18.reuse, 0x2, RZ, 0xc0, !PT ;  /* 0x0000000212ff7812 */ /* 0x040fe4000784c0ff */
[----:B------:R-:W-:Y:S01]  /*10f70*/  LOP3.LUT P1, RZ, R18, 0x1, RZ, 0xc0, !PT ;  /* 0x0000000112ff7812 */ /* 0x000fe2000782c0ff */
[----:B------:R-:W-:Y:S01]  /*10f80*/  IMAD R7, R6, UR5, R7 ;  /* 0x0000000506077c24 */ /* 0x000fe2000f8e0207 */
[----:B------:R-:W-:Y:S02]  /*10f90*/  ULDC.64 UR4, c[0x0][0x310] ;  /* 0x0000c40000047ab9 */ /* 0x000fe40000000a00 */
[----:B------:R-:W-:-:S02]  /*10fa0*/  IMAD R5, R5, UR4, RZ ;  /* 0x0000000405057c24 */ /* 0x000fc4000f8e02ff */
[----:B------:R-:W-:Y:S02]  /*10fb0*/  IMAD.IADD R3, R3, 0x1, R7 ;  /* 0x0000000103037824 */ /* 0x000fe400078e0207 */
[C---:B------:R-:W-:Y:S02]  /*10fc0*/  IMAD R5, R0.reuse, UR5, R5 ;  /* 0x0000000500057c24 */ /* 0x040fe4000f8e0205 */
[----:B------:R-:W-:Y:S01]  /*10fd0*/  IMAD.WIDE.U32 R2, R0, UR4, R2 ;  /* 0x0000000400027c25 */ /* 0x000fe2000f8e0002 */
        /* <DEDUP_REMOVED lines=8> */
[----:B------:R-:W-:Y:S01]  /*11060*/  VIADD R7, R3, UR4 ;  /* 0x0000000403077c36 */ /* 0x000fe20008000000 */
[----:B------:R-:W-:Y:S01]  /*11070*/  LOP3.LUT R3, R4, 0x1c0, RZ, 0xc0, !PT ;  /* 0x000001c004037812 */ /* 0x000fe200078ec0ff */
[----:B------:R-:W-:-:S03]  /*11080*/  UMOV UR4, 0xffffffff ;  /* 0xffffffff00047882 */ /* 0x000fc60000000000 */
[----:B------:R-:W-:Y:S01]  /*11090*/  LEA.HI.X R7, R2, UR7, R7, 0x1, P0 ;  /* 0x0000000702077c11 */ /* 0x000fe200080f0c07 */
[----:B------:R-:W-:Y:S01]  /*110a0*/  IMAD.MOV.U32 R2, RZ, RZ, -0x60 ;  /* 0xffffffa0ff027424 */ /* 0x000fe200078e00ff */
[----:B------:R-:W-:-:S03]  /*110b0*/  LOP3.LUT R4, R3, 0x38, R4, 0xf8, !PT ;  /* 0x0000003803047812 */ /* 0x000fc600078ef804 */
[----:B------:R-:W-:Y:S01]  /*110c0*/  IMAD R5, R27, R2, UR41 ;  /* 0x000000291b057e24 */ /* 0x000fe2000f8e0202 */
[----:B------:R-:W-:Y:S01]  /*110d0*/  LOP3.LUT R4, R4, 0x38, R25, 0x78, !PT ;  /* 0x0000003804047812 */ /* 0x000fe200078e7819 */
[----:B------:R-:W-:Y:S02]  /*110e0*/  IMAD.SHL.U32 R25, R8, 0x8, RZ ;  /* 0x0000000808197824 */ /* 0x000fe400078e00ff */
[----:B------:R-:W-:-:S03]  /*110f0*/  IMAD.IADD R6, R5, 0x1, -R36 ;  /* 0x0000000105067824 */ /* 0x000fc600078e0a24 */
[----:B------:R-:W-:Y:S02]  /*11100*/  LOP3.LUT R25, R4, 0x200, R25, 0xf8, !PT ;  /* 0x0000020004197812 */ /* 0x000fe400078ef819 */
[----:B------:R-:W-:Y:S01]  /*11110*/  ISETP.GE.AND P0, PT, R6, 0x1, PT ;  /* 0x000000010600780c */ /* 0x000fe20003f06270 */
[----:B------:R-:W-:-:S12]  /*11120*/  BRA.DIV UR4, `(.L_x_1074) ;  /* 0x0000002a04d87947 */ /* 0x000fd8000b800000 */
[----:B------:R-:W-:Y:S01]  /*11130*/  SHFL.IDX PT, R3, R7, RZ, 0x181f ;  /* 0x00181fff07037589 */ /* 0x000fe200000e0000 */
[----:B------:R-:W-:-:S03]  /*11140*/  @P0 LEA R9, R25, UR46, 0x1 ;  /* 0x0000002e19090c11 */ /* 0x000fc6000f8e08ff */
[----:B------:R-:W0:Y:S04]  /*11150*/  SHFL.IDX PT, R2, R0, RZ, 0x181f ;  /* 0x00181fff00027589 */ /* 0x000e2800000e0000 */
[----:B------:R-:W-:Y:S04]  /*11160*/  SHFL.IDX PT, R5, R7, 0x1, 0x181f ;  /* 0x00381f0007057f89 */ /* 0x000fe800000e0000 */
[----:B------:R-:W-:Y:S04]  /*11170*/  SHFL.IDX PT, R4, R0, 0x1, 0x181f ;  /* 0x00381f0000047f89 */ /* 0x000fe800000e0000 */
[----:B------:R-:W-:Y:S04]  /*11180*/  SHFL.IDX PT, R8, R7, 0x2, 0x181f ;  /* 0x00581f0007087f89 */ /* 0x000fe800000e0000 */
[----:B------:R-:W1:Y:S04]  /*11190*/  SHFL.IDX PT, R14, R0, 0x2, 0x181f ;  /* 0x00581f00000e7f89 */ /* 0x000e6800000e0000 */
[----:B------:R-:W2:Y:S01]  /*111a0*/  SHFL.IDX PT, R10, R0, 0x3, 0x181f ;  /* 0x00781f00000a7f89 */ /* 0x000ea200000e0000 */
[----:B0-----:R-:W-:-:S05]  /*111b0*/  @P0 IMAD.WIDE.U32 R2, R30, 0x2, R2 ;  /* 0x000000021e020825 */ /* 0x001fca00078e0002 */
[----:B------:R-:W-:Y:S04]  /*111c0*/  @P0 LDGSTS.E.BYPASS.LTC128B.128 [R9+0x18400], desc[UR56][R2.64], !P3 ;  /* 0x1840000002090fae */ /* 0x000fe8000d901d78 */
[----:B------:R-:W-:Y:S04]  /*111d0*/  @P0 LDGSTS.E.BYPASS.LTC128B.128 [R9+0x1b400], desc[UR56][R2.64+0x80], !P2 ;  /* 0x1b40008002090fae */ /* 0x000fe8000d101d78 */
[----:B------:R0:W-:Y:S01]  /*111e0*/  @P0 LDGSTS.E.BYPASS.LTC128B.128 [R9+0x1e400], desc[UR56][R2.64+0x100], !P1 ;  /* 0x1e40010002090fae */ /* 0x0001e2000c901d78 */
[----:B------:R-:W-:-:S03]  /*111f0*/  ISETP.GE.AND P0, PT, R6, 0x11, PT ;  /* 0x000000110600780c */ /* 0x000fc60003f06270 */
[----:B0-----:R-:W0:Y:S01]  /*11200*/  SHFL.IDX PT, R9, R7, 0x3, 0x181f ;  /* 0x00781f0007097f89 */ /* 0x001e2200000e0000 */
[----:B-1----:R-:W-:-:S09]  /*11210*/  IMAD.MOV.U32 R2, RZ, RZ, R14 ;  /* 0x000000ffff027224 */ /* 0x002fd200078e000e */
[----:B------:R-:W-:Y:S01]  /*11220*/  @P0 LEA R21, R25, UR46, 0x1 ;  /* 0x0000002e19150c11 */ /* 0x000fe2000f8e08ff */
[----:B------:R-:W-:Y:S01]  /*11230*/  @P0 IMAD.WIDE.U32 R4, R30, 0x2, R4 ;  /* 0x000000021e040825 */ /* 0x000fe200078e0004 */
[----:B------:R-:W1:Y:S03]  /*11240*/  SHFL.IDX PT, R14, R0, 0x4, 0x181f ;  /* 0x00981f00000e7f89 */ /* 0x000e6600000e0000 */
[----:B------:R-:W-:Y:S01]  /*11250*/  IMAD.MOV.U32 R3, RZ, RZ, R8 ;  /* 0x000000ffff037224 */ /* 0x000fe200078e0008 */
[----:B------:R-:W-:Y:S04]  /*11260*/  @P0 LDGSTS.E.BYPASS.LTC128B.128 [R21+0x18c00], desc[UR56][R4.64], !P3 ;  /* 0x18c0000004150fae */ /* 0x000fe8000d901d78 */
[----:B------:R-:W-:Y:S04]  /*11270*/  @P0 LDGSTS.E.BYPASS.LTC128B.128 [R21+0x1bc00], desc[UR56][R4.64+0x80], !P2 ;  /* 0x1bc0008004150fae */ /* 0x000fe8000d101d78 */
[----:B------:R2:W-:Y:S01]  /*11280*/  @P0 LDGSTS.E.BYPASS.LTC128B.128 [R21+0x1ec00], desc[UR56][R4.64+0x100], !P1 ;  /* 0x1ec0010004150fae */ /* 0x0005e2000c901d78 */
[----:B------:R-:W-:-:S03]  /*11290*/  ISETP.GE.AND P0, PT, R6, 0x21, PT ;  /* 0x000000210600780c */ /* 0x000fc60003f06270 */
[----:B------:R-:W3:Y:S04]  /*112a0*/  SHFL.IDX PT, R8, R7, 0x4, 0x181f ;  /* 0x00981f0007087f89 */ /* 0x000ee800000e0000 */
[----:B------:R-:W4:Y:S01]  /*112b0*/  SHFL.IDX PT, R7, R7, 0x5, 0x181f ;  /* 0x00b81f0007077f89 */ /* 0x000f2200000e0000 */
[----:B--2---:R-:W-:-:S05]  /*112c0*/  IMAD.MOV.U32 R4, RZ, RZ, R10 ;  /* 0x000000ffff047224 */ /* 0x004fca00078e000a */
[----:B------:R-:W-:Y:S01]  /*112d0*/  @P0 IMAD.WIDE.U32 R2, R30, 0x2, R2 ;  /* 0x000000021e020825 */ /* 0x000fe200078e0002 */
[----:B------:R-:W-:-:S03]  /*112e0*/  @P0 LEA R35, R25, UR46, 0x1 ;  /* 0x0000002e19230c11 */ /* 0x000fc6000f8e08ff */
[----:B0-----:R-:W-:Y:S02]  /*112f0*/  IMAD.MOV.U32 R5, RZ, RZ, R9 ;  /* 0x000000ffff057224 */ /* 0x001fe400078e0009 */
[----:B------:R-:W-:Y:S04]  /*11300*/  @P0 LDGSTS.E.BYPASS.LTC128B.128 [R35+0x19400], desc[UR56][R2.64], !P3 ;  /* 0x1940000002230fae */ /* 0x000fe8000d901d78 */
[----:B------:R-:W-:Y:S04]  /*11310*/  @P0 LDGSTS.E.BYPASS.LTC128B.128 [R35+0x1c400], desc[UR56][R2.64+0x80], !P2 ;  /* 0x1c40008002230fae */ /* 0x000fe8000d101d78 */
[----:B------:R1:W-:Y:S01]  /*11320*/  @P0 LDGSTS.E.BYPASS.LTC128B.128 [R35+0x1f400], desc[UR56][R2.64+0x100], !P1 ;  /* 0x1f40010002230fae */ /* 0x0003e2000c901d78 */
[----:B------:R-:W-:Y:S01]  /*11330*/  ISETP.GE.AND P0, PT, R6, 0x31, PT ;  /* 0x000000310600780c */ /* 0x000fe20003f06270 */
[----:B-1----:R-:W-:-:S12]  /*11340*/  IMAD.MOV.U32 R2, RZ, RZ, R14 ;  /* 0x000000ffff027224 */ /* 0x002fd800078e000e */
[----:B------:R-:W-:Y:S01]  /*11350*/  @P0 IMAD.WIDE.U32 R4, R30, 0x2, R4 ;  /* 0x000000021e040825 */ /* 0x000fe200078e0004 */
[----:B------:R-:W-:Y:S01]  /*11360*/  @P0 LEA R9, R25, UR46, 0x1 ;  /* 0x0000002e19090c11 */ /* 0x000fe2000f8e08ff */
[----:B------:R0:W1:Y:S02]  /*11370*/  SHFL.IDX PT, R14, R0, 0x5, 0x181f ;  /* 0x00b81f00000e7f89 */ /* 0x00006400000e0000 */
[----:B---3--:R-:W-:Y:S02]  /*11380*/  IMAD.MOV.U32 R3, RZ, RZ, R8 ;  /* 0x000000ffff037224 */ /* 0x008fe400078e0008 */
        /* <DEDUP_REMOVED lines=8> */
[----:B-1--4-:R0:W-:Y:S02]  /*11410*/  @P0 LDGSTS.E.BYPASS.LTC128B.128 [R21+0x20400], desc[UR56][R2.64+0x100], !P1 ;  /* 0x2040010002150fae */ /* 0x0121e4000c901d78 */
.L_x_1128:
[----:B------:R-:W-:Y:S01]  /*11420*/  ISETP.GE.AND P0, PT, R6, 0x51, PT ;  /* 0x000000510600780c */ /* 0x000fe20003f06270 */
[----:B0-----:R-:W-:Y:S02]  /*11430*/  IMAD.MOV.U32 R2, RZ, RZ, R14 ;  /* 0x000000ffff027224 */ /* 0x001fe400078e000e */
[----:B------:R-:W-:-:S10]  /*11440*/  IMAD.MOV.U32 R3, RZ, RZ, R7 ;  /* 0x000000ffff037224 */ /* 0x000fd400078e0007 */
        /* <DEDUP_REMOVED lines=12> */
[----:B------:R-:W-:-:S13]  /*11510*/  LOP3.LUT P1, RZ, R18, 0x10, RZ, 0xc0, !PT ;  /* 0x0000001012ff7812 */ /* 0x000fda000782c0ff */
[----:B0-----:R-:W-:Y:S05]  /*11520*/  @!P1 BRA `(.L_x_1075) ;  /* 0x0000000000049947 */ /* 0x001fea0003800000 */
[----:B------:R-:W-:Y:S01]  /*11530*/  BPT.TRAP 0x1 ;  /* 0x000000040000795c */ /* 0x000fe20000300000 */
.L_x_1075:
        /* <DEDUP_REMOVED lines=23> */
[----:B------:R-:W-:-:S02]  /*116b0*/  IMAD.U32 R10, RZ, RZ, UR4 ;  /* 0x00000004ff0a7e24 */ /* 0x000fc4000f8e00ff */
[----:B------:R-:W-:Y:S02]  /*116c0*/  IMAD.U32 R11, RZ, RZ, UR5 ;  /* 0x00000005ff0b7e24 */ /* 0x000fe4000f8e00ff */
[----:B------:R-:W-:Y:S02]  /*116d0*/  IMAD.MOV.U32 R8, RZ, RZ, 0x70 ;  /* 0x00000070ff087424 */ /* 0x000fe400078e00ff */
[----:B------:R-:W-:Y:S02]  /*116e0*/  IMAD.MOV.U32 R12, RZ, RZ, 0x1 ;  /* 0x00000001ff0c7424 */ /* 0x000fe400078e00ff */
[----:B------:R-:W-:-:S07]  /*116f0*/  IMAD.MOV.U32 R13, RZ, RZ, RZ ;  /* 0x000000ffff0d7224 */ /* 0x000fce00078e00ff */
[----:B------:R-:W-:-:S07]  /*11700*/  LEPC R20, `(.L_x_1076) ;  /* 0x000000001014794e */ /* 0x000fce0000000000 */
[----:B0-----:R-:W-:Y:S05]  /*11710*/  CALL.ABS.NOINC R2 ;  /* 0x0000000002007343 */ /* 0x001fea0003c00000 */
.L_x_1076:
[----:B------:R-:W-:Y:S01]  /*11720*/  UISETP.NE.AND UP0, UPT, UR48, URZ, UPT ;  /* 0x0000003f3000728c */ /* 0x000fe2000bf05270 */
[----:B------:R-:W-:Y:S01]  /*11730*/  VIADD R7, R33, UR40 ;  /* 0x0000002821077c36 */ /* 0x000fe20008000000 */
[----:B------:R-:W0:Y:S01]  /*11740*/  LDC R6, c[0x0][0x448] ;  /* 0x00011200ff067b82 */ /* 0x000e220000000800 */
[----:B------:R-:W-:Y:S01]  /*11750*/  IMAD.U32 R4, RZ, RZ, UR36 ;  /* 0x00000024ff047e24 */ /* 0x000fe2000f8e00ff */
[----:B------:R-:W-:Y:S01]  /*11760*/  ULDC.64 UR4, c[0x0][0x2e0] ;  /* 0x0000b80000047ab9 */ /* 0x000fe20000000a00 */
[----:B------:R-:W-:Y:S01]  /*11770*/  IMAD.U32 R3, RZ, RZ, UR47 ;  /* 0x0000002fff037e24 */ /* 0x000fe2000f8e00ff */
[----:B------:R-:W-:Y:S01]  /*11780*/  PLOP3.LUT P0, PT, PT, PT, UP0, 0x80, 0x0 ;  /* 0x000000000000781c */ /* 0x000fe20003f0f008 */
[----:B------:R-:W-:Y:S02]  /*11790*/  IMAD.MOV.U32 R2, RZ, RZ, R4 ;  /* 0x000000ffff027224 */ /* 0x000fe400078e0004 */
[----:B------:R-:W-:Y:S02]  /*117a0*/  IMAD R35, R35, UR4, RZ ;  /* 0x0000000423237c24 */ /* 0x000fe4000f8e02ff */
[----:B------:R-:W-:Y:S01]  /*117b0*/  @UP0 ULDC UR6, c[0x0][0x44c] ;  /* 0x0001130000060ab9 */ /* 0x000fe20000000800 */
[----:B------:R-:W-:Y:S01]  /*117c0*/  IMAD.WIDE.U32 R2, R28, UR4, R2 ;  /* 0x000000041c027c25 */ /* 0x000fe2000f8e0002 */
[----:B------:R-:W-:-:S03]  /*117d0*/  @UP0 ULDC UR4, c[0x0][0x450] ;  /* 0x0001140000040ab9 */ /* 0x000fc60000000800 */
[----:B------:R-:W-:Y:S02]  /*117e0*/  IMAD.U32 R5, RZ, RZ, UR37 ;  /* 0x00000025ff057e24 */ /* 0x000fe4000f8e00ff */
[----:B------:R-:W-:Y:S02]  /*117f0*/  IMAD.MOV.U32 R5, RZ, RZ, R7 ;  /* 0x000000ffff057224 */ /* 0x000fe400078e0007 */
[----:B------:R-:W-:Y:S01]  /*11800*/  @P0 IMAD.HI.U32 R0, R7, UR6, RZ ;  /* 0x0000000607000c27 */ /* 0x000fe2000f8e00ff */
[----:B------:R-:W-:-:S03]  /*11810*/  PLOP3.LUT P0, PT, PT, PT, UP0, 0x80, 0x0 ;  /* 0x000000000000781c */ /* 0x000fc60003f0f008 */
[----:B------:R-:W-:-:S04]  /*11820*/  IMAD R35, R28, UR5, R35 ;  /* 0x000000051c237c24 */ /* 0x000fc8000f8e0223 */
[----:B------:R-:W-:-:S06]  /*11830*/  IMAD.IADD R3, R3, 0x1, R35 ;  /* 0x0000000103037824 */ /* 0x000fcc00078e0223 */
[----:B------:R-:W-:Y:S01]  /*11840*/  @P0 SHF.R.U32.HI R5, RZ, UR4, R0 ;  /* 0x00000004ff050c19 */ /* 0x000fe20008011600 */
[----:B------:R-:W-:-:S04]  /*11850*/  ULDC.64 UR4, c[0x0][0x2d0] ;  /* 0x0000b40000047ab9 */ /* 0x000fc80000000a00 */
[----:B------:R-:W-:Y:S02]  /*11860*/  IMAD.MOV R0, RZ, RZ, -R5 ;  /* 0x000000ffff007224 */ /* 0x000fe400078e0a05 */
[----:B------:R-:W-:-:S04]  /*11870*/  IMAD.WIDE.U32 R2, R5, UR4, R2 ;  /* 0x0000000405027c25 */ /* 0x000fc8000f8e0002 */
[----:B0-----:R-:W-:Y:S01]  /*11880*/  IMAD R7, R6, R0, R7 ;  /* 0x0000000006077224 */ /* 0x001fe200078e0207 */
[----:B------:R-:W-:-:S05]  /*11890*/  SHF.R.S32.HI R0, RZ, 0x1f, R5 ;  /* 0x0000001fff007819 */ /* 0x000fca0000011405 */
[----:B------:R-:W-:-:S04]  /*118a0*/  IMAD R0, R0, UR4, RZ ;  /* 0x0000000400007c24 */ /* 0x000fc8000f8e02ff */
[----:B------:R-:W-:Y:S01]  /*118b0*/  IMAD R5, R5, UR5, R0 ;  /* 0x0000000505057c24 */ /* 0x000fe2000f8e0200 */
[----:B------:R-:W-:Y:S01]  /*118c0*/  SHF.R.S32.HI R0, RZ, 0x1f, R7 ;  /* 0x0000001fff007819 */ /* 0x000fe20000011407 */
[----:B------:R-:W-:Y:S02]  /*118d0*/  ULDC.64 UR4, c[0x0][0x2c8] ;  /* 0x0000b20000047ab9 */ /* 0x000fe40000000a00 */
[----:B------:R-:W-:Y:S02]  /*118e0*/  IMAD.IADD R3, R3, 0x1, R5 ;  /* 0x0000000103037824 */ /* 0x000fe400078e0205 */
[----:B------:R-:W-:Y:S02]  /*118f0*/  IMAD R0, R0, UR4, RZ ;  /* 0x0000000400007c24 */ /* 0x000fe4000f8e02ff */
[----:B------:R-:W-:-:S04]  /*11900*/  IMAD.WIDE.U32 R2, R7, UR4, R2 ;  /* 0x0000000407027c25 */ /* 0x000fc8000f8e0002 */
[----:B------:R-:W-:Y:S01]  /*11910*/  IMAD R5, R7, UR5, R0 ;  /* 0x0000000507057c24 */ /* 0x000fe2000f8e0200 */
[----:B------:R-:W-:Y:S02]  /*11920*/  ULDC.64 UR4, c[0x0][0x280] ;  /* 0x0000a00000047ab9 */ /* 0x000fe40000000a00 */
[----:B------:R-:W-:Y:S01]  /*11930*/  LEA R0, P0, R2, UR4, 0x1 ;  /* 0x0000000402007c11 */ /* 0x000fe2000f8008ff */
[----:B------:R-:W-:Y:S01]  /*11940*/  ULDC UR4, c[0x0][0x2b8] ;  /* 0x0000ae0000047ab9 */ /* 0x000fe20000000800 */
[----:B------:R-:W-:Y:S02]  /*11950*/  IADD3 R3, R3, R5, RZ ;  /* 0x0000000503037210 */ /* 0x000fe40007ffe0ff */
[----:B------:R-:W-:Y:S02]  /*11960*/  ISETP.GE.AND P2, PT, R22, UR4, PT ;  /* 0x0000000416007c0c */ /* 0x000fe4000bf46270 */
[----:B------:R-:W-:Y:S01]  /*11970*/  LEA.HI.X R8, R2, UR5, R3, 0x1, P0 ;  /* 0x0000000502087c11 */ /* 0x000fe200080f0c03 */
[----:B------:R-:W-:Y:S01]  /*11980*/  UMOV UR5, 0xffffffff ;  /* 0xffffffff00057882 */ /* 0x000fe20000000000 */
[----:B------:R-:W-:-:S02]  /*11990*/  ISETP.GE.AND P0, PT, R24, UR4, PT ;  /* 0x0000000418007c0c */ /* 0x000fc4000bf06270 */
[----:B------:R-:W-:Y:S01]  /*119a0*/  ISETP.GE.AND P3, PT, R30, UR4, PT ;  /* 0x000000041e007c0c */ /* 0x000fe2000bf66270 */
[----:B------:R-:W-:-:S12]  /*119b0*/  BRA.DIV UR5, `(.L_x_1077) ;  /* 0x0000002a05987947 */ /* 0x000fd8000b800000 */
[----:B------:R-:W-:Y:S01]  /*119c0*/  SHFL.IDX PT, R3, R8, RZ, 0x181f ;  /* 0x00181fff08037589 */ /* 0x000fe200000e0000 */
[----:B------:R-:W-:Y:S01]  /*119d0*/  ULDC UR4, c[0x0][0x288] ;  /* 0x0000a20000047ab9 */ /* 0x000fe20000000800 */
[----:B------:R-:W-:Y:S02]  /*119e0*/  VIADD R7, R36, UR40 ;  /* 0x0000002824077c36 */ /* 0x000fe40008000000 */
[----:B------:R-:W0:Y:S01]  /*119f0*/  SHFL.IDX PT, R2, R0, RZ, 0x181f ;  /* 0x00181fff00027589 */ /* 0x000e2200000e0000 */
[----:B------:R-:W-:Y:S02]  /*11a00*/  IMAD R6, R6, UR4, RZ ;  /* 0x0000000406067c24 */ /* 0x000fe4000f8e02ff */
[C---:B------:R-:W-:Y:S01]  /*11a10*/  VIADD R11, R7.reuse, 0x10 ;  /* 0x00000010070b7836 */ /* 0x040fe20000000000 */
        /* <DEDUP_REMOVED lines=61> */
.L_x_1145:
[----:B------:R-:W-:Y:S01]  /*11df0*/  VIADD R7, R7, 0x70 ;  /* 0x0000007007077836 */ /* 0x000fe20000000000 */
[----:B------:R-:W-:Y:S01]  /*11e00*/  BSSY B0, `(.L_x_1078) ;  /* 0x000000d000007945 */ /* 0x000fe20003800000 */
[----:B-1----:R-:W-:Y:S02]  /*11e10*/  IMAD.MOV.U32 R2, RZ, RZ, R14 ;  /* 0x000000ffff027224 */ /* 0x002fe400078e000e */
[----:B--2---:R-:W-:Y:S01]  /*11e20*/  IMAD.MOV.U32 R3, RZ, RZ, R4 ;  /* 0x000000ffff037224 */ /* 0x004fe200078e0004 */
[----:B------:R-:W-:-:S13]  /*11e30*/  ISETP.GE.AND P1, PT, R7, R6, PT ;  /* 0x000000060700720c */ /* 0x000fda0003f26270 */
        /* <DEDUP_REMOVED lines=9> */
.L_x_1079:
[----:B------:R-:W-:Y:S05]  /*11ed0*/  BSYNC B0 ;  /* 0x0000000000007941 */ /* 0x000fea0003800000 */
.L_x_1078:
[----:B------:R-:W-:Y:S01]  /*11ee0*/  NOP ;  /* 0x0000000000007918 */ /* 0x000fe20000000000 */
[----:B------:R-:W-:Y:S01]  /*11ef0*/  SYNCS.ARRIVE.TRANS64.RED.A0T1 RZ, [UR46+0x2a800], RZ ;  /* 0x02a800ffffff79a7 */ /* 0x000fe2000820042e */
[----:B------:R-:W-:Y:S01]  /*11f00*/  IMAD.MOV.U32 R0, RZ, RZ, 0x1 ;  /* 0x00000001ff007424 */ /* 0x000fe200078e00ff */
[----:B------:R-:W-:Y:S04]  /*11f10*/  ARRIVES.LDGSTSBAR.64.TRANSCNT [UR46+0x2a800] ;  /* 0x02a80000ff0079b0 */ /* 0x000fe80008000aae */
[----:B------:R-:W-:Y:S01]  /*11f20*/  SHF.L.U32 R0, R0, 0x1f, RZ ;  /* 0x0000001f00007819 */ /* 0x000fe200000006ff */
[----:B------:R-:W-:Y:S01]  /*11f30*/  NOP ;  /* 0x0000000000007918 */ /* 0x000fe20000000000 */
[----:B------:R-:W-:Y:S01]  /*11f40*/  SYNCS.ARRIVE.TRANS64.A1T0 RZ, [UR46+0x2a800], RZ ;  /* 0x02a800ffffff79a7 */ /* 0x000fe2000810002e */
[----:B------:R-:W-:Y:S01]  /*11f50*/  VIADD R19, R19, 0xfffffffe ;  /* 0xfffffffe13137836 */ /* 0x000fe20000000000 */
[----:B------:R-:W1:Y:S02]  /*11f60*/  SYNCS.PHASECHK.TRANS64.TRYWAIT P0, [UR46+0x2a820], R0 ;  /* 0x02a82000ff0075a7 */ /* 0x000e64000800016e */
[----:B-1----:R-:W-:Y:S05]  /*11f70*/  @!P0 BRA `(.L_x_1080) ;  /* 0x0000002c00b08947 */ /* 0x002fea0003800000 */
.L_x_1146:
[----:B------:R-:W-:Y:S01]  /*11f80*/  ISETP.GE.AND P0, PT, R19, UR49, PT ;  /* 0x0000003113007c0c */ /* 0x000fe2000bf06270 */
[----:B------:R-:W-:Y:S02]  /*11f90*/  IMAD.MOV.U32 R24, RZ, RZ, 0x1 ;  /* 0x00000001ff187424 */ /* 0x000fe400078e00ff */
[----:B------:R-:W-:-:S10]  /*11fa0*/  IMAD.MOV.U32 R22, RZ, RZ, RZ ;  /* 0x000000ffff167224 */ /* 0x000fd400078e00ff */
[----:B------:R-:W-:Y:S05]  /*11fb0*/  @!P0 BRA `(.L_x_1081) ;  /* 0x0000000c00e08947 */ /* 0x000fea0003800000 */
[----:B------:R-:W-:Y:S01]  /*11fc0*/  UIADD3 UR4, UR45, 0x1, URZ ;  /* 0x000000012d047890 */ /* 0x000fe2000fffe03f */
[----:B0-----:R-:W-:Y:S01]  /*11fd0*/  LOP3.LUT R3, RZ, UR43, RZ, 0x33, !PT ;  /* 0x0000002bff037c12 */ /* 0x001fe2000f8e33ff */
[----:B------:R-:W-:Y:S01]  /*11fe0*/  BSSY B0, `(.L_x_1081) ;  /* 0x00000f5000007945 */ /* 0x000fe20003800000 */
[----:B------:R-:W-:Y:S01]  /*11ff0*/  LOP3.LUT R5, RZ, UR42, RZ, 0x33, !PT ;  /* 0x0000002aff057c12 */ /* 0x000fe2000f8e33ff */
[----:B------:R-:W-:Y:S01]  /*12000*/  UIMAD UR4, UR4, UR38, URZ ;  /* 0x00000026040472a4 */ /* 0x000fe2000f8e023f */
[----:B------:R-:W-:Y:S01]  /*12010*/  IADD3 R23, R26, R23, R36 ;  /* 0x000000171a177210 */ /* 0x000fe20007ffe024 */
[----:B------:R-:W-:Y:S01]  /*12020*/  IMAD.MOV.U32 R20, RZ, RZ, RZ ;  /* 0x000000ffff147224 */ /* 0x000fe200078e00ff */
[----:B------:R-:W-:-:S03]  /*12030*/  SHF.L.U32 R35, R30, 0x1, RZ ;  /* 0x000000011e237819 */ /* 0x000fc600000006ff */
[----:B------:R-:W-:Y:S01]  /*12040*/  LOP3.LUT R0, RZ, UR4, RZ, 0x33, !PT ;  /* 0x00000004ff007c12 */ /* 0x000fe2000f8e33ff */
[----:B------:R-:W-:Y:S02]  /*12050*/  VIADD R9, R23, 0xfffffee0 ;  /* 0xfffffee017097836 */ /* 0x000fe40000000000 */
[----:B------:R-:W-:Y:S01]  /*12060*/  IMAD.MOV.U32 R23, RZ, RZ, 0x1 ;  /* 0x00000001ff177424 */ /* 0x000fe200078e00ff */
[----:B------:R-:W-:Y:S02]  /*12070*/  VIADDMNMX R0, R0, -UR44, R3, !PT ;  /* 0x8000002c00007c46 */ /* 0x000fe4000f800103 */
[----:B------:R-:W-:Y:S02]  /*12080*/  IADD3 R3, -R36, UR41, RZ ;  /* 0x0000002924037c10 */ /* 0x000fe4000fffe1ff */
[----:B------:R-:W-:-:S04]  /*12090*/  VIMNMX R0, R0, R5, !PT ;  /* 0x0000000500007248 */ /* 0x000fc80007fe0100 */
[C---:B------:R-:W-:Y:S01]  /*120a0*/  IADD3 R27, -R0.reuse, -0x2, RZ ;  /* 0xfffffffe001b7810 */ /* 0x040fe20007ffe1ff */
[C---:B------:R-:W-:Y:S02]  /*120b0*/  IMAD R3, R0.reuse, 0x60, R3 ;  /* 0x0000006000037824 */ /* 0x040fe400078e0203 */
[----:B------:R-:W-:Y:S02]  /*120c0*/  IMAD R9, R0, -0x60, R9 ;  /* 0xffffffa000097824 */ /* 0x000fe400078e0209 */
[----:B------:R-:W-:-:S07]  /*120d0*/  VIADD R0, R3, 0xc0 ;  /* 0x000000c003007836 */ /* 0x000fce0000000000 */
.L_x_1094:
[----:B------:R-:W-:Y:S01]  /*120e0*/  ISETP.NE.AND P0, PT, R37, 0x1, PT ;  /* 0x000000012500780c */ /* 0x000fe20003f05270 */
[----:B------:R-:W-:Y:S01]  /*120f0*/  IMAD.MOV.U32 R10, RZ, RZ, R9 ;  /* 0x000000ffff0a7224 */ /* 0x000fe200078e0009 */
[----:B------:R-:W-:Y:S02]  /*12100*/  ISETP.GT.U32.AND P2, PT, R33, 0x5f, PT ;  /* 0x0000005f2100780c */ /* 0x000fe40003f44070 */
[----:B------:R-:W-:-:S09]  /*12110*/  LOP3.LUT P1, RZ, R18, 0x10, RZ, 0xc0, !PT ;  /* 0x0000001012ff7812 */ /* 0x000fd2000782c0ff */
[----:B------:R-:W0:Y:S08]  /*12120*/  @P0 LDC R2, c[0x0][0x434] ;  /* 0x00010d00ff020b82 */ /* 0x000e300000000800 */
[----:B------:R-:W1:Y:S08]  /*12130*/  @P0 LDC R3, c[0x0][0x438] ;  /* 0x00010e00ff030b82 */ /* 0x000e700000000800 */
[----:B------:R-:W2:Y:S08]  /*12140*/  @!P2 LDC.64 R6, c[0x0][0x428] ;  /* 0x00010a00ff06ab82 */ /* 0x000eb00000000a00 */
[----:B------:R-:W3:Y:S01]  /*12150*/  @!P2 LDC.64 R4, c[0x0][0x418] ;  /* 0x00010600ff04ab82 */ /* 0x000ee20000000a00 */
[----:B0-----:R-:W-:-:S05]  /*12160*/  @P0 IMAD.HI.U32 R2, R9, R2, RZ ;  /* 0x0000000209020227 */ /* 0x001fca00078e00ff */
[----:B-1----:R-:W-:-:S04]  /*12170*/  @P0 SHF.R.U32.HI R10, RZ, R3, R2 ;  /* 0x00000003ff0a0219 */ /* 0x002fc80000011602 */
[----:B------:R-:W-:Y:S01]  /*12180*/  @!P2 SHF.R.S32.HI R3, RZ, 0x1f, R10 ;  /* 0x0000001fff03a819 */ /* 0x000fe2000001140a */
[----:B--2---:R-:W-:-:S04]  /*12190*/  @!P2 IMAD R2, R34, R6, RZ ;  /* 0x000000062202a224 */ /* 0x004fc800078e02ff */
[----:B------:R-:W-:Y:S02]  /*121a0*/  @!P2 IMAD R7, R32, R7, R2 ;  /* 0x000000072007a224 */ /* 0x000fe400078e0202 */
[----:B------:R-:W-:-:S04]  /*121b0*/  @!P2 IMAD.MOV.U32 R2, RZ, RZ, R10 ;  /* 0x000000ffff02a224 */ /* 0x000fc800078e000a */
[----:B------:R-:W-:-:S04]  /*121c0*/  @!P2 IMAD.WIDE.U32 R2, R32, R6, R2 ;  /* 0x000000062002a225 */ /* 0x000fc800078e0002 */
[----:B------:R-:W-:Y:S01]  /*121d0*/  @!P2 IMAD.IADD R3, R7, 0x1, R3 ;  /* 0x000000010703a824 */ /* 0x000fe200078e0203 */
[----:B---3--:R-:W-:Y:S01]  /*121e0*/  @!P2 LEA R4, P0, R2, R4, 0x2 ;  /* 0x000000040204a211 */ /* 0x008fe200078010ff */
[----:B------:R-:W-:-:S03]  /*121f0*/  IMAD.MOV.U32 R6, RZ, RZ, RZ ;  /* 0x000000ffff067224 */ /* 0x000fc600078e00ff */
[----:B------:R-:W-:-:S05]  /*12200*/  @!P2 LEA.HI.X R5, R2, R5, R3, 0x2, P0 ;  /* 0x000000050205a211 */ /* 0x000fca00000f1403 */
[----:B------:R0:W5:Y:S01]  /*12210*/  @!P2 LDG.E R6, desc[UR56][R4.64] ;  /* 0x000000380406a981 */ /* 0x000162000c1e1900 */
[----:B------:R-:W-:-:S05]  /*12220*/  VIADD R22, R20, 0x1 ;  /* 0x0000000114167836 */ /* 0x000fca0000000000 */
[----:B------:R-:W-:-:S04]  /*12230*/  ISETP.NE.AND P0, PT, R22, 0x2, PT ;  /* 0x000000021600780c */ /* 0x000fc80003f05270 */
[----:B------:R-:W-:Y:S02]  /*12240*/  SEL R24, RZ, 0x1, P0 ;  /* 0x00000001ff187807 */ /* 0x000fe40000000000 */
[----:B------:R-:W-:Y:S02]  /*12250*/  SEL R22, R22, RZ, P0 ;  /* 0x000000ff16167207 */ /* 0x000fe40000000000 */
[----:B------:R-:W-:Y:S01]  /*12260*/  LOP3.LUT R24, R23, R24, RZ, 0x3c, !PT ;  /* 0x0000001817187212 */ /* 0x000fe200078e3cff */
[----:B0-----:R-:W-:Y:S06]  /*12270*/  @!P1 BRA `(.L_x_1082) ;  /* 0x0000000000049947 */ /* 0x001fec0003800000 */
[----:B------:R-:W-:Y:S01]  /*12280*/  BPT.TRAP 0x1 ;  /* 0x000000040000795c */ /* 0x000fe20000300000 */
.L_x_1082:
[----:B------:R-:W-:Y:S01]  /*12290*/  LEA R8, R22, UR46, 0x3 ;  /* 0x0000002e16087c11 */ /* 0x000fe2000f8e18ff */
[----:B------:R-:W-:Y:S01]  /*122a0*/  BSSY B1, `(.L_x_1083) ;  /* 0x0000004000017945 */ /* 0x000fe20003800000 */
[----:B------:R-:W-:-:S04]  /*122b0*/  SHF.L.U32 R3, R24, 0x1f, RZ ;  /* 0x0000001f18037819 */ /* 0x000fc800000006ff */
[----:B------:R-:W0:Y:S02]  /*122c0*/  SYNCS.PHASECHK.TRANS64.TRYWAIT P0, [R8+URZ+0x2a840], R3 ;  /* 0x02a84003080075a7 */ /* 0x000e24000800017f */
[----:B0-----:R-:W-:Y:S05]  /*122d0*/  @!P0 BRA `(.L_x_1084) ;  /* 0x0000002800f08947 */ /* 0x001fea0003800000 */
.L_x_1147:
[----:B------:R-:W-:Y:S05]  /*122e0*/  BSYNC B1 ;  /* 0x0000000000017941 */ /* 0x000fea0003800000 */
.L_x_1083:
[----:B------:R-:W-:Y:S01]  /*122f0*/  ULDC UR4, c[0x0][0x430] ;  /* 0x00010c0000047ab9 */ /* 0x000fe20000000800 */
[----:B-----5:R-:W-:Y:S01]  /*12300*/  SHF.R.S32.HI R28, RZ, 0x1f, R6 ;  /* 0x0000001fff1c7819 */ /* 0x020fe20000011406 */
[----:B------:R-:W-:Y:S01]  /*12310*/  UIADD3 UR4, -UR4, URZ, URZ ;  /* 0x0000003f04047290 */ /* 0x000fe2000fffe13f */
[----:B------:R-:W-:Y:S01]  /*12320*/  R2UR UR6, R31 ;  /* 0x000000001f0672ca */ /* 0x000fe200000e0000 */
[----:B------:R-:W-:Y:S01]  /*12330*/  IMAD R19, R22, 0x4800, R25 ;  /* 0x0000480016137824 */ /* 0x000fe200078e0219 */
[C---:B------:R-:W-:Y:S02]  /*12340*/  LOP3.LUT P3, RZ, R18.reuse, 0x4, RZ, 0xc0, !PT ;  /* 0x0000000412ff7812 */ /* 0x040fe4000786c0ff */
[----:B------:R-:W-:Y:S01]  /*12350*/  LOP3.LUT P2, RZ, R18, 0x2, RZ, 0xc0, !PT ;  /* 0x0000000212ff7812 */ /* 0x000fe2000784c0ff */
        /* <DEDUP_REMOVED lines=20> */
[----:B------:R-:W-:Y:S01]  /*124a0*/  VIADD R21, R3, UR4 ;  /* 0x0000000403157c36 */ /* 0x000fe20008000000 */
[----:B------:R-:W-:-:S04]  /*124b0*/  UMOV UR4, 0xffffffff ;  /* 0xffffffff00047882 */ /* 0x000fc80000000000 */
[----:B------:R-:W-:Y:S01]  /*124c0*/  LEA.HI.X R21, R2, UR7, R21, 0x1, P0 ;  /* 0x0000000702157c11 */ /* 0x000fe200080f0c15 */
[----:B------:R-:W-:Y:S06]  /*124d0*/  BRA.DIV UR4, `(.L_x_1085) ;  /* 0x0000002a04847947 */ /* 0x000fec000b800000 */
        /* <DEDUP_REMOVED lines=13> */
[----:B------:R-:W0:Y:S03]  /*125b0*/  SHFL.IDX PT, R14, R10, 0x3, 0x181f ;  /* 0x00781f000a0e7f89 */ /* 0x000e2600000e0000 */
[----:B------:R-:W-:Y:S01]  /*125c0*/  IMAD.X R3, RZ, RZ, R4, P0 ;  /* 0x000000ffff037224 */ /* 0x000fe200000e0604 */
        /* <DEDUP_REMOVED lines=14> */
[----:B-1----:R-:W-:-:S05]  /*126b0*/  IADD3.X R3, RZ, R3, RZ, P0, !PT ;  /* 0x00000003ff037210 */ /* 0x002fca00007fe4ff */
[----:B------:R-:W-:Y:S04]  /*126c0*/  LDGSTS.E.BYPASS.LTC128B.128 [R19+0x19c00], desc[UR56][R2.64], !P3 ;  /* 0x19c0000002137fae */ /* 0x000fe8000d901d78 */
[----:B------:R-:W-:Y:S04]  /*126d0*/  LDGSTS.E.BYPASS.LTC128B.128 [R19+0x1cc00], desc[UR56][R2.64+0x80], !P2 ;  /* 0x1cc0008002137fae */ /* 0x000fe8000d101d78 */
[----:B------:R1:W-:Y:S02]  /*126e0*/  LDGSTS.E.BYPASS.LTC128B.128 [R19+0x1fc00], desc[UR56][R2.64+0x100], !P1 ;  /* 0x1fc0010002137fae */ /* 0x0003e4000c901d78 */
[----:B-1----:R-:W-:-:S05]  /*126f0*/  IADD3 R2, P0, R12, R35, RZ ;  /* 0x000000230c027210 */ /* 0x002fca0007f1e0ff */
[----:B0-----:R-:W-:-:S05]  /*12700*/  IMAD.X R3, RZ, RZ, R4, P0 ;  /* 0x000000ffff037224 */ /* 0x001fca00000e0604 */
[----:B------:R0:W-:Y:S04]  /*12710*/  LDGSTS.E.BYPASS.LTC128B.128 [R19+0x1a400], desc[UR56][R2.64], !P3 ;  /* 0x1a40000002137fae */ /* 0x0001e8000d901d78 */
[----:B------:R0:W-:Y:S04]  /*12720*/  LDGSTS.E.BYPASS.LTC128B.128 [R19+0x1d400], desc[UR56][R2.64+0x80], !P2 ;  /* 0x1d40008002137fae */ /* 0x0001e8000d101d78 */
[----:B--2---:R0:W-:Y:S02]  /*12730*/  LDGSTS.E.BYPASS.LTC128B.128 [R19+0x20400], desc[UR56][R2.64+0x100], !P1 ;  /* 0x2040010002137fae */ /* 0x0041e4000c901d78 */
.L_x_1161:
        /* <DEDUP_REMOVED lines=10> */
.L_x_1086:
        /* <DEDUP_REMOVED lines=10> */
.L_x_1087:
[----:B------:R1:W-:Y:S01]  /*12880*/  SYNCS.ARRIVE.TRANS64.A1T0 RZ, [R8+URZ+0x2a830], RZ ;  /* 0x02a830ff08ff79a7 */ /* 0x0003e2000810003f */
[----:B------:R-:W-:Y:S05]  /*12890*/  @!P2 BRA `(.L_x_1088) ;  /* 0x000000000004a947 */ /* 0x000fea0003800000 */
[----:B------:R-:W-:Y:S01]  /*128a0*/  BPT.TRAP 0x1 ;  /* 0x000000040000795c */ /* 0x000fe20000300000 */
.L_x_1088:
[----:B0-----:R-:W-:Y:S01]  /*128b0*/  SHF.L.U32 R3, R23, 0x1f, RZ ;  /* 0x0000001f17037819 */ /* 0x001fe200000006ff */
[----:B------:R-:W-:Y:S01]  /*128c0*/  BSSY B1, `(.L_x_1089) ;  /* 0x0000004000017945 */ /* 0x000fe20003800000 */
[----:B------:R-:W-:-:S04]  /*128d0*/  LEA R4, R20, UR46, 0x3 ;  /* 0x0000002e14047c11 */ /* 0x000fc8000f8e18ff */
[----:B------:R-:W0:Y:S02]  /*128e0*/  SYNCS.PHASECHK.TRANS64.TRYWAIT P0, [R4+URZ+0x2a860], R3 ;  /* 0x02a86003040075a7 */ /* 0x000e24000800017f */
[----:B0-----:R-:W-:Y:S05]  /*128f0*/  @!P0 BRA `(.L_x_1090) ;  /* 0x0000002c00388947 */ /* 0x001fea0003800000 */
.L_x_1162:
[----:B------:R-:W-:Y:S05]  /*12900*/  BSYNC B1 ;  /* 0x0000000000017941 */ /* 0x000fea0003800000 */
.L_x_1089:
        /* <DEDUP_REMOVED lines=17> */
[----:B------:R-:W0:Y:S03]  /*12a20*/  SHFL.IDX PT, R14, R16, 0x2, 0x181f ;  /* 0x00581f00100e7f89 */ /* 0x000e2600000e0000 */
[----:B------:R-:W-:Y:S01]  /*12a30*/  IMAD.X R3, RZ, RZ, R8, P2 ;  /* 0x000000ffff037224 */ /* 0x000fe200010e0608 */
        /* <DEDUP_REMOVED lines=22> */
[----:B------:R2:W3:Y:S03]  /*12ba0*/  SHFL.IDX PT, R14, R16, 0x5, 0x181f ;  /* 0x00b81f00100e7f89 */ /* 0x0004e600000e0000 */
[----:B-1----:R-:W-:Y:S01]  /*12bb0*/  IMAD.X R3, RZ, RZ, R8, P2 ;  /* 0x000000ffff037224 */ /* 0x002fe200010e0608 */
[----:B------:R-:W-:Y:S01]  /*12bc0*/  ISETP.LT.OR P2, PT, R0, 0x41, !P1 ;  /* 0x000000410000780c */ /* 0x000fe20004f41670 */
[----:B------:R2:W1:-:S12]  /*12bd0*/  SHFL.IDX PT, R8, R17, 0x5, 0x181f ;  /* 0x00b81f0011087f89 */ /* 0x00045800000e0000 */
[----:B------:R2:W-:Y:S01]  /*12be0*/  LDGSTS.E.BYPASS.LTC128B.128 [R5+0x2400], desc[UR56][R2.64], !P2 ;  /* 0x0240000002057fae */ /* 0x0005e2000d101d78 */
[----:B------:R-:W-:-:S13]  /*12bf0*/  ISETP.LT.OR P2, PT, R0, 0x41, !P0 ;  /* 0x000000410000780c */ /* 0x000fda0004741670 */
[----:B-1-3--:R2:W-:Y:S02]  /*12c00*/  LDGSTS.E.BYPASS.LTC128B.128 [R5+0x5400], desc[UR56][R2.64+0x80], !P2 ;  /* 0x0540008002057fae */ /* 0x00a5e4000d101d78 */
.L_x_1176:
[C---:B------:R-:W-:Y:S01]  /*12c10*/  ISETP.LT.OR P1, PT, R0.reuse, 0x51, !P1 ;  /* 0x000000510000780c */ /* 0x040fe20004f21670 */
[----:B------:R-:W-:Y:S01]  /*12c20*/  ULDC.64 UR4, c[0x0][0x328] ;  /* 0x0000ca0000047ab9 */ /* 0x000fe20000000a00 */
[----:B------:R-:W-:Y:S01]  /*12c30*/  ISETP.LT.OR P0, PT, R0, 0x51, !P0 ;  /* 0x000000510000780c */ /* 0x000fe20004701670 */
[----:B------:R-:W-:Y:S01]  /*12c40*/  IMAD R26, R26, UR4, RZ ;  /* 0x000000041a1a7c24 */ /* 0x000fe2000f8e02ff */
[----:B0-2---:R-:W-:-:S03]  /*12c50*/  IADD3 R2, P2, R14, R35, RZ ;  /* 0x000000230e027210 */ /* 0x005fc60007f5e0ff */
        /* <DEDUP_REMOVED lines=16> */
.L_x_1092:
        /* <DEDUP_REMOVED lines=10> */
.L_x_1093:
        /* <DEDUP_REMOVED lines=14> */
[----:B------:R-:W-:Y:S01]  /*12ee0*/  LEA R16, P0, R2, UR6, 0x1 ;  /* 0x0000000602107c11 */ /* 0x000fe2000f8008ff */
[----:B------:R-:W-:-:S05]  /*12ef0*/  VIADD R17, R3, UR4 ;  /* 0x0000000403117c36 */ /* 0x000fca0008000000 */
[----:B------:R-:W-:Y:S02]  /*12f00*/  LEA.HI.X R17, R2, UR7, R17, 0x1, P0 ;  /* 0x0000000702117c11 */ /* 0x000fe400080f0c11 */
[----:B------:R-:W-:-:S13]  /*12f10*/  ISETP.GT.AND P0, PT, R27, UR49, PT ;  /* 0x000000311b007c0c */ /* 0x000fda000bf04270 */
[----:B0-----:R-:W-:Y:S05]  /*12f20*/  @P0 BRA `(.L_x_1094) ;  /* 0xfffffff0006c0947 */ /* 0x001fea000383ffff */
[----:B------:R-:W-:Y:S05]  /*12f30*/  BSYNC B0 ;  /* 0x0000000000007941 */ /* 0x000fea0003800000 */
.L_x_1081:
[----:B------:R-:W-:-:S13]  /*12f40*/  LOP3.LUT P0, RZ, R18, 0x10, RZ, 0xc0, !PT ;  /* 0x0000001012ff7812 */ /* 0x000fda000780c0ff */
[----:B------:R-:W-:Y:S05]  /*12f50*/  @!P0 BRA `(.L_x_1095) ;  /* 0x0000000000048947 */ /* 0x000fea0003800000 */
[----:B------:R-:W-:Y:S01]  /*12f60*/  BPT.TRAP 0x1 ;  /* 0x000000040000795c */ /* 0x000fe20000300000 */
.L_x_1095:
[----:B0-----:R-:W-:Y:S01]  /*12f70*/  LEA R0, R22, UR46, 0x3 ;  /* 0x0000002e16007c11 */ /* 0x001fe2000f8e18ff */
[----:B------:R-:W-:Y:S01]  /*12f80*/  IMAD.MOV.U32 R2, RZ, RZ, -0x60 ;  /* 0xffffffa0ff027424 */ /* 0x000fe200078e00ff */
[----:B------:R-:W-:Y:S01]  /*12f90*/  SHF.L.U32 R3, R24, 0x1f, RZ ;  /* 0x0000001f18037819 */ /* 0x000fe200000006ff */
[----:B------:R-:W-:Y:S01]  /*12fa0*/  BSSY B0, `(.L_x_1096) ;  /* 0x0000006000007945 */ /* 0x000fe20003800000 */
[----:B------:R-:W-:Y:S02]  /*12fb0*/  IMAD R25, R22, 0x3000, R25 ;  /* 0x0000300016197824 */ /* 0x000fe400078e0219 */
[----:B------:R-:W0:Y:S01]  /*12fc0*/  SYNCS.PHASECHK.TRANS64.TRYWAIT P0, [R0+URZ+0x2a860], R3 ;  /* 0x02a86003000075a7 */ /* 0x000e22000800017f */
[----:B------:R-:W-:-:S04]  /*12fd0*/  IMAD R5, R27, R2, UR41 ;  /* 0x000000291b057e24 */ /* 0x000fc8000f8e0202 */
[----:B------:R-:W-:Y:S01]  /*12fe0*/  IMAD.IADD R5, R5, 0x1, -R36 ;  /* 0x0000000105057824 */ /* 0x000fe200078e0a24 */
[----:B0-----:R-:W-:Y:S06]  /*12ff0*/  @!P0 BRA `(.L_x_1097) ;  /* 0x0000002c00948947 */ /* 0x001fec0003800000 */
.L_x_1177:
[----:B------:R-:W-:Y:S05]  /*13000*/  BSYNC B0 ;  /* 0x0000000000007941 */ /* 0x000fea0003800000 */
.L_x_1096:
        /* <DEDUP_REMOVED lines=8> */
[----:B------:R-:W-:Y:S01]  /*13090*/  SHFL.IDX PT, R6, R17, 0x1, 0x181f ;  /* 0x00381f0011067f89 */ /* 0x000fe200000e0000 */
[----:B------:R-:W-:Y:S02]  /*130a0*/  ISETP.LT.OR P2, PT, R5, 0x1, P1 ;  /* 0x000000010500780c */ /* 0x000fe40000f41670 */
[----:B------:R-:W-:Y:S01]  /*130b0*/  LEA R4, R25, UR46, 0x1 ;  /* 0x0000002e19047c11 */ /* 0x000fe2000f8e08ff */
[----:B------:R-:W1:Y:S01]  /*130c0*/  SHFL.IDX PT, R14, R16, 0x1, 0x181f ;  /* 0x00381f00100e7f89 */ /* 0x000e6200000e0000 */
[----:B------:R-:W-:-:S02]  /*130d0*/  ISETP.LT.OR P4, PT, R5, 0x11, P1 ;  /* 0x000000110500780c */ /* 0x000fc40000f81670 */
[----:B------:R-:W-:Y:S01]  /*130e0*/  ISETP.LT.OR P5, PT, R5, 0x11, !P0 ;  /* 0x000000110500780c */ /* 0x000fe200047a1670 */
[----:B------:R-:W-:Y:S04]  /*130f0*/  SHFL.IDX PT, R10, R17, 0x2, 0x181f ;  /* 0x00581f00110a7f89 */ /* 0x000fe800000e0000 */
[----:B------:R-:W2:Y:S04]  /*13100*/  SHFL.IDX PT, R19, R16, 0x2, 0x181f ;  /* 0x00581f0010137f89 */ /* 0x000ea800000e0000 */
[----:B------:R-:W-:Y:S04]  /*13110*/  SHFL.IDX PT, R9, R17, 0x3, 0x181f ;  /* 0x00781f0011097f89 */ /* 0x000fe800000e0000 */
[----:B------:R-:W3:Y:S01]  /*13120*/  SHFL.IDX PT, R20, R16, 0x3, 0x181f ;  /* 0x00781f0010147f89 */ /* 0x000ee200000e0000 */
[----:B0-----:R-:W-:-:S03]  /*13130*/  IMAD.WIDE.U32 R2, R30, 0x2, R2 ;  /* 0x000000021e027825 */ /* 0x001fc600078e0002 */
[----:B------:R-:W-:Y:S04]  /*13140*/  SHFL.IDX PT, R8, R17, 0x4, 0x181f ;  /* 0x00981f0011087f89 */ /* 0x000fe800000e0000 */
[----:B------:R-:W0:Y:S04]  /*13150*/  SHFL.IDX PT, R21, R16, 0x4, 0x181f ;  /* 0x00981f0010157f89 */ /* 0x000e2800000e0000 */
[----:B------:R-:W-:Y:S01]  /*13160*/  LDGSTS.E.BYPASS.LTC128B.128 [R4+0x400], desc[UR56][R2.64], !P2 ;  /* 0x0040000002047fae */ /* 0x000fe2000d101d78 */
[----:B------:R-:W-:-:S03]  /*13170*/  ISETP.LT.OR P2, PT, R5, 0x21, P1 ;  /* 0x000000210500780c */ /* 0x000fc60000f41670 */
[----:B------:R1:W-:Y:S01]  /*13180*/  LDGSTS.E.BYPASS.LTC128B.128 [R4+0x3400], desc[UR56][R2.64+0x80], !P3 ;  /* 0x0340008002047fae */ /* 0x0003e2000d901d78 */
[----:B------:R-:W-:-:S03]  /*13190*/  ISETP.LT.OR P3, PT, R5, 0x21, !P0 ;  /* 0x000000210500780c */ /* 0x000fc60004761670 */
[----:B------:R-:W4:Y:S01]  /*131a0*/  SHFL.IDX PT, R17, R17, 0x5, 0x181f ;  /* 0x00b81f0011117f89 */ /* 0x000f2200000e0000 */
[----:B-1----:R-:W-:Y:S02]  /*131b0*/  IMAD.MOV.U32 R2, RZ, RZ, R14 ;  /* 0x000000ffff027224 */ /* 0x002fe400078e000e */
[----:B------:R-:W-:Y:S01]  /*131c0*/  IMAD.MOV.U32 R3, RZ, RZ, R6 ;  /* 0x000000ffff037224 */ /* 0x000fe200078e0006 */
[----:B------:R1:W0:Y:S01]  /*131d0*/  SHFL.IDX PT, R14, R16, 0x5, 0x181f ;  /* 0x00b81f00100e7f89 */ /* 0x00022200000e0000 */
[----:B------:R-:W-:-:S04]  /*131e0*/  IMAD.WIDE.U32 R6, R30, 0x2, R2 ;  /* 0x000000021e067825 */ /* 0x000fc800078e0002 */
[----:B--2---:R-:W-:Y:S01]  /*131f0*/  IMAD.MOV.U32 R2, RZ, RZ, R19 ;  /* 0x000000ffff027224 */ /* 0x004fe200078e0013 */
[----:B------:R-:W-:Y:S01]  /*13200*/  LDGSTS.E.BYPASS.LTC128B.128 [R4+0xc00], desc[UR56][R6.64], !P4 ;  /* 0x00c0000006047fae */ /* 0x000fe2000e101d78 */
[----:B------:R-:W-:Y:S01]  /*13210*/  IMAD.MOV.U32 R3, RZ, RZ, R10 ;  /* 0x000000ffff037224 */ /* 0x000fe200078e000a */
[C---:B------:R-:W-:Y:S02]  /*13220*/  ISETP.LT.OR P4, PT, R5.reuse, 0x31, P1 ;  /* 0x000000310500780c */ /* 0x040fe40000f81670 */
[----:B------:R-:W-:Y:S01]  /*13230*/  LDGSTS.E.BYPASS.LTC128B.128 [R4+0x3c00], desc[UR56][R6.64+0x80], !P5 ;  /* 0x03c0008006047fae */ /* 0x000fe2000e901d78 */
[----:B------:R-:W-:Y:S01]  /*13240*/  IMAD.WIDE.U32 R2, R30, 0x2, R2 ;  /* 0x000000021e027825 */ /* 0x000fe200078e0002 */
[----:B------:R-:W-:-:S04]  /*13250*/  ISETP.LT.OR P5, PT, R5, 0x31, !P0 ;  /* 0x000000310500780c */ /* 0x000fc800047a1670 */
[----:B------:R-:W-:Y:S01]  /*13260*/  LDGSTS.E.BYPASS.LTC128B.128 [R4+0x1400], desc[UR56][R2.64], !P2 ;  /* 0x0140000002047fae */ /* 0x000fe2000d101d78 */
[----:B------:R-:W-:-:S03]  /*13270*/  ISETP.LT.OR P2, PT, R5, 0x41, P1 ;  /* 0x000000410500780c */ /* 0x000fc60000f41670 */
[----:B------:R3:W-:Y:S01]  /*13280*/  LDGSTS.E.BYPASS.LTC128B.128 [R4+0x4400], desc[UR56][R2.64+0x80], !P3 ;  /* 0x0440008002047fae */ /* 0x0007e2000d901d78 */
[----:B------:R-:W-:Y:S01]  /*13290*/  ISETP.LT.OR P3, PT, R5, 0x41, !P0 ;  /* 0x000000410500780c */ /* 0x000fe20004761670 */
[----:B---3--:R-:W-:Y:S02]  /*132a0*/  IMAD.MOV.U32 R2, RZ, RZ, R20 ;  /* 0x000000ffff027224 */ /* 0x008fe400078e0014 */
[----:B------:R-:W-:Y:S02]  /*132b0*/  IMAD.MOV.U32 R3, RZ, RZ, R9 ;  /* 0x000000ffff037224 */ /* 0x000fe400078e0009 */
[----:B------:R-:W-:-:S04]  /*132c0*/  IMAD.WIDE.U32 R6, R30, 0x2, R2 ;  /* 0x000000021e067825 */ /* 0x000fc800078e0002 */
[----:B0-----:R-:W-:Y:S01]  /*132d0*/  IMAD.MOV.U32 R2, RZ, RZ, R21 ;  /* 0x000000ffff027224 */ /* 0x001fe200078e0015 */
[----:B------:R1:W-:Y:S01]  /*132e0*/  LDGSTS.E.BYPASS.LTC128B.128 [R4+0x1c00], desc[UR56][R6.64], !P4 ;  /* 0x01c0000006047fae */ /* 0x0003e2000e101d78 */
[----:B------:R-:W-:Y:S02]  /*132f0*/  IMAD.MOV.U32 R3, RZ, RZ, R8 ;  /* 0x000000ffff037224 */ /* 0x000fe400078e0008 */
[----:B------:R-:W-:Y:S01]  /*13300*/  IMAD.MOV.U32 R8, RZ, RZ, RZ ;  /* 0x000000ffff087224 */ /* 0x000fe200078e00ff */
[----:B------:R1:W-:Y:S01]  /*13310*/  LDGSTS.E.BYPASS.LTC128B.128 [R4+0x4c00], desc[UR56][R6.64+0x80], !P5 ;  /* 0x04c0008006047fae */ /* 0x0003e2000e901d78 */
[----:B------:R-:W-:-:S05]  /*13320*/  IMAD.WIDE.U32 R2, R30, 0x2, R2 ;  /* 0x000000021e027825 */ /* 0x000fca00078e0002 */
[----:B------:R1:W-:Y:S04]  /*13330*/  LDGSTS.E.BYPASS.LTC128B.128 [R4+0x2400], desc[UR56][R2.64], !P2 ;  /* 0x0240000002047fae */ /* 0x0003e8000d101d78 */
[----:B----4-:R1:W-:Y:S02]  /*13340*/  LDGSTS.E.BYPASS.LTC128B.128 [R4+0x5400], desc[UR56][R2.64+0x80], !P3 ;  /* 0x0540008002047fae */ /* 0x0103e4000d901d78 */
.L_x_1191:
[C---:B------:R-:W-:Y:S01]  /*13350*/  ISETP.LT.OR P1, PT, R5.reuse, 0x51, P1 ;  /* 0x000000510500780c */ /* 0x040fe20000f21670 */
[----:B-1----:R-:W-:Y:S01]  /*13360*/  IMAD.MOV.U32 R2, RZ, RZ, R14 ;  /* 0x000000ffff027224 */ /* 0x002fe200078e000e */
[----:B------:R-:W-:Y:S01]  /*13370*/  ISETP.LT.OR P0, PT, R5, 0x51, !P0 ;  /* 0x000000510500780c */ /* 0x000fe20004701670 */
[----:B------:R-:W-:Y:S02]  /*13380*/  IMAD.MOV.U32 R3, RZ, RZ, R17 ;  /* 0x000000ffff037224 */ /* 0x000fe400078e0011 */
[----:B------:R-:W-:-:S08]  /*13390*/  IMAD.WIDE.U32 R2, R30, 0x2, R2 ;  /* 0x000000021e027825 */ /* 0x000fd000078e0002 */
[----:B------:R-:W-:Y:S01]  /*133a0*/  @!PT LDS RZ, [RZ] ;  /* 0x00000000fffff984 */ /* 0x000fe20000000800 */
[----:B------:R-:W-:Y:S01]  /*133b0*/  @!PT LDS RZ, [RZ] ;  /* 0x00000000fffff984 */ /* 0x000fe20000000800 */
[----:B------:R-:W-:Y:S01]  /*133c0*/  @!PT LDS RZ, [RZ] ;  /* 0x00000000fffff984 */ /* 0x000fe20000000800 */
[----:B------:R0:W-:Y:S04]  /*133d0*/  LDGSTS.E.BYPASS.LTC128B.128 [R4+0x2c00], desc[UR56][R2.64], !P1 ;  /* 0x02c0000002047fae */ /* 0x0001e8000c901d78 */
[----:B------:R0:W-:Y:S01]  /*133e0*/  LDGSTS.E.BYPASS.LTC128B.128 [R4+0x5c00], desc[UR56][R2.64+0x80], !P0 ;  /* 0x05c0008002047fae */ /* 0x0001e2000c101d78 */
[----:B------:R-:W-:Y:S01]  /*133f0*/  PLOP3.LUT P0, PT, PT, PT, PT, 0x80, 0x0 ;  /* 0x000000000000781c */ /* 0x000fe20003f0f070 */
[----:B------:R-:W-:-:S12]  /*13400*/  NOP ;  /* 0x0000000000007918 */ /* 0x000fd80000000000 */
.L_x_1099:
        /* <DEDUP_REMOVED lines=10> */
.L_x_1100:
[----:B------:R1:W-:Y:S02]  /*134b0*/  SYNCS.ARRIVE.TRANS64.A1T0 RZ, [R0+URZ+0x2a850], RZ ;  /* 0x02a850ff00ff79a7 */ /* 0x0003e4000810003f */
[----:B-1----:R-:W-:-:S04]  /*134c0*/  IADD3 R0, R22, 0x1, RZ ;  /* 0x0000000116007810 */ /* 0x002fc80007ffe0ff */
[----:B------:R-:W-:-:S04]  /*134d0*/  ISETP.NE.AND P0, PT, R0, 0x2, PT ;  /* 0x000000020000780c */ /* 0x000fc80003f05270 */
[----:B0-----:R-:W-:Y:S02]  /*134e0*/  SEL R3, RZ, 0x1, P0 ;  /* 0x00000001ff037807 */ /* 0x001fe40000000000 */
[----:B------:R-:W-:Y:S02]  /*134f0*/  SEL R0, R0, RZ, P0 ;  /* 0x000000ff00007207 */ /* 0x000fe40000000000 */
[----:B------:R-:W-:-:S07]  /*13500*/  LOP3.LUT R24, R24, R3, RZ, 0x3c, !PT ;  /* 0x0000000318187212 */ /* 0x000fce00078e3cff */
.L_x_1060:
[----:B------:R-:W0:Y:S01]  /*13510*/  S2R R3, SR_CgaCtaId ;  /* 0x0000000000037919 */ /* 0x000e220000008800 */
[----:B------:R-:W-:Y:S02]  /*13520*/  MOV R2, 0x400 ;  /* 0x0000040000027802 */ /* 0x000fe40000000f00 */
[----:B------:R-:W-:Y:S02]  /*13530*/  SHF.L.U32 R8, R8, 0x1f, RZ ;  /* 0x0000001f08087819 */ /* 0x000fe400000006ff */
[----:B0-----:R-:W-:-:S04]  /*13540*/  LEA R7, R3, R2, 0x18 ;  /* 0x0000000203077211 */ /* 0x001fc800078ec0ff */
[----:B------:R-:W0:Y:S02]  /*13550*/  SYNCS.PHASECHK.TRANS64.TRYWAIT P0, [R7+URZ+0x2a820], R8 ;  /* 0x02a82008070075a7 */ /* 0x000e24000800017f */
[----:B0-----:R-:W-:Y:S05]  /*13560*/  @!P0 BRA `(.L_x_1101) ;  /* 0x0000003000408947 */ /* 0x001fea0003800000 */
.L_x_1192:
[----:B------:R-:W-:-:S03]  /*13570*/  UMOV UR4, 0xffffffff ;  /* 0xffffffff00047882 */ /* 0x000fc60000000000 */
[----:B------:R-:W-:Y:S05]  /*13580*/  BRA.DIV UR4, `(.L_x_1102) ;  /* 0x00000032044c7947 */ /* 0x000fea000b800000 */
[----:B------:R-:W1:Y:S02]  /*13590*/  S2R R2, SR_TID.X ;  /* 0x0000000000027919 */ /* 0x000e640000002100 */
[----:B-1----:R-:W-:-:S04]  /*135a0*/  SHF.R.U32.HI R2, RZ, 0x5, R2 ;  /* 0x00000005ff027819 */ /* 0x002fc80000011602 */
[----:B------:R-:W-:-:S05]  /*135b0*/  LOP3.LUT R2, R2, 0x3, RZ, 0xc0, !PT ;  /* 0x0000000302027812 */ /* 0x000fca00078ec0ff */
[----:B------:R1:W2:Y:S02]  /*135c0*/  SHFL.IDX PT, R14, R2, RZ, 0x1f ;  /* 0x00001fff020e7589 */ /* 0x0002a400000e0000 */
.L_x_1195:
[----:B--2---:R-:W-:-:S13]  /*135d0*/  ISETP.NE.AND P0, PT, R14, RZ, PT ;  /* 0x000000ff0e00720c */ /* 0x004fda0003f05270 */
[----:B------:R-:W-:Y:S05]  /*135e0*/  @P0 BRA `(.L_x_968) ;  /* 0x0000000000900947 */ /* 0x000fea0003800000 */
[----:B------:R-:W-:-:S03]  /*135f0*/  UMOV UR4, 0xffffffff ;  /* 0xffffffff00047882 */ /* 0x000fc60000000000 */
[----:B------:R-:W-:Y:S05]  /*13600*/  BRA.DIV UR4, `(.L_x_1103) ;  /* 0x0000003204607947 */ /* 0x000fea000b800000 */
[----:B------:R-:W-:-:S13]  /*13610*/  ELECT P6, URZ, PT ;  /* 0x00000000003f782f */ /* 0x000fda00038c0000 */
.L_x_1198:
[----:B------:R-:W-:Y:S05]  /*13620*/  @!P6 BRA `(.L_x_968) ;  /* 0x000000000080e947 */ /* 0x000fea0003800000 */
[----:B-1----:R-:W2:Y:S02]  /*13630*/  LDL R2, [R1] ;  /* 0x0000000001027983 */ /* 0x002ea40000100800 */
[----:B--2---:R-:W-:-:S13]  /*13640*/  R2UR UR4, R2 ;  /* 0x00000000020472ca */ /* 0x004fda00000e0000 */
[----:B------:R-:W-:-:S06]  /*13650*/  ULOP3.LUT UR4, UR4, 0x2, URZ, 0xfc, !UPT ;  /* 0x0000000204047892 */ /* 0x000fcc000f8efc3f */
[----:B------:R-:W-:-:S05]  /*13660*/  IMAD.U32 R2, RZ, RZ, UR4 ;  /* 0x00000004ff027e24 */ /* 0x000fca000f8e00ff */
[----:B------:R-:W-:-:S13]  /*13670*/  ISETP.NE.AND P0, PT, R2, 0x3, PT ;  /* 0x000000030200780c */ /* 0x000fda0003f05270 */
[----:B------:R-:W-:Y:S05]  /*13680*/  @!P0 BRA `(.L_x_1104) ;  /* 0x0000000000048947 */ /* 0x000fea0003800000 */
[----:B------:R-:W-:Y:S01]  /*13690*/  BPT.TRAP 0x1 ;  /* 0x000000040000795c */ /* 0x000fe20000300000 */
.L_x_1104:
[----:B------:R-:W-:Y:S01]  /*136a0*/  IMAD R5, R0, 0x8, R7 ;  /* 0x0000000800057824 */ /* 0x000fe200078e0207 */
[----:B------:R-:W-:Y:S01]  /*136b0*/  SHF.L.U32 R2, R24, 0x1f, RZ ;  /* 0x0000001f18027819 */ /* 0x000fe200000006ff */
[----:B------:R-:W-:-:S03]  /*136c0*/  VIADD R0, R0, 0x1 ;  /* 0x0000000100007836 */ /* 0x000fc60000000000 */
[----:B------:R-:W1:Y:S02]  /*136d0*/  SYNCS.PHASECHK.TRANS64.TRYWAIT P1, [R5+URZ+0x2a840], R2 ;  /* 0x02a84002050075a7 */ /* 0x000e64000802017f */
[----:B------:R-:W-:-:S04]  /*136e0*/  ISETP.NE.AND P2, PT, R0, 0x2, PT ;  /* 0x000000020000780c */ /* 0x000fc80003f45270 */
[----:B------:R-:W-:Y:S01]  /*136f0*/  SEL R3, RZ, 0x1, P2 ;  /* 0x00000001ff037807 */ /* 0x000fe20001000000 */
[----:B-1----:R-:W-:Y:S08]  /*13700*/  @!P1 BRA `(.L_x_1105) ;  /* 0x0000003000409947 */ /* 0x002ff00003800000 */
.L_x_1199:
[----:B------:R-:W-:Y:S02]  /*13710*/  SEL R0, R0, RZ, P2 ;  /* 0x000000ff00007207 */ /* 0x000fe40001000000 */
[----:B------:R-:W-:Y:S01]  /*13720*/  LOP3.LUT R3, R24, R3, RZ, 0x3c, !PT ;  /* 0x0000000318037212 */ /* 0x000fe200078e3cff */
[----:B------:R-:W-:Y:S06]  /*13730*/  @!P0 BRA `(.L_x_1106) ;  /* 0x0000000000048947 */ /* 0x000fec0003800000 */
[----:B------:R-:W-:Y:S01]  /*13740*/  BPT.TRAP 0x1 ;  /* 0x000000040000795c */ /* 0x000fe20000300000 */
.L_x_1106:
[----:B0-----:R-:W-:Y:S01]  /*13750*/  IMAD R7, R0, 0x8, R7 ;  /* 0x0000000800077824 */ /* 0x001fe200078e0207 */
[----:B------:R-:W-:-:S04]  /*13760*/  SHF.L.U32 R0, R3, 0x1f, RZ ;  /* 0x0000001f03007819 */ /* 0x000fc800000006ff */
[----:B------:R-:W0:Y:S02]  /*13770*/  SYNCS.PHASECHK.TRANS64.TRYWAIT P1, [R7+URZ+0x2a840], R0 ;  /* 0x02a84000070075a7 */ /* 0x000e24000802017f */
[----:B0-----:R-:W-:Y:S05]  /*13780*/  @!P1 BRA `(.L_x_1107) ;  /* 0x0000003000349947 */ /* 0x001fea0003800000 */
.L_x_1200:
[----:B------:R-:W-:Y:S05]  /*13790*/  @!P0 BRA `(.L_x_1108) ;  /* 0x0000000000048947 */ /* 0x000fea0003800000 */
[----:B------:R-:W-:Y:S01]  /*137a0*/  BPT.TRAP 0x1 ;  /* 0x000000040000795c */ /* 0x000fe20000300000 */
.L_x_1108:
[----:B------:R-:W2:Y:S02]  /*137b0*/  SYNCS.PHASECHK.TRANS64.TRYWAIT P1, [R5+URZ+0x2a860], R2 ;  /* 0x02a86002050075a7 */ /* 0x000ea4000802017f */
[----:B--2---:R-:W-:Y:S05]  /*137c0*/  @!P1 BRA `(.L_x_1109) ;  /* 0x0000003000389947 */ /* 0x004fea0003800000 */
.L_x_1201:
[----:B------:R-:W-:Y:S05]  /*137d0*/  @!P0 BRA `(.L_x_1110) ;  /* 0x0000000000048947 */ /* 0x000fea0003800000 */
[----:B------:R-:W-:Y:S01]  /*137e0*/  BPT.TRAP 0x1 ;  /* 0x000000040000795c */ /* 0x000fe20000300000 */
.L_x_1110:
[----:B---3--:R3:W4:Y:S02]  /*137f0*/  SYNCS.PHASECHK.TRANS64.TRYWAIT P0, [R7+URZ+0x2a860], R0 ;  /* 0x02a86000070075a7 */ /* 0x008724000800017f */
[----:B----4-:R-:W-:Y:S05]  /*13800*/  @!P0 NANOSLEEP.SYNCS 0x989680 ;  /* 0x009896800000895d */ /* 0x010fea0003900000 */
[----:B------:R-:W4:Y:S02]  /*13810*/  @!P0 SYNCS.PHASECHK.TRANS64 P0, [R7+URZ+0x2a860], R0 ;  /* 0x02a86000070085a7 */ /* 0x000f24000800007f */
[----:B----4-:R-:W-:Y:S05]  /*13820*/  @!P0 BRA `(.L_x_1110) ;  /* 0xfffffffc00f08947 */ /* 0x010fea000383ffff */
.L_x_968:
[----:B------:R-:W-:Y:S05]  /*13830*/  BSYNC B6 ;  /* 0x0000000000067941 */ /* 0x000fea0003800000 */
.L_x_965:
[----:B------:R-:W-:Y:S05]  /*13840*/  EXIT ;  /* 0x000000000000794d */ /* 0x000fea0003800000 */
.L_x_978:
[----:B0-----:R-:W-:-:S04]  /*13850*/  IMAD.U32 R3, RZ, RZ, UR58 ;  /* 0x0000003aff037e24 */ /* 0x001fc8000f8e00ff */
[----:B------:R0:W1:Y:S03]  /*13860*/  SYNCS.PHASECHK.TRANS64.TRYWAIT P0, [R3+URZ+0x2a800], R0 ;  /* 0x02a80000030075a7 */ /* 0x000066000800017f */
[----:B-1----:R-:W-:Y:S05]  /*13870*/  @!P0 NANOSLEEP.SYNCS 0x989680 ;  /* 0x009896800000895d */ /* 0x002fea0003900000 */
[----:B------:R-:W1:Y:S02]  /*13880*/  @!P0 SYNCS.PHASECHK.TRANS64 P0, [R3+URZ+0x2a800], R0 ;  /* 0x02a80000030085a7 */ /* 0x000e64000800007f */
[----:B-1----:R-:W-:Y:S05]  /*13890*/  @!P0 BRA `(.L_x_978) ;  /* 0xfffffffc00ec8947 */ /* 0x002fea000383ffff */
[----:B------:R-:W-:Y:S05]  /*138a0*/  BRA `(.L_x_1111) ;  /* 0xfffffedc00587947 */ /* 0x000fea000383ffff */
.L_x_982:
[----:B0-----:R-:W-:-:S04]  /*138b0*/  IMAD.U32 R3, RZ, RZ, UR58 ;  /* 0x0000003aff037e24 */ /* 0x001fc8000f8e00ff */
[----:B------:R0:W2:Y:S03]  /*138c0*/  SYNCS.PHASECHK.TRANS64.TRYWAIT P1, [R3+URZ+0x2a830], R0 ;  /* 0x02a83000030075a7 */ /* 0x0000a6000802017f */
[----:B--2---:R-:W-:Y:S05]  /*138d0*/  @!P1 NANOSLEEP.SYNCS 0x989680 ;  /* 0x009896800000995d */ /* 0x004fea0003900000 */
[----:B------:R-:W2:Y:S02]  /*138e0*/  @!P1 SYNCS.PHASECHK.TRANS64 P1, [R3+URZ+0x2a830], R0 ;  /* 0x02a83000030095a7 */ /* 0x000ea4000802007f */
[----:B--2---:R-:W-:Y:S05]  /*138f0*/  @!P1 BRA `(.L_x_982) ;  /* 0xfffffffc00ec9947 */ /* 0x004fea000383ffff */
[----:B------:R-:W-:Y:S05]  /*13900*/  BRA `(.L_x_981) ;  /* 0xfffffedc007c7947 */ /* 0x000fea000383ffff */
.L_x_999:
[----:B-1----:R-:W-:-:S04]  /*13910*/  IMAD.U32 R12, RZ, RZ, UR61 ;  /* 0x0000003dff0c7e24 */ /* 0x002fc8000f8e00ff */
[----:B------:R1:W2:Y:S03]  /*13920*/  SYNCS.PHASECHK.TRANS64.TRYWAIT P1, [R12+URZ+0x2a830], R11 ;  /* 0x02a8300b0c0075a7 */ /* 0x0002a6000802017f */
[----:B--2---:R-:W-:Y:S05]  /*13930*/  @!P1 NANOSLEEP.SYNCS 0x989680 ;  /* 0x009896800000995d */ /* 0x004fea0003900000 */
[----:B------:R-:W2:Y:S02]  /*13940*/  @!P1 SYNCS.PHASECHK.TRANS64 P1, [R12+URZ+0x2a830], R11 ;  /* 0x02a8300b0c0095a7 */ /* 0x000ea4000802007f */
[----:B--2---:R-:W-:Y:S05]  /*13950*/  @!P1 BRA `(.L_x_999) ;  /* 0xfffffffc00ec9947 */ /* 0x004fea000383ffff */
[----:B------:R-:W-:Y:S05]  /*13960*/  BRA `(.L_x_998) ;  /* 0xffffff1000547947 */ /* 0x000fea000383ffff */
.L_x_1003:
[----:B01----:R-:W-:-:S04]  /*13970*/  IMAD.U32 R11, RZ, RZ, UR14 ;  /* 0x0000000eff0b7e24 */ /* 0x003fc8000f8e00ff */
[----:B------:R0:W1:Y:S03]  /*13980*/  SYNCS.PHASECHK.TRANS64.TRYWAIT P1, [R11+URZ+0x2a850], R0 ;  /* 0x02a850000b0075a7 */ /* 0x000066000802017f */
[----:B-1----:R-:W-:Y:S05]  /*13990*/  @!P1 NANOSLEEP.SYNCS 0x989680 ;  /* 0x009896800000995d */ /* 0x002fea0003900000 */
[----:B------:R-:W1:Y:S02]  /*139a0*/  @!P1 SYNCS.PHASECHK.TRANS64 P1, [R11+URZ+0x2a850], R0 ;  /* 0x02a850000b0095a7 */ /* 0x000e64000802007f */
[----:B-1----:R-:W-:Y:S05]  /*139b0*/  @!P1 BRA `(.L_x_1003) ;  /* 0xfffffffc00ec9947 */ /* 0x002fea000383ffff */
[----:B------:R-:W-:Y:S05]  /*139c0*/  BRA `(.L_x_1002) ;  /* 0xffffff1800607947 */ /* 0x000fea000383ffff */
.L_x_1022:
[----:B-1----:R-:W-:-:S04]  /*139d0*/  IMAD.U32 R12, RZ, RZ, UR6 ;  /* 0x00000006ff0c7e24 */ /* 0x002fc8000f8e00ff */
[----:B------:R1:W2:Y:S03]  /*139e0*/  SYNCS.PHASECHK.TRANS64.TRYWAIT P1, [R12+URZ+0x2a830], R11 ;  /* 0x02a8300b0c0075a7 */ /* 0x0002a6000802017f */
[----:B--2---:R-:W-:Y:S05]  /*139f0*/  @!P1 NANOSLEEP.SYNCS 0x989680 ;  /* 0x009896800000995d */ /* 0x004fea0003900000 */
[----:B------:R-:W2:Y:S02]  /*13a00*/  @!P1 SYNCS.PHASECHK.TRANS64 P1, [R12+URZ+0x2a830], R11 ;  /* 0x02a8300b0c0095a7 */ /* 0x000ea4000802007f */
[----:B--2---:R-:W-:Y:S05]  /*13a10*/  @!P1 BRA `(.L_x_1022) ;  /* 0xfffffffc00ec9947 */ /* 0x004fea000383ffff */
[----:B------:R-:W-:Y:S05]  /*13a20*/  BRA `(.L_x_1021) ;  /* 0xffffff44009c7947 */ /* 0x000fea000383ffff */
.L_x_1026:
[----:B01----:R-:W-:-:S04]  /*13a30*/  IMAD.U32 R11, RZ, RZ, UR6 ;  /* 0x00000006ff0b7e24 */ /* 0x003fc8000f8e00ff */
[----:B------:R0:W1:Y:S03]  /*13a40*/  SYNCS.PHASECHK.TRANS64.TRYWAIT P1, [R11+URZ+0x2a850], R0 ;  /* 0x02a850000b0075a7 */ /* 0x000066000802017f */
[----:B-1----:R-:W-:Y:S05]  /*13a50*/  @!P1 NANOSLEEP.SYNCS 0x989680 ;  /* 0x009896800000995d */ /* 0x002fea0003900000 */
[----:B------:R-:W1:Y:S02]  /*13a60*/  @!P1 SYNCS.PHASECHK.TRANS64 P1, [R11+URZ+0x2a850], R0 ;  /* 0x02a850000b0095a7 */ /* 0x000e64000802007f */
[----:B-1----:R-:W-:Y:S05]  /*13a70*/  @!P1 BRA `(.L_x_1026) ;  /* 0xfffffffc00ec9947 */ /* 0x002fea000383ffff */
[----:B------:R-:W-:Y:S05]  /*13a80*/  BRA `(.L_x_1025) ;  /* 0xffffff4c00a87947 */ /* 0x000fea000383ffff */
.L_x_1034:
[----:B-1----:R-:W-:-:S04]  /*13a90*/  IMAD.U32 R12, RZ, RZ, UR59 ;  /* 0x0000003bff0c7e24 */ /* 0x002fc8000f8e00ff */
[----:B------:R1:W2:Y:S03]  /*13aa0*/  SYNCS.PHASECHK.TRANS64.TRYWAIT P1, [R12+URZ+0x2a830], R11 ;  /* 0x02a8300b0c0075a7 */ /* 0x0002a6000802017f */
[----:B--2---:R-:W-:Y:S05]  /*13ab0*/  @!P1 NANOSLEEP.SYNCS 0x989680 ;  /* 0x009896800000995d */ /* 0x004fea0003900000 */
[----:B------:R-:W2:Y:S02]  /*13ac0*/  @!P1 SYNCS.PHASECHK.TRANS64 P1, [R12+URZ+0x2a830], R11 ;  /* 0x02a8300b0c0095a7 */ /* 0x000ea4000802007f */
[----:B--2---:R-:W-:Y:S05]  /*13ad0*/  @!P1 BRA `(.L_x_1034) ;  /* 0xfffffffc00ec9947 */ /* 0x004fea000383ffff */
[----:B------:R-:W-:Y:S05]  /*13ae0*/  BRA `(.L_x_1033) ;  /* 0xffffff6400e87947 */ /* 0x000fea000383ffff */
.L_x_1038:
[----:B01----:R-:W-:-:S04]  /*13af0*/  IMAD.U32 R11, RZ, RZ, UR10 ;  /* 0x0000000aff0b7e24 */ /* 0x003fc8000f8e00ff */
[----:B------:R0:W1:Y:S03]  /*13b00*/  SYNCS.PHASECHK.TRANS64.TRYWAIT P1, [R11+URZ+0x2a850], R0 ;  /* 0x02a850000b0075a7 */ /* 0x000066000802017f */
[----:B-1----:R-:W-:Y:S05]  /*13b10*/  @!P1 NANOSLEEP.SYNCS 0x989680 ;  /* 0x009896800000995d */ /* 0x002fea0003900000 */
[----:B------:R-:W1:Y:S02]  /*13b20*/  @!P1 SYNCS.PHASECHK.TRANS64 P1, [R11+URZ+0x2a850], R0 ;  /* 0x02a850000b0095a7 */ /* 0x000e64000802007f */
[----:B-1----:R-:W-:Y:S05]  /*13b30*/  @!P1 BRA `(.L_x_1038) ;  /* 0xfffffffc00ec9947 */ /* 0x002fea000383ffff */
[----:B------:R-:W-:Y:S05]  /*13b40*/  BRA `(.L_x_1037) ;  /* 0xffffff6c00f47947 */ /* 0x000fea000383ffff */
.L_x_1053:
[----:B-1----:R-:W-:-:S04]  /*13b50*/  IMAD.U32 R0, RZ, RZ, UR5 ;  /* 0x00000005ff007e24 */ /* 0x002fc8000f8e00ff */
[----:B------:R1:W2:Y:S03]  /*13b60*/  SYNCS.PHASECHK.TRANS64.TRYWAIT P1, [R0+URZ+0x2a850], R3 ;  /* 0x02a85003000075a7 */ /* 0x0002a6000802017f */
[----:B--2---:R-:W-:Y:S05]  /*13b70*/  @!P1 NANOSLEEP.SYNCS 0x989680 ;  /* 0x009896800000995d */ /* 0x004fea0003900000 */
[----:B------:R-:W2:Y:S02]  /*13b80*/  @!P1 SYNCS.PHASECHK.TRANS64 P1, [R0+URZ+0x2a850], R3 ;  /* 0x02a85003000095a7 */ /* 0x000ea4000802007f */
[----:B--2---:R-:W-:Y:S05]  /*13b90*/  @!P1 BRA `(.L_x_1053) ;  /* 0xfffffffc00ec9947 */ /* 0x004fea000383ffff */
[----:B------:R-:W-:Y:S05]  /*13ba0*/  BRA `(.L_x_1052) ;  /* 0xffffff9c007c7947 */ /* 0x000fea000383ffff */
.L_x_1071:
[----:B------:R-:W-:Y:S01]  /*13bb0*/  IMAD.MOV.U32 R13, RZ, RZ, R17 ;  /* 0x000000ffff0d7224 */ /* 0x000fe200078e0011 */
[----:B------:R-:W-:Y:S01]  /*13bc0*/  MOV R11, 0x1f ;  /* 0x0000001f000b7802 */ /* 0x000fe20000000f00 */
[----:B------:R-:W-:Y:S02]  /*13bd0*/  IMAD.MOV.U32 R12, RZ, RZ, RZ ;  /* 0x000000ffff0c7224 */ /* 0x000fe400078e00ff */
[----:B------:R-:W-:-:S07]  /*13be0*/  IMAD.MOV.U32 R15, RZ, RZ, -0x1 ;  /* 0xffffffffff0f7424 */ /* 0x000fce00078e00ff */
[----:B-----5:R-:W-:Y:S05]  /*13bf0*/  WARPSYNC.COLLECTIVE R15, `(.L_x_1112) ;  /* 0x000000000f087348 */ /* 0x020fea0003c00000 */
[----:B------:R0:W1:Y:S02]  /*13c00*/  SHFL.IDX P6, R14, R13, R12, R11 ;  /* 0x0000000c0d0e7389 */ /* 0x00006400000c000b */
[----:B01---5:R-:W-:Y:S01]  /*13c10*/  ENDCOLLECTIVE ;  /* 0x000000000000791b */ /* 0x023fe20003800000 */
.L_x_1112:
[----:B------:R-:W-:Y:S05]  /*13c20*/  BRA `(.L_x_1113) ;  /* 0xffffffd000007947 */ /* 0x000fea000383ffff */
.L_x_1073:
[----:B0-----:R-:W-:-:S04]  /*13c30*/  IMAD.U32 R3, RZ, RZ, UR46 ;  /* 0x0000002eff037e24 */ /* 0x001fc8000f8e00ff */
[----:B------:R0:W1:Y:S03]  /*13c40*/  SYNCS.PHASECHK.TRANS64.TRYWAIT P0, [R3+URZ+0x2a840], R2 ;  /* 0x02a84002030075a7 */ /* 0x000066000800017f */
[----:B-1----:R-:W-:Y:S05]  /*13c50*/  @!P0 NANOSLEEP.SYNCS 0x989680 ;  /* 0x009896800000895d */ /* 0x002fea0003900000 */
[----:B------:R-:W1:Y:S02]  /*13c60*/  @!P0 SYNCS.PHASECHK.TRANS64 P0, [R3+URZ+0x2a840], R2 ;  /* 0x02a84002030085a7 */ /* 0x000e64000800007f */
[----:B-1----:R-:W-:Y:S05]  /*13c70*/  @!P0 BRA `(.L_x_1073) ;  /* 0xfffffffc00ec8947 */ /* 0x002fea000383ffff */
[----:B------:R-:W-:Y:S05]  /*13c80*/  BRA `(.L_x_1114) ;  /* 0xffffffd000a07947 */ /* 0x000fea000383ffff */
.L_x_1074:
        /* <DEDUP_REMOVED lines=8> */
.L_x_1116:
[----:B------:R-:W-:Y:S05]  /*13d10*/  BSYNC B0 ;  /* 0x0000000000007941 */ /* 0x000fea0003800000 */
.L_x_1115:
[----:B------:R-:W-:Y:S01]  /*13d20*/  IMAD.MOV.U32 R13, RZ, RZ, R0 ;  /* 0x000000ffff0d7224 */ /* 0x000fe200078e0000 */
[----:B------:R-:W-:Y:S01]  /*13d30*/  @P0 LEA R9, R25, UR46, 0x1 ;  /* 0x0000002e19090c11 */ /* 0x000fe2000f8e08ff */
[----:B------:R-:W-:Y:S02]  /*13d40*/  IMAD.MOV.U32 R12, RZ, RZ, RZ ;  /* 0x000000ffff0c7224 */ /* 0x000fe400078e00ff */
[----:B------:R-:W-:Y:S02]  /*13d50*/  IMAD.MOV.U32 R11, RZ, RZ, 0x181f ;  /* 0x0000181fff0b7424 */ /* 0x000fe400078e00ff */
[----:B------:R-:W-:Y:S02]  /*13d60*/  IMAD.MOV.U32 R15, RZ, RZ, -0x1 ;  /* 0xffffffffff0f7424 */ /* 0x000fe400078e00ff */
[----:B------:R-:W-:-:S07]  /*13d70*/  IMAD.MOV.U32 R3, RZ, RZ, R14 ;  /* 0x000000ffff037224 */ /* 0x000fce00078e000e */
[----:B------:R-:W-:Y:S05]  /*13d80*/  WARPSYNC.COLLECTIVE R15, `(.L_x_1117) ;  /* 0x000000000f087348 */ /* 0x000fea0003c00000 */
[----:B------:R0:W1:Y:S02]  /*13d90*/  SHFL.IDX P6, R14, R13, R12, R11 ;  /* 0x0000000c0d0e7389 */ /* 0x00006400000c000b */
[----:B01----:R-:W-:Y:S01]  /*13da0*/  ENDCOLLECTIVE ;  /* 0x000000000000791b */ /* 0x003fe20003800000 */
.L_x_1117:
[----:B------:R-:W-:Y:S02]  /*13db0*/  IMAD.MOV.U32 R13, RZ, RZ, R7 ;  /* 0x000000ffff0d7224 */ /* 0x000fe400078e0007 */
[----:B------:R-:W-:Y:S02]  /*13dc0*/  IMAD.MOV.U32 R12, RZ, RZ, 0x1 ;  /* 0x00000001ff0c7424 */ /* 0x000fe400078e00ff */
[----:B------:R-:W-:-:S07]  /*13dd0*/  IMAD.MOV.U32 R2, RZ, RZ, R14 ;  /* 0x000000ffff027224 */ /* 0x000fce00078e000e */
[----:B------:R-:W-:Y:S05]  /*13de0*/  WARPSYNC.COLLECTIVE R15, `(.L_x_1118) ;  /* 0x000000000f087348 */ /* 0x000fea0003c00000 */
[----:B------:R0:W1:Y:S02]  /*13df0*/  SHFL.IDX P6, R14, R13, R12, R11 ;  /* 0x0000000c0d0e7389 */ /* 0x00006400000c000b */
[----:B01----:R-:W-:Y:S01]  /*13e00*/  ENDCOLLECTIVE ;  /* 0x000000000000791b */ /* 0x003fe20003800000 */
.L_x_1118:
        /* <DEDUP_REMOVED lines=13> */
.L_x_1119:
[----:B------:R-:W-:Y:S01]  /*13ee0*/  @P0 LEA R21, R25, UR46, 0x1 ;  /* 0x0000002e19150c11 */ /* 0x000fe2000f8e08ff */
[----:B------:R-:W-:Y:S02]  /*13ef0*/  IMAD.MOV.U32 R13, RZ, RZ, R7 ;  /* 0x000000ffff0d7224 */ /* 0x000fe400078e0007 */
[----:B------:R-:W-:Y:S02]  /*13f00*/  IMAD.MOV.U32 R12, RZ, RZ, 0x2 ;  /* 0x00000002ff0c7424 */ /* 0x000fe400078e00ff */
[----:B------:R-:W-:-:S07]  /*13f10*/  IMAD.MOV.U32 R4, RZ, RZ, R14 ;  /* 0x000000ffff047224 */ /* 0x000fce00078e000e */
[----:B------:R-:W-:Y:S05]  /*13f20*/  WARPSYNC.COLLECTIVE R15, `(.L_x_1120) ;  /* 0x000000000f087348 */ /* 0x000fea0003c00000 */
[----:B------:R0:W1:Y:S02]  /*13f30*/  SHFL.IDX P6, R14, R13, R12, R11 ;  /* 0x0000000c0d0e7389 */ /* 0x00006400000c000b */
[----:B01----:R-:W-:Y:S01]  /*13f40*/  ENDCOLLECTIVE ;  /* 0x000000000000791b */ /* 0x003fe20003800000 */
.L_x_1120:
        /* <DEDUP_REMOVED lines=8> */
[----:B------:R-:W-:Y:S01]  /*13fd0*/  ISETP.GE.AND P0, PT, R6, 0x21, PT ;  /* 0x000000210600780c */ /* 0x000fe20003f06270 */
[----:B------:R-:W-:-:S12]  /*13fe0*/  IMAD.MOV.U32 R8, RZ, RZ, R14 ;  /* 0x000000ffff087224 */ /* 0x000fd800078e000e */
[----:B0-----:R-:W-:Y:S05]  /*13ff0*/  WARPSYNC.COLLECTIVE R15, `(.L_x_1121) ;  /* 0x000000000f087348 */ /* 0x001fea0003c00000 */
[----:B------:R1:W2:Y:S02]  /*14000*/  SHFL.IDX P6, R14, R13, R12, R11 ;  /* 0x0000000c0d0e7389 */ /* 0x0002a400000c000b */
[----:B012---:R-:W-:Y:S01]  /*14010*/  ENDCOLLECTIVE ;  /* 0x000000000000791b */ /* 0x007fe20003800000 */
.L_x_1121:
[----:B------:R-:W-:Y:S01]  /*14020*/  IMAD.MOV.U32 R3, RZ, RZ, R8 ;  /* 0x000000ffff037224 */ /* 0x000fe200078e0008 */
[----:B------:R-:W-:Y:S01]  /*14030*/  @P0 LEA R35, R25, UR46, 0x1 ;  /* 0x0000002e19230c11 */ /* 0x000fe2000f8e08ff */
[----:B------:R-:W-:Y:S02]  /*14040*/  IMAD.MOV.U32 R13, RZ, RZ, R7 ;  /* 0x000000ffff0d7224 */ /* 0x000fe400078e0007 */
[----:B------:R-:W-:Y:S02]  /*14050*/  IMAD.MOV.U32 R12, RZ, RZ, 0x3 ;  /* 0x00000003ff0c7424 */ /* 0x000fe400078e00ff */
[----:B------:R-:W-:-:S07]  /*14060*/  IMAD.MOV.U32 R2, RZ, RZ, R14 ;  /* 0x000000ffff027224 */ /* 0x000fce00078e000e */
[----:B------:R-:W-:Y:S05]  /*14070*/  WARPSYNC.COLLECTIVE R15, `(.L_x_1122) ;  /* 0x000000000f087348 */ /* 0x000fea0003c00000 */
[----:B------:R0:W1:Y:S02]  /*14080*/  SHFL.IDX P6, R14, R13, R12, R11 ;  /* 0x0000000c0d0e7389 */ /* 0x00006400000c000b */
[----:B01----:R-:W-:Y:S01]  /*14090*/  ENDCOLLECTIVE ;  /* 0x000000000000791b */ /* 0x003fe20003800000 */
.L_x_1122:
        /* <DEDUP_REMOVED lines=13> */
.L_x_1123:
[----:B------:R-:W-:Y:S01]  /*14170*/  IMAD.MOV.U32 R5, RZ, RZ, R9 ;  /* 0x000000ffff057224 */ /* 0x000fe200078e0009 */
[----:B------:R-:W-:Y:S01]  /*14180*/  @P0 LEA R9, R25, UR46, 0x1 ;  /* 0x0000002e19090c11 */ /* 0x000fe2000f8e08ff */
[----:B------:R-:W-:Y:S01]  /*14190*/  IMAD.MOV.U32 R13, RZ, RZ, R7 ;  /* 0x000000ffff0d7224 */ /* 0x000fe200078e0007 */
[----:B------:R-:W-:Y:S01]  /*141a0*/  MOV R12, 0x4 ;  /* 0x00000004000c7802 */ /* 0x000fe20000000f00 */
[----:B------:R-:W-:-:S07]  /*141b0*/  IMAD.MOV.U32 R10, RZ, RZ, R14 ;  /* 0x000000ffff0a7224 */ /* 0x000fce00078e000e */
[----:B------:R-:W-:Y:S05]  /*141c0*/  WARPSYNC.COLLECTIVE R15, `(.L_x_1124) ;  /* 0x000000000f087348 */ /* 0x000fea0003c00000 */
[----:B------:R0:W1:Y:S02]  /*141d0*/  SHFL.IDX P6, R14, R13, R12, R11 ;  /* 0x0000000c0d0e7389 */ /* 0x00006400000c000b */
[----:B01----:R-:W-:Y:S01]  /*141e0*/  ENDCOLLECTIVE ;  /* 0x000000000000791b */ /* 0x003fe20003800000 */
.L_x_1124:
[----:B------:R-:W-:-:S04]  /*141f0*/  IMAD.MOV.U32 R4, RZ, RZ, R10 ;  /* 0x000000ffff047224 */ /* 0x000fc800078e000a */
[----:B------:R-:W-:-:S05]  /*14200*/  @P0 IMAD.WIDE.U32 R4, R30, 0x2, R4 ;  /* 0x000000021e040825 */ /* 0x000fca00078e0004 */
[----:B------:R-:W-:Y:S01]  /*14210*/  @!PT LDS RZ, [RZ] ;  /* 0x00000000fffff984 */ /* 0x000fe20000000800 */
[----:B------:R-:W-:Y:S01]  /*14220*/  @!PT LDS RZ, [RZ] ;  /* 0x00000000fffff984 */ /* 0x000fe20000000800 */
[----:B------:R-:W-:Y:S01]  /*14230*/  @!PT LDS RZ, [RZ] ;  /* 0x00000000fffff984 */ /* 0x000fe20000000800 */
[----:B------:R0:W-:Y:S01]  /*14240*/  @P0 LDGSTS.E.BYPASS.LTC128B.128 [R9+0x19c00], desc[UR56][R4.64], !P3 ;  /* 0x19c0000004090fae */ /* 0x0001e2000d901d78 */
[----:B------:R-:W-:-:S03]  /*14250*/  IMAD.MOV.U32 R13, RZ, RZ, R0 ;  /* 0x000000ffff0d7224 */ /* 0x000fc600078e0000 */
[----:B------:R0:W-:Y:S04]  /*14260*/  @P0 LDGSTS.E.BYPASS.LTC128B.128 [R9+0x1cc00], desc[UR56][R4.64+0x80], !P2 ;  /* 0x1cc0008004090fae */ /* 0x0001e8000d101d78 */
[----:B------:R0:W-:Y:S01]  /*14270*/  @P0 LDGSTS.E.BYPASS.LTC128B.128 [R9+0x1fc00], desc[UR56][R4.64+0x100], !P1 ;  /* 0x1fc0010004090fae */ /* 0x0001e2000c901d78 */
[----:B------:R-:W-:Y:S01]  /*14280*/  ISETP.GE.AND P0, PT, R6, 0x41, PT ;  /* 0x000000410600780c */ /* 0x000fe20003f06270 */
[----:B------:R-:W-:-:S12]  /*14290*/  IMAD.MOV.U32 R8, RZ, RZ, R14 ;  /* 0x000000ffff087224 */ /* 0x000fd800078e000e */
[----:B0-----:R-:W-:Y:S05]  /*142a0*/  WARPSYNC.COLLECTIVE R15, `(.L_x_1125) ;  /* 0x000000000f087348 */ /* 0x001fea0003c00000 */
[----:B------:R1:W2:Y:S02]  /*142b0*/  SHFL.IDX P6, R14, R13, R12, R11 ;  /* 0x0000000c0d0e7389 */ /* 0x0002a400000c000b */
[----:B012---:R-:W-:Y:S01]  /*142c0*/  ENDCOLLECTIVE ;  /* 0x000000000000791b */ /* 0x007fe20003800000 */
.L_x_1125:
        /* <DEDUP_REMOVED lines=8> */
.L_x_1126:
        /* <DEDUP_REMOVED lines=8> */
[----:B------:R-:W-:-:S07]  /*143d0*/  IMAD.MOV.U32 R7, RZ, RZ, R14 ;  /* 0x000000ffff077224 */ /* 0x000fce00078e000e */
[----:B0-----:R-:W-:Y:S05]  /*143e0*/  WARPSYNC.COLLECTIVE R15, `(.L_x_1127) ;  /* 0x000000000f087348 */ /* 0x001fea0003c00000 */
[----:B------:R1:W2:Y:S02]  /*143f0*/  SHFL.IDX P6, R14, R13, R12, R11 ;  /* 0x0000000c0d0e7389 */ /* 0x0002a400000c000b */
[----:B012---:R-:W-:Y:S01]  /*14400*/  ENDCOLLECTIVE ;  /* 0x000000000000791b */ /* 0x007fe20003800000 */
.L_x_1127:
[----:B------:R-:W-:Y:S05]  /*14410*/  BRA `(.L_x_1128) ;  /* 0xffffffd000007947 */ /* 0x000fea000383ffff */
.L_x_1077:
[----:B------:R-:W-:Y:S01]  /*14420*/  IMAD.MOV.U32 R13, RZ, RZ, R8 ;  /* 0x000000ffff0d7224 */ /* 0x000fe200078e0008 */
[----:B------:R-:W-:Y:S01]  /*14430*/  IADD3 R7, R36, UR40, RZ ;  /* 0x0000002824077c10 */ /* 0x000fe2000fffe0ff */
[----:B------:R-:W-:Y:S02]  /*14440*/  IMAD.MOV.U32 R12, RZ, RZ, RZ ;  /* 0x000000ffff0c7224 */ /* 0x000fe400078e00ff */
[----:B------:R-:W-:Y:S02]  /*14450*/  IMAD.MOV.U32 R11, RZ, RZ, 0x181f ;  /* 0x0000181fff0b7424 */ /* 0x000fe400078e00ff */
[----:B------:R-:W-:Y:S02]  /*14460*/  IMAD.MOV.U32 R15, RZ, RZ, -0x1 ;  /* 0xffffffffff0f7424 */ /* 0x000fe400078e00ff */
[----:B------:R-:W-:-:S07]  /*14470*/  VIADD R5, R7, 0x10 ;  /* 0x0000001007057836 */ /* 0x000fce0000000000 */
[----:B------:R-:W-:Y:S05]  /*14480*/  WARPSYNC.COLLECTIVE R15, `(.L_x_1129) ;  /* 0x000000000f087348 */ /* 0x000fea0003c00000 */
[----:B------:R0:W1:Y:S02]  /*14490*/  SHFL.IDX P6, R14, R13, R12, R11 ;  /* 0x0000000c0d0e7389 */ /* 0x00006400000c000b */
[----:B01----:R-:W-:Y:S01]  /*144a0*/  ENDCOLLECTIVE ;  /* 0x000000000000791b */ /* 0x003fe20003800000 */
.L_x_1129:
[----:B------:R-:W-:Y:S02]  /*144b0*/  IMAD.MOV.U32 R13, RZ, RZ, R0 ;  /* 0x000000ffff0d7224 */ /* 0x000fe400078e0000 */
[----:B------:R-:W-:-:S07]  /*144c0*/  IMAD.MOV.U32 R3, RZ, RZ, R14 ;  /* 0x000000ffff037224 */ /* 0x000fce00078e000e */
[----:B------:R-:W-:Y:S05]  /*144d0*/  WARPSYNC.COLLECTIVE R15, `(.L_x_1130) ;  /* 0x000000000f087348 */ /* 0x000fea0003c00000 */
[----:B------:R0:W1:Y:S02]  /*144e0*/  SHFL.IDX P6, R14, R13, R12, R11 ;  /* 0x0000000c0d0e7389 */ /* 0x00006400000c000b */
[----:B01----:R-:W-:Y:S01]  /*144f0*/  ENDCOLLECTIVE ;  /* 0x000000000000791b */ /* 0x003fe20003800000 */
.L_x_1130:
[----:B------:R-:W-:Y:S02]  /*14500*/  ULDC UR4, c[0x0][0x288] ;  /* 0x0000a20000047ab9 */ /* 0x000fe40000000800 */
[----:B------:R-:W-:-:S05]  /*14510*/  IMAD R6, R6, UR4, RZ ;  /* 0x0000000406067c24 */ /* 0x000fca000f8e02ff */
[----:B------:R-:W-:Y:S01]  /*14520*/  ISETP.GE.AND P1, PT, R7, R6, PT ;  /* 0x000000060700720c */ /* 0x000fe20003f26270 */
[----:B------:R-:W-:Y:S02]  /*14530*/  IMAD.MOV.U32 R13, RZ, RZ, R8 ;  /* 0x000000ffff0d7224 */ /* 0x000fe400078e0008 */
[----:B------:R-:W-:-:S10]  /*14540*/  IMAD.MOV.U32 R12, RZ, RZ, 0x1 ;  /* 0x00000001ff0c7424 */ /* 0x000fd400078e00ff */
[----:B------:R-:W-:Y:S01]  /*14550*/  @!P1 LEA R9, R25, UR46, 0x1 ;  /* 0x0000002e19099c11 */ /* 0x000fe2000f8e08ff */
[----:B------:R-:W-:-:S07]  /*14560*/  IMAD.MOV.U32 R2, RZ, RZ, R14 ;  /* 0x000000ffff027224 */ /* 0x000fce00078e000e */
[----:B------:R-:W-:Y:S05]  /*14570*/  WARPSYNC.COLLECTIVE R15, `(.L_x_1131) ;  /* 0x000000000f087348 */ /* 0x000fea0003c00000 */
[----:B------:R0:W1:Y:S02]  /*14580*/  SHFL.IDX P6, R14, R13, R12, R11 ;  /* 0x0000000c0d0e7389 */ /* 0x00006400000c000b */
[----:B01----:R-:W-:Y:S01]  /*14590*/  ENDCOLLECTIVE ;  /* 0x000000000000791b */ /* 0x003fe20003800000 */
.L_x_1131:
        /* <DEDUP_REMOVED lines=8> */
[----:B------:R-:W-:Y:S01]  /*14620*/  ISETP.GE.AND P1, PT, R5, R6, PT ;  /* 0x000000060500720c */ /* 0x000fe20003f26270 */
[----:B------:R-:W-:-:S12]  /*14630*/  IMAD.MOV.U32 R5, RZ, RZ, R14 ;  /* 0x000000ffff057224 */ /* 0x000fd800078e000e */
[----:B0-----:R-:W-:Y:S05]  /*14640*/  WARPSYNC.COLLECTIVE R15, `(.L_x_1132) ;  /* 0x000000000f087348 */ /* 0x001fea0003c00000 */
[----:B------:R1:W2:Y:S02]  /*14650*/  SHFL.IDX P6, R14, R13, R12, R11 ;  /* 0x0000000c0d0e7389 */ /* 0x0002a400000c000b */
[----:B012---:R-:W-:Y:S01]  /*14660*/  ENDCOLLECTIVE ;  /* 0x000000000000791b */ /* 0x007fe20003800000 */
.L_x_1132:
[----:B------:R-:W-:Y:S01]  /*14670*/  VIADD R3, R7, 0x20 ;  /* 0x0000002007037836 */ /* 0x000fe20000000000 */
[----:B------:R-:W-:Y:S01]  /*14680*/  @!P1 LEA R21, R25, UR46, 0x1 ;  /* 0x0000002e19159c11 */ /* 0x000fe2000f8e08ff */
[----:B------:R-:W-:Y:S02]  /*14690*/  IMAD.MOV.U32 R13, RZ, RZ, R8 ;  /* 0x000000ffff0d7224 */ /* 0x000fe400078e0008 */
[----:B------:R-:W-:Y:S02]  /*146a0*/  IMAD.MOV.U32 R12, RZ, RZ, 0x2 ;  /* 0x00000002ff0c7424 */ /* 0x000fe400078e00ff */
[----:B------:R-:W-:-:S07]  /*146b0*/  IMAD.MOV.U32 R4, RZ, RZ, R14 ;  /* 0x000000ffff047224 */ /* 0x000fce00078e000e */
[----:B------:R-:W-:Y:S05]  /*146c0*/  WARPSYNC.COLLECTIVE R15, `(.L_x_1133) ;  /* 0x000000000f087348 */ /* 0x000fea0003c00000 */
[----:B------:R0:W1:Y:S02]  /*146d0*/  SHFL.IDX P6, R14, R13, R12, R11 ;  /* 0x0000000c0d0e7389 */ /* 0x00006400000c000b */
[----:B01----:R-:W-:Y:S01]  /*146e0*/  ENDCOLLECTIVE ;  /* 0x000000000000791b */ /* 0x003fe20003800000 */
.L_x_1133:
        /* <DEDUP_REMOVED lines=13> */
.L_x_1134:
        /* <DEDUP_REMOVED lines=8> */
.L_x_1135:
        /* <DEDUP_REMOVED lines=13> */
.L_x_1136:
        /* <DEDUP_REMOVED lines=8> */
.L_x_1137:
        /* <DEDUP_REMOVED lines=13> */
.L_x_1138:
        /* <DEDUP_REMOVED lines=8> */
.L_x_1139:
        /* <DEDUP_REMOVED lines=13> */
.L_x_1140:
[----:B------:R-:W-:Y:S01]  /*14bb0*/  VIADD R3, R7, 0x60 ;  /* 0x0000006007037836 */ /* 0x000fe20000000000 */
[----:B------:R-:W-:Y:S02]  /*14bc0*/  @!P1 LEA R21, R25, UR46, 0x1 ;  /* 0x0000002e19159c11 */ /* 0x000fe4000f8e08ff */
[----:B------:R-:W-:Y:S01]  /*14bd0*/  MOV R13, R8 ;  /* 0x00000008000d7202 */ /* 0x000fe20000000f00 */
[----:B------:R-:W-:Y:S02]  /*14be0*/  IMAD.MOV.U32 R12, RZ, RZ, 0x6 ;  /* 0x00000006ff0c7424 */ /* 0x000fe400078e00ff */
[----:B------:R-:W-:-:S07]  /*14bf0*/  IMAD.MOV.U32 R4, RZ, RZ, R14 ;  /* 0x000000ffff047224 */ /* 0x000fce00078e000e */
[----:B------:R-:W-:Y:S05]  /*14c00*/  WARPSYNC.COLLECTIVE R15, `(.L_x_1141) ;  /* 0x000000000f087348 */ /* 0x000fea0003c00000 */
[----:B------:R0:W1:Y:S02]  /*14c10*/  SHFL.IDX P6, R14, R13, R12, R11 ;  /* 0x0000000c0d0e7389 */ /* 0x00006400000c000b */
[----:B01----:R-:W-:Y:S01]  /*14c20*/  ENDCOLLECTIVE ;  /* 0x000000000000791b */ /* 0x003fe20003800000 */
.L_x_1141:
        /* <DEDUP_REMOVED lines=13> */
.L_x_1142:
[----:B------:R-:W-:Y:S01]  /*14d00*/  @!P1 LEA R9, R25, UR46, 0x1 ;  /* 0x0000002e19099c11 */ /* 0x000fe2000f8e08ff */
[----:B------:R-:W-:Y:S02]  /*14d10*/  IMAD.MOV.U32 R13, RZ, RZ, R8 ;  /* 0x000000ffff0d7224 */ /* 0x000fe400078e0008 */
[----:B------:R-:W-:Y:S02]  /*14d20*/  IMAD.MOV.U32 R12, RZ, RZ, 0x7 ;  /* 0x00000007ff0c7424 */ /* 0x000fe400078e00ff */
[----:B------:R-:W-:-:S07]  /*14d30*/  IMAD.MOV.U32 R2, RZ, RZ, R14 ;  /* 0x000000ffff027224 */ /* 0x000fce00078e000e */
[----:B------:R-:W-:Y:S05]  /*14d40*/  WARPSYNC.COLLECTIVE R15, `(.L_x_1143) ;  /* 0x000000000f087348 */ /* 0x000fea0003c00000 */
[----:B------:R0:W1:Y:S02]  /*14d50*/  SHFL.IDX P6, R14, R13, R12, R11 ;  /* 0x0000000c0d0e7389 */ /* 0x00006400000c000b */
[----:B01----:R-:W-:Y:S01]  /*14d60*/  ENDCOLLECTIVE ;  /* 0x000000000000791b */ /* 0x003fe20003800000 */
.L_x_1143:
        /* <DEDUP_REMOVED lines=12> */
.L_x_1144:
[----:B------:R-:W-:Y:S05]  /*14e30*/  BRA `(.L_x_1145) ;  /* 0xffffffcc00ec7947 */ /* 0x000fea000383ffff */
.L_x_1080:
[----:B0-----:R-:W-:-:S04]  /*14e40*/  IMAD.U32 R3, RZ, RZ, UR46 ;  /* 0x0000002eff037e24 */ /* 0x001fc8000f8e00ff */
[----:B------:R0:W1:Y:S03]  /*14e50*/  SYNCS.PHASECHK.TRANS64.TRYWAIT P0, [R3+URZ+0x2a820], R0 ;  /* 0x02a82000030075a7 */ /* 0x000066000800017f */
[----:B-1----:R-:W-:Y:S05]  /*14e60*/  @!P0 NANOSLEEP.SYNCS 0x989680 ;  /* 0x009896800000895d */ /* 0x002fea0003900000 */
[----:B------:R-:W1:Y:S02]  /*14e70*/  @!P0 SYNCS.PHASECHK.TRANS64 P0, [R3+URZ+0x2a820], R0 ;  /* 0x02a82000030085a7 */ /* 0x000e64000800007f */
[----:B-1----:R-:W-:Y:S05]  /*14e80*/  @!P0 BRA `(.L_x_1080) ;  /* 0xfffffffc00ec8947 */ /* 0x002fea000383ffff */
[----:B------:R-:W-:Y:S05]  /*14e90*/  BRA `(.L_x_1146) ;  /* 0xffffffd000387947 */ /* 0x000fea000383ffff */
.L_x_1084:
[----:B0-----:R0:W1:Y:S02]  /*14ea0*/  SYNCS.PHASECHK.TRANS64.TRYWAIT P0, [R8+URZ+0x2a840], R3 ;  /* 0x02a84003080075a7 */ /* 0x001064000800017f */
[----:B-1----:R-:W-:Y:S05]  /*14eb0*/  @!P0 NANOSLEEP.SYNCS 0x989680 ;  /* 0x009896800000895d */ /* 0x002fea0003900000 */
[----:B------:R-:W1:Y:S02]  /*14ec0*/  @!P0 SYNCS.PHASECHK.TRANS64 P0, [R8+URZ+0x2a840], R3 ;  /* 0x02a84003080085a7 */ /* 0x000e64000800007f */
[----:B-1----:R-:W-:Y:S05]  /*14ed0*/  @!P0 BRA `(.L_x_1084) ;  /* 0xfffffffc00f08947 */ /* 0x002fea000383ffff */
[----:B------:R-:W-:Y:S05]  /*14ee0*/  BRA `(.L_x_1147) ;  /* 0xffffffd000fc7947 */ /* 0x000fea000383ffff */
.L_x_1085:
        /* <DEDUP_REMOVED lines=8> */
.L_x_1149:
[----:B------:R-:W-:Y:S05]  /*14f70*/  BSYNC B1 ;  /* 0x0000000000017941 */ /* 0x000fea0003800000 */
.L_x_1148:
[----:B------:R-:W-:Y:S01]  /*14f80*/  IMAD.MOV.U32 R13, RZ, RZ, R10 ;  /* 0x000000ffff0d7224 */ /* 0x000fe200078e000a */
[----:B------:R-:W-:Y:S01]  /*14f90*/  MOV R12, RZ ;  /* 0x000000ff000c7202 */ /* 0x000fe20000000f00 */
[----:B------:R-:W-:Y:S01]  /*14fa0*/  IMAD.MOV.U32 R11, RZ, RZ, 0x181f ;  /* 0x0000181fff0b7424 */ /* 0x000fe200078e00ff */
[----:B------:R-:W-:Y:S01]  /*14fb0*/  LEA R19, R19, UR46, 0x1 ;  /* 0x0000002e13137c11 */ /* 0x000fe2000f8e08ff */
[----:B------:R-:W-:Y:S02]  /*14fc0*/  IMAD.MOV.U32 R15, RZ, RZ, -0x1 ;  /* 0xffffffffff0f7424 */ /* 0x000fe400078e00ff */
[----:B------:R-:W-:-:S07]  /*14fd0*/  IMAD.MOV.U32 R3, RZ, RZ, R14 ;  /* 0x000000ffff037224 */ /* 0x000fce00078e000e */
[----:B------:R-:W-:Y:S05]  /*14fe0*/  WARPSYNC.COLLECTIVE R15, `(.L_x_1150) ;  /* 0x000000000f087348 */ /* 0x000fea0003c00000 */
[----:B------:R0:W1:Y:S02]  /*14ff0*/  SHFL.IDX P6, R14, R13, R12, R11 ;  /* 0x0000000c0d0e7389 */ /* 0x00006400000c000b */
[----:B01----:R-:W-:Y:S01]  /*15000*/  ENDCOLLECTIVE ;  /* 0x000000000000791b */ /* 0x003fe20003800000 */
.L_x_1150:
[----:B------:R-:W-:Y:S02]  /*15010*/  IMAD.MOV.U32 R13, RZ, RZ, R21 ;  /* 0x000000ffff0d7224 */ /* 0x000fe400078e0015 */
[----:B------:R-:W-:Y:S01]  /*15020*/  IMAD.MOV.U32 R12, RZ, RZ, 0x1 ;  /* 0x00000001ff0c7424 */ /* 0x000fe200078e00ff */
[----:B------:R-:W-:-:S13]  /*15030*/  IADD3 R2, P0, R14, R35, RZ ;  /* 0x000000230e027210 */ /* 0x000fda0007f1e0ff */
[----:B------:R-:W-:Y:S05]  /*15040*/  WARPSYNC.COLLECTIVE R15, `(.L_x_1151) ;  /* 0x000000000f087348 */ /* 0x000fea0003c00000 */
[----:B------:R0:W1:Y:S02]  /*15050*/  SHFL.IDX P6, R14, R13, R12, R11 ;  /* 0x0000000c0d0e7389 */ /* 0x00006400000c000b */
[----:B01----:R-:W-:Y:S01]  /*15060*/  ENDCOLLECTIVE ;  /* 0x000000000000791b */ /* 0x003fe20003800000 */
.L_x_1151:
        /* <DEDUP_REMOVED lines=8> */
[----:B------:R-:W-:-:S07]  /*150f0*/  IMAD.MOV.U32 R4, RZ, RZ, R14 ;  /* 0x000000ffff047224 */ /* 0x000fce00078e000e */
[----:B0-----:R-:W-:Y:S05]  /*15100*/  WARPSYNC.COLLECTIVE R15, `(.L_x_1152) ;  /* 0x000000000f087348 */ /* 0x001fea0003c00000 */
[----:B------:R1:W2:Y:S02]  /*15110*/  SHFL.IDX P6, R14, R13, R12, R11 ;  /* 0x0000000c0d0e7389 */ /* 0x0002a400000c000b */
[----:B012---:R-:W-:Y:S01]  /*15120*/  ENDCOLLECTIVE ;  /* 0x000000000000791b */ /* 0x007fe20003800000 */
.L_x_1152:
[----:B------:R-:W-:Y:S02]  /*15130*/  IMAD.MOV.U32 R13, RZ, RZ, R21 ;  /* 0x000000ffff0d7224 */ /* 0x000fe400078e0015 */
[----:B------:R-:W-:Y:S01]  /*15140*/  IMAD.MOV.U32 R12, RZ, RZ, 0x2 ;  /* 0x00000002ff0c7424 */ /* 0x000fe200078e00ff */
[----:B------:R-:W-:-:S13]  /*15150*/  IADD3 R2, P0, R14, R35, RZ ;  /* 0x000000230e027210 */ /* 0x000fda0007f1e0ff */
[----:B------:R-:W-:Y:S05]  /*15160*/  WARPSYNC.COLLECTIVE R15, `(.L_x_1153) ;  /* 0x000000000f087348 */ /* 0x000fea0003c00000 */
[----:B------:R0:W1:Y:S02]  /*15170*/  SHFL.IDX P6, R14, R13, R12, R11 ;  /* 0x0000000c0d0e7389 */ /* 0x00006400000c000b */
[----:B01----:R-:W-:Y:S01]  /*15180*/  ENDCOLLECTIVE ;  /* 0x000000000000791b */ /* 0x003fe20003800000 */
.L_x_1153:
        /* <DEDUP_REMOVED lines=12> */
.L_x_1154:
[----:B------:R-:W-:Y:S02]  /*15250*/  IMAD.MOV.U32 R13, RZ, RZ, R21 ;  /* 0x000000ffff0d7224 */ /* 0x000fe400078e0015 */
[----:B------:R-:W-:-:S05]  /*15260*/  IMAD.MOV.U32 R12, RZ, RZ, R14 ;  /* 0x000000ffff0c7224 */ /* 0x000fca00078e000e */
[----:B------:R-:W-:Y:S02]  /*15270*/  IADD3 R2, P0, R12, R35, RZ ;  /* 0x000000230c027210 */ /* 0x000fe40007f1e0ff */
[----:B------:R-:W-:-:S03]  /*15280*/  MOV R12, 0x3 ;  /* 0x00000003000c7802 */ /* 0x000fc60000000f00 */
[----:B------:R-:W-:-:S08]  /*15290*/  IMAD.X R3, RZ, RZ, R5, P0 ;  /* 0x000000ffff037224 */ /* 0x000fd000000e0605 */
[----:B------:R-:W-:Y:S05]  /*152a0*/  WARPSYNC.COLLECTIVE R15, `(.L_x_1155) ;  /* 0x000000000f087348 */ /* 0x000fea0003c00000 */
[----:B------:R0:W1:Y:S02]  /*152b0*/  SHFL.IDX P6, R14, R13, R12, R11 ;  /* 0x0000000c0d0e7389 */ /* 0x00006400000c000b */
[----:B01----:R-:W-:Y:S01]  /*152c0*/  ENDCOLLECTIVE ;  /* 0x000000000000791b */ /* 0x003fe20003800000 */
.L_x_1155:
[----:B------:R-:W-:Y:S01]  /*152d0*/  @!PT LDS RZ, [RZ] ;  /* 0x00000000fffff984 */ /* 0x000fe20000000800 */
[----:B------:R-:W-:Y:S01]  /*152e0*/  @!PT LDS RZ, [RZ] ;  /* 0x00000000fffff984 */ /* 0x000fe20000000800 */
[----:B------:R-:W-:Y:S01]  /*152f0*/  @!PT LDS RZ, [RZ] ;  /* 0x00000000fffff984 */ /* 0x000fe20000000800 */
[----:B------:R-:W-:Y:S04]  /*15300*/  LDGSTS.E.BYPASS.LTC128B.128 [R19+0x19400], desc[UR56][R2.64], !P3 ;  /* 0x1940000002137fae */ /* 0x000fe8000d901d78 */
[----:B------:R-:W-:Y:S04]  /*15310*/  LDGSTS.E.BYPASS.LTC128B.128 [R19+0x1c400], desc[UR56][R2.64+0x80], !P2 ;  /* 0x1c40008002137fae */ /* 0x000fe8000d101d78 */
[----:B------:R0:W-:Y:S01]  /*15320*/  LDGSTS.E.BYPASS.LTC128B.128 [R19+0x1f400], desc[UR56][R2.64+0x100], !P1 ;  /* 0x1f40010002137fae */ /* 0x0001e2000c901d78 */
[----:B------:R-:W-:Y:S02]  /*15330*/  IMAD.MOV.U32 R13, RZ, RZ, R10 ;  /* 0x000000ffff0d7224 */ /* 0x000fe400078e000a */
[----:B0-----:R-:W-:-:S07]  /*15340*/  IMAD.MOV.U32 R3, RZ, RZ, R14 ;  /* 0x000000ffff037224 */ /* 0x001fce00078e000e */
[----:B------:R-:W-:Y:S05]  /*15350*/  WARPSYNC.COLLECTIVE R15, `(.L_x_1156) ;  /* 0x000000000f087348 */ /* 0x000fea0003c00000 */
[----:B------:R0:W1:Y:S02]  /*15360*/  SHFL.IDX P6, R14, R13, R12, R11 ;  /* 0x0000000c0d0e7389 */ /* 0x00006400000c000b */
[----:B01----:R-:W-:Y:S01]  /*15370*/  ENDCOLLECTIVE ;  /* 0x000000000000791b */ /* 0x003fe20003800000 */
.L_x_1156:
[----:B------:R-:W-:Y:S02]  /*15380*/  IMAD.MOV.U32 R13, RZ, RZ, R21 ;  /* 0x000000ffff0d7224 */ /* 0x000fe400078e0015 */
[----:B------:R-:W-:Y:S01]  /*15390*/  IMAD.MOV.U32 R12, RZ, RZ, 0x4 ;  /* 0x00000004ff0c7424 */ /* 0x000fe200078e00ff */
[----:B------:R-:W-:-:S13]  /*153a0*/  IADD3 R2, P0, R14, R35, RZ ;  /* 0x000000230e027210 */ /* 0x000fda0007f1e0ff */
[----:B------:R-:W-:Y:S05]  /*153b0*/  WARPSYNC.COLLECTIVE R15, `(.L_x_1157) ;  /* 0x000000000f087348 */ /* 0x000fea0003c00000 */
[----:B------:R0:W1:Y:S02]  /*153c0*/  SHFL.IDX P6, R14, R13, R12, R11 ;  /* 0x0000000c0d0e7389 */ /* 0x00006400000c000b */
[----:B01----:R-:W-:Y:S01]  /*153d0*/  ENDCOLLECTIVE ;  /* 0x000000000000791b */ /* 0x003fe20003800000 */
.L_x_1157:
        /* <DEDUP_REMOVED lines=12> */
.L_x_1158:
[----:B------:R-:W-:Y:S02]  /*154a0*/  IMAD.MOV.U32 R13, RZ, RZ, R21 ;  /* 0x000000ffff0d7224 */ /* 0x000fe400078e0015 */
[----:B------:R-:W-:-:S05]  /*154b0*/  IMAD.MOV.U32 R12, RZ, RZ, R14 ;  /* 0x000000ffff0c7224 */ /* 0x000fca00078e000e */
[----:B------:R-:W-:Y:S01]  /*154c0*/  IADD3 R2, P0, R12, R35, RZ ;  /* 0x000000230c027210 */ /* 0x000fe20007f1e0ff */
[----:B------:R-:W-:-:S04]  /*154d0*/  IMAD.MOV.U32 R12, RZ, RZ, 0x5 ;  /* 0x00000005ff0c7424 */ /* 0x000fc800078e00ff */
[----:B------:R-:W-:-:S08]  /*154e0*/  IMAD.X R3, RZ, RZ, R4, P0 ;  /* 0x000000ffff037224 */ /* 0x000fd000000e0604 */
[----:B------:R-:W-:Y:S05]  /*154f0*/  WARPSYNC.COLLECTIVE R15, `(.L_x_1159) ;  /* 0x000000000f087348 */ /* 0x000fea0003c00000 */
[----:B------:R0:W1:Y:S02]  /*15500*/  SHFL.IDX P6, R14, R13, R12, R11 ;  /* 0x0000000c0d0e7389 */ /* 0x00006400000c000b */
[----:B01----:R-:W-:Y:S01]  /*15510*/  ENDCOLLECTIVE ;  /* 0x000000000000791b */ /* 0x003fe20003800000 */
.L_x_1159:
[----:B------:R-:W-:Y:S01]  /*15520*/  @!PT LDS RZ, [RZ] ;  /* 0x00000000fffff984 */ /* 0x000fe20000000800 */
[----:B------:R-:W-:Y:S01]  /*15530*/  @!PT LDS RZ, [RZ] ;  /* 0x00000000fffff984 */ /* 0x000fe20000000800 */
[----:B------:R-:W-:Y:S01]  /*15540*/  @!PT LDS RZ, [RZ] ;  /* 0x00000000fffff984 */ /* 0x000fe20000000800 */
[----:B------:R0:W-:Y:S04]  /*15550*/  LDGSTS.E.BYPASS.LTC128B.128 [R19+0x1a400], desc[UR56][R2.64], !P3 ;  /* 0x1a40000002137fae */ /* 0x0001e8000d901d78 */
[----:B------:R0:W-:Y:S04]  /*15560*/  LDGSTS.E.BYPASS.LTC128B.128 [R19+0x1d400], desc[UR56][R2.64+0x80], !P2 ;  /* 0x1d40008002137fae */ /* 0x0001e8000d101d78 */
[----:B------:R0:W-:Y:S01]  /*15570*/  LDGSTS.E.BYPASS.LTC128B.128 [R19+0x20400], desc[UR56][R2.64+0x100], !P1 ;  /* 0x2040010002137fae */ /* 0x0001e2000c901d78 */
[----:B------:R-:W-:Y:S02]  /*15580*/  IMAD.MOV.U32 R13, RZ, RZ, R10 ;  /* 0x000000ffff0d7224 */ /* 0x000fe400078e000a */
[----:B------:R-:W-:-:S07]  /*15590*/  IMAD.MOV.U32 R21, RZ, RZ, R14 ;  /* 0x000000ffff157224 */ /* 0x000fce00078e000e */
[----:B0-----:R-:W-:Y:S05]  /*155a0*/  WARPSYNC.COLLECTIVE R15, `(.L_x_1160) ;  /* 0x000000000f087348 */ /* 0x001fea0003c00000 */
[----:B------:R1:W2:Y:S02]  /*155b0*/  SHFL.IDX P6, R14, R13, R12, R11 ;  /* 0x0000000c0d0e7389 */ /* 0x0002a400000c000b */
[----:B012---:R-:W-:Y:S01]  /*155c0*/  ENDCOLLECTIVE ;  /* 0x000000000000791b */ /* 0x007fe20003800000 */
.L_x_1160:
[----:B------:R-:W-:Y:S05]  /*155d0*/  BRA `(.L_x_1161) ;  /* 0xffffffd000587947 */ /* 0x000fea000383ffff */
.L_x_1090:
[----:B0-----:R0:W2:Y:S02]  /*155e0*/  SYNCS.PHASECHK.TRANS64.TRYWAIT P0, [R4+URZ+0x2a860], R3 ;  /* 0x02a86003040075a7 */ /* 0x0010a4000800017f */
[----:B--2---:R-:W-:Y:S05]  /*155f0*/  @!P0 NANOSLEEP.SYNCS 0x989680 ;  /* 0x009896800000895d */ /* 0x004fea0003900000 */
[----:B------:R-:W2:Y:S02]  /*15600*/  @!P0 SYNCS.PHASECHK.TRANS64 P0, [R4+URZ+0x2a860], R3 ;  /* 0x02a86003040085a7 */ /* 0x000ea4000800007f */
[----:B--2---:R-:W-:Y:S05]  /*15610*/  @!P0 BRA `(.L_x_1090) ;  /* 0xfffffffc00f08947 */ /* 0x004fea000383ffff */
[----:B------:R-:W-:Y:S05]  /*15620*/  BRA `(.L_x_1162) ;  /* 0xffffffd000b47947 */ /* 0x000fea000383ffff */
.L_x_1091:
[----:B------:R-:W-:Y:S01]  /*15630*/  BSSY B1, `(.L_x_1163) ;  /* 0x0000008000017945 */ /* 0x000fe20003800000 */
[----:B------:R-:W-:Y:S01]  /*15640*/  IMAD.MOV.U32 R13, RZ, RZ, R17 ;  /* 0x000000ffff0d7224 */ /* 0x000fe200078e0011 */
[----:B------:R-:W-:Y:S01]  /*15650*/  MOV R11, 0x181f ;  /* 0x0000181f000b7802 */ /* 0x000fe20000000f00 */
[----:B------:R-:W-:Y:S02]  /*15660*/  IMAD.MOV.U32 R12, RZ, RZ, RZ ;  /* 0x000000ffff0c7224 */ /* 0x000fe400078e00ff */
[----:B------:R-:W-:-:S07]  /*15670*/  IMAD.MOV.U32 R15, RZ, RZ, -0x1 ;  /* 0xffffffffff0f7424 */ /* 0x000fce00078e00ff */
[----:B01----:R-:W-:Y:S05]  /*15680*/  WARPSYNC.COLLECTIVE R15, `(.L_x_1164) ;  /* 0x000000000f087348 */ /* 0x003fea0003c00000 */
[----:B------:R2:W3:Y:S02]  /*15690*/  SHFL.IDX P6, R14, R13, R12, R11 ;  /* 0x0000000c0d0e7389 */ /* 0x0004e400000c000b */
[----:B0123--:R-:W-:Y:S01]  /*156a0*/  ENDCOLLECTIVE ;  /* 0x000000000000791b */ /* 0x00ffe20003800000 */
.L_x_1164:
[----:B------:R-:W-:Y:S05]  /*156b0*/  BSYNC B1 ;  /* 0x0000000000017941 */ /* 0x000fea0003800000 */
.L_x_1163:
[----:B------:R-:W-:Y:S01]  /*156c0*/  IMAD.MOV.U32 R13, RZ, RZ, R16 ;  /* 0x000000ffff0d7224 */ /* 0x000fe200078e0010 */
[----:B------:R-:W-:Y:S01]  /*156d0*/  LEA R5, R5, UR46, 0x1 ;  /* 0x0000002e05057c11 */ /* 0x000fe2000f8e08ff */
[----:B------:R-:W-:Y:S02]  /*156e0*/  IMAD.MOV.U32 R12, RZ, RZ, RZ ;  /* 0x000000ffff0c7224 */ /* 0x000fe400078e00ff */
[----:B------:R-:W-:Y:S02]  /*156f0*/  IMAD.MOV.U32 R11, RZ, RZ, 0x181f ;  /* 0x0000181fff0b7424 */ /* 0x000fe400078e00ff */
[----:B------:R-:W-:Y:S02]  /*15700*/  IMAD.MOV.U32 R15, RZ, RZ, -0x1 ;  /* 0xffffffffff0f7424 */ /* 0x000fe400078e00ff */
[----:B------:R-:W-:-:S07]  /*15710*/  IMAD.MOV.U32 R3, RZ, RZ, R14 ;  /* 0x000000ffff037224 */ /* 0x000fce00078e000e */
[----:B------:R-:W-:Y:S05]  /*15720*/  WARPSYNC.COLLECTIVE R15, `(.L_x_1165) ;  /* 0x000000000f087348 */ /* 0x000fea0003c00000 */
[----:B------:R0:W1:Y:S02]  /*15730*/  SHFL.IDX P6, R14, R13, R12, R11 ;  /* 0x0000000c0d0e7389 */ /* 0x00006400000c000b */
[----:B01----:R-:W-:Y:S01]  /*15740*/  ENDCOLLECTIVE ;  /* 0x000000000000791b */ /* 0x003fe20003800000 */
.L_x_1165:
[----:B------:R-:W-:Y:S02]  /*15750*/  IMAD.MOV.U32 R13, RZ, RZ, R17 ;  /* 0x000000ffff0d7224 */ /* 0x000fe400078e0011 */
[----:B------:R-:W-:Y:S01]  /*15760*/  IMAD.MOV.U32 R12, RZ, RZ, 0x1 ;  /* 0x00000001ff0c7424 */ /* 0x000fe200078e00ff */
[----:B------:R-:W-:-:S13]  /*15770*/  IADD3 R2, P1, R14, R35, RZ ;  /* 0x000000230e027210 */ /* 0x000fda0007f3e0ff */
[----:B------:R-:W-:Y:S05]  /*15780*/  WARPSYNC.COLLECTIVE R15, `(.L_x_1166) ;  /* 0x000000000f087348 */ /* 0x000fea0003c00000 */
[----:B------:R0:W1:Y:S02]  /*15790*/  SHFL.IDX P6, R14, R13, R12, R11 ;  /* 0x0000000c0d0e7389 */ /* 0x00006400000c000b */
[----:B01----:R-:W-:Y:S01]  /*157a0*/  ENDCOLLECTIVE ;  /* 0x000000000000791b */ /* 0x003fe20003800000 */
.L_x_1166:
        /* <DEDUP_REMOVED lines=13> */
.L_x_1167:
[----:B------:R-:W-:Y:S01]  /*15880*/  @!PT LDS RZ, [RZ] ;  /* 0x00000000fffff984 */ /* 0x000fe20000000800 */
[----:B------:R-:W-:Y:S01]  /*15890*/  @!PT LDS RZ, [RZ] ;  /* 0x00000000fffff984 */ /* 0x000fe20000000800 */
[----:B------:R-:W-:Y:S01]  /*158a0*/  @!PT LDS RZ, [RZ] ;  /* 0x00000000fffff984 */ /* 0x000fe20000000800 */
[----:B------:R0:W-:Y:S01]  /*158b0*/  LDGSTS.E.BYPASS.LTC128B.128 [R5+0x3400], desc[UR56][R2.64+0x80], !P2 ;  /* 0x0340008002057fae */ /* 0x0001e2000d101d78 */
[----:B------:R-:W-:Y:S02]  /*158c0*/  IMAD.MOV.U32 R13, RZ, RZ, R17 ;  /* 0x000000ffff0d7224 */ /* 0x000fe400078e0011 */
[----:B------:R-:W-:Y:S01]  /*158d0*/  IMAD.MOV.U32 R12, RZ, RZ, 0x2 ;  /* 0x00000002ff0c7424 */ /* 0x000fe200078e00ff */
[----:B0-----:R-:W-:-:S13]  /*158e0*/  IADD3 R2, P2, R14, R35, RZ ;  /* 0x000000230e027210 */ /* 0x001fda0007f5e0ff */
[----:B------:R-:W-:Y:S05]  /*158f0*/  WARPSYNC.COLLECTIVE R15, `(.L_x_1168) ;  /* 0x000000000f087348 */ /* 0x000fea0003c00000 */
[----:B------:R0:W1:Y:S02]  /*15900*/  SHFL.IDX P6, R14, R13, R12, R11 ;  /* 0x0000000c0d0e7389 */ /* 0x00006400000c000b */
[----:B01----:R-:W-:Y:S01]  /*15910*/  ENDCOLLECTIVE ;  /* 0x000000000000791b */ /* 0x003fe20003800000 */
.L_x_1168:
[----:B------:R-:W-:Y:S01]  /*15920*/  IMAD.X R3, RZ, RZ, R8, P2 ;  /* 0x000000ffff037224 */ /* 0x000fe200010e0608 */
        /* <DEDUP_REMOVED lines=11> */
.L_x_1169:
        /* <DEDUP_REMOVED lines=10> */
.L_x_1170:
[----:B------:R-:W-:Y:S01]  /*15a80*/  IMAD.X R3, RZ, RZ, R8, P2 ;  /* 0x000000ffff037224 */ /* 0x000fe200010e0608 */
        /* <DEDUP_REMOVED lines=11> */
.L_x_1171:
        /* <DEDUP_REMOVED lines=10> */
.L_x_1172:
        /* <DEDUP_REMOVED lines=12> */
.L_x_1173:
        /* <DEDUP_REMOVED lines=10> */
.L_x_1174:
        /* <DEDUP_REMOVED lines=12> */
.L_x_1175:
[----:B------:R-:W-:Y:S01]  /*15e00*/  @!PT LDS RZ, [RZ] ;  /* 0x00000000fffff984 */ /* 0x000fe20000000800 */
[----:B------:R-:W-:Y:S01]  /*15e10*/  @!PT LDS RZ, [RZ] ;  /* 0x00000000fffff984 */ /* 0x000fe20000000800 */
[----:B------:R-:W-:Y:S01]  /*15e20*/  @!PT LDS RZ, [RZ] ;  /* 0x00000000fffff984 */ /* 0x000fe20000000800 */
[----:B------:R0:W-:Y:S01]  /*15e30*/  LDGSTS.E.BYPASS.LTC128B.128 [R5+0x5400], desc[UR56][R2.64+0x80], !P2 ;  /* 0x0540008002057fae */ /* 0x0001e2000d101d78 */
[----:B------:R-:W-:Y:S05]  /*15e40*/  BRA `(.L_x_1176) ;  /* 0xffffffcc00707947 */ /* 0x000fea000383ffff */
.L_x_1097:
[----:B0-----:R0:W1:Y:S02]  /*15e50*/  SYNCS.PHASECHK.TRANS64.TRYWAIT P0, [R0+URZ+0x2a860], R3 ;  /* 0x02a86003000075a7 */ /* 0x001064000800017f */
[----:B-1----:R-:W-:Y:S05]  /*15e60*/  @!P0 NANOSLEEP.SYNCS 0x989680 ;  /* 0x009896800000895d */ /* 0x002fea0003900000 */
[----:B------:R-:W1:Y:S02]  /*15e70*/  @!P0 SYNCS.PHASECHK.TRANS64 P0, [R0+URZ+0x2a860], R3 ;  /* 0x02a86003000085a7 */ /* 0x000e64000800007f */
[----:B-1----:R-:W-:Y:S05]  /*15e80*/  @!P0 BRA `(.L_x_1097) ;  /* 0xfffffffc00f08947 */ /* 0x002fea000383ffff */
[----:B------:R-:W-:Y:S05]  /*15e90*/  BRA `(.L_x_1177) ;  /* 0xffffffd000587947 */ /* 0x000fea000383ffff */
.L_x_1098:
[----:B------:R-:W-:Y:S01]  /*15ea0*/  BSSY B0, `(.L_x_1178) ;  /* 0x0000008000007945 */ /* 0x000fe20003800000 */
[----:B------:R-:W-:Y:S01]  /*15eb0*/  MOV R13, R17 ;  /* 0x00000011000d7202 */ /* 0x000fe20000000f00 */
[----:B------:R-:W-:Y:S02]  /*15ec0*/  IMAD.MOV.U32 R12, RZ, RZ, RZ ;  /* 0x000000ffff0c7224 */ /* 0x000fe400078e00ff */
[----:B------:R-:W-:Y:S02]  /*15ed0*/  IMAD.MOV.U32 R11, RZ, RZ, 0x181f ;  /* 0x0000181fff0b7424 */ /* 0x000fe400078e00ff */
[----:B------:R-:W-:-:S07]  /*15ee0*/  IMAD.MOV.U32 R15, RZ, RZ, -0x1 ;  /* 0xffffffffff0f7424 */ /* 0x000fce00078e00ff */
[----:B0-----:R-:W-:Y:S05]  /*15ef0*/  WARPSYNC.COLLECTIVE R15, `(.L_x_1179) ;  /* 0x000000000f087348 */ /* 0x001fea0003c00000 */
[----:B------:R1:W2:Y:S02]  /*15f00*/  SHFL.IDX P6, R14, R13, R12, R11 ;  /* 0x0000000c0d0e7389 */ /* 0x0002a400000c000b */
[----:B012---:R-:W-:Y:S01]  /*15f10*/  ENDCOLLECTIVE ;  /* 0x000000000000791b */ /* 0x007fe20003800000 */
.L_x_1179:
[----:B------:R-:W-:Y:S05]  /*15f20*/  BSYNC B0 ;  /* 0x0000000000007941 */ /* 0x000fea0003800000 */
.L_x_1178:
[----:B------:R-:W-:Y:S01]  /*15f30*/  IMAD.MOV.U32 R13, RZ, RZ, R16 ;  /* 0x000000ffff0d7224 */ /* 0x000fe200078e0010 */
[C---:B------:R-:W-:Y:S01]  /*15f40*/  LOP3.LUT R4, R29.reuse, 0x1, RZ, 0xc0, !PT ;  /* 0x000000011d047812 */ /* 0x040fe200078ec0ff */
[----:B------:R-:W-:Y:S01]  /*15f50*/  IMAD.MOV.U32 R12, RZ, RZ, RZ ;  /* 0x000000ffff0c7224 */ /* 0x000fe200078e00ff */
[----:B------:R-:W-:Y:S01]  /*15f60*/  LOP3.LUT P0, RZ, R29, 0x2, RZ, 0xc0, !PT ;  /* 0x000000021dff7812 */ /* 0x000fe2000780c0ff */
[----:B------:R-:W-:Y:S01]  /*15f70*/  IMAD.MOV.U32 R11, RZ, RZ, 0x181f ;  /* 0x0000181fff0b7424 */ /* 0x000fe200078e00ff */
[----:B------:R-:W-:Y:S01]  /*15f80*/  ISETP.NE.U32.AND P1, PT, R4, 0x1, PT ;  /* 0x000000010400780c */ /* 0x000fe20003f25070 */
[----:B------:R-:W-:Y:S01]  /*15f90*/  IMAD.MOV.U32 R15, RZ, RZ, -0x1 ;  /* 0xffffffffff0f7424 */ /* 0x000fe200078e00ff */
[C---:B------:R-:W-:Y:S01]  /*15fa0*/  ISETP.LT.OR P3, PT, R5.reuse, 0x1, !P0 ;  /* 0x000000010500780c */ /* 0x040fe20004761670 */
[----:B------:R-:W-:Y:S01]  /*15fb0*/  IMAD.MOV.U32 R3, RZ, RZ, R14 ;  /* 0x000000ffff037224 */ /* 0x000fe200078e000e */
[----:B------:R-:W-:-:S13]  /*15fc0*/  ISETP.LT.OR P2, PT, R5, 0x1, P1 ;  /* 0x000000010500780c */ /* 0x000fda0000f41670 */
[----:B------:R-:W-:Y:S05]  /*15fd0*/  WARPSYNC.COLLECTIVE R15, `(.L_x_1180) ;  /* 0x000000000f087348 */ /* 0x000fea0003c00000 */
[----:B------:R0:W1:Y:S02]  /*15fe0*/  SHFL.IDX P6, R14, R13, R12, R11 ;  /* 0x0000000c0d0e7389 */ /* 0x00006400000c000b */
[----:B01----:R-:W-:Y:S01]  /*15ff0*/  ENDCOLLECTIVE ;  /* 0x000000000000791b */ /* 0x003fe20003800000 */
.L_x_1180:
[----:B------:R-:W-:Y:S01]  /*16000*/  LEA R4, R25, UR46, 0x1 ;  /* 0x0000002e19047c11 */ /* 0x000fe2000f8e08ff */
[----:B------:R-:W-:Y:S02]  /*16010*/  IMAD.MOV.U32 R13, RZ, RZ, R17 ;  /* 0x000000ffff0d7224 */ /* 0x000fe400078e0011 */
[----:B------:R-:W-:Y:S02]  /*16020*/  IMAD.MOV.U32 R12, RZ, RZ, 0x1 ;  /* 0x00000001ff0c7424 */ /* 0x000fe400078e00ff */
[----:B------:R-:W-:-:S07]  /*16030*/  IMAD.MOV.U32 R2, RZ, RZ, R14 ;  /* 0x000000ffff027224 */ /* 0x000fce00078e000e */
[----:B------:R-:W-:Y:S05]  /*16040*/  WARPSYNC.COLLECTIVE R15, `(.L_x_1181) ;  /* 0x000000000f087348 */ /* 0x000fea0003c00000 */
[----:B------:R0:W1:Y:S02]  /*16050*/  SHFL.IDX P6, R14, R13, R12, R11 ;  /* 0x0000000c0d0e7389 */ /* 0x00006400000c000b */
[----:B01----:R-:W-:Y:S01]  /*16060*/  ENDCOLLECTIVE ;  /* 0x000000000000791b */ /* 0x003fe20003800000 */
.L_x_1181:
        /* <DEDUP_REMOVED lines=13> */
.L_x_1182:
[----:B------:R-:W-:Y:S01]  /*16140*/  IMAD.MOV.U32 R3, RZ, RZ, R6 ;  /* 0x000000ffff037224 */ /* 0x000fe200078e0006 */
[----:B------:R-:W-:Y:S01]  /*16150*/  MOV R13, R17 ;  /* 0x00000011000d7202 */ /* 0x000fe20000000f00 */
[----:B------:R-:W-:Y:S02]  /*16160*/  IMAD.MOV.U32 R12, RZ, RZ, 0x2 ;  /* 0x00000002ff0c7424 */ /* 0x000fe400078e00ff */
[----:B------:R-:W-:-:S07]  /*16170*/  IMAD.MOV.U32 R2, RZ, RZ, R14 ;  /* 0x000000ffff027224 */ /* 0x000fce00078e000e */
[----:B------:R-:W-:Y:S05]  /*16180*/  WARPSYNC.COLLECTIVE R15, `(.L_x_1183) ;  /* 0x000000000f087348 */ /* 0x000fea0003c00000 */
[----:B------:R0:W1:Y:S02]  /*16190*/  SHFL.IDX P6, R14, R13, R12, R11 ;  /* 0x0000000c0d0e7389 */ /* 0x00006400000c000b */
[----:B01----:R-:W-:Y:S01]  /*161a0*/  ENDCOLLECTIVE ;  /* 0x000000000000791b */ /* 0x003fe20003800000 */
.L_x_1183:
        /* <DEDUP_REMOVED lines=13> */
.L_x_1184:
[----:B------:R-:W-:Y:S02]  /*16280*/  IMAD.MOV.U32 R3, RZ, RZ, R10 ;  /* 0x000000ffff037224 */ /* 0x000fe400078e000a */
[----:B------:R-:W-:Y:S02]  /*16290*/  IMAD.MOV.U32 R13, RZ, RZ, R17 ;  /* 0x000000ffff0d7224 */ /* 0x000fe400078e0011 */
[----:B------:R-:W-:Y:S02]  /*162a0*/  IMAD.MOV.U32 R12, RZ, RZ, 0x3 ;  /* 0x00000003ff0c7424 */ /* 0x000fe400078e00ff */
[----:B------:R-:W-:-:S07]  /*162b0*/  IMAD.MOV.U32 R19, RZ, RZ, R14 ;  /* 0x000000ffff137224 */ /* 0x000fce00078e000e */
[----:B------:R-:W-:Y:S05]  /*162c0*/  WARPSYNC.COLLECTIVE R15, `(.L_x_1185) ;  /* 0x000000000f087348 */ /* 0x000fea0003c00000 */
[----:B------:R0:W1:Y:S02]  /*162d0*/  SHFL.IDX P6, R14, R13, R12, R11 ;  /* 0x0000000c0d0e7389 */ /* 0x00006400000c000b */
[----:B01----:R-:W-:Y:S01]  /*162e0*/  ENDCOLLECTIVE ;  /* 0x000000000000791b */ /* 0x003fe20003800000 */
.L_x_1185:
[----:B------:R-:W-:-:S04]  /*162f0*/  IMAD.MOV.U32 R2, RZ, RZ, R19 ;  /* 0x000000ffff027224 */ /* 0x000fc800078e0013 */
[----:B------:R-:W-:-:S05]  /*16300*/  IMAD.WIDE.U32 R2, R30, 0x2, R2 ;  /* 0x000000021e027825 */ /* 0x000fca00078e0002 */
[----:B------:R-:W-:Y:S01]  /*16310*/  @!PT LDS RZ, [RZ] ;  /* 0x00000000fffff984 */ /* 0x000fe20000000800 */
[----:B------:R-:W-:Y:S01]  /*16320*/  @!PT LDS RZ, [RZ] ;  /* 0x00000000fffff984 */ /* 0x000fe20000000800 */
[----:B------:R-:W-:Y:S01]  /*16330*/  @!PT LDS RZ, [RZ] ;  /* 0x00000000fffff984 */ /* 0x000fe20000000800 */
[----:B------:R0:W-:Y:S01]  /*16340*/  LDGSTS.E.BYPASS.LTC128B.128 [R4+0x1400], desc[UR56][R2.64], !P2 ;  /* 0x0140000002047fae */ /* 0x0001e2000d101d78 */
[C---:B------:R-:W-:Y:S01]  /*16350*/  ISETP.LT.OR P2, PT, R5.reuse, 0x31, P1 ;  /* 0x000000310500780c */ /* 0x040fe20000f41670 */
[----:B------:R-:W-:Y:S02]  /*16360*/  IMAD.MOV.U32 R13, RZ, RZ, R16 ;  /* 0x000000ffff0d7224 */ /* 0x000fe400078e0010 */
[----:B------:R0:W-:Y:S01]  /*16370*/  LDGSTS.E.BYPASS.LTC128B.128 [R4+0x4400], desc[UR56][R2.64+0x80], !P3 ;  /* 0x0440008002047fae */ /* 0x0001e2000d901d78 */
[----:B------:R-:W-:Y:S01]  /*16380*/  ISETP.LT.OR P3, PT, R5, 0x31, !P0 ;  /* 0x000000310500780c */ /* 0x000fe20004761670 */
[----:B------:R-:W-:-:S12]  /*16390*/  IMAD.MOV.U32 R9, RZ, RZ, R14 ;  /* 0x000000ffff097224 */ /* 0x000fd800078e000e */
[----:B0-----:R-:W-:Y:S05]  /*163a0*/  WARPSYNC.COLLECTIVE R15, `(.L_x_1186) ;  /* 0x000000000f087348 */ /* 0x001fea0003c00000 */
[----:B------:R1:W2:Y:S02]  /*163b0*/  SHFL.IDX P6, R14, R13, R12, R11 ;  /* 0x0000000c0d0e7389 */ /* 0x0002a400000c000b */
[----:B012---:R-:W-:Y:S01]  /*163c0*/  ENDCOLLECTIVE ;  /* 0x000000000000791b */ /* 0x007fe20003800000 */
.L_x_1186:
[----:B------:R-:W-:Y:S02]  /*163d0*/  IMAD.MOV.U32 R3, RZ, RZ, R9 ;  /* 0x000000ffff037224 */ /* 0x000fe400078e0009 */
[----:B------:R-:W-:Y:S02]  /*163e0*/  IMAD.MOV.U32 R13, RZ, RZ, R17 ;  /* 0x000000ffff0d7224 */ /* 0x000fe400078e0011 */
[----:B------:R-:W-:Y:S02]  /*163f0*/  IMAD.MOV.U32 R12, RZ, RZ, 0x4 ;  /* 0x00000004ff0c7424 */ /* 0x000fe400078e00ff */
[----:B------:R-:W-:-:S07]  /*16400*/  IMAD.MOV.U32 R20, RZ, RZ, R14 ;  /* 0x000000ffff147224 */ /* 0x000fce00078e000e */
[----:B------:R-:W-:Y:S05]  /*16410*/  WARPSYNC.COLLECTIVE R15, `(.L_x_1187) ;  /* 0x000000000f087348 */ /* 0x000fea0003c00000 */
[----:B------:R0:W1:Y:S02]  /*16420*/  SHFL.IDX P6, R14, R13, R12, R11 ;  /* 0x0000000c0d0e7389 */ /* 0x00006400000c000b */
[----:B01----:R-:W-:Y:S01]  /*16430*/  ENDCOLLECTIVE ;  /* 0x000000000000791b */ /* 0x003fe20003800000 */
.L_x_1187:
        /* <DEDUP_REMOVED lines=9> */
[----:B------:R-:W-:Y:S02]  /*164d0*/  ISETP.LT.OR P3, PT, R5, 0x41, !P0 ;  /* 0x000000410500780c */ /* 0x000fe40004761670 */
[----:B------:R-:W-:-:S11]  /*164e0*/  MOV R8, R14 ;  /* 0x0000000e00087202 */ /* 0x000fd60000000f00 */
[----:B0-----:R-:W-:Y:S05]  /*164f0*/  WARPSYNC.COLLECTIVE R15, `(.L_x_1188) ;  /* 0x000000000f087348 */ /* 0x001fea0003c00000 */
[----:B------:R1:W2:Y:S02]  /*16500*/  SHFL.IDX P6, R14, R13, R12, R11 ;  /* 0x0000000c0d0e7389 */ /* 0x0002a400000c000b */
[----:B012---:R-:W-:Y:S01]  /*16510*/  ENDCOLLECTIVE ;  /* 0x000000000000791b */ /* 0x007fe20003800000 */
.L_x_1188:
[----:B------:R-:W-:Y:S02]  /*16520*/  IMAD.MOV.U32 R3, RZ, RZ, R8 ;  /* 0x000000ffff037224 */ /* 0x000fe400078e0008 */
[----:B------:R-:W-:Y:S02]  /*16530*/  IMAD.MOV.U32 R8, RZ, RZ, RZ ;  /* 0x000000ffff087224 */ /* 0x000fe400078e00ff */
[----:B------:R-:W-:Y:S02]  /*16540*/  IMAD.MOV.U32 R13, RZ, RZ, R17 ;  /* 0x000000ffff0d7224 */ /* 0x000fe400078e0011 */
[----:B------:R-:W-:Y:S02]  /*16550*/  IMAD.MOV.U32 R12, RZ, RZ, 0x5 ;  /* 0x00000005ff0c7424 */ /* 0x000fe400078e00ff */
[----:B------:R-:W-:-:S07]  /*16560*/  IMAD.MOV.U32 R21, RZ, RZ, R14 ;  /* 0x000000ffff157224 */ /* 0x000fce00078e000e */
[----:B------:R-:W-:Y:S05]  /*16570*/  WARPSYNC.COLLECTIVE R15, `(.L_x_1189) ;  /* 0x000000000f087348 */ /* 0x000fea0003c00000 */
[----:B------:R0:W1:Y:S02]  /*16580*/  SHFL.IDX P6, R14, R13, R12, R11 ;  /* 0x0000000c0d0e7389 */ /* 0x00006400000c000b */
[----:B01----:R-:W-:Y:S01]  /*16590*/  ENDCOLLECTIVE ;  /* 0x000000000000791b */ /* 0x003fe20003800000 */
.L_x_1189:
[----:B------:R-:W-:-:S04]  /*165a0*/  IMAD.MOV.U32 R2, RZ, RZ, R21 ;  /* 0x000000ffff027224 */ /* 0x000fc800078e0015 */
[----:B------:R-:W-:-:S05]  /*165b0*/  IMAD.WIDE.U32 R2, R30, 0x2, R2 ;  /* 0x000000021e027825 */ /* 0x000fca00078e0002 */
[----:B------:R-:W-:Y:S01]  /*165c0*/  @!PT LDS RZ, [RZ] ;  /* 0x00000000fffff984 */ /* 0x000fe20000000800 */
[----:B------:R-:W-:Y:S01]  /*165d0*/  @!PT LDS RZ, [RZ] ;  /* 0x00000000fffff984 */ /* 0x000fe20000000800 */
[----:B------:R-:W-:Y:S01]  /*165e0*/  @!PT LDS RZ, [RZ] ;  /* 0x00000000fffff984 */ /* 0x000fe20000000800 */
[----:B------:R0:W-:Y:S01]  /*165f0*/  LDGSTS.E.BYPASS.LTC128B.128 [R4+0x2400], desc[UR56][R2.64], !P2 ;  /* 0x0240000002047fae */ /* 0x0001e2000d101d78 */
[----:B------:R-:W-:-:S03]  /*16600*/  IMAD.MOV.U32 R13, RZ, RZ, R16 ;  /* 0x000000ffff0d7224 */ /* 0x000fc600078e0010 */
[----:B------:R0:W-:Y:S01]  /*16610*/  LDGSTS.E.BYPASS.LTC128B.128 [R4+0x5400], desc[UR56][R2.64+0x80], !P3 ;  /* 0x0540008002047fae */ /* 0x0001e2000d901d78 */
[----:B------:R-:W-:-:S07]  /*16620*/  IMAD.MOV.U32 R17, RZ, RZ, R14 ;  /* 0x000000ffff117224 */ /* 0x000fce00078e000e */
[----:B0-----:R-:W-:Y:S05]  /*16630*/  WARPSYNC.COLLECTIVE R15, `(.L_x_1190) ;  /* 0x000000000f087348 */ /* 0x001fea0003c00000 */
[----:B------:R1:W2:Y:S02]  /*16640*/  SHFL.IDX P6, R14, R13, R12, R11 ;  /* 0x0000000c0d0e7389 */ /* 0x0002a400000c000b */
[----:B012---:R-:W-:Y:S01]  /*16650*/  ENDCOLLECTIVE ;  /* 0x000000000000791b */ /* 0x007fe20003800000 */
.L_x_1190:
[----:B------:R-:W-:Y:S05]  /*16660*/  BRA `(.L_x_1191) ;  /* 0xffffffcc00387947 */ /* 0x000fea000383ffff */
.L_x_1101:
[----:B0-----:R0:W1:Y:S02]  /*16670*/  SYNCS.PHASECHK.TRANS64.TRYWAIT P0, [R7+URZ+0x2a820], R8 ;  /* 0x02a82008070075a7 */ /* 0x001064000800017f */
[----:B-1----:R-:W-:Y:S05]  /*16680*/  @!P0 NANOSLEEP.SYNCS 0x989680 ;  /* 0x009896800000895d */ /* 0x002fea0003900000 */
[----:B------:R-:W1:Y:S02]  /*16690*/  @!P0 SYNCS.PHASECHK.TRANS64 P0, [R7+URZ+0x2a820], R8 ;  /* 0x02a82008070085a7 */ /* 0x000e64000800007f */
[----:B-1----:R-:W-:Y:S05]  /*166a0*/  @!P0 BRA `(.L_x_1101) ;  /* 0xfffffffc00f08947 */ /* 0x002fea000383ffff */
[----:B------:R-:W-:Y:S05]  /*166b0*/  BRA `(.L_x_1192) ;  /* 0xffffffcc00ac7947 */ /* 0x000fea000383ffff */
.L_x_1102:
[----:B------:R-:W1:Y:S01]  /*166c0*/  S2R R2, SR_TID.X ;  /* 0x0000000000027919 */ /* 0x000e620000002100 */
[----:B------:R-:W-:Y:S01]  /*166d0*/  BSSY B0, `(.L_x_1193) ;  /* 0x000000a000007945 */ /* 0x000fe20003800000 */
[----:B------:R-:W-:Y:S02]  /*166e0*/  IMAD.MOV.U32 R12, RZ, RZ, RZ ;  /* 0x000000ffff0c7224 */ /* 0x000fe400078e00ff */
[----:B------:R-:W-:Y:S02]  /*166f0*/  IMAD.MOV.U32 R11, RZ, RZ, 0x1f ;  /* 0x0000001fff0b7424 */ /* 0x000fe400078e00ff */
[----:B------:R-:W-:Y:S01]  /*16700*/  IMAD.MOV.U32 R15, RZ, RZ, -0x1 ;  /* 0xffffffffff0f7424 */ /* 0x000fe200078e00ff */
[----:B-1----:R-:W-:-:S04]  /*16710*/  SHF.R.U32.HI R2, RZ, 0x5, R2 ;  /* 0x00000005ff027819 */ /* 0x002fc80000011602 */
[----:B------:R-:W-:-:S05]  /*16720*/  LOP3.LUT R2, R2, 0x3, RZ, 0xc0, !PT ;  /* 0x0000000302027812 */ /* 0x000fca00078ec0ff */
[----:B------:R-:W-:-:S07]  /*16730*/  IMAD.MOV.U32 R13, RZ, RZ, R2 ;  /* 0x000000ffff0d7224 */ /* 0x000fce00078e0002 */
[----:B0----5:R-:W-:Y:S05]  /*16740*/  WARPSYNC.COLLECTIVE R15, `(.L_x_1194) ;  /* 0x000000000f087348 */ /* 0x021fea0003c00000 */
[----:B------:R1:W2:Y:S02]  /*16750*/  SHFL.IDX P6, R14, R13, R12, R11 ;  /* 0x0000000c0d0e7389 */ /* 0x0002a400000c000b */
[----:B012--5:R-:W-:Y:S01]  /*16760*/  ENDCOLLECTIVE ;  /* 0x000000000000791b */ /* 0x027fe20003800000 */
.L_x_1194:
[----:B------:R-:W-:Y:S05]  /*16770*/  BSYNC B0 ;  /* 0x0000000000007941 */ /* 0x000fea0003800000 */
.L_x_1193:
[----:B------:R-:W-:Y:S05]  /*16780*/  BRA `(.L_x_1195) ;  /* 0xffffffcc00907947 */ /* 0x000fea000383ffff */
.L_x_1103:
[----:B------:R-:W-:Y:S01]  /*16790*/  BSSY B0, `(.L_x_1196) ;  /* 0x0000006000007945 */ /* 0x000fe20003800000 */
[----:B------:R-:W-:-:S07]  /*167a0*/  IMAD.MOV.U32 R15, RZ, RZ, -0x1 ;  /* 0xffffffffff0f7424 */ /* 0x000fce00078e00ff */
[----:B01---5:R-:W-:Y:S05]  /*167b0*/  WARPSYNC.COLLECTIVE R15, `(.L_x_1197) ;  /* 0x000000000f0c7348 */ /* 0x023fea0003c00000 */
[----:B------:R-:W-:Y:S02]  /*167c0*/  ELECT P6, UR62, PT ;  /* 0x00000000003e782f */ /* 0x000fe400038c0000 */
[----:B------:R-:W-:Y:S01]  /*167d0*/  MOV R14, UR62 ;  /* 0x0000003e000e7c02 */ /* 0x000fe20008000f00 */
[----:B01---5:R-:W-:Y:S10]  /*167e0*/  ENDCOLLECTIVE ;  /* 0x000000000000791b */ /* 0x023ff40003800000 */
.L_x_1197:
[----:B------:R-:W-:Y:S05]  /*167f0*/  BSYNC B0 ;  /* 0x0000000000007941 */ /* 0x000fea0003800000 */
.L_x_1196:
[----:B------:R-:W-:Y:S05]  /*16800*/  BRA `(.L_x_1198) ;  /* 0xffffffcc00847947 */ /* 0x000fea000383ffff */
.L_x_1105:
[----:B-1----:R1:W2:Y:S02]  /*16810*/  SYNCS.PHASECHK.TRANS64.TRYWAIT P1, [R5+URZ+0x2a840], R2 ;  /* 0x02a84002050075a7 */ /* 0x0022a4000802017f */
[----:B--2---:R-:W-:Y:S05]  /*16820*/  @!P1 NANOSLEEP.SYNCS 0x989680 ;  /* 0x009896800000995d */ /* 0x004fea0003900000 */
[----:B------:R-:W2:Y:S02]  /*16830*/  @!P1 SYNCS.PHASECHK.TRANS64 P1, [R5+URZ+0x2a840], R2 ;  /* 0x02a84002050095a7 */ /* 0x000ea4000802007f */
[----:B--2---:R-:W-:Y:S05]  /*16840*/  @!P1 BRA `(.L_x_1105) ;  /* 0xfffffffc00f09947 */ /* 0x004fea000383ffff */
[----:B------:R-:W-:Y:S05]  /*16850*/  BRA `(.L_x_1199) ;  /* 0xffffffcc00ac7947 */ /* 0x000fea000383ffff */
.L_x_1107:
[----:B0-----:R0:W2:Y:S02]  /*16860*/  SYNCS.PHASECHK.TRANS64.TRYWAIT P1, [R7+URZ+0x2a840], R0 ;  /* 0x02a84000070075a7 */ /* 0x0010a4000802017f */
[----:B--2---:R-:W-:Y:S05]  /*16870*/  @!P1 NANOSLEEP.SYNCS 0x989680 ;  /* 0x009896800000995d */ /* 0x004fea0003900000 */
[----:B------:R-:W2:Y:S02]  /*16880*/  @!P1 SYNCS.PHASECHK.TRANS64 P1, [R7+URZ+0x2a840], R0 ;  /* 0x02a84000070095a7 */ /* 0x000ea4000802007f */
[----:B--2---:R-:W-:Y:S05]  /*16890*/  @!P1 BRA `(.L_x_1107) ;  /* 0xfffffffc00f09947 */ /* 0x004fea000383ffff */
[----:B------:R-:W-:Y:S05]  /*168a0*/  BRA `(.L_x_1200) ;  /* 0xffffffcc00b87947 */ /* 0x000fea000383ffff */
.L_x_1109:
[----:B--2---:R2:W3:Y:S02]  /*168b0*/  SYNCS.PHASECHK.TRANS64.TRYWAIT P1, [R5+URZ+0x2a860], R2 ;  /* 0x02a86002050075a7 */ /* 0x0044e4000802017f */
[----:B---3--:R-:W-:Y:S05]  /*168c0*/  @!P1 NANOSLEEP.SYNCS 0x989680 ;  /* 0x009896800000995d */ /* 0x008fea0003900000 */
[----:B------:R-:W3:Y:S02]  /*168d0*/  @!P1 SYNCS.PHASECHK.TRANS64 P1, [R5+URZ+0x2a860], R2 ;  /* 0x02a86002050095a7 */ /* 0x000ee4000802007f */
[----:B---3--:R-:W-:Y:S05]  /*168e0*/  @!P1 BRA `(.L_x_1109) ;  /* 0xfffffffc00f09947 */ /* 0x008fea000383ffff */
[----:B------:R-:W-:Y:S05]  /*168f0*/  BRA `(.L_x_1201) ;  /* 0xffffffcc00b47947 */ /* 0x000fea000383ffff */
.L_x_1202:
        /* <DEDUP_REMOVED lines=16> */
.L_x_3207:


//--------------------- .text._ZN7cutlass13device_kernelIN5flash11enable_sm90INS1_16FlashAttnFwdSm90INS1_25CollectiveMainloopFwdSm90ILi2EN4cute5tupleIJNS5_1CILi1EEES8_S8_EEENS6_IJNS7_ILi128EEENS7_ILi96EEENS7_ILi192EEEEEELi128ENS_6half_tEfNS_4arch4Sm90ELb0ELb1ELb1ELb1ELb1ELb0ELb0ELb1ELb1ELb1ELb1ELb0EEENS1_21CollectiveEpilogueFwdINS6_IJSA_SA_SB_EEES9_SE_SG_Li256ELb1ELb1ELb1ELb0EEENS1_36VarlenDynamicPersistentTileSchedulerILi128ELi96ELi256ELi128ELb1ELb1ELb1ELb1ELb0ELb1EEEEEEEEEvNT_6ParamsE --------------------------
	.section	.text._ZN7cutlass13device_kernelIN5flash11enable_sm90INS1_16FlashAttnFwdSm90INS1_25CollectiveMainloopFwdSm90ILi2EN4cute5tupleIJNS5_1CILi1EEES8_S8_EEENS6_IJNS7_ILi128EEENS7_ILi96EEENS7_ILi192EEEEEELi128ENS_6half_tEfNS_4arch4Sm90ELb0ELb1ELb1ELb1ELb1ELb0ELb0ELb1ELb1ELb1ELb1ELb0EEENS1_21CollectiveEpilogueFwdINS6_IJSA_SA_SB_EEES9_SE_SG_Li256ELb1ELb1ELb1ELb0EEENS1_36VarlenDynamicPersistentTileSchedulerILi128ELi96ELi256ELi128ELb1ELb1ELb1ELb1ELb0ELb1EEEEEEEEEvNT_6ParamsE,"ax",@progbits
	.align	128
.text._ZN7cutlass13device_kernelIN5flash11enable_sm90INS1_16FlashAttnFwdSm90INS1_25CollectiveMainloopFwdSm90ILi2EN4cute5tupleIJNS5_1CILi1EEES8_S8_EEENS6_IJNS7_ILi128EEENS7_ILi96EEENS7_ILi192EEEEEELi128ENS_6half_tEfNS_4arch4Sm90ELb0ELb1ELb1ELb1ELb1ELb0ELb0ELb1ELb1ELb1ELb1ELb0EEENS1_21CollectiveEpilogueFwdINS6_IJSA_SA_SB_EEES9_SE_SG_Li256ELb1ELb1ELb1ELb0EEENS1_36VarlenDynamicPersistentTileSchedulerILi128ELi96ELi256ELi128ELb1ELb1ELb1ELb1ELb0ELb1EEEEEEEEEvNT_6ParamsE:
        .type           _ZN7cutlass13device_kernelIN5flash11enable_sm90INS1_16FlashAttnFwdSm90INS1_25CollectiveMainloopFwdSm90ILi2EN4cute5tupleIJNS5_1CILi1EEES8_S8_EEENS6_IJNS7_ILi128EEENS7_ILi96EEENS7_ILi192EEEEEELi128ENS_6half_tEfNS_4arch4Sm90ELb0ELb1ELb1ELb1ELb1ELb0ELb0ELb1ELb1ELb1ELb1ELb0EEENS1_21CollectiveEpilogueFwdINS6_IJSA_SA_SB_EEES9_SE_SG_Li256ELb1ELb1ELb1ELb0EEENS1_36VarlenDynamicPersistentTileSchedulerILi128ELi96ELi256ELi128ELb1ELb1ELb1ELb1ELb0ELb1EEEEEEEEEvNT_6ParamsE,@function
        .size           _ZN7cutlass13device_kernelIN5flash11enable_sm90INS1_16FlashAttnFwdSm90INS1_25CollectiveMainloopFwdSm90ILi2EN4cute5tupleIJNS5_1CILi1EEES8_S8_EEENS6_IJNS7_ILi128EEENS7_ILi96EEENS7_ILi192EEEEEELi128ENS_6half_tEfNS_4arch4Sm90ELb0ELb1ELb1ELb1ELb1ELb0ELb0ELb1ELb1ELb1ELb1ELb0EEENS1_21CollectiveEpilogueFwdINS6_IJSA_SA_SB_EEES9_SE_SG_Li256ELb1ELb1ELb1ELb0EEENS1_36VarlenDynamicPersistentTileSchedulerILi128ELi96ELi256ELi128ELb1ELb1ELb1ELb1ELb0ELb1EEEEEEEEEvNT_6ParamsE,(.L_x_3208 - _ZN7cutlass13device_kernelIN5flash11enable_sm90INS1_16FlashAttnFwdSm90INS1_25CollectiveMainloopFwdSm90ILi2EN4cute5tupleIJNS5_1CILi1EEES8_S8_EEENS6_IJNS7_ILi128EEENS7_ILi96EEENS7_ILi192EEEEEELi128ENS_6half_tEfNS_4arch4Sm90ELb0ELb1ELb1ELb1ELb1ELb0ELb0ELb1ELb1ELb1ELb1ELb0EEENS1_21CollectiveEpilogueFwdINS6_IJSA_SA_SB_EEES9_SE_SG_Li256ELb1ELb1ELb1ELb0EEENS1_36VarlenDynamicPersistentTileSchedulerILi128ELi96ELi256ELi128ELb1ELb1ELb1ELb1ELb0ELb1EEEEEEEEEvNT_6ParamsE)
        .other          _ZN7cutlass13device_kernelIN5flash11enable_sm90INS1_16FlashAttnFwdSm90INS1_25CollectiveMainloopFwdSm90ILi2EN4cute5tupleIJNS5_1CILi1EEES8_S8_EEENS6_IJNS7_ILi128EEENS7_ILi96EEENS7_ILi192EEEEEELi128ENS_6half_tEfNS_4arch4Sm90ELb0ELb1ELb1ELb1ELb1ELb0ELb0ELb1ELb1ELb1ELb1ELb0EEENS1_21CollectiveEpilogueFwdINS6_IJSA_SA_SB_EEES9_SE_SG_Li256ELb1ELb1ELb1ELb0EEENS1_36VarlenDynamicPersistentTileSchedulerILi128ELi96ELi256ELi128ELb1ELb1ELb1ELb1ELb0ELb1EEEEEEEEEvNT_6ParamsE,@"STO_CUDA_ENTRY STV_DEFAULT"
_ZN7cutlass13device_kernelIN5flash11enable_sm90INS1_16FlashAttnFwdSm90INS1_25CollectiveMainloopFwdSm90ILi2EN4cute5tupleIJNS5_1CILi1EEES8_S8_EEENS6_IJNS7_ILi128EEENS7_ILi96EEENS7_ILi192EEEEEELi128ENS_6half_tEfNS_4arch4Sm90ELb0ELb1ELb1ELb1ELb1ELb0ELb0ELb1ELb1ELb1ELb1ELb0EEENS1_21CollectiveEpilogueFwdINS6_IJSA_SA_SB_EEES9_SE_SG_Li256ELb1ELb1ELb1ELb0EEENS1_36VarlenDynamicPersistentTileSchedulerILi128ELi96ELi256ELi128ELb1ELb1ELb1ELb1ELb0ELb1EEEEEEEEEvNT_6ParamsE:
        /* <DEDUP_REMOVED lines=45> */
.L_x_1203:
        /* <DEDUP_REMOVED lines=22> */
.L_x_1204:
        /* <DEDUP_REMOVED lines=18> */
.L_x_1205:
        /* <DEDUP_REMOVED lines=22> */
.L_x_1206:
        /* <DEDUP_REMOVED lines=23> */
.L_x_1207:
        /* <DEDUP_REMOVED lines=10> */
.L_x_1209:
        /* <DEDUP_REMOVED lines=14> */
[----:B------:R-:W2:Y:S01]  /*09a0*/  LDL R2, [R1+0x14] ;  /* 0x0000140001027983 */ /* 0x000ea20000100800 */
[----:B------:R-:W-:Y:S01]  /*09b0*/  VIADD R207, R0, 0xffffff80 ;  /* 0xffffff8000cf7836 */ /* 0x000fe20000000000 */
[----:B------:R-:W-:Y:S01]  /*09c0*/  R2UR UR6, R13 ;  /* 0x000000000d0672ca */ /* 0x000fe200000e0000 */
[----:B------:R-:W-:Y:S01]  /*09d0*/  UMOV UR39, URZ ;  /* 0x0000003f00277c82 */ /* 0x000fe20008000000 */
[----:B------:R-:W-:Y:S01]  /*09e0*/  R2UR UR5, R14 ;  /* 0x000000000e0572ca */ /* 0x000fe200000e0000 */
[----:B------:R-:W-:Y:S01]  /*09f0*/  UMOV UR38, URZ ;  /* 0x0000003f00267c82 */ /* 0x000fe20008000000 */
[----:B------:R-:W-:Y:S02]  /*0a00*/  SHF.R.S32.HI R0, RZ, 0x1f, R207 ;  /* 0x0000001fff007819 */ /* 0x000fe400000114cf */
[----:B------:R-:W-:Y:S02]  /*0a10*/  R2UR UR7, R15 ;  /* 0x000000000f0772ca */ /* 0x000fe400000e0000 */
[----:B0-----:R-:W-:-:S04]  /*0a20*/  LEA.HI R3, R0, R207, RZ, 0x4 ;  /* 0x000000cf00037211 */ /* 0x001fc800078f20ff */
[----:B------:R-:W-:Y:S02]  /*0a30*/  SHF.R.S32.HI R6, RZ, 0x4, R3 ;  /* 0x00000004ff067819 */ /* 0x000fe40000011403 */
[----:B--2---:R-:W-:Y:S02]  /*0a40*/  R2UR UR4, R2 ;  /* 0x00000000020472ca */ /* 0x004fe400000e0000 */
[----:B------:R-:W-:-:S04]  /*0a50*/  LEA.HI R2, R0, R207, RZ, 0x7 ;  /* 0x000000cf00027211 */ /* 0x000fc800078f38ff */
[----:B------:R-:W-:Y:S02]  /*0a60*/  LOP3.LUT R4, R2, 0xffffff80, RZ, 0xc0, !PT ;  /* 0xffffff8002047812 */ /* 0x000fe400078ec0ff */
[----:B------:R-:W-:-:S03]  /*0a70*/  SHF.R.S32.HI R201, RZ, 0x7, R2 ;  /* 0x00000007ffc97819 */ /* 0x000fc60000011402 */
[----:B------:R-:W-:Y:S01]  /*0a80*/  IMAD.IADD R185, R207, 0x1, -R4 ;  /* 0x00000001cfb97824 */ /* 0x000fe200078e0a04 */
[----:B------:R-:W-:Y:S01]  /*0a90*/  LEA.HI R4, R0, R207, RZ, 0x5 ;  /* 0x000000cf00047211 */ /* 0x000fe200078f28ff */
[----:B------:R-:W-:Y:S01]  /*0aa0*/  ULOP3.LUT UR8, UR4, 0x1, URZ, 0xfc, !UPT ;  /* 0x0000000104087892 */ /* 0x000fe2000f8efc3f */
[----:B------:R-:W-:Y:S02]  /*0ab0*/  LEA.HI R2, R2, R201, RZ, 0x1 ;  /* 0x000000c902027211 */ /* 0x000fe400078f08ff */
[----:B------:R-:W-:Y:S01]  /*0ac0*/  SHF.R.S32.HI R8, RZ, 0x1f, R185 ;  /* 0x0000001fff087819 */ /* 0x000fe200000114b9 */
[----:B------:R-:W-:Y:S01]  /*0ad0*/  IMAD.SHL.U32 R5, R4, 0x20, RZ ;  /* 0x0000002004057824 */ /* 0x000fe200078e00ff */
[C---:B------:R-:W-:Y:S01]  /*0ae0*/  LOP3.LUT R4, R3.reuse, 0x3fffff0, RZ, 0xc0, !PT ;  /* 0x03fffff003047812 */ /* 0x040fe200078ec0ff */
[----:B------:R-:W-:Y:S01]  /*0af0*/  UMOV UR4, URZ ;  /* 0x0000003f00047c82 */ /* 0x000fe20008000000 */
[----:B------:R-:W-:Y:S01]  /*0b00*/  LEA.HI R3, R3, R6, RZ, 0x1 ;  /* 0x0000000603037211 */ /* 0x000fe200078f08ff */
[----:B------:R-:W-:Y:S01]  /*0b10*/  IMAD.U32 R204, RZ, RZ, UR8 ;  /* 0x00000008ffcc7e24 */ /* 0x000fe2000f8e00ff */
[----:B------:R-:W-:Y:S01]  /*0b20*/  LOP3.LUT R5, R5, 0xfffffc00, RZ, 0xc0, !PT ;  /* 0xfffffc0005057812 */ /* 0x000fe200078ec0ff */
[----:B------:R-:W-:Y:S01]  /*0b30*/  IMAD.IADD R4, R207, 0x1, -R4 ;  /* 0x00000001cf047824 */ /* 0x000fe200078e0a04 */
[----:B------:R-:W-:Y:S01]  /*0b40*/  LOP3.LUT R3, R3, 0x1ffffffe, RZ, 0xc0, !PT ;  /* 0x1ffffffe03037812 */ /* 0x000fe200078ec0ff */
[----:B------:R-:W-:Y:S01]  /*0b50*/  IMAD.U32 R184, RZ, RZ, UR4 ;  /* 0x00000004ffb87e24 */ /* 0x000fe2000f8e00ff */
[----:B------:R-:W-:Y:S01]  /*0b60*/  LEA.HI R7, R8, R185, RZ, 0x2 ;  /* 0x000000b908077211 */ /* 0x000fe200078f10ff */
[----:B------:R-:W-:Y:S01]  /*0b70*/  IMAD R4, R4, 0x40, R5 ;  /* 0x0000004004047824 */ /* 0x000fe200078e0205 */
[-C--:B------:R-:W-:Y:S01]  /*0b80*/  LEA.HI R5, R0, R207.reuse, RZ, 0x2 ;  /* 0x000000cf00057211 */ /* 0x080fe200078f10ff */
[----:B------:R-:W-:Y:S01]  /*0b90*/  IMAD.IADD R3, R6, 0x1, -R3 ;  /* 0x0000000106037824 */ /* 0x000fe200078e0a03 */
[----:B------:R-:W-:-:S02]  /*0ba0*/  LEA.HI R0, R0, R207, RZ, 0x3 ;  /* 0x000000cf00007211 */ /* 0x000fc400078f18ff */
[--C-:B------:R-:W-:Y:S01]  /*0bb0*/  SHF.R.S32.HI R9, RZ, 0x2, R7.reuse ;  /* 0x00000002ff097819 */ /* 0x100fe20000011407 */
[----:B------:R-:W-:Y:S01]  /*0bc0*/  IMAD R203, R3, 0x8, R4 ;  /* 0x0000000803cb7824 */ /* 0x000fe200078e0204 */
[----:B------:R-:W-:Y:S02]  /*0bd0*/  LOP3.LUT R4, R5, 0xfffffffc, RZ, 0xc0, !PT ;  /* 0xfffffffc05047812 */ /* 0x000fe400078ec0ff */
[----:B------:R-:W-:Y:S02]  /*0be0*/  SHF.R.S32.HI R10, RZ, 0x1f, R7 ;  /* 0x0000001fff0a7819 */ /* 0x000fe40000011407 */
[----:B------:R-:W-:Y:S01]  /*0bf0*/  LEA.HI R8, R8, R185, RZ, 0x5 ;  /* 0x000000b908087211 */ /* 0x000fe200078f28ff */
[----:B------:R-:W-:Y:S01]  /*0c00*/  IMAD.IADD R3, R207, 0x1, -R4 ;  /* 0x00000001cf037824 */ /* 0x000fe200078e0a04 */
[----:B------:R-:W-:Y:S02]  /*0c10*/  LOP3.LUT R4, R2, 0x3fffffe, RZ, 0xc0, !PT ;  /* 0x03fffffe02047812 */ /* 0x000fe400078ec0ff */
[----:B------:R-:W-:-:S02]  /*0c20*/  LOP3.LUT R2, R0, 0xfffffff8, RZ, 0xc0, !PT ;  /* 0xfffffff800027812 */ /* 0x000fc400078ec0ff */
[----:B------:R-:W-:Y:S01]  /*0c30*/  LEA.HI R10, R10, R9, RZ, 0x3 ;  /* 0x000000090a0a7211 */ /* 0x000fe200078f18ff */
[----:B------:R-:W-:Y:S01]  /*0c40*/  IMAD.IADD R4, R201, 0x1, -R4 ;  /* 0x00000001c9047824 */ /* 0x000fe200078e0a04 */
[----:B------:R-:W-:Y:S01]  /*0c50*/  SHF.R.S32.HI R8, RZ, 0x5, R8 ;  /* 0x00000005ff087819 */ /* 0x000fe20000011408 */
[----:B------:R-:W-:Y:S01]  /*0c60*/  IMAD.IADD R163, R207, 0x1, -R2 ;  /* 0x00000001cfa37824 */ /* 0x000fe200078e0a02 */
[----:B------:R-:W-:Y:S02]  /*0c70*/  LOP3.LUT R2, R7, 0x7ffffffc, RZ, 0xc0, !PT ;  /* 0x7ffffffc07027812 */ /* 0x000fe400078ec0ff */
[----:B------:R-:W-:Y:S01]  /*0c80*/  LOP3.LUT R10, R10, 0xfffffff8, RZ, 0xc0, !PT ;  /* 0xfffffff80a0a7812 */ /* 0x000fe200078ec0ff */
[----:B------:R-:W-:Y:S01]  /*0c90*/  IMAD.SHL.U32 R160, R163, 0x8, RZ ;  /* 0x00000008a3a07824 */ /* 0x000fe200078e00ff */
[----:B------:R-:W-:Y:S01]  /*0ca0*/  LEA.HI R5, R3, R3, RZ, 0x1 ;  /* 0x0000000303057211 */ /* 0x000fe200078f08ff */
[----:B------:R-:W-:Y:S01]  /*0cb0*/  IMAD.IADD R2, R185, 0x1, -R2 ;  /* 0x00000001b9027824 */ /* 0x000fe200078e0a02 */
[----:B------:R-:W-:Y:S01]  /*0cc0*/  SHF.R.S32.HI R182, RZ, 0x3, R0 ;  /* 0x00000003ffb67819 */ /* 0x000fe20000011400 */
[----:B------:R-:W-:Y:S01]  /*0cd0*/  IMAD.IADD R9, R9, 0x1, -R10 ;  /* 0x0000000109097824 */ /* 0x000fe200078e0a0a */
[----:B------:R-:W-:Y:S01]  /*0ce0*/  LOP3.LUT R6, R5, 0x1ffffffe, RZ, 0xc0, !PT ;  /* 0x1ffffffe05067812 */ /* 0x000fe200078ec0ff */
[----:B------:R-:W-:Y:S01]  /*0cf0*/  IMAD.SHL.U32 R18, R2, 0x2, RZ ;  /* 0x0000000202127824 */ /* 0x000fe200078e00ff */
[----:B------:R-:W-:Y:S01]  /*0d00*/  SHF.R.S32.HI R206, RZ, 0x1f, R160 ;  /* 0x0000001fffce7819 */ /* 0x000fe200000114a0 */
[----:B------:R-:W-:-:S02]  /*0d10*/  IMAD R9, R8, 0x10, R9 ;  /* 0x0000001008097824 */ /* 0x000fc400078e0209 */
[----:B------:R-:W-:Y:S02]  /*0d20*/  VIADD R162, R160, 0x40 ;  /* 0x00000040a0a27836 */ /* 0x000fe40000000000 */
[C---:B------:R-:W-:Y:S02]  /*0d30*/  VIADD R181, R18.reuse, 0x8 ;  /* 0x0000000812b57836 */ /* 0x040fe40000000000 */
        /* <DEDUP_REMOVED lines=28> */
[----:B------:R-:W-:Y:S01]  /*0f00*/  IMAD.IADD R23, R3, 0x1, -R6 ;  /* 0x0000000103177824 */ /* 0x000fe200078e0a06 */
[----:B------:R-:W-:Y:S01]  /*0f10*/  SHF.R.S32.HI R187, RZ, 0x1f, R168 ;  /* 0x0000001fffbb7819 */ /* 0x000fe200000114a8 */
[----:B------:R-:W-:Y:S01]  /*0f20*/  IMAD R202, R4, 0x40, R9 ;  /* 0x0000004004ca7824 */ /* 0x000fe200078e0209 */
[----:B------:R-:W-:-:S03]  /*0f30*/  SHF.R.S32.HI R186, RZ, 0x1f, R167 ;  /* 0x0000001fffba7819 */ /* 0x000fc600000114a7 */
[----:B------:R-:W-:-:S07]  /*0f40*/  IMAD R23, R23, 0x8, R202 ;  /* 0x0000000817177824 */ /* 0x000fce00078e02ca */
.L_x_1321:
[----:B0--34-:R-:W0:Y:S01]  /*0f50*/  LDC.64 R4, c[0x0][0xa18] ;  /* 0x00028600ff047b82 */ /* 0x019e220000000a00 */
[----:B------:R-:W-:Y:S01]  /*0f60*/  IMAD.U32 R9, RZ, RZ, UR7 ;  /* 0x00000007ff097e24 */ /* 0x000fe2000f8e00ff */
[----:B------:R-:W-:Y:S01]  /*0f70*/  ULDC.64 UR8, c[0x0][0xa20] ;  /* 0x0002880000087ab9 */ /* 0x000fe20000000a00 */
[----:B------:R-:W-:-:S05]  /*0f80*/  IMAD.MOV.U32 R7, RZ, RZ, RZ ;  /* 0x000000ffff077224 */ /* 0x000fca00078e00ff */
[----:B-12---:R-:W1:Y:S08]  /*0f90*/  LDC.64 R2, c[0x0][0xa28] ;  /* 0x00028a00ff027b82 */ /* 0x006e700000000a00 */
[----:B------:R-:W2:Y:S01]  /*0fa0*/  LDC R0, c[0x0][0x424] ;  /* 0x00010900ff007b82 */ /* 0x000ea20000000800 */
[----:B0-----:R-:W-:-:S07]  /*0fb0*/  ISETP.NE.U32.AND P1, PT, R4, RZ, PT ;  /* 0x000000ff0400720c */ /* 0x001fce0003f25070 */
[----:B------:R-:W0:Y:S01]  /*0fc0*/  LDC R11, c[0x0][0x2f0] ;  /* 0x0000bc00ff0b7b82 */ /* 0x000e220000000800 */
[----:B------:R-:W-:Y:S02]  /*0fd0*/  ISETP.NE.AND.EX P1, PT, R5, RZ, PT, P1 ;  /* 0x000000ff0500720c */ /* 0x000fe40003f25310 */
[----:B-1----:R-:W-:-:S04]  /*0fe0*/  ISETP.NE.U32.AND P0, PT, R2, RZ, PT ;  /* 0x000000ff0200720c */ /* 0x002fc80003f05070 */
[----:B------:R-:W-:-:S07]  /*0ff0*/  ISETP.NE.AND.EX P0, PT, R3, RZ, PT, P0 ;  /* 0x000000ff0300720c */ /* 0x000fce0003f05300 */
[----:B------:R-:W1:Y:S08]  /*1000*/  @P1 LDC.64 R4, c[0x0][0xa18] ;  /* 0x00028600ff041b82 */ /* 0x000e700000000a00 */
[----:B------:R-:W3:Y:S01]  /*1010*/  @P0 LDC.64 R2, c[0x0][0xa28] ;  /* 0x00028a00ff020b82 */ /* 0x000ee20000000a00 */
[----:B-1----:R-:W-:-:S05]  /*1020*/  @P1 IMAD.WIDE R4, R9, 0x4, R4 ;  /* 0x0000000409041825 */ /* 0x002fca00078e0204 */
[----:B------:R1:W5:Y:S01]  /*1030*/  @P1 LDG.E R17, desc[UR36][R4.64] ;  /* 0x0000002404111981 */ /* 0x000362000c1e1900 */
[----:B---3--:R-:W-:Y:S02]  /*1040*/  @P0 IMAD.WIDE R2, R9, 0x4, R2 ;  /* 0x0000000409020825 */ /* 0x008fe400078e0202 */
[----:B------:R-:W3:Y:S01]  /*1050*/  LDC.64 R8, c[0x0][0x418] ;  /* 0x00010600ff087b82 */ /* 0x000ee20000000a00 */
[----:B------:R-:W-:Y:S02]  /*1060*/  ULOP3.LUT UR4, UR5, 0xffff, URZ, 0xc0, !UPT ;  /* 0x0000ffff05047892 */ /* 0x000fe4000f8ec03f */
[----:B------:R1:W5:Y:S01]  /*1070*/  @P0 LDG.E R7, desc[UR36][R2.64] ;  /* 0x0000002402070981 */ /* 0x000362000c1e1900 */
[----:B------:R-:W-:-:S03]  /*1080*/  ISETP.NE.U32.AND P2, PT, RZ, UR8, PT ;  /* 0x00000008ff007c0c */ /* 0x000fc6000bf45070 */
[----:B------:R-:W-:Y:S01]  /*1090*/  IMAD.U32 R166, RZ, RZ, UR4 ;  /* 0x00000004ffa67e24 */ /* 0x000fe2000f8e00ff */
[----:B------:R-:W-:Y:S02]  /*10a0*/  ISETP.NE.AND.EX P2, PT, RZ, UR9, PT, P2 ;  /* 0x00000009ff007c0c */ /* 0x000fe4000bf45320 */
[----:B---3--:R-:W-:-:S04]  /*10b0*/  ISETP.NE.U32.AND P0, PT, R8, RZ, PT ;  /* 0x000000ff0800720c */ /* 0x008fc80003f05070 */
[----:B------:R-:W-:-:S04]  /*10c0*/  ISETP.NE.AND.EX P0, PT, R9, RZ, PT, P0 ;  /* 0x000000ff0900720c */ /* 0x000fc80003f05300 */
[----:B--2---:R-:W-:Y:S01]  /*10d0*/  SEL R0, R0, 0x1, P0 ;  /* 0x0000000100007807 */ /* 0x004fe20000000000 */
[----:B01----:R-:W-:Y:S08]  /*10e0*/  @P1 BRA `(.L_x_1210) ;  /* 0x00000000002c1947 */ /* 0x003ff00003800000 */
[----:B------:R-:W-:Y:S01]  /*10f0*/  ULDC.64 UR8, c[0x0][0xa00] ;  /* 0x0002800000087ab9 */ /* 0x000fe20000000a00 */
[----:B-----5:R-:W0:Y:S01]  /*1100*/  LDC R17, c[0x0][0x288] ;  /* 0x0000a200ff117b82 */ /* 0x020e220000000800 */
[----:B------:R-:W-:-:S04]  /*1110*/  ISETP.NE.U32.AND P0, PT, RZ, UR8, PT ;  /* 0x00000008ff007c0c */ /* 0x000fc8000bf05070 */
[----:B------:R-:W-:-:S13]  /*1120*/  ISETP.NE.AND.EX P0, PT, RZ, UR9, PT, P0 ;  /* 0x00000009ff007c0c */ /* 0x000fda000bf05300 */
[----:B------:R-:W-:Y:S05]  /*1130*/  @!P0 BRA `(.L_x_1210) ;  /* 0x0000000000188947 */ /* 0x000fea0003800000 */
[----:B------:R-:W1:Y:S01]  /*1140*/  LDC.64 R2, c[0x0][0xa00] ;  /* 0x00028000ff027b82 */ /* 0x000e620000000a00 */
[----:B------:R-:W-:-:S04]  /*1150*/  IMAD.U32 R5, RZ, RZ, UR7 ;  /* 0x00000007ff057e24 */ /* 0x000fc8000f8e00ff */
[----:B-1----:R-:W-:-:S05]  /*1160*/  IMAD.WIDE R2, R5, 0x4, R2 ;  /* 0x0000000405027825 */ /* 0x002fca00078e0202 */
[----:B0-----:R-:W2:Y:S04]  /*1170*/  LDG.E R17, desc[UR36][R2.64] ;  /* 0x0000002402117981 */ /* 0x001ea8000c1e1900 */
[----:B------:R-:W2:Y:S02]  /*1180*/  LDG.E R4, desc[UR36][R2.64+0x4] ;  /* 0x0000042402047981 */ /* 0x000ea4000c1e1900 */
[----:B--2---:R-:W-:-:S07]  /*1190*/  IMAD.IADD R17, R4, 0x1, -R17 ;  /* 0x0000000104117824 */ /* 0x004fce00078e0a11 */
.L_x_1210:
[----:B------:R-:W-:Y:S02]  /*11a0*/  IMAD R16, R0, R11, RZ ;  /* 0x0000000b00107224 */ /* 0x000fe400078e02ff */
[----:B------:R-:W-:Y:S01]  /*11b0*/  IMAD.U32 R183, RZ, RZ, UR7 ;  /* 0x00000007ffb77e24 */ /* 0x000fe2000f8e00ff */
[----:B------:R-:W-:Y:S06]  /*11c0*/  @!P2 BRA `(.L_x_1211) ;  /* 0x000000000018a947 */ /* 0x000fec0003800000 */
[----:B------:R-:W-:Y:S02]  /*11d0*/  ULDC.64 UR8, c[0x0][0xa20] ;  /* 0x0002880000087ab9 */ /* 0x000fe40000000a00 */
[----:B------:R-:W-:-:S06]  /*11e0*/  UIMAD.WIDE UR8, UR7, 0x4, UR8 ;  /* 0x00000004070878a5 */ /* 0x000fcc000f8e0208 */
[----:B------:R-:W-:Y:S02]  /*11f0*/  IMAD.U32 R2, RZ, RZ, UR8 ;  /* 0x00000008ff027e24 */ /* 0x000fe4000f8e00ff */
[----:B------:R-:W-:-:S05]  /*1200*/  IMAD.U32 R3, RZ, RZ, UR9 ;  /* 0x00000009ff037e24 */ /* 0x000fca000f8e00ff */
[----:B------:R1:W5:Y:S01]  /*1210*/  LDG.E R16, desc[UR36][R2.64] ;  /* 0x0000002402107981 */ /* 0x000362000c1e1900 */
[----:B------:R-:W-:Y:S05]  /*1220*/  BRA `(.L_x_1212) ;  /* 0x0000000000287947 */ /* 0x000fea0003800000 */
.L_x_1211:
[----:B------:R-:W-:Y:S02]  /*1230*/  ULDC.64 UR8, c[0x0][0xa08] ;  /* 0x0002820000087ab9 */ /* 0x000fe40000000a00 */
[----:B------:R-:W-:-:S04]  /*1240*/  ISETP.NE.U32.AND P0, PT, RZ, UR8, PT ;  /* 0x00000008ff007c0c */ /* 0x000fc8000bf05070 */
[----:B------:R-:W-:-:S13]  /*1250*/  ISETP.NE.AND.EX P0, PT, RZ, UR9, PT, P0 ;  /* 0x00000009ff007c0c */ /* 0x000fda000bf05300 */
[----:B------:R-:W-:Y:S05]  /*1260*/  @!P0 BRA `(.L_x_1212) ;  /* 0x0000000000188947 */ /* 0x000fea0003800000 */
[----:B------:R-:W1:Y:S01]  /*1270*/  LDC.64 R2, c[0x0][0xa08] ;  /* 0x00028200ff027b82 */ /* 0x000e620000000a00 */
[----:B------:R-:W-:-:S04]  /*1280*/  IMAD.U32 R5, RZ, RZ, UR7 ;  /* 0x00000007ff057e24 */ /* 0x000fc8000f8e00ff */
[----:B-1----:R-:W-:-:S05]  /*1290*/  IMAD.WIDE R2, R5, 0x4, R2 ;  /* 0x0000000405027825 */ /* 0x002fca00078e0202 */
[----:B------:R-:W2:Y:S04]  /*12a0*/  LDG.E R16, desc[UR36][R2.64] ;  /* 0x0000002402107981 */ /* 0x000ea8000c1e1900 */
[----:B------:R-:W2:Y:S02]  /*12b0*/  LDG.E R5, desc[UR36][R2.64+0x4] ;  /* 0x0000042402057981 */ /* 0x000ea4000c1e1900 */
[----:B--2---:R-:W-:-:S07]  /*12c0*/  IMAD.IADD R16, R5, 0x1, -R16 ;  /* 0x0000000105107824 */ /* 0x004fce00078e0a10 */
.L_x_1212:
[----:B------:R-:W-:Y:S01]  /*12d0*/  ULDC UR4, c[0x0][0x448] ;  /* 0x0001120000047ab9 */ /* 0x000fe20000000800 */
[----:B-----5:R-:W-:Y:S01]  /*12e0*/  IMAD.IADD R16, R16, 0x1, -R7 ;  /* 0x0000000110107824 */ /* 0x020fe200078e0a07 */
[----:B------:R-:W-:Y:S02]  /*12f0*/  UISETP.NE.AND UP0, UPT, UR4, 0x1, UPT ;  /* 0x000000010400788c */ /* 0x000fe4000bf05270 */
[----:B------:R-:W-:Y:S02]  /*1300*/  USHF.L.U32 UR6, UR6, 0x7, URZ ;  /* 0x0000000706067899 */ /* 0x000fe4000800063f */
[----:B0-----:R-:W-:Y:S01]  /*1310*/  IADD3 R0, R16, 0x1, -R17 ;  /* 0x0000000110007810 */ /* 0x001fe20007ffe811 */
[----:B------:R-:W-:Y:S02]  /*1320*/  UP2UR UR7, UPR, URZ, 0x1 ;  /* 0x000000013f077883 */ /* 0x000fe40008000000 */
[----:B------:R-:W-:Y:S01]  /*1330*/  UIADD3 UR4, UR6, 0x7f, URZ ;  /* 0x0000007f06047890 */ /* 0x000fe2000fffe03f */
[----:B------:R-:W-:Y:S01]  /*1340*/  R2UR UR10, R0 ;  /* 0x00000000000a72ca */ /* 0x000fe200000e0000 */
[----:B------:R-:W-:-:S02]  /*1350*/  IMAD.U32 R22, RZ, RZ, UR6 ;  /* 0x00000006ff167e24 */ /* 0x000fc4000f8e00ff */
[----:B------:R-:W-:Y:S01]  /*1360*/  @UP0 ULDC UR8, c[0x0][0x44c] ;  /* 0x0001130000080ab9 */ /* 0x000fe20000000800 */
[----:B------:R-:W-:Y:S01]  /*1370*/  IMAD.U32 R19, RZ, RZ, UR7 ;  /* 0x00000007ff137e24 */ /* 0x000fe2000f8e00ff */
[----:B------:R-:W-:Y:S01]  /*1380*/  UIMAD.WIDE.U32 UR8, UR4, UR8, URZ ;  /* 0x00000008040872a5 */ /* 0x000fe2000f8e003f */
[----:B------:R-:W-:Y:S01]  /*1390*/  @UP0 ULDC UR11, c[0x0][0x450] ;  /* 0x00011400000b0ab9 */ /* 0x000fe20000000800 */
[----:B------:R-:W-:Y:S02]  /*13a0*/  ULDC.64 UR6, c[0x0][0x9e0] ;  /* 0x0002780000067ab9 */ /* 0x000fe40000000a00 */
[----:B------:R-:W-:Y:S02]  /*13b0*/  @UP0 USHF.R.U32.HI UR4, URZ, UR11, UR9 ;  /* 0x0000000b3f040299 */ /* 0x000fe40008011609 */
[----:B------:R-:W-:Y:S02]  /*13c0*/  UISETP.GE.AND UP0, UPT, UR7, 0x1, UPT ;  /* 0x000000010700788c */ /* 0x000fe4000bf06270 */
[----:B------:R-:W-:-:S02]  /*13d0*/  UIADD3 UR8, UR10, UR4, URZ ;  /* 0x000000040a087290 */ /* 0x000fc4000fffe03f */
[----:B------:R-:W-:Y:S02]  /*13e0*/  UP2UR UR61, UPR, URZ, 0x1 ;  /* 0x000000013f3d7883 */ /* 0x000fe40008000000 */
[----:B------:R-:W-:Y:S01]  /*13f0*/  PLOP3.LUT P0, PT, PT, PT, UP0, 0x40, 0x0 ;  /* 0x000000000000781c */ /* 0x000fe20003f0e808 */
[----:B------:R-:W-:-:S06]  /*1400*/  UIADD3 UR6, UR8, UR6, URZ ;  /* 0x0000000608067290 */ /* 0x000fcc000fffe03f */
[----:B------:R-:W-:-:S06]  /*1410*/  IMAD.U32 R0, RZ, RZ, UR6 ;  /* 0x00000006ff007e24 */ /* 0x000fcc000f8e00ff */
[----:B------:R-:W-:Y:S05]  /*1420*/  @P0 BRA `(.L_x_1213) ;  /* 0x0000000000400947 */ /* 0x000fea0003800000 */
        /* <DEDUP_REMOVED lines=10> */
.L_x_1214:
[----:B------:R-:W-:-:S11]  /*14d0*/  UISETP.NE.AND UP0, UPT, UR7, 0x1, UPT ;  /* 0x000000010700788c */ /* 0x000fd6000bf05270 */
[----:B------:R-:W-:Y:S02]  /*14e0*/  @UP0 ULDC.64 UR10, c[0x0][0x9e8] ;  /* 0x00027a00000a0ab9 */ /* 0x000fe40000000a00 */
[----:B------:R-:W-:-:S04]  /*14f0*/  UIMAD.WIDE.U32 UR8, UR4, UR10, URZ ;  /* 0x0000000a040872a5 */ /* 0x000fc8000f8e003f */
[----:B------:R-:W-:-:S12]  /*1500*/  @UP0 USHF.R.U32.HI UR4, URZ, UR11, UR9 ;  /* 0x0000000b3f040299 */ /* 0x000fd80008011609 */
.L_x_1215:
[----:B------:R-:W-:-:S06]  /*1510*/  UIMAD UR4, UR4, UR7, UR7 ;  /* 0x00000007040472a4 */ /* 0x000fcc000f8e0207 */
[----:B------:R-:W-:-:S07]  /*1520*/  VIMNMX R0, R0, UR4, PT ;  /* 0x0000000400007c48 */ /* 0x000fce000bfe0100 */
.L_x_1213:
[----:B------:R-:W-:Y:S01]  /*1530*/  R2UR UR6, R19 ;  /* 0x00000000130672ca */ /* 0x000fe200000e0000 */
[----:B------:R-:W-:Y:S01]  /*1540*/  IMAD.IADD R74, R16, 0x1, -R17 ;  /* 0x00000001104a7824 */ /* 0x000fe200078e0a11 */
[----:B------:R-:W-:Y:S01]  /*1550*/  R2UR UR4, R22 ;  /* 0x00000000160472ca */ /* 0x000fe200000e0000 */
[----:B-1----:R-:W-:Y:S02]  /*1560*/  VIADD R2, R0, 0x5f ;  /* 0x0000005f00027836 */ /* 0x002fe40000000000 */
[----:B------:R-:W-:Y:S02]  /*1570*/  VIADD R0, R16, 0x5f ;  /* 0x0000005f10007836 */ /* 0x000fe40000000000 */
[----:B------:R-:W-:-:S04]  /*1580*/  IMAD.HI R2, R2, 0x2aaaaaab, RZ ;  /* 0x2aaaaaab02027827 */ /* 0x000fc800078e02ff */
[----:B------:R-:W-:Y:S01]  /*1590*/  IMAD.HI R0, R0, 0x2aaaaaab, RZ ;  /* 0x2aaaaaab00007827 */ /* 0x000fe200078e02ff */
[----:B------:R-:W-:Y:S01]  /*15a0*/  SHF.R.U32.HI R5, RZ, 0x1f, R2 ;  /* 0x0000001fff057819 */ /* 0x000fe20000011602 */
[----:B------:R-:W-:Y:S01]  /*15b0*/  UISETP.NE.AND UP0, UPT, UR6, URZ, UPT ;  /* 0x0000003f0600728c */ /* 0x000fe2000bf05270 */
[----:B------:R-:W-:Y:S02]  /*15c0*/  R2UR UR6, R74 ;  /* 0x000000004a0672ca */ /* 0x000fe400000e0000 */
[----:B------:R-:W-:Y:S02]  /*15d0*/  SHF.R.U32.HI R3, RZ, 0x1f, R0 ;  /* 0x0000001fff037819 */ /* 0x000fe40000011600 */
[----:B------:R-:W-:Y:S02]  /*15e0*/  LEA.HI.SX32 R2, R2, R5, 0x1c ;  /* 0x0000000502027211 */ /* 0x000fe400078fe2ff */
[----:B------:R-:W-:-:S04]  /*15f0*/  LEA.HI.SX32 R3, R0, R3, 0x1c ;  /* 0x0000000300037211 */ /* 0x000fc800078fe2ff */
[----:B------:R-:W-:Y:S01]  /*1600*/  @UP0 ULDC UR8, c[0x0][0x44c] ;  /* 0x0001130000080ab9 */ /* 0x000fe20000000800 */
[----:B------:R-:W-:Y:S01]  /*1610*/  @UP0 ULDC UR10, c[0x0][0x450] ;  /* 0x00011400000a0ab9 */ /* 0x000fe20000000800 */
[----:B------:R-:W-:Y:S01]  /*1620*/  UIMAD.WIDE.U32 UR8, UR4, UR8, URZ ;  /* 0x00000008040872a5 */ /* 0x000fe2000f8e003f */
[----:B------:R-:W-:-:S03]  /*1630*/  VIMNMX R75, R3, R2, PT ;  /* 0x00000002034b7248 */ /* 0x000fc60003fe0100 */
[----:B------:R-:W-:Y:S02]  /*1640*/  @UP0 USHF.R.U32.HI UR4, URZ, UR10, UR9 ;  /* 0x0000000a3f040299 */ /* 0x000fe40008011609 */
[----:B------:R-:W-:Y:S02]  /*1650*/  UISETP.GE.AND UP0, UPT, UR7, 0x1, UPT ;  /* 0x000000010700788c */ /* 0x000fe4000bf06270 */
[----:B------:R-:W-:-:S03]  /*1660*/  UIADD3 UR4, UR6, UR4, URZ ;  /* 0x0000000406047290 */ /* 0x000fc6000fffe03f */
[----:B------:R-:W-:Y:S01]  /*1670*/  ULDC UR6, c[0x0][0x9dc] ;  /* 0x0002770000067ab9 */ /* 0x000fe20000000800 */
[----:B------:R-:W-:Y:S01]  /*1680*/  PLOP3.LUT P0, PT, PT, PT, UP0, 0x40, 0x0 ;  /* 0x000000000000781c */ /* 0x000fe20003f0e808 */
[----:B------:R-:W-:-:S12]  /*1690*/  UIADD3 UR6, UR4, -UR6, URZ ;  /* 0x8000000604067290 */ /* 0x000fd8000fffe03f */
[----:B------:R-:W-:Y:S05]  /*16a0*/  @P0 BRA `(.L_x_1216) ;  /* 0x0000000000440947 */ /* 0x000fea0003800000 */
        /* <DEDUP_REMOVED lines=10> */
.L_x_1217:
[----:B------:R-:W-:-:S11]  /*1750*/  UISETP.NE.AND UP0, UPT, UR7, 0x1, UPT ;  /* 0x000000010700788c */ /* 0x000fd6000bf05270 */
[----:B------:R-:W-:Y:S02]  /*1760*/  @UP0 ULDC.64 UR10, c[0x0][0x9e8] ;  /* 0x00027a00000a0ab9 */ /* 0x000fe40000000a00 */
[----:B------:R-:W-:-:S04]  /*1770*/  UIMAD.WIDE.U32 UR8, UR4, UR10, URZ ;  /* 0x0000000a040872a5 */ /* 0x000fc8000f8e003f */
[----:B------:R-:W-:-:S12]  /*1780*/  @UP0 USHF.R.U32.HI UR4, URZ, UR11, UR9 ;  /* 0x0000000b3f040299 */ /* 0x000fd80008011609 */
.L_x_1218:
[----:B------:R-:W-:-:S04]  /*1790*/  UIMAD UR4, UR4, UR7, URZ ;  /* 0x00000007040472a4 */ /* 0x000fc8000f8e023f */
[----:B------:R-:W-:-:S04]  /*17a0*/  UISETP.LT.AND UP0, UPT, UR6, UR4, UPT ;  /* 0x000000040600728c */ /* 0x000fc8000bf01270 */
[----:B------:R-:W-:-:S12]  /*17b0*/  USEL UR6, UR6, UR4, !UP0 ;  /* 0x0000000406067287 */ /* 0x000fd8000c000000 */
.L_x_1216:
[----:B------:R-:W-:-:S04]  /*17c0*/  UIMAD.WIDE UR6, UR6, 0x2aaaaaab, URZ ;  /* 0x2aaaaaab060678a5 */ /* 0x000fc8000f8e023f */
[----:B------:R-:W-:-:S04]  /*17d0*/  USHF.R.U32.HI UR4, URZ, 0x1f, UR7 ;  /* 0x0000001f3f047899 */ /* 0x000fc80008011607 */
[----:B------:R-:W-:Y:S02]  /*17e0*/  ULEA.HI.SX32 UR7, UR7, UR4, 0x1c ;  /* 0x0000000407077291 */ /* 0x000fe4000f8fe23f */
[----:B------:R-:W-:Y:S02]  /*17f0*/  ULOP3.LUT UR4, UR5, 0xff000000, URZ, 0xc0, !UPT ;  /* 0xff00000005047892 */ /* 0x000fe4000f8ec03f */
[----:B------:R-:W-:Y:S02]  /*1800*/  UISETP.LT.AND UP0, UPT, URZ, UR7, UPT ;  /* 0x000000073f00728c */ /* 0x000fe4000bf01270 */
[----:B------:R-:W-:Y:S02]  /*1810*/  ULOP3.LUT UR5, UR5, 0xff0000, URZ, 0xc0, !UPT ;  /* 0x00ff000005057892 */ /* 0x000fe4000f8ec03f */
[----:B------:R-:W-:Y:S02]  /*1820*/  USEL UR9, URZ, UR7, !UP0 ;  /* 0x000000073f097287 */ /* 0x000fe4000c000000 */
[----:B------:R-:W-:-:S04]  /*1830*/  USHF.R.U32.HI UR4, URZ, 0x8, UR4 ;  /* 0x000000083f047899 */ /* 0x000fc80008011604 */
[----:B------:R-:W-:Y:S01]  /*1840*/  ISETP.GT.AND P0, PT, R75, UR9, PT ;  /* 0x000000094b007c0c */ /* 0x000fe2000bf04270 */
[----:B------:R-:W-:-:S03]  /*1850*/  ULEA.HI UR5, UR5, UR4, URZ, 0x10 ;  /* 0x0000000405057291 */ /* 0x000fc6000f8f803f */
[----:B------:R-:W-:Y:S01]  /*1860*/  UMOV UR4, URZ ;  /* 0x0000003f00047c82 */ /* 0x000fe20008000000 */
[----:B------:R-:W-:Y:S02]  /*1870*/  ULOP3.LUT UR6, UR5, 0xff, URZ, 0xc0, !UPT ;  /* 0x000000ff05067892 */ /* 0x000fe4000f8ec03f */
[----:B------:R-:W-:-:S04]  /*1880*/  USHF.R.U32.HI UR5, URZ, 0x10, UR5 ;  /* 0x000000103f057899 */ /* 0x000fc80008011605 */
[----:B------:R-:W-:Y:S02]  /*1890*/  IMAD.U32 R165, RZ, RZ, UR6 ;  /* 0x00000006ffa57e24 */ /* 0x000fe4000f8e00ff */
[----:B------:R-:W-:Y:S01]  /*18a0*/  IMAD.U32 R164, RZ, RZ, UR5 ;  /* 0x00000005ffa47e24 */ /* 0x000fe2000f8e00ff */
[----:B------:R-:W-:Y:S06]  /*18b0*/  @!P0 BRA `(.L_x_1219) ;  /* 0x00000000009c8947 */ /* 0x000fec0003800000 */
[----:B------:R-:W-:Y:S01]  /*18c0*/  R2UR UR5, R164 ;  /* 0x00000000a40572ca */ /* 0x000fe200000e0000 */
[----:B------:R-:W-:-:S12]  /*18d0*/  ULDC UR4, c[0x0][0x9f0] ;  /* 0x00027c0000047ab9 */ /* 0x000fd80000000800 */
[----:B------:R-:W-:-:S04]  /*18e0*/  UISETP.NE.AND UP0, UPT, UR5, URZ, UPT ;  /* 0x0000003f0500728c */ /* 0x000fc8000bf05270 */
[----:B------:R-:W-:-:S03]  /*18f0*/  USEL UR10, UR5, UR4, UP0 ;  /* 0x00000004050a7287 */ /* 0x000fc60008000000 */
[----:B------:R-:W-:-:S03]  /*1900*/  UMOV UR4, URZ ;  /* 0x0000003f00047c82 */ /* 0x000fc60008000000 */
[----:B------:R-:W-:-:S05]  /*1910*/  IMAD.U32 R4, RZ, RZ, UR10 ;  /* 0x0000000aff047e24 */ /* 0x000fca000f8e00ff */
[----:B------:R-:W-:-:S04]  /*1920*/  IABS R0, R4 ;  /* 0x0000000400007213 */ /* 0x000fc80000000000 */
[----:B------:R-:W-:Y:S02]  /*1930*/  R2UR UR11, R0 ;  /* 0x00000000000b72ca */ /* 0x000fe400000e0000 */
[----:B------:R-:W-:Y:S02]  /*1940*/  IADD3 R0, R4, -0x1, R75 ;  /* 0xffffffff04007810 */ /* 0x000fe40007ffe04b */
[----:B------:R-:W-:Y:S02]  /*1950*/  IABS R4, R4 ;  /* 0x0000000400047213 */ /* 0x000fe40000000000 */
[----:B------:R-:W-:-:S03]  /*1960*/  R2UR UR6, R0 ;  /* 0x00000000000672ca */ /* 0x000fc600000e0000 */
[----:B------:R-:W-:-:S04]  /*1970*/  IMAD.MOV R4, RZ, RZ, -R4 ;  /* 0x000000ffff047224 */ /* 0x000fc800078e0a04 */
[----:B------:R-:W0:Y:S06]  /*1980*/  I2F.RP R2, UR11 ;  /* 0x0000000b00027d06 */ /* 0x000e2c0008209400 */
[----:B------:R-:W-:-:S06]  /*1990*/  UIADD3 UR6, -UR9, UR6, URZ ;  /* 0x0000000609067290 */ /* 0x000fcc000fffe13f */
[----:B------:R-:W-:Y:S01]  /*19a0*/  IMAD.U32 R0, RZ, RZ, UR6 ;  /* 0x00000006ff007e24 */ /* 0x000fe2000f8e00ff */
[----:B------:R-:W-:Y:S01]  /*19b0*/  ULOP3.LUT UR6, UR6, UR10, URZ, 0x3c, !UPT ;  /* 0x0000000a06067292 */ /* 0x000fe2000f8e3c3f */
[----:B0-----:R-:W0:Y:S03]  /*19c0*/  MUFU.RCP R2, R2 ;  /* 0x0000000200027308 */ /* 0x001e260000001000 */
[----:B------:R-:W-:-:S04]  /*19d0*/  IABS R0, R0 ;  /* 0x0000000000007213 */ /* 0x000fc80000000000 */
[----:B------:R-:W-:Y:S01]  /*19e0*/  R2UR UR8, R0 ;  /* 0x00000000000872ca */ /* 0x000fe200000e0000 */
[----:B------:R-:W-:Y:S02]  /*19f0*/  IMAD.MOV.U32 R0, RZ, RZ, R4 ;  /* 0x000000ffff007224 */ /* 0x000fe400078e0004 */
[----:B0-----:R-:W-:-:S06]  /*1a00*/  VIADD R3, R2, 0xffffffe ;  /* 0x0ffffffe02037836 */ /* 0x001fcc0000000000 */
        /* <DEDUP_REMOVED lines=18> */
.L_x_1219:
[----:B------:R-:W-:Y:S01]  /*1b30*/  R2UR UR5, R165 ;  /* 0x00000000a50572ca */ /* 0x000fe200000e0000 */
[----:B------:R-:W-:Y:S01]  /*1b40*/  IMAD.U32 R0, RZ, RZ, UR4 ;  /* 0x00000004ff007e24 */ /* 0x000fe2000f8e00ff */
[----:B------:R-:W-:Y:S01]  /*1b50*/  PLOP3.LUT P0, PT, PT, PT, PT, 0x80, 0x0 ;  /* 0x000000000000781c */ /* 0x000fe20003f0f070 */
        /* <DEDUP_REMOVED lines=10> */
[----:B------:R-:W-:Y:S01]  /*1c00*/  UIMAD UR5, UR5, UR4, UR9 ;  /* 0x00000004050572a4 */ /* 0x000fe2000f8e0209 */
[----:B------:R-:W-:-:S02]  /*1c10*/  CS2R R68, SRZ ;  /* 0x0000000000447805 */ /* 0x000fc4000001ff00 */
[----:B------:R-:W-:Y:S02]  /*1c20*/  CS2R R66, SRZ ;  /* 0x0000000000427805 */ /* 0x000fe4000001ff00 */
[----:B------:R-:W-:Y:S02]  /*1c30*/  CS2R R64, SRZ ;  /* 0x0000000000407805 */ /* 0x000fe4000001ff00 */
[----:B------:R-:W-:Y:S02]  /*1c40*/  CS2R R62, SRZ ;  /* 0x00000000003e7805 */ /* 0x000fe4000001ff00 */
[----:B------:R-:W-:Y:S02]  /*1c50*/  CS2R R60, SRZ ;  /* 0x00000000003c7805 */ /* 0x000fe4000001ff00 */
[----:B------:R-:W-:Y:S01]  /*1c60*/  VIADDMNMX R75, R0, UR5, R75, PT ;  /* 0x00000005004b7c46 */ /* 0x000fe2000b80014b */
[----:B------:R-:W-:Y:S01]  /*1c70*/  IMAD.U32 R161, RZ, RZ, UR5 ;  /* 0x00000005ffa17e24 */ /* 0x000fe2000f8e00ff */
[----:B------:R-:W-:Y:S01]  /*1c80*/  CS2R R58, SRZ ;  /* 0x00000000003a7805 */ /* 0x000fe2000001ff00 */
[----:B------:R-:W-:Y:S01]  /*1c90*/  IMAD.MOV.U32 R0, RZ, RZ, RZ ;  /* 0x000000ffff007224 */ /* 0x000fe200078e00ff */
[----:B------:R-:W-:-:S02]  /*1ca0*/  ISETP.GT.AND P1, PT, R75, UR5, PT ;  /* 0x000000054b007c0c */ /* 0x000fc4000bf24270 */
        /* <DEDUP_REMOVED lines=49> */
.L_x_1221:
[----:B------:R-:W-:Y:S02]  /*1fc0*/  R2UR UR6, R184 ;  /* 0x00000000b80672ca */ /* 0x000fe400000e0000 */
[----:B------:R-:W-:-:S11]  /*1fd0*/  R2UR UR5, R204 ;  /* 0x00000000cc0572ca */ /* 0x000fd600000e0000 */
[----:B------:R-:W-:Y:S02]  /*1fe0*/  ULEA.HI UR4, UR6, UR6, URZ, 0x1 ;  /* 0x0000000606047291 */ /* 0x000fe4000f8f083f */
[----:B------:R-:W-:Y:S02]  /*1ff0*/  IMAD.U32 R2, RZ, RZ, UR5 ;  /* 0x00000005ff027e24 */ /* 0x000fe4000f8e00ff */
[----:B------:R-:W-:-:S03]  /*2000*/  ULOP3.LUT UR4, UR4, 0xfffffffe, URZ, 0xc0, !UPT ;  /* 0xfffffffe04047892 */ /* 0x000fc6000f8ec03f */
[----:B------:R-:W-:Y:S01]  /*2010*/  ISETP.NE.AND P0, PT, R2, 0x3, PT ;  /* 0x000000030200780c */ /* 0x000fe20003f05270 */
[----:B------:R-:W-:-:S06]  /*2020*/  UIADD3 UR4, UR6, -UR4, URZ ;  /* 0x8000000406047290 */ /* 0x000fcc000fffe03f */
[----:B------:R-:W-:-:S05]  /*2030*/  IMAD.U32 R0, RZ, RZ, UR4 ;  /* 0x00000004ff007e24 */ /* 0x000fca000f8e00ff */
[----:B------:R-:W-:-:S04]  /*2040*/  SHF.L.U32 R0, R0, 0x1f, RZ ;  /* 0x0000001f00007819 */ /* 0x000fc800000006ff */
[----:B------:R-:W0:Y:S02]  /*2050*/  SYNCS.PHASECHK.TRANS64.TRYWAIT P1, [UR60+0x2a800], R0 ;  /* 0x02a80000ff0075a7 */ /* 0x000e24000802017c */
[----:B0-----:R-:W-:Y:S05]  /*2060*/  @!P1 BRA `(.L_x_1222) ;  /* 0x0000016400209947 */ /* 0x001fea0003800000 */
.L_x_1418:
[----:B------:R-:W-:Y:S05]  /*2070*/  @!P0 BRA `(.L_x_1223) ;  /* 0x0000000000048947 */ /* 0x000fea0003800000 */
[----:B------:R-:W-:Y:S01]  /*2080*/  BPT.TRAP 0x1 ;  /* 0x000000040000795c */ /* 0x000fe20000300000 */
.L_x_1223:
[----:B------:R-:W-:Y:S02]  /*2090*/  IMAD.U32 R21, RZ, RZ, UR38 ;  /* 0x00000026ff157e24 */ /* 0x000fe4000f8e00ff */
[----:B0-----:R-:W-:-:S03]  /*20a0*/  IMAD.U32 R0, RZ, RZ, UR39 ;  /* 0x00000027ff007e24 */ /* 0x001fc6000f8e00ff */
[----:B------:R-:W-:Y:S02]  /*20b0*/  LEA R21, R21, UR60, 0x3 ;  /* 0x0000003c15157c11 */ /* 0x000fe4000f8e18ff */
[----:B------:R-:W-:-:S04]  /*20c0*/  SHF.L.U32 R0, R0, 0x1f, RZ ;  /* 0x0000001f00007819 */ /* 0x000fc800000006ff */
[----:B------:R0:W1:Y:S01]  /*20d0*/  SYNCS.PHASECHK.TRANS64.TRYWAIT P1, [R21+URZ+0x2a830], R0 ;  /* 0x02a83000150075a7 */ /* 0x000062000802017f */
[----:B------:R-:W-:Y:S05]  /*20e0*/  @!P0 BRA `(.L_x_1224) ;  /* 0x0000000000048947 */ /* 0x000fea0003800000 */
[----:B------:R-:W-:Y:S01]  /*20f0*/  BPT.TRAP 0x1 ;  /* 0x000000040000795c */ /* 0x000fe20000300000 */
.L_x_1224:
[----:B-1----:R-:W-:Y:S05]  /*2100*/  @P1 BRA `(.L_x_1225) ;  /* 0x0000000000081947 */ /* 0x002fea0003800000 */
[----:B------:R-:W1:Y:S02]  /*2110*/  SYNCS.PHASECHK.TRANS64.TRYWAIT P1, [R21+URZ+0x2a830], R0 ;  /* 0x02a83000150075a7 */ /* 0x000e64000802017f */
[----:B-1----:R-:W-:Y:S05]  /*2120*/  @!P1 BRA `(.L_x_1226) ;  /* 0x0000016400089947 */ /* 0x002fea0003800000 */
.L_x_1225:
[----:B------:R-:W-:Y:S05]  /*2130*/  WARPSYNC.ALL ;  /* 0x0000000000007948 */ /* 0x000fea0003800000 */
[----:B------:R-:W-:Y:S01]  /*2140*/  UIADD3 UR4, UR60, 0x18400, URZ ;  /* 0x000184003c047890 */ /* 0x000fe2000fffe03f */
[----:B------:R-:W-:Y:S01]  /*2150*/  WARPGROUP.ARRIVE ;  /* 0x00000000000079c5 */ /* 0x000fe20000000000 */
[----:B------:R-:W-:Y:S01]  /*2160*/  UMOV UR9, 0x40000040 ;  /* 0x4000004000097882 */ /* 0x000fe20000000000 */
[----:B------:R-:W-:Y:S01]  /*2170*/  UMOV UR11, 0x40000040 ;  /* 0x40000040000b7882 */ /* 0x000fe20000000000 */
[----:B------:R-:W-:Y:S01]  /*2180*/  USHF.R.U32.HI UR4, URZ, 0x4, UR4 ;  /* 0x000000043f047899 */ /* 0x000fe20008011604 */
[----:B------:R-:W-:Y:S01]  /*2190*/  IMAD.U32 R5, RZ, RZ, UR9 ;  /* 0x00000009ff057e24 */ /* 0x000fe2000f8e00ff */
[----:B------:R-:W-:Y:S01]  /*21a0*/  UMOV UR57, 0x40000040 ;  /* 0x4000004000397882 */ /* 0x000fe20000000000 */
[----:B------:R-:W-:Y:S01]  /*21b0*/  UMOV UR59, 0x40000040 ;  /* 0x40000040003b7882 */ /* 0x000fe20000000000 */
[----:B------:R-:W-:Y:S01]  /*21c0*/  ULOP3.LUT UR4, UR4, 0x3fff, URZ, 0xc0, !UPT ;  /* 0x00003fff04047892 */ /* 0x000fe2000f8ec03f */
[----:B------:R-:W-:Y:S01]  /*21d0*/  UMOV UR53, 0x40000040 ;  /* 0x4000004000357882 */ /* 0x000fe20000000000 */
[----:B------:R-:W-:-:S02]  /*21e0*/  UMOV UR55, 0x40000040 ;  /* 0x4000004000377882 */ /* 0x000fc40000000000 */
[----:B------:R-:W-:Y:S02]  /*21f0*/  ULOP3.LUT UR5, UR4, 0x10000, URZ, 0xfc, !UPT ;  /* 0x0001000004057892 */ /* 0x000fe4000f8efc3f */
[----:B------:R-:W-:Y:S01]  /*2200*/  ULOP3.LUT UR4, UR40, 0x10000, URZ, 0xfc, !UPT ;  /* 0x0001000028047892 */ /* 0x000fe2000f8efc3f */
[----:B------:R-:W-:Y:S01]  /*2210*/  UMOV UR49, 0x40000040 ;  /* 0x4000004000317882 */ /* 0x000fe20000000000 */
[----:B------:R-:W-:Y:S02]  /*2220*/  UMOV UR51, 0x40000040 ;  /* 0x4000004000337882 */ /* 0x000fe40000000000 */
[----:B------:R-:W-:Y:S01]  /*2230*/  IMAD.U32 R7, RZ, RZ, UR5 ;  /* 0x00000005ff077e24 */ /* 0x000fe2000f8e00ff */
[----:B------:R-:W-:Y:S02]  /*2240*/  UIMAD UR5, UR38, 0x900, UR5 ;  /* 0x00000900260578a4 */ /* 0x000fe4000f8e0205 */
[----:B------:R-:W-:Y:S01]  /*2250*/  UMOV UR8, UR4 ;  /* 0x0000000400087c82 */ /* 0x000fe20008000000 */
[----:B------:R-:W-:Y:S01]  /*2260*/  UIADD3 UR56, UR4, 0x2, URZ ;  /* 0x0000000204387890 */ /* 0x000fe2000fffe03f */
[----:B------:R-:W-:Y:S01]  /*2270*/  IMAD.U32 R4, RZ, RZ, UR8 ;  /* 0x00000008ff047e24 */ /* 0x000fe2000f8e00ff */
[----:B------:R-:W-:-:S02]  /*2280*/  UIADD3 UR58, UR5, 0x2, URZ ;  /* 0x00000002053a7890 */ /* 0x000fc4000fffe03f */
[----:B------:R-:W-:Y:S01]  /*2290*/  UMOV UR10, UR5 ;  /* 0x00000005000a7c82 */ /* 0x000fe20008000000 */
[----:B------:R-:W-:Y:S01]  /*22a0*/  UIADD3 UR52, UR4, 0x4, URZ ;  /* 0x0000000404347890 */ /* 0x000fe2000fffe03f */
[----:B------:R-:W-:Y:S01]  /*22b0*/  HGMMA.64x96x16.F32 R24, gdesc[UR8], RZ, !UPT, gsb0 ;  /* 0x01600000081879f0 */ /* 0x000fe2000c0008ff */
[----:B------:R-:W-:Y:S02]  /*22c0*/  UIADD3 UR54, UR5, 0x4, URZ ;  /* 0x0000000405367890 */ /* 0x000fe4000fffe03f */
[----:B------:R-:W-:Y:S02]  /*22d0*/  UIADD3 UR48, UR4, 0x6, URZ ;  /* 0x0000000604307890 */ /* 0x000fe4000fffe03f */
[----:B------:R-:W-:Y:S02]  /*22e0*/  UIADD3 UR50, UR5, 0x6, URZ ;  /* 0x0000000605327890 */ /* 0x000fe4000fffe03f */
        /* <DEDUP_REMOVED lines=68> */
.L_x_1227:
[----:B------:R-:W-:Y:S01]  /*2730*/  R2UR UR4, R19 ;  /* 0x00000000130472ca */ /* 0x000fe200000e0000 */
[----:B------:R-:W2:Y:S01]  /*2740*/  S2UR UR7, SR_CgaCtaId ;  /* 0x00000000000779c3 */ /* 0x000ea20000008800 */
[----:B------:R-:W-:Y:S01]  /*2750*/  R2UR UR6, R22 ;  /* 0x00000000160672ca */ /* 0x000fe200000e0000 */
[----:B------:R-:W-:Y:S01]  /*2760*/  ULDC UR5, c[0x0][0x9d8] ;  /* 0x0002760000057ab9 */ /* 0x000fe20000000800 */
[----:B------:R-:W-:Y:S01]  /*2770*/  UISETP.NE.AND UP0, UPT, UR61, URZ, UPT ;  /* 0x0000003f3d00728c */ /* 0x000fe2000bf05270 */
[----:B------:R-:W-:Y:S01]  /*2780*/  FMUL.FTZ R36, R36, UR5 ;  /* 0x0000000524247c20 */ /* 0x000fe20008410000 */
[----:B------:R-:W-:Y:S01]  /*2790*/  FMUL.FTZ R33, R33, UR5 ;  /* 0x0000000521217c20 */ /* 0x000fe20008410000 */
[----:B------:R-:W-:Y:S01]  /*27a0*/  FMUL.FTZ R2, R37, UR5 ;  /* 0x0000000525027c20 */ /* 0x000fe20008410000 */
[----:B------:R-:W-:Y:S01]  /*27b0*/  FMUL.FTZ R3, R41, UR5 ;  /* 0x0000000529037c20 */ /* 0x000fe20008410000 */
[----:B------:R3:W4:Y:S01]  /*27c0*/  MUFU.TANH R86, R36 ;  /* 0x0000002400567308 */ /* 0x0007220000002400 */
[----:B------:R-:W-:Y:S01]  /*27d0*/  FMUL.FTZ R6, R67, UR5 ;  /* 0x0000000543067c20 */ /* 0x000fe20008410000 */
[----:B------:R-:W-:Y:S01]  /*27e0*/  FMUL.FTZ R53, R53, UR5 ;  /* 0x0000000535357c20 */ /* 0x000fe20008410000 */
[----:B------:R-:W-:Y:S01]  /*27f0*/  FMUL.FTZ R25, R25, UR5 ;  /* 0x0000000519197c20 */ /* 0x000fe20008410000 */
[----:B------:R-:W-:Y:S01]  /*2800*/  UISETP.NE.AND UP1, UPT, UR4, URZ, UPT ;  /* 0x0000003f0400728c */ /* 0x000fe2000bf25270 */
[----:B------:R-:W-:Y:S01]  /*2810*/  R2UR UR4, R21 ;  /* 0x00000000150472ca */ /* 0x000fe200000e0000 */
[----:B------:R-:W-:-:S02]  /*2820*/  VIADD R10, R23, UR6 ;  /* 0x00000006170a7c36 */ /* 0x000fc40008000000 */
[----:B------:R-:W-:Y:S01]  /*2830*/  FMUL.FTZ R29, R29, UR5 ;  /* 0x000000051d1d7c20 */ /* 0x000fe20008410000 */
[----:B------:R5:W4:Y:S01]  /*2840*/  MUFU.TANH R88, R33 ;  /* 0x0000002100587308 */ /* 0x000b220000002400 */
[----:B01----:R-:W-:Y:S01]  /*2850*/  FMUL.FTZ R0, R26, UR5 ;  /* 0x000000051a007c20 */ /* 0x003fe20008410000 */
[----:B------:R-:W-:Y:S01]  /*2860*/  PLOP3.LUT P1, PT, PT, PT, UP1, 0x80, 0x0 ;  /* 0x000000000000781c */ /* 0x000fe20003f2f018 */
[----:B---3--:R-:W-:Y:S01]  /*2870*/  IMAD.MOV.U32 R36, RZ, RZ, R10 ;  /* 0x000000ffff247224 */ /* 0x008fe200078e000a */
[----:B------:R-:W-:Y:S01]  /*2880*/  PLOP3.LUT P2, PT, PT, PT, UP1, 0x80, 0x0 ;  /* 0x000000000000781c */ /* 0x000fe20003f4f018 */
[----:B------:R-:W-:Y:S01]  /*2890*/  FMUL.FTZ R13, R24, UR5 ;  /* 0x00000005180d7c20 */ /* 0x000fe20008410000 */
[----:B------:R-:W-:Y:S01]  /*28a0*/  FMUL.FTZ R9, R27, UR5 ;  /* 0x000000051b097c20 */ /* 0x000fe20008410000 */
[----:B------:R-:W-:Y:S01]  /*28b0*/  @UP1 ULDC UR6, c[0x0][0x44c] ;  /* 0x0001130000061ab9 */ /* 0x000fe20000000800 */
[----:B------:R0:W1:Y:S01]  /*28c0*/  MUFU.TANH R84, R2 ;  /* 0x0000000200547308 */ /* 0x0000620000002400 */
[----:B-----5:R-:W-:Y:S01]  /*28d0*/  FMUL.FTZ R33, R39, UR5 ;  /* 0x0000000527217c20 */ /* 0x020fe20008410000 */
[----:B------:R-:W-:Y:S01]  /*28e0*/  UIADD3 UR4, UR4, 0x2a840, URZ ;  /* 0x0002a84004047890 */ /* 0x000fe2000fffe03f */
[----:B------:R-:W-:Y:S01]  /*28f0*/  FMUL.FTZ R39, R43, UR5 ;  /* 0x000000052b277c20 */ /* 0x000fe20008410000 */
[----:B------:R-:W-:Y:S01]  /*2900*/  FMUL.FTZ R43, R47, UR5 ;  /* 0x000000052f2b7c20 */ /* 0x000fe20008410000 */
[----:B------:R-:W-:Y:S01]  /*2910*/  FMUL.FTZ R47, R51, UR5 ;  /* 0x00000005332f7c20 */ /* 0x000fe20008410000 */
[----:B--2---:R-:W-:Y:S01]  /*2920*/  UPRMT UR4, UR7, 0x654, UR4 ;  /* 0x0000065407047896 */ /* 0x004fe20008000004 */
[----:B------:R-:W-:Y:S01]  /*2930*/  @P1 IMAD.HI.U32 R14, R10, UR6, RZ ;  /* 0x000000060a0e1c27 */ /* 0x000fe2000f8e00ff */
[----:B------:R-:W-:Y:S01]  /*2940*/  @UP1 ULDC UR6, c[0x0][0x450] ;  /* 0x0001140000061ab9 */ /* 0x000fe20000000800 */
[----:B------:R2:W3:Y:S02]  /*2950*/  MUFU.TANH R80, R3 ;  /* 0x0000000300507308 */ /* 0x0004e40000002400 */
[----:B0-----:R-:W-:Y:S01]  /*2960*/  FMUL.FTZ R2, R45, UR5 ;  /* 0x000000052d027c20 */ /* 0x001fe20008410000 */
[----:B------:R-:W-:Y:S01]  /*2970*/  IMAD.MOV.U32 R10, RZ, RZ, -0x60 ;  /* 0xffffffa0ff0a7424 */ /* 0x000fe200078e00ff */
[----:B------:R-:W-:Y:S01]  /*2980*/  @P2 SHF.R.U32.HI R36, RZ, UR6, R14 ;  /* 0x00000006ff242c19 */ /* 0x000fe2000801160e */
[----:B------:R-:W-:Y:S01]  /*2990*/  FMUL.FTZ R12, R31, UR5 ;  /* 0x000000051f0c7c20 */ /* 0x000fe20008410000 */
[----:B------:R-:W-:Y:S01]  /*29a0*/  FMUL.FTZ R51, R55, UR5 ;  /* 0x0000000537337c20 */ /* 0x000fe20008410000 */
[----:B------:R-:W-:Y:S01]  /*29b0*/  FMUL.FTZ R28, R28, UR5 ;  /* 0x000000051c1c7c20 */ /* 0x000fe20008410000 */
[----:B------:R-:W-:Y:S01]  /*29c0*/  FMUL.FTZ R11, R30, UR5 ;  /* 0x000000051e0b7c20 */ /* 0x000fe20008410000 */
[----:B------:R-:W0:Y:S01]  /*29d0*/  SHFL.IDX PT, R67, R36, RZ, 0x1c1f ;  /* 0x001c1fff24437589 */ /* 0x000e2200000e0000 */
[----:B--2---:R-:W-:Y:S01]  /*29e0*/  FMUL.FTZ R3, R49, UR5 ;  /* 0x0000000531037c20 */ /* 0x004fe20008410000 */
[----:B------:R2:W0:Y:S01]  /*29f0*/  MUFU.TANH R26, R53 ;  /* 0x00000035001a7308 */ /* 0x0004220000002400 */
[----:B------:R-:W-:Y:S01]  /*2a00*/  FMUL.FTZ R32, R32, UR5 ;  /* 0x0000000520207c20 */ /* 0x000fe20008410000 */
[----:B------:R-:W-:Y:S01]  /*2a10*/  FMUL.FTZ R15, R34, UR5 ;  /* 0x00000005220f7c20 */ /* 0x000fe20008410000 */
[----:B------:R-:W-:Y:S01]  /*2a20*/  FMUL.FTZ R27, R35, UR5 ;  /* 0x00000005231b7c20 */ /* 0x000fe20008410000 */
[----:B------:R-:W-:Y:S01]  /*2a30*/  FMUL.FTZ R31, R38, UR5 ;  /* 0x00000005261f7c20 */ /* 0x000fe20008410000 */
[----:B------:R-:W-:Y:S01]  /*2a40*/  FMUL.FTZ R40, R40, UR5 ;  /* 0x0000000528287c20 */ /* 0x000fe20008410000 */
[----:B------:R-:W-:Y:S01]  /*2a50*/  FMUL.FTZ R37, R42, UR5 ;  /* 0x000000052a257c20 */ /* 0x000fe20008410000 */
[----:B------:R-:W-:Y:S01]  /*2a60*/  FMUL.FTZ R44, R44, UR5 ;  /* 0x000000052c2c7c20 */ /* 0x000fe20008410000 */
[----:B------:R-:W0:Y:S01]  /*2a70*/  MUFU.TANH R20, R25 ;  /* 0x0000001900147308 */ /* 0x000e220000002400 */
[----:B--2---:R-:W-:-:S02]  /*2a80*/  IMAD R53, R75, R10, 0x61 ;  /* 0x000000614b357424 */ /* 0x004fc400078e020a */
[----:B------:R-:W-:Y:S01]  /*2a90*/  FMUL.FTZ R41, R46, UR5 ;  /* 0x000000052e297c20 */ /* 0x000fe20008410000 */
[----:B------:R-:W-:Y:S01]  /*2aa0*/  FMUL.FTZ R48, R48, UR5 ;  /* 0x0000000530307c20 */ /* 0x000fe20008410000 */
[----:B------:R-:W-:Y:S01]  /*2ab0*/  FMUL.FTZ R45, R50, UR5 ;  /* 0x00000005322d7c20 */ /* 0x000fe20008410000 */
[----:B------:R-:W-:Y:S01]  /*2ac0*/  FMUL.FTZ R52, R52, UR5 ;  /* 0x0000000534347c20 */ /* 0x000fe20008410000 */
[----:B------:R-:W-:Y:S01]  /*2ad0*/  FMUL.FTZ R49, R54, UR5 ;  /* 0x0000000536317c20 */ /* 0x000fe20008410000 */
[----:B------:R-:W-:Y:S01]  /*2ae0*/  FMUL.FTZ R56, R56, UR5 ;  /* 0x0000000538387c20 */ /* 0x000fe20008410000 */
        /* <DEDUP_REMOVED lines=8> */
[----:B------:R5:W0:Y:S01]  /*2b70*/  MUFU.TANH R76, R2 ;  /* 0x00000002004c7308 */ /* 0x000a220000002400 */
[----:B--2---:R-:W-:Y:S01]  /*2b80*/  FMUL.FTZ R29, R59, UR5 ;  /* 0x000000053b1d7c20 */ /* 0x004fe20008410000 */
[----:B------:R-:W-:Y:S01]  /*2b90*/  FMUL.FTZ R69, R69, UR5 ;  /* 0x0000000545457c20 */ /* 0x000fe20008410000 */
[----:B------:R-:W-:Y:S01]  /*2ba0*/  FMUL.FTZ R25, R70, UR5 ;  /* 0x0000000546197c20 */ /* 0x000fe20008410000 */
[----:B------:R-:W-:Y:S01]  /*2bb0*/  FMUL.FTZ R21, R71, UR5 ;  /* 0x0000000547157c20 */ /* 0x000fe20008410000 */
[----:B------:R-:W-:Y:S01]  /*2bc0*/  FMUL.FTZ R68, R68, UR5 ;  /* 0x0000000544447c20 */ /* 0x000fe20008410000 */
[----:B------:R-:W-:Y:S01]  /*2bd0*/  PLOP3.LUT P1, PT, PT, PT, UP0, 0x40, 0x0 ;  /* 0x000000000000781c */ /* 0x000fe20003f2e808 */
[----:B------:R-:W-:Y:S01]  /*2be0*/  ULDC UR10, c[0x0][0x9dc] ;  /* 0x00027700000a7ab9 */ /* 0x000fe20000000800 */
[----:B------:R2:W0:Y:S01]  /*2bf0*/  MUFU.TANH R24, R3 ;  /* 0x0000000300187308 */ /* 0x0004220000002400 */
[----:B-----5:R-:W-:Y:S01]  /*2c00*/  FMUL.FTZ R2, R63, UR5 ;  /* 0x000000053f027c20 */ /* 0x020fe20008410000 */
[----:B------:R-:W-:Y:S01]  /*2c10*/  IADD3 R10, R16, R53, -R18 ;  /* 0x00000035100a7210 */ /* 0x000fe20007ffe812 */
[----:B------:R-:W-:Y:S01]  /*2c20*/  SYNCS.ARRIVE.TRANS64.RED.A1T0 RZ, [UR4], RZ ;  /* 0x000000ffffff79a7 */ /* 0x000fe20008100404 */
[----:B------:R-:W-:Y:S01]  /*2c30*/  ULOP3.LUT UR4, URZ, UR10, URZ, 0x33, !UPT ;  /* 0x0000000a3f047292 */ /* 0x000fe2000f8e333f */
[----:B------:R-:W-:Y:S01]  /*2c40*/  IMAD R35, R75, -0x60, R16 ;  /* 0xffffffa04b237824 */ /* 0x000fe200078e0210 */
[----:B------:R-:W-:Y:S01]  /*2c50*/  ULDC UR11, c[0x0][0x9e0] ;  /* 0x00027800000b7ab9 */ /* 0x000fe20000000800 */
[----:B------:R-:W-:Y:S01]  /*2c60*/  IMAD.IADD R10, R10, 0x1, -R17 ;  /* 0x000000010a0a7824 */ /* 0x000fe200078e0a11 */
[----:B------:R-:W1:Y:S01]  /*2c70*/  MUFU.TANH R13, R13 ;  /* 0x0000000d000d7308 */ /* 0x000e620000002400 */
[----:B--2---:R-:W-:Y:S01]  /*2c80*/  FMUL.FTZ R3, R62, UR5 ;  /* 0x000000053e037c20 */ /* 0x004fe20008410000 */
[----:B------:R-:W-:Y:S01]  /*2c90*/  IADD3 R46, -R18, 0x60, R35 ;  /* 0x00000060122e7810 */ /* 0x000fe20007ffe123 */
[----:B------:R-:W-:-:S02]  /*2ca0*/  VIADD R59, R10, UR11 ;  /* 0x0000000b0a3b7c36 */ /* 0x000fc40008000000 */
[----:B------:R-:W-:Y:S02]  /*2cb0*/  VIADD R63, R53, 0xffffffff ;  /* 0xffffffff353f7836 */ /* 0x000fe40000000000 */
[----:B------:R-:W-:Y:S01]  /*2cc0*/  VIADD R50, R10, UR4 ;  /* 0x000000040a327c36 */ /* 0x000fe20008000000 */
[----:B------:R-:W2:Y:S01]  /*2cd0*/  MUFU.TANH R0, R0 ;  /* 0x0000000000007308 */ /* 0x000ea20000002400 */
[----:B------:R-:W-:Y:S01]  /*2ce0*/  IMAD.IADD R54, R63, 0x1, -R18 ;  /* 0x000000013f367824 */ /* 0x000fe200078e0a12 */
[----:B0-----:R-:W-:Y:S01]  /*2cf0*/  VIADDMNMX R30, R67, R59, R46, PT ;  /* 0x0000003b431e7246 */ /* 0x001fe2000380012e */
[----:B------:R-:W-:-:S05]  /*2d00*/  IMAD.IADD R38, R50, 0x1, R67 ;  /* 0x0000000132267824 */ /* 0x000fca00078e0243 */
        /* <DEDUP_REMOVED lines=36> */
[----:B------:R-:W0:Y:S01]  /*2f50*/  MUFU.TANH R21, R21 ;  /* 0x0000001500157308 */ /* 0x000e220000002400 */
[----:B-1234-:R-:W-:Y:S05]  /*2f60*/  @P1 BRA `(.L_x_1228) ;  /* 0x00000000005c1947 */ /* 0x01efea0003800000 */
[----:B------:R-:W-:Y:S01]  /*2f70*/  IADD3 R53, -R17, R16, R67 ;  /* 0x0000001011357210 */ /* 0x000fe20007ffe143 */
        /* <DEDUP_REMOVED lines=12> */
.L_x_1230:
[----:B------:R-:W-:Y:S02]  /*3040*/  ULDC UR4, c[0x0][0x9e4] ;  /* 0x0002790000047ab9 */ /* 0x000fe40000000800 */
[----:B------:R-:W-:-:S05]  /*3050*/  IMAD.U32 R10, RZ, RZ, UR4 ;  /* 0x00000004ff0a7e24 */ /* 0x000fca000f8e00ff */
[----:B------:R-:W-:-:S13]  /*3060*/  ISETP.NE.AND P1, PT, R10, 0x1, PT ;  /* 0x000000010a00780c */ /* 0x000fda0003f25270 */
[----:B------:R-:W1:Y:S02]  /*3070*/  @P1 LDC.64 R34, c[0x0][0x9e8] ;  /* 0x00027a00ff221b82 */ /* 0x000e640000000a00 */
[----:B-1----:R-:W-:-:S05]  /*3080*/  @P1 IMAD.HI.U32 R34, R53, R34, RZ ;  /* 0x0000002235221227 */ /* 0x002fca00078e00ff */
[----:B------:R-:W-:-:S07]  /*3090*/  @P1 SHF.R.U32.HI R53, RZ, R35, R34 ;  /* 0x00000023ff351219 */ /* 0x000fce0000011622 */
.L_x_1231:
[----:B------:R-:W-:Y:S05]  /*30a0*/  BSYNC B0 ;  /* 0x0000000000007941 */ /* 0x000fea0003800000 */
.L_x_1229:
[----:B------:R-:W-:-:S05]  /*30b0*/  IMAD R53, R53, R10, R54 ;  /* 0x0000000a35357224 */ /* 0x000fca00078e0236 */
[----:B------:R-:W-:Y:S02]  /*30c0*/  VIADDMNMX R30, R53, R10, R30, PT ;  /* 0x0000000a351e7246 */ /* 0x000fe4000380011e */
[----:B------:R-:W-:-:S07]  /*30d0*/  VIMNMX R38, R38, R53, !PT ;  /* 0x0000003526267248 */ /* 0x000fce0007fe0100 */
.L_x_1228:
[C---:B------:R-:W-:Y:S01]  /*30e0*/  ISETP.GE.AND P2, PT, R63.reuse, 0x9, PT ;  /* 0x000000093f00780c */ /* 0x040fe20003f46270 */
[----:B------:R-:W-:Y:S01]  /*30f0*/  UISETP.NE.AND UP0, UPT, UR61, URZ, UPT ;  /* 0x0000003f3d00728c */ /* 0x000fe2000bf05270 */
[C---:B------:R-:W-:Y:S02]  /*3100*/  ISETP.GE.AND P1, PT, R63.reuse, 0x2, PT ;  /* 0x000000023f00780c */ /* 0x040fe40003f26270 */
[C---:B------:R-:W-:Y:S02]  /*3110*/  ISETP.GT.AND P3, PT, R38.reuse, 0x8, !P2 ;  /* 0x000000082600780c */ /* 0x040fe40005764270 */
[----:B------:R-:W-:Y:S02]  /*3120*/  ISETP.GT.AND P4, PT, R38, 0x1, !P1 ;  /* 0x000000012600780c */ /* 0x000fe40004f84270 */
[----:B------:R-:W-:Y:S02]  /*3130*/  ISETP.LT.OR P3, PT, R30, 0x9, P3 ;  /* 0x000000091e00780c */ /* 0x000fe40001f61670 */
[----:B------:R-:W-:-:S02]  /*3140*/  ISETP.GE.AND P5, PT, R63, 0x11, PT ;  /* 0x000000113f00780c */ /* 0x000fc40003fa6270 */
[----:B0-----:R-:W-:Y:S02]  /*3150*/  FSEL R158, R28, -INF , !P3 ;  /* 0xff8000001c9e7808 */ /* 0x001fe40005800000 */
[----:B------:R-:W-:Y:S02]  /*3160*/  ISETP.LT.OR P4, PT, R30, 0x2, P4 ;  /* 0x000000021e00780c */ /* 0x000fe40002781670 */
[----:B------:R-:W-:Y:S02]  /*3170*/  ISETP.GT.AND P3, PT, R38, 0x10, !P5 ;  /* 0x000000102600780c */ /* 0x000fe40006f64270 */
[----:B------:R-:W-:Y:S02]  /*3180*/  ISETP.GE.AND P6, PT, R63, 0xa, PT ;  /* 0x0000000a3f00780c */ /* 0x000fe40003fc6270 */
[----:B------:R-:W-:Y:S02]  /*3190*/  FSEL R94, R20, -INF , !P4 ;  /* 0xff800000145e7808 */ /* 0x000fe40006000000 */
[----:B------:R-:W-:-:S02]  /*31a0*/  P2R R62, PR, RZ, 0x20 ;  /* 0x00000020ff3e7803 */ /* 0x000fc40000000000 */
[----:B------:R-:W-:Y:S02]  /*31b0*/  ISETP.LT.OR P3, PT, R30, 0x11, P3 ;  /* 0x000000111e00780c */ /* 0x000fe40001f61670 */
[----:B------:R-:W-:Y:S02]  /*31c0*/  ISETP.GT.AND P4, PT, R38, 0x9, !P6 ;  /* 0x000000092600780c */ /* 0x000fe40007784270 */
[----:B------:R-:W-:Y:S02]  /*31d0*/  ISETP.GE.AND P5, PT, R63, 0x12, PT ;  /* 0x000000123f00780c */ /* 0x000fe40003fa6270 */
[----:B------:R-:W-:Y:S02]  /*31e0*/  FSEL R90, R32, -INF , !P3 ;  /* 0xff800000205a7808 */ /* 0x000fe40005800000 */
[----:B------:R-:W-:Y:S02]  /*31f0*/  ISETP.LT.OR P4, PT, R30, 0xa, P4 ;  /* 0x0000000a1e00780c */ /* 0x000fe40002781670 */
[----:B------:R-:W-:-:S02]  /*3200*/  ISETP.GT.AND P3, PT, R38, 0x11, !P5 ;  /* 0x000000112600780c */ /* 0x000fc40006f64270 */
[----:B------:R-:W-:Y:S02]  /*3210*/  FSEL R92, R92, -INF , !P4 ;  /* 0xff8000005c5c7808 */ /* 0x000fe40006000000 */
        /* <DEDUP_REMOVED lines=11> */
[C---:B------:R-:W-:Y:S02]  /*32d0*/  ISETP.GE.AND P4, PT, R63.reuse, 0x21, PT ;  /* 0x000000213f00780c */ /* 0x040fe40003f86270 */
        /* <DEDUP_REMOVED lines=61> */
[----:B------:R-:W-:Y:S02]  /*36b0*/  ISETP.GE.AND P3, PT, R63, 0x51, PT ;  /* 0x000000513f00780c */ /* 0x000fe40003f66270 */
[----:B------:R-:W-:Y:S02]  /*36c0*/  P2R R58, PR, RZ, 0x40 ;  /* 0x00000040ff3a7803 */ /* 0x000fe40000000000 */
        /* <DEDUP_REMOVED lines=16> */
[----:B------:R-:W-:Y:S01]  /*37d0*/  ISETP.GE.AND P6, PT, R63, 0x5a, PT ;  /* 0x0000005a3f00780c */ /* 0x000fe20003fc6270 */
[----:B------:R-:W0:Y:S03]  /*37e0*/  SHFL.IDX PT, R13, R36, 0x1, 0x1c1f ;  /* 0x003c1f00240d7f89 */ /* 0x000e2600000e0000 */
[----:B------:R-:W-:Y:S02]  /*37f0*/  P2R R61, PR, RZ, 0x40 ;  /* 0x00000040ff3d7803 */ /* 0x000fe40000000000 */
[----:B------:R-:W-:-:S04]  /*3800*/  ISETP.GT.AND P6, PT, R38, 0x59, !P6 ;  /* 0x000000592600780c */ /* 0x000fc800077c4270 */
[----:B------:R-:W-:-:S04]  /*3810*/  ISETP.LT.OR P6, PT, R30, 0x5a, P6 ;  /* 0x0000005a1e00780c */ /* 0x000fc800037c1670 */
[----:B------:R-:W-:Y:S02]  /*3820*/  FSEL R30, R69, -INF , !P6 ;  /* 0xff800000451e7808 */ /* 0x000fe40007000000 */
[----:B------:R-:W-:Y:S02]  /*3830*/  PLOP3.LUT P6, PT, PT, PT, UP0, 0x40, 0x0 ;  /* 0x000000000000781c */ /* 0x000fe40003fce808 */
[----:B0-----:R-:W-:Y:S01]  /*3840*/  VIADDMNMX R53, R13, R59, R46, PT ;  /* 0x0000003b0d357246 */ /* 0x001fe2000380012e */
[----:B------:R-:W-:-:S10]  /*3850*/  IMAD.IADD R57, R50, 0x1, R13 ;  /* 0x0000000132397824 */ /* 0x000fd400078e020d */
[----:B------:R-:W-:Y:S05]  /*3860*/  @P6 BRA `(.L_x_1232) ;  /* 0x00000000005c6947 */ /* 0x000fea0003800000 */
        /* <DEDUP_REMOVED lines=13> */
.L_x_1234:
[----:B------:R-:W-:Y:S02]  /*3940*/  ULDC UR4, c[0x0][0x9e4] ;  /* 0x0002790000047ab9 */ /* 0x000fe40000000800 */
[----:B------:R-:W-:-:S05]  /*3950*/  IMAD.U32 R36, RZ, RZ, UR4 ;  /* 0x00000004ff247e24 */ /* 0x000fca000f8e00ff */
[----:B------:R-:W-:-:S13]  /*3960*/  ISETP.NE.AND P6, PT, R36, 0x1, PT ;  /* 0x000000012400780c */ /* 0x000fda0003fc5270 */
[----:B------:R-:W0:Y:S02]  /*3970*/  @P6 LDC.64 R34, c[0x0][0x9e8] ;  /* 0x00027a00ff226b82 */ /* 0x000e240000000a00 */
[----:B0-----:R-:W-:-:S05]  /*3980*/  @P6 IMAD.HI.U32 R34, R13, R34, RZ ;  /* 0x000000220d226227 */ /* 0x001fca00078e00ff */
[----:B------:R-:W-:-:S07]  /*3990*/  @P6 SHF.R.U32.HI R13, RZ, R35, R34 ;  /* 0x00000023ff0d6219 */ /* 0x000fce0000011622 */
.L_x_1235:
[----:B------:R-:W-:Y:S05]  /*39a0*/  BSYNC B0 ;  /* 0x0000000000007941 */ /* 0x000fea0003800000 */
.L_x_1233:
[----:B------:R-:W-:-:S05]  /*39b0*/  IMAD R34, R13, R36, R54 ;  /* 0x000000240d227224 */ /* 0x000fca00078e0236 */
[----:B------:R-:W-:Y:S02]  /*39c0*/  VIADDMNMX R53, R34, R36, R53, PT ;  /* 0x0000002422357246 */ /* 0x000fe40003800135 */
[----:B------:R-:W-:-:S07]  /*39d0*/  VIMNMX R57, R57, R34, !PT ;  /* 0x0000002239397248 */ /* 0x000fce0007fe0100 */
.L_x_1232:
[C---:B------:R-:W-:Y:S01]  /*39e0*/  ISETP.GT.AND P1, PT, R57.reuse, 0x1, !P1 ;  /* 0x000000013900780c */ /* 0x040fe20004f24270 */
[----:B------:R-:W-:Y:S01]  /*39f0*/  UISETP.NE.AND UP0, UPT, UR61, URZ, UPT ;  /* 0x0000003f3d00728c */ /* 0x000fe2000bf05270 */
        /* <DEDUP_REMOVED lines=12> */
[----:B------:R-:W-:Y:S02]  /*3ac0*/  R2UR UR4, R19 ;  /* 0x00000000130472ca */ /* 0x000fe400000e0000 */
[C---:B------:R-:W-:Y:S02]  /*3ad0*/  ISETP.GT.AND P1, PT, R57.reuse, 0x10, !P1 ;  /* 0x000000103900780c */ /* 0x040fe40004f24270 */
[----:B------:R-:W-:Y:S02]  /*3ae0*/  ISETP.GT.AND P3, PT, R57, 0x50, !P3 ;  /* 0x000000503900780c */ /* 0x000fe40005f64270 */
[----:B------:R-:W-:Y:S02]  /*3af0*/  ISETP.LT.OR P1, PT, R53, 0x11, P1 ;  /* 0x000000113500780c */ /* 0x000fe40000f21670 */
[----:B------:R-:W-:-:S02]  /*3b00*/  ISETP.GT.AND P4, PT, R57, 0x51, !P4 ;  /* 0x000000513900780c */ /* 0x000fc40006784270 */
[----:B------:R-:W-:Y:S02]  /*3b10*/  FSEL R40, R15, -INF , !P1 ;  /* 0xff8000000f287808 */ /* 0x000fe40004800000 */
[----:B------:R-:W-:Y:S01]  /*3b20*/  ISETP.GT.AND P1, PT, R57, 0x11, !P2 ;  /* 0x000000113900780c */ /* 0x000fe20005724270 */
[----:B------:R-:W-:Y:S01]  /*3b30*/  UISETP.NE.AND UP1, UPT, UR4, URZ, UPT ;  /* 0x0000003f0400728c */ /* 0x000fe2000bf25270 */
[----:B------:R-:W-:Y:S02]  /*3b40*/  ISETP.NE.AND P2, PT, R48, RZ, PT ;  /* 0x000000ff3000720c */ /* 0x000fe40003f45270 */
[C---:B------:R-:W-:Y:S01]  /*3b50*/  ISETP.LT.OR P1, PT, R53.reuse, 0x12, P1 ;  /* 0x000000123500780c */ /* 0x040fe20000f21670 */
[----:B------:R-:W-:Y:S01]  /*3b60*/  ULDC UR4, c[0x0][0x988] ;  /* 0x0002620000047ab9 */ /* 0x000fe20000000800 */
[----:B------:R-:W-:Y:S01]  /*3b70*/  ISETP.LT.OR P3, PT, R53, 0x51, P3 ;  /* 0x000000513500780c */ /* 0x000fe20001f61670 */
[----:B------:R-:W-:Y:S01]  /*3b80*/  IMAD.U32 R11, RZ, RZ, UR4 ;  /* 0x00000004ff0b7e24 */ /* 0x000fe2000f8e00ff */
[----:B------:R-:W-:-:S02]  /*3b90*/  FSEL R42, R27, -INF , !P1 ;  /* 0xff8000001b2a7808 */ /* 0x000fc40004800000 */
[----:B------:R-:W-:Y:S02]  /*3ba0*/  ISETP.GT.AND P1, PT, R57, 0x18, !P6 ;  /* 0x000000183900780c */ /* 0x000fe40007724270 */
[----:B------:R-:W-:Y:S01]  /*3bb0*/  ISETP.NE.AND P6, PT, R44, RZ, PT ;  /* 0x000000ff2c00720c */ /* 0x000fe20003fc5270 */
[----:B------:R-:W-:Y:S01]  /*3bc0*/  @UP1 ULDC UR4, c[0x0][0x44c] ;  /* 0x0001130000041ab9 */ /* 0x000fe20000000800 */
[----:B------:R-:W-:Y:S01]  /*3bd0*/  ISETP.LT.OR P1, PT, R53, 0x19, P1 ;  /* 0x000000193500780c */ /* 0x000fe20000f21670 */
[----:B------:R-:W-:Y:S01]  /*3be0*/  @UP1 ULDC UR14, c[0x0][0x450] ;  /* 0x00011400000e1ab9 */ /* 0x000fe20000000800 */
[----:B------:R-:W-:Y:S02]  /*3bf0*/  ISETP.GT.AND P5, PT, R57, 0x58, !P5 ;  /* 0x000000583900780c */ /* 0x000fe40006fa4270 */
[----:B------:R-:W-:Y:S02]  /*3c00*/  FSEL R44, R31, -INF , !P1 ;  /* 0xff8000001f2c7808 */ /* 0x000fe40004800000 */
[----:B------:R-:W-:-:S02]  /*3c10*/  ISETP.NE.AND P1, PT, R73, RZ, PT ;  /* 0x000000ff4900720c */ /* 0x000fc40003f25270 */
[----:B------:R-:W-:Y:S02]  /*3c20*/  ISETP.LT.OR P4, PT, R53, 0x52, P4 ;  /* 0x000000523500780c */ /* 0x000fe40002781670 */
[----:B------:R-:W-:Y:S02]  /*3c30*/  ISETP.GT.AND P1, PT, R57, 0x19, !P1 ;  /* 0x000000193900780c */ /* 0x000fe40004f24270 */
[----:B------:R-:W-:Y:S02]  /*3c40*/  FSEL R8, R8, -INF , !P3 ;  /* 0xff80000008087808 */ /* 0x000fe40005800000 */
[C---:B------:R-:W-:Y:S02]  /*3c50*/  ISETP.LT.OR P1, PT, R53.reuse, 0x1a, P1 ;  /* 0x0000001a3500780c */ /* 0x040fe40000f21670 */
[----:B------:R-:W-:Y:S02]  /*3c60*/  ISETP.LT.OR P5, PT, R53, 0x59, P5 ;  /* 0x000000593500780c */ /* 0x000fe40002fa1670 */
[----:B------:R-:W-:-:S02]  /*3c70*/  FSEL R46, R33, -INF , !P1 ;  /* 0xff800000212e7808 */ /* 0x000fc40004800000 */
[----:B------:R-:W-:Y:S02]  /*3c80*/  ISETP.NE.AND P1, PT, R77, RZ, PT ;  /* 0x000000ff4d00720c */ /* 0x000fe40003f25270 */
[----:B------:R-:W-:Y:S02]  /*3c90*/  FSEL R6, R6, -INF , !P4 ;  /* 0xff80000006067808 */ /* 0x000fe40006000000 */
[----:B------:R-:W-:Y:S02]  /*3ca0*/  ISETP.GT.AND P1, PT, R57, 0x20, !P1 ;  /* 0x000000203900780c */ /* 0x000fe40004f24270 */
[----:B------:R-:W-:Y:S02]  /*3cb0*/  R2UR UR6, R22 ;  /* 0x00000000160672ca */ /* 0x000fe400000e0000 */
[----:B------:R-:W-:Y:S02]  /*3cc0*/  ISETP.LT.OR P1, PT, R53, 0x21, P1 ;  /* 0x000000213500780c */ /* 0x000fe40000f21670 */
[----:B------:R-:W-:-:S02]  /*3cd0*/  R2UR UR7, R74 ;  /* 0x000000004a0772ca */ /* 0x000fc400000e0000 */
[----:B------:R-:W-:Y:S02]  /*3ce0*/  FSEL R48, R37, -INF , !P1 ;  /* 0xff80000025307808 */ /* 0x000fe40004800000 */
[----:B------:R-:W-:-:S04]  /*3cf0*/  ISETP.NE.AND P1, PT, R79, RZ, PT ;  /* 0x000000ff4f00720c */ /* 0x000fc80003f25270 */
[----:B------:R-:W-:Y:S01]  /*3d00*/  ISETP.GT.AND P1, PT, R57, 0x21, !P1 ;  /* 0x000000213900780c */ /* 0x000fe20004f24270 */
[----:B------:R-:W-:-:S03]  /*3d10*/  UIMAD.WIDE.U32 UR4, UR6, UR4, URZ ;  /* 0x00000004060472a5 */ /* 0x000fc6000f8e003f */
[----:B------:R-:W-:Y:S01]  /*3d20*/  ISETP.LT.OR P1, PT, R53, 0x22, P1 ;  /* 0x000000223500780c */ /* 0x000fe20000f21670 */
[----:B------:R-:W-:-:S03]  /*3d30*/  @UP1 USHF.R.U32.HI UR6, URZ, UR14, UR5 ;  /* 0x0000000e3f061299 */ /* 0x000fc60008011605 */
[----:B------:R-:W-:Y:S01]  /*3d40*/  FSEL R50, R39, -INF , !P1 ;  /* 0xff80000027327808 */ /* 0x000fe20004800000 */
[----:B------:R-:W-:Y:S01]  /*3d50*/  UIADD3 UR4, UR7, UR6, URZ ;  /* 0x0000000607047290 */ /* 0x000fe2000fffe03f */
[----:B------:R-:W-:-:S03]  /*3d60*/  ISETP.NE.AND P1, PT, R81, RZ, PT ;  /* 0x000000ff5100720c */ /* 0x000fc60003f25270 */
[----:B------:R-:W-:Y:S01]  /*3d70*/  UIADD3 UR11, UR4, UR11, URZ ;  /* 0x0000000b040b7290 */ /* 0x000fe2000fffe03f */
[----:B------:R-:W-:-:S04]  /*3d80*/  ISETP.GT.AND P1, PT, R57, 0x28, !P1 ;  /* 0x000000283900780c */ /* 0x000fc80004f24270 */
[----:B------:R-:W-:-:S04]  /*3d90*/  ISETP.LT.OR P1, PT, R53, 0x29, P1 ;  /* 0x000000293500780c */ /* 0x000fc80000f21670 */
[----:B------:R-:W-:Y:S02]  /*3da0*/  FSEL R52, R41, -INF , !P1 ;  /* 0xff80000029347808 */ /* 0x000fe40004800000 */
[----:B------:R-:W-:-:S04]  /*3db0*/  ISETP.NE.AND P1, PT, R83, RZ, PT ;  /* 0x000000ff5300720c */ /* 0x000fc80003f25270 */
        /* <DEDUP_REMOVED lines=19> */
[----:B------:R-:W-:Y:S02]  /*3ef0*/  ISETP.GT.AND P1, PT, R57, 0x40, !P2 ;  /* 0x000000403900780c */ /* 0x000fe40005724270 */
[----:B------:R-:W-:Y:S02]  /*3f00*/  ISETP.NE.AND P2, PT, R96, RZ, PT ;  /* 0x000000ff6000720c */ /* 0x000fe40003f45270 */
[----:B------:R-:W-:Y:S02]  /*3f10*/  ISETP.LT.OR P1, PT, R53, 0x41, P1 ;  /* 0x000000413500780c */ /* 0x000fe40000f21670 */
[----:B------:R-:W-:Y:S02]  /*3f20*/  ISETP.GT.AND P2, PT, R57, 0x49, !P2 ;  /* 0x000000493900780c */ /* 0x000fe40005744270 */
[----:B------:R-:W-:-:S02]  /*3f30*/  FSEL R64, R55, -INF , !P1 ;  /* 0xff80000037407808 */ /* 0x000fc40004800000 */
[----:B------:R-:W-:Y:S02]  /*3f40*/  ISETP.GT.AND P1, PT, R57, RZ, !P6 ;  /* 0x000000ff3900720c */ /* 0x000fe40007724270 */
[----:B------:R-:W-:Y:S02]  /*3f50*/  ISETP.NE.AND P6, PT, R93, RZ, PT ;  /* 0x000000ff5d00720c */ /* 0x000fe40003fc5270 */
[C---:B------:R-:W-:Y:S02]  /*3f60*/  ISETP.LT.OR P1, PT, R53.reuse, 0x1, P1 ;  /* 0x000000013500780c */ /* 0x040fe40000f21670 */
[----:B------:R-:W-:Y:S02]  /*3f70*/  ISETP.LT.OR P2, PT, R53, 0x4a, P2 ;  /* 0x0000004a3500780c */ /* 0x000fe40001741670 */
[----:B------:R-:W-:Y:S02]  /*3f80*/  FSEL R27, R0, -INF , !P1 ;  /* 0xff800000001b7808 */ /* 0x000fe40004800000 */
[----:B------:R-:W-:-:S02]  /*3f90*/  FMNMX.FTZ R0, R156, R94, !PT ;  /* 0x0000005e9c007209 */ /* 0x000fc40007810000 */
[----:B------:R-:W-:Y:S02]  /*3fa0*/  FSEL R2, R2, -INF , !P2 ;  /* 0xff80000002027808 */ /* 0x000fe40005000000 */
[----:B------:R-:W-:-:S04]  /*3fb0*/  FMNMX.FTZ R9, R158, R0, !PT ;  /* 0x000000009e097209 */ /* 0x000fc80007810000 */
        /* <DEDUP_REMOVED lines=20> */
[----:B------:R-:W-:-:S05]  /*4100*/  FMNMX.FTZ R9, R30, R9, !PT ;  /* 0x000000091e097209 */ /* 0x000fca0007810000 */
[----:B------:R-:W0:Y:S02]  /*4110*/  SHFL.BFLY PT, R0, R9, 0x2, 0x1f ;  /* 0x0c401f0009007f89 */ /* 0x000e2400000e0000 */
[----:B0-----:R-:W-:Y:S02]  /*4120*/  FMNMX.FTZ R13, R9, R0, !PT ;  /* 0x00000000090d7209 */ /* 0x001fe40007810000 */
[----:B------:R-:W-:-:S03]  /*4130*/  FMNMX.FTZ R9, R27, R34, !PT ;  /* 0x000000221b097209 */ /* 0x000fc60007810000 */
[----:B------:R-:W0:Y:S01]  /*4140*/  SHFL.BFLY PT, R12, R13, 0x1, 0x1f ;  /* 0x0c201f000d0c7f89 */ /* 0x000e2200000e0000 */
        /* <DEDUP_REMOVED lines=10> */
[----:B------:R-:W-:Y:S01]  /*41f0*/  ISETP.GT.AND P1, PT, R57, 0x41, !P6 ;  /* 0x000000413900780c */ /* 0x000fe20007724270 */
[--C-:B------:R-:W-:Y:S01]  /*4200*/  FFMA.FTZ R33, R84, R11, -R31.reuse ;  /* 0x0000000b54217223 */ /* 0x100fe2000001081f */
[----:B------:R-:W-:Y:S01]  /*4210*/  FMNMX.FTZ R15, R48, R13, !PT ;  /* 0x0000000d300f7209 */ /* 0x000fe20007810000 */
[-CC-:B------:R-:W-:Y:S01]  /*4220*/  FFMA.FTZ R148, R82, R11.reuse, -R31.reuse ;  /* 0x0000000b52947223 */ /* 0x180fe2000001081f */
[----:B------:R-:W-:Y:S01]  /*4230*/  ISETP.LT.OR P1, PT, R53, 0x42, P1 ;  /* 0x000000423500780c */ /* 0x000fe20000f21670 */
[--C-:B------:R-:W-:Y:S01]  /*4240*/  FFMA.FTZ R156, R156, R11, -R31.reuse ;  /* 0x0000000b9c9c7223 */ /* 0x100fe2000001081f */
[----:B------:R-:W-:Y:S01]  /*4250*/  FMNMX.FTZ R15, R50, R15, !PT ;  /* 0x0000000f320f7209 */ /* 0x000fe20007810000 */
[-CC-:B------:R-:W-:Y:S01]  /*4260*/  FFMA.FTZ R158, R158, R11.reuse, -R31.reuse ;  /* 0x0000000b9e9e7223 */ /* 0x180fe2000001081f */
[----:B------:R-:W-:Y:S01]  /*4270*/  FSEL R0, R29, -INF , !P1 ;  /* 0xff8000001d007808 */ /* 0x000fe20004800000 */
[--C-:B------:R-:W-:Y:S01]  /*4280*/  FFMA.FTZ R29, R94, R11, -R31.reuse ;  /* 0x0000000b5e1d7223 */ /* 0x100fe2000001081f */
[----:B------:R-:W-:Y:S01]  /*4290*/  FMNMX.FTZ R15, R52, R15, !PT ;  /* 0x0000000f340f7209 */ /* 0x000fe20007810000 */
[----:B------:R-:W-:Y:S01]  /*42a0*/  MUFU.EX2 R156, R156 ;  /* 0x0000009c009c7308 */ /* 0x000fe20000000800 */
[----:B------:R-:W-:Y:S01]  /*42b0*/  ISETP.NE.AND P1, PT, R95, RZ, PT ;  /* 0x000000ff5f00720c */ /* 0x000fe20003f25270 */
[--C-:B------:R-:W-:Y:S01]  /*42c0*/  FFMA.FTZ R92, R92, R11, -R31.reuse ;  /* 0x0000000b5c5c7223 */ /* 0x100fe2000001081f */
[----:B------:R-:W-:Y:S01]  /*42d0*/  FMNMX.FTZ R15, R54, R15, !PT ;  /* 0x0000000f360f7209 */ /* 0x000fe20007810000 */
[-CC-:B------:R-:W-:Y:S01]  /*42e0*/  FFMA.FTZ R152, R90, R11.reuse, -R31.reuse ;  /* 0x0000000b5a987223 */ /* 0x180fe2000001081f */
[----:B------:R-:W-:Y:S01]  /*42f0*/  ISETP.GT.AND P1, PT, R57, 0x48, !P1 ;  /* 0x000000483900780c */ /* 0x000fe20004f24270 */
[-CC-:B------:R-:W-:Y:S01]  /*4300*/  FFMA.FTZ R41, R14, R11.reuse, -R31.reuse ;  /* 0x0000000b0e297223 */ /* 0x180fe2000001081f */
[----:B------:R-:W-:Y:S01]  /*4310*/  ISETP.NE.AND P6, PT, R61, RZ, PT ;  /* 0x000000ff3d00720c */ /* 0x000fe20003fc5270 */
[----:B------:R0:W1:Y:S01]  /*4320*/  MUFU.EX2 R9, R29 ;  /* 0x0000001d00097308 */ /* 0x0000620000000800 */
[----:B------:R-:W-:Y:S01]  /*4330*/  ISETP.LT.OR P1, PT, R53, 0x49, P1 ;  /* 0x000000493500780c */ /* 0x000fe20000f21670 */
[-CC-:B------:R-:W-:Y:S01]  /*4340*/  FFMA.FTZ R88, R88, R11.reuse, -R31.reuse ;  /* 0x0000000b58587223 */ /* 0x180fe2000001081f */
[----:B------:R-:W-:Y:S01]  /*4350*/  ISETP.GT.AND P6, PT, R57, 0x59, !P6 ;  /* 0x000000593900780c */ /* 0x000fe200077c4270 */
[-CC-:B------:R-:W-:Y:S01]  /*4360*/  FFMA.FTZ R154, R86, R11.reuse, -R31.reuse ;  /* 0x0000000b569a7223 */ /* 0x180fe2000001081f */
[----:B------:R-:W-:Y:S01]  /*4370*/  FSEL R84, R3, -INF , !P1 ;  /* 0xff80000003547808 */ /* 0x000fe20004800000 */
[--C-:B------:R-:W-:Y:S01]  /*4380*/  FFMA.FTZ R26, R26, R11, -R31.reuse ;  /* 0x0000000b1a1a7223 */ /* 0x100fe2000001081f */
[----:B------:R-:W-:Y:S01]  /*4390*/  ISETP.LT.OR P6, PT, R53, 0x5a, P6 ;  /* 0x0000005a3500780c */ /* 0x000fe200037c1670 */
[----:B------:R2:W-:Y:S01]  /*43a0*/  MUFU.EX2 R3, R33 ;  /* 0x0000002100037308 */ /* 0x0005e20000000800 */
[----:B0-----:R-:W-:Y:S01]  /*43b0*/  FMNMX.FTZ R29, R56, R15, !PT ;  /* 0x0000000f381d7209 */ /* 0x001fe20007810000 */
[-CC-:B------:R-:W-:Y:S01]  /*43c0*/  FFMA.FTZ R78, R78, R11.reuse, -R31.reuse ;  /* 0x0000000b4e4e7223 */ /* 0x180fe2000001081f */
[----:B------:R-:W-:Y:S01]  /*43d0*/  FSEL R82, R21, -INF , !P6 ;  /* 0xff80000015527808 */ /* 0x000fe20007000000 */
[--C-:B------:R-:W-:Y:S01]  /*43e0*/  FFMA.FTZ R21, R76, R11, -R31.reuse ;  /* 0x0000000b4c157223 */ /* 0x100fe2000001081f */
[----:B------:R-:W-:Y:S01]  /*43f0*/  FMNMX.FTZ R29, R58, R29, !PT ;  /* 0x0000001d3a1d7209 */ /* 0x000fe20007810000 */
[-CC-:B------:R-:W-:Y:S01]  /*4400*/  FFMA.FTZ R72, R72, R11.reuse, -R31.reuse ;  /* 0x0000000b48487223 */ /* 0x180fe2000001081f */
[--C-:B------:R-:W-:Y:S01]  /*4410*/  FFMA.FTZ R70, R70, R11, -R31.reuse ;  /* 0x0000000b46467223 */ /* 0x100fe2000001081f */
[----:B------:R-:W0:Y:S01]  /*4420*/  MUFU.EX2 R158, R158 ;  /* 0x0000009e009e7308 */ /* 0x000e220000000800 */
[----:B------:R-:W-:Y:S01]  /*4430*/  FMNMX.FTZ R29, R60, R29, !PT ;  /* 0x0000001d3c1d7209 */ /* 0x000fe20007810000 */
[-CC-:B--2---:R-:W-:Y:S01]  /*4440*/  FFMA.FTZ R33, R80, R11.reuse, -R31.reuse ;  /* 0x0000000b50217223 */ /* 0x184fe2000001081f */
[----:B------:R-:W-:Y:S01]  /*4450*/  FSEL R80, R25, -INF , !P5 ;  /* 0xff80000019507808 */ /* 0x000fe20006800000 */
        /* <DEDUP_REMOVED lines=11> */
[----:B------:R-:W-:Y:S01]  /*4510*/  FFMA.FTZ R30, R30, R11, -R31 ;  /* 0x0000000b1e1e7223 */ /* 0x000fe2000001081f */
[----:B------:R-:W2:Y:S01]  /*4520*/  MUFU.EX2 R13, R92 ;  /* 0x0000005c000d7308 */ /* 0x000ea20000000800 */
[----:B------:R-:W-:Y:S01]  /*4530*/  FMNMX.FTZ R29, R84, R29, !PT ;  /* 0x0000001d541d7209 */ /* 0x000fe20007810000 */
[----:B-1----:R-:W-:Y:S01]  /*4540*/  FADD.FTZ R43, R156, R9 ;  /* 0x000000099c2b7221 */ /* 0x002fe20000010000 */
[----:B------:R-:W-:-:S02]  /*4550*/  F2FP.F16.F32.PACK_AB R156, R9, R156 ;  /* 0x0000009c099c723e */ /* 0x000fc400000000ff */
[----:B------:R-:W-:-:S03]  /*4560*/  FMNMX.FTZ R29, R2, R29, !PT ;  /* 0x0000001d021d7209 */ /* 0x000fc60007810000 */
[----:B------:R-:W1:Y:S01]  /*4570*/  MUFU.EX2 R152, R152 ;  /* 0x0000009800987308 */ /* 0x000e620000000800 */
[----:B------:R-:W-:-:S04]  /*4580*/  FMNMX.FTZ R29, R8, R29, !PT ;  /* 0x0000001d081d7209 */ /* 0x000fc80007810000 */
[----:B------:R-:W-:-:S03]  /*4590*/  FMNMX.FTZ R29, R6, R29, !PT ;  /* 0x0000001d061d7209 */ /* 0x000fc60007810000 */
[----:B------:R-:W3:Y:S01]  /*45a0*/  MUFU.EX2 R15, R88 ;  /* 0x00000058000f7308 */ /* 0x000ee20000000800 */
[----:B------:R-:W-:-:S04]  /*45b0*/  FMNMX.FTZ R29, R80, R29, !PT ;  /* 0x0000001d501d7209 */ /* 0x000fc80007810000 */
[----:B------:R-:W-:-:S03]  /*45c0*/  FMNMX.FTZ R29, R82, R29, !PT ;  /* 0x0000001d521d7209 */ /* 0x000fc60007810000 */
[----:B------:R-:W4:Y:S02]  /*45d0*/  MUFU.EX2 R154, R154 ;  /* 0x0000009a009a7308 */ /* 0x000f240000000800 */
[----:B------:R-:W5:Y:S06]  /*45e0*/  SHFL.BFLY PT, R76, R29, 0x2, 0x1f ;  /* 0x0c401f001d4c7f89 */ /* 0x000f6c00000e0000 */
[----:B------:R0:W-:Y:S08]  /*45f0*/  MUFU.EX2 R39, R26 ;  /* 0x0000001a00277308 */ /* 0x0001f00000000800 */
[----:B------:R-:W4:Y:S01]  /*4600*/  MUFU.EX2 R148, R148 ;  /* 0x0000009400947308 */ /* 0x000f220000000800 */
[----:B0-----:R-:W-:Y:S01]  /*4610*/  FADD.FTZ R26, R158, R43 ;  /* 0x0000002b9e1a7221 */ /* 0x001fe20000010000 */
[----:B--2---:R-:W-:-:S03]  /*4620*/  F2FP.F16.F32.PACK_AB R158, R13, R158 ;  /* 0x0000009e0d9e723e */ /* 0x004fc600000000ff */
[----:B------:R-:W-:-:S03]  /*4630*/  FADD.FTZ R43, R13, R26 ;  /* 0x0000001a0d2b7221 */ /* 0x000fc60000010000 */
[----:B------:R-:W0:Y:S01]  /*4640*/  MUFU.EX2 R33, R33 ;  /* 0x0000002100217308 */ /* 0x000e220000000800 */
[----:B-1----:R-:W-:Y:S01]  /*4650*/  FADD.FTZ R26, R152, R43 ;  /* 0x0000002b981a7221 */ /* 0x002fe20000010000 */
[----:B-----5:R-:W-:Y:S02]  /*4660*/  FMNMX.FTZ R76, R29, R76, !PT ;  /* 0x0000004c1d4c7209 */ /* 0x020fe40007810000 */
[C---:B---3--:R-:W-:Y:S01]  /*4670*/  F2FP.F16.F32.PACK_AB R152, R15.reuse, R152 ;  /* 0x000000980f98723e */ /* 0x048fe200000000ff */
[----:B------:R-:W-:Y:S02]  /*4680*/  FADD.FTZ R43, R15, R26 ;  /* 0x0000001a0f2b7221 */ /* 0x000fe40000010000 */
[----:B------:R-:W1:Y:S01]  /*4690*/  SHFL.BFLY PT, R21, R76, 0x1, 0x1f ;  /* 0x0c201f004c157f89 */ /* 0x000e6200000e0000 */
[----:B------:R-:W2:Y:S01]  /*46a0*/  MUFU.EX2 R78, R78 ;  /* 0x0000004e004e7308 */ /* 0x000ea20000000800 */
[----:B----4-:R-:W-:Y:S01]  /*46b0*/  FADD.FTZ R26, R154, R43 ;  /* 0x0000002b9a1a7221 */ /* 0x010fe20000010000 */
[----:B------:R-:W-:-:S03]  /*46c0*/  F2FP.F16.F32.PACK_AB R154, R3, R154 ;  /* 0x0000009a039a723e */ /* 0x000fc600000000ff */
[----:B------:R-:W-:-:S03]  /*46d0*/  FADD.FTZ R43, R3, R26 ;  /* 0x0000001a032b7221 */ /* 0x000fc60000010000 */
[----:B------:R-:W-:Y:S01]  /*46e0*/  MUFU.EX2 R72, R72 ;  /* 0x0000004800487308 */ /* 0x000fe20000000800 */
[----:B------:R-:W-:Y:S01]  /*46f0*/  FADD.FTZ R26, R148, R43 ;  /* 0x0000002b941a7221 */ /* 0x000fe20000010000 */
[----:B0-----:R-:W-:-:S03]  /*4700*/  F2FP.F16.F32.PACK_AB R148, R33, R148 ;  /* 0x000000942194723e */ /* 0x001fc600000000ff */
[----:B------:R-:W-:-:S03]  /*4710*/  FADD.FTZ R45, R33, R26 ;  /* 0x0000001a212d7221 */ /* 0x000fc60000010000 */
[----:B------:R-:W0:Y:S01]  /*4720*/  MUFU.EX2 R35, R70 ;  /* 0x0000004600237308 */ /* 0x000e220000000800 */
[----:B--2---:R-:W-:Y:S02]  /*4730*/  F2FP.F16.F32.PACK_AB R150, R25, R78 ;  /* 0x0000004e1996723e */ /* 0x004fe400000000ff */
[----:B-1----:R-:W-:-:S05]  /*4740*/  FMNMX.FTZ R14, R76, R21, !PT ;  /* 0x000000154c0e7209 */ /* 0x002fca0007810000 */
[----:B------:R-:W-:Y:S01]  /*4750*/  MUFU.EX2 R68, R68 ;  /* 0x0000004400447308 */ /* 0x000fe20000000800 */
[C---:B------:R-:W-:Y:S01]  /*4760*/  FSETP.NEU.FTZ.AND P1, PT, R14.reuse, -INF , PT ;  /* 0xff8000000e00780b */ /* 0x040fe20003f3d000 */
[----:B------:R-:W-:-:S06]  /*4770*/  FMUL.FTZ R21, R14, R11 ;  /* 0x0000000b0e157220 */ /* 0x000fcc0000410000 */
[----:B------:R1:W-:Y:S01]  /*4780*/  MUFU.EX2 R29, R28 ;  /* 0x0000001c001d7308 */ /* 0x0003e20000000800 */
[----:B------:R-:W-:Y:S02]  /*4790*/  FSEL R31, R21, RZ, P1 ;  /* 0x000000ff151f7208 */ /* 0x000fe40000800000 */
[----:B------:R-:W-:Y:S02]  /*47a0*/  PLOP3.LUT P1, PT, PT, PT, UP0, 0x40, 0x0 ;  /* 0x000000000000781c */ /* 0x000fe40003f2e808 */
[----:B0-----:R-:W-:Y:S01]  /*47b0*/  F2FP.F16.F32.PACK_AB R144, R35, R72 ;  /* 0x000000482390723e */ /* 0x001fe200000000ff */
        /* <DEDUP_REMOVED lines=18> */
[-C--:B------:R-:W-:Y:S01]  /*48e0*/  FFMA.FTZ R62, R62, R11.reuse, -R31 ;  /* 0x0000000b3e3e7223 */ /* 0x080fe2000001081f */
[----:B-1----:R-:W-:Y:S01]  /*48f0*/  FADD.FTZ R28, R78, R45 ;  /* 0x0000002d4e1c7221 */ /* 0x002fe20000010000 */
[-CC-:B------:R-:W-:Y:S01]  /*4900*/  FFMA.FTZ R64, R64, R11.reuse, -R31.reuse ;  /* 0x0000000b40407223 */ /* 0x180fe2000001081f */
[-CC-:B------:R-:W-:Y:S01]  /*4910*/  FFMA.FTZ R84, R84, R11.reuse, -R31.reuse ;  /* 0x0000000b54547223 */ /* 0x180fe2000001081f */
[----:B------:R-:W1:Y:S01]  /*4920*/  MUFU.EX2 R36, R36 ;  /* 0x0000002400247308 */ /* 0x000e620000000800 */
[----:B------:R-:W-:Y:S01]  /*4930*/  FADD.FTZ R45, R25, R28 ;  /* 0x0000001c192d7221 */ /* 0x000fe20000010000 */
[-CC-:B------:R-:W-:Y:S01]  /*4940*/  FFMA.FTZ R2, R2, R11.reuse, -R31.reuse ;  /* 0x0000000b02027223 */ /* 0x180fe2000001081f */
[-CC-:B------:R-:W-:Y:S01]  /*4950*/  FFMA.FTZ R8, R8, R11.reuse, -R31.reuse ;  /* 0x0000000b08087223 */ /* 0x180fe2000001081f */
[----:B------:R-:W-:Y:S01]  /*4960*/  FFMA.FTZ R80, R80, R11, -R31 ;  /* 0x0000000b50507223 */ /* 0x000fe2000001081f */
[----:B------:R-:W-:-:S03]  /*4970*/  FADD.FTZ R28, R72, R45 ;  /* 0x0000002d481c7221 */ /* 0x000fc60000010000 */
[----:B------:R-:W2:Y:S01]  /*4980*/  MUFU.EX2 R159, R38 ;  /* 0x00000026009f7308 */ /* 0x000ea20000000800 */
[----:B0-----:R-:W-:Y:S01]  /*4990*/  FADD.FTZ R43, R27, R34 ;  /* 0x000000221b2b7221 */ /* 0x001fe20000010000 */
[----:B------:R-:W-:Y:S01]  /*49a0*/  FADD.FTZ R45, R35, R28 ;  /* 0x0000001c232d7221 */ /* 0x000fe20000010000 */
[----:B------:R-:W-:-:S03]  /*49b0*/  F2FP.F16.F32.PACK_AB R157, R34, R27 ;  /* 0x0000001b229d723e */ /* 0x000fc600000000ff */
[----:B------:R-:W-:Y:S02]  /*49c0*/  FADD.FTZ R28, R68, R45 ;  /* 0x0000002d441c7221 */ /* 0x000fe40000010000 */
[----:B------:R-:W0:Y:S01]  /*49d0*/  MUFU.EX2 R40, R40 ;  /* 0x0000002800287308 */ /* 0x000e220000000800 */
[----:B-1----:R-:W-:-:S07]  /*49e0*/  FADD.FTZ R26, R36, R43 ;  /* 0x0000002b241a7221 */ /* 0x002fce0000010000 */
[----:B------:R-:W1:Y:S01]  /*49f0*/  MUFU.EX2 R153, R42 ;  /* 0x0000002a00997308 */ /* 0x000e620000000800 */
[C---:B--2---:R-:W-:Y:S01]  /*4a00*/  FADD.FTZ R43, R159.reuse, R26 ;  /* 0x0000001a9f2b7221 */ /* 0x044fe20000010000 */
[----:B------:R-:W-:-:S06]  /*4a10*/  F2FP.F16.F32.PACK_AB R159, R159, R36 ;  /* 0x000000249f9f723e */ /* 0x000fcc00000000ff */
[----:B------:R-:W2:Y:S01]  /*4a20*/  MUFU.EX2 R44, R44 ;  /* 0x0000002c002c7308 */ /* 0x000ea20000000800 */
[----:B0-----:R-:W-:-:S07]  /*4a30*/  FADD.FTZ R26, R40, R43 ;  /* 0x0000002b281a7221 */ /* 0x001fce0000010000 */
[----:B------:R-:W0:Y:S01]  /*4a40*/  MUFU.EX2 R155, R46 ;  /* 0x0000002e009b7308 */ /* 0x000e220000000800 */
[C---:B-1----:R-:W-:Y:S01]  /*4a50*/  FADD.FTZ R43, R153.reuse, R26 ;  /* 0x0000001a992b7221 */ /* 0x042fe20000010000 */
[-CC-:B------:R-:W-:Y:S01]  /*4a60*/  FFMA.FTZ R26, R6, R11.reuse, -R31.reuse ;  /* 0x0000000b061a7223 */ /* 0x180fe2000001081f */
[----:B------:R-:W-:Y:S01]  /*4a70*/  FFMA.FTZ R31, R82, R11, -R31 ;  /* 0x0000000b521f7223 */ /* 0x000fe2000001081f */
[----:B------:R-:W-:-:S04]  /*4a80*/  F2FP.F16.F32.PACK_AB R153, R153, R40 ;  /* 0x000000289999723e */ /* 0x000fc800000000ff */
[----:B------:R-:W1:Y:S01]  /*4a90*/  MUFU.EX2 R48, R48 ;  /* 0x0000003000307308 */ /* 0x000e620000000800 */
[----:B--2---:R-:W-:-:S07]  /*4aa0*/  FADD.FTZ R6, R44, R43 ;  /* 0x0000002b2c067221 */ /* 0x004fce0000010000 */
[----:B------:R-:W2:Y:S01]  /*4ab0*/  MUFU.EX2 R149, R50 ;  /* 0x0000003200957308 */ /* 0x000ea20000000800 */
[C---:B0-----:R-:W-:Y:S01]  /*4ac0*/  FADD.FTZ R43, R155.reuse, R6 ;  /* 0x000000069b2b7221 */ /* 0x041fe20000010000 */
[----:B------:R-:W-:-:S06]  /*4ad0*/  F2FP.F16.F32.PACK_AB R155, R155, R44 ;  /* 0x0000002c9b9b723e */ /* 0x000fcc00000000ff */
[----:B------:R-:W0:Y:S01]  /*4ae0*/  MUFU.EX2 R52, R52 ;  /* 0x0000003400347308 */ /* 0x000e220000000800 */
[----:B-1----:R-:W-:-:S07]  /*4af0*/  FADD.FTZ R6, R48, R43 ;  /* 0x0000002b30067221 */ /* 0x002fce0000010000 */
[----:B------:R-:W1:Y:S01]  /*4b00*/  MUFU.EX2 R151, R54 ;  /* 0x0000003600977308 */ /* 0x000e620000000800 */
[C---:B--2---:R-:W-:Y:S01]  /*4b10*/  FADD.FTZ R9, R149.reuse, R6 ;  /* 0x0000000695097221 */ /* 0x044fe20000010000 */
[----:B------:R-:W-:-:S06]  /*4b20*/  F2FP.F16.F32.PACK_AB R149, R149, R48 ;  /* 0x000000309595723e */ /* 0x000fcc00000000ff */
[----:B------:R-:W2:Y:S08]  /*4b30*/  MUFU.EX2 R56, R56 ;  /* 0x0000003800387308 */ /* 0x000eb00000000800 */
[----:B------:R-:W3:Y:S08]  /*4b40*/  MUFU.EX2 R145, R58 ;  /* 0x0000003a00917308 */ /* 0x000ef00000000800 */
[----:B------:R-:W4:Y:S08]  /*4b50*/  MUFU.EX2 R60, R60 ;  /* 0x0000003c003c7308 */ /* 0x000f300000000800 */
[----:B------:R0:W-:Y:S08]  /*4b60*/  MUFU.EX2 R141, R0 ;  /* 0x00000000008d7308 */ /* 0x0001f00000000800 */
[----:B------:R-:W5:Y:S01]  /*4b70*/  MUFU.EX2 R37, R66 ;  /* 0x0000004200257308 */ /* 0x000f620000000800 */
[----:B0-----:R-:W-:-:S04]  /*4b80*/  FADD.FTZ R0, R52, R9 ;  /* 0x0000000934007221 */ /* 0x001fc80000010000 */
[C---:B-1----:R-:W-:Y:S01]  /*4b90*/  FADD.FTZ R3, R151.reuse, R0 ;  /* 0x0000000097037221 */ /* 0x042fe20000010000 */
[----:B------:R-:W-:Y:S02]  /*4ba0*/  F2FP.F16.F32.PACK_AB R151, R151, R52 ;  /* 0x000000349797723e */ /* 0x000fe400000000ff */
[----:B------:R-:W0:Y:S01]  /*4bb0*/  MUFU.EX2 R147, R62 ;  /* 0x0000003e00937308 */ /* 0x000e220000000800 */
[----:B--2---:R-:W-:-:S04]  /*4bc0*/  FADD.FTZ R0, R56, R3 ;  /* 0x0000000338007221 */ /* 0x004fc80000010000 */
[C---:B---3--:R-:W-:Y:S01]  /*4bd0*/  FADD.FTZ R3, R145.reuse, R0 ;  /* 0x0000000091037221 */ /* 0x048fe20000010000 */
[----:B------:R-:W-:Y:S02]  /*4be0*/  F2FP.F16.F32.PACK_AB R145, R145, R56 ;  /* 0x000000389191723e */ /* 0x000fe400000000ff */
[----:B------:R-:W1:Y:S01]  /*4bf0*/  MUFU.EX2 R32, R32 ;  /* 0x0000002000207308 */ /* 0x000e620000000800 */
[----:B----4-:R-:W-:Y:S01]  /*4c00*/  FADD.FTZ R0, R60, R3 ;  /* 0x000000033c007221 */ /* 0x010fe20000010000 */
[C---:B-----5:R-:W-:Y:S01]  /*4c10*/  FADD.FTZ R45, R37.reuse, R28 ;  /* 0x0000001c252d7221 */ /* 0x060fe20000010000 */
[----:B------:R-:W-:-:S05]  /*4c20*/  F2FP.F16.F32.PACK_AB R146, R37, R68 ;  /* 0x000000442592723e */ /* 0x000fca00000000ff */
[----:B------:R-:W2:Y:S01]  /*4c30*/  MUFU.EX2 R64, R64 ;  /* 0x0000004000407308 */ /* 0x000ea20000000800 */
[C---:B0-----:R-:W-:Y:S01]  /*4c40*/  FADD.FTZ R3, R147.reuse, R0 ;  /* 0x0000000093037221 */ /* 0x041fe20000010000 */
[----:B------:R-:W-:-:S06]  /*4c50*/  F2FP.F16.F32.PACK_AB R147, R147, R60 ;  /* 0x0000003c9393723e */ /* 0x000fcc00000000ff */
[----:B------:R-:W0:Y:S01]  /*4c60*/  MUFU.EX2 R20, R20 ;  /* 0x0000001400147308 */ /* 0x000e220000000800 */
[----:B-1----:R-:W-:Y:S01]  /*4c70*/  FADD.FTZ R28, R32, R45 ;  /* 0x0000002d201c7221 */ /* 0x002fe20000010000 */
[----:B------:R-:W-:-:S03]  /*4c80*/  F2FP.F16.F32.PACK_AB R140, R29, R32 ;  /* 0x000000201d8c723e */ /* 0x000fc600000000ff */
[----:B------:R-:W-:-:S03]  /*4c90*/  FADD.FTZ R13, R29, R28 ;  /* 0x0000001c1d0d7221 */ /* 0x000fc60000010000 */
[----:B------:R-:W1:Y:S01]  /*4ca0*/  MUFU.EX2 R84, R84 ;  /* 0x0000005400547308 */ /* 0x000e620000000800 */
[----:B--2---:R-:W-:-:S04]  /*4cb0*/  FADD.FTZ R0, R64, R3 ;  /* 0x0000000340007221 */ /* 0x004fc80000010000 */
[C---:B------:R-:W-:Y:S01]  /*4cc0*/  FADD.FTZ R3, R141.reuse, R0 ;  /* 0x000000008d037221 */ /* 0x040fe20000010000 */
[----:B------:R-:W-:Y:S02]  /*4cd0*/  F2FP.F16.F32.PACK_AB R141, R141, R64 ;  /* 0x000000408d8d723e */ /* 0x000fe400000000ff */
[----:B------:R-:W2:Y:S01]  /*4ce0*/  MUFU.EX2 R143, R2 ;  /* 0x00000002008f7308 */ /* 0x000ea20000000800 */
[----:B0-----:R-:W-:Y:S01]  /*4cf0*/  FADD.FTZ R6, R20, R13 ;  /* 0x0000000d14067221 */ /* 0x001fe20000010000 */
[----:B------:R-:W-:-:S03]  /*4d00*/  F2FP.F16.F32.PACK_AB R142, R39, R20 ;  /* 0x00000014278e723e */ /* 0x000fc600000000ff */
[----:B------:R-:W-:-:S03]  /*4d10*/  FADD.FTZ R6, R39, R6 ;  /* 0x0000000627067221 */ /* 0x000fc60000010000 */
        /* <DEDUP_REMOVED lines=8> */
[----:B-1----:R-:W-:-:S07]  /*4da0*/  FADD.FTZ R0, R8, R3 ;  /* 0x0000000308007221 */ /* 0x002fce0000010000 */
[----:B------:R-:W1:Y:S01]  /*4db0*/  MUFU.EX2 R10, R10 ;  /* 0x0000000a000a7308 */ /* 0x000e620000000800 */
[C---:B--2---:R-:W-:Y:S01]  /*4dc0*/  FADD.FTZ R9, R24.reuse, R9 ;  /* 0x0000000918097221 */ /* 0x044fe20000010000 */
[----:B------:R-:W-:-:S06]  /*4dd0*/  F2FP.F16.F32.PACK_AB R136, R24, R41 ;  /* 0x000000291888723e */ /* 0x000fcc00000000ff */
[----:B------:R-:W2:Y:S01]  /*4de0*/  MUFU.EX2 R80, R80 ;  /* 0x0000005000507308 */ /* 0x000ea20000000800 */
[C---:B0-----:R-:W-:Y:S01]  /*4df0*/  FADD.FTZ R3, R137.reuse, R0 ;  /* 0x0000000089037221 */ /* 0x041fe20000010000 */
[----:B------:R-:W-:-:S06]  /*4e00*/  F2FP.F16.F32.PACK_AB R137, R137, R8 ;  /* 0x000000088989723e */ /* 0x000fcc00000000ff */
[----:B------:R-:W0:Y:S01]  /*4e10*/  MUFU.EX2 R21, R30 ;  /* 0x0000001e00157308 */ /* 0x000e220000000800 */
[----:B-1----:R-:W-:-:S07]  /*4e20*/  FADD.FTZ R6, R10, R9 ;  /* 0x000000090a067221 */ /* 0x002fce0000010000 */
[----:B------:R-:W1:Y:S01]  /*4e30*/  MUFU.EX2 R31, R31 ;  /* 0x0000001f001f7308 */ /* 0x000e620000000800 */
[----:B--2---:R-:W-:Y:S01]  /*4e40*/  FADD.FTZ R0, R80, R3 ;  /* 0x0000000350007221 */ /* 0x004fe20000010000 */
[C---:B0-----:R-:W-:Y:S01]  /*4e50*/  F2FP.F16.F32.PACK_AB R138, R21.reuse, R10 ;  /* 0x0000000a158a723e */ /* 0x041fe200000000ff */
[----:B------:R-:W-:Y:S01]  /*4e60*/  FADD.FTZ R6, R21, R6 ;  /* 0x0000000615067221 */ /* 0x000fe20000010000 */
[----:B------:R-:W-:Y:S02]  /*4e70*/  VIADD R10, R75, 0xfffffffe ;  /* 0xfffffffe4b0a7836 */ /* 0x000fe40000000000 */
[C---:B-1----:R-:W-:Y:S01]  /*4e80*/  FADD.FTZ R3, R31.reuse, R0 ;  /* 0x000000001f037221 */ /* 0x042fe20000010000 */
[----:B------:R-:W-:Y:S01]  /*4e90*/  F2FP.F16.F32.PACK_AB R139, R31, R80 ;  /* 0x000000501f8b723e */ /* 0x000fe200000000ff */
[----:B------:R-:W-:Y:S06]  /*4ea0*/  @P1 BRA `(.L_x_1236) ;  /* 0x00000000004c1947 */ /* 0x000fec0003800000 */
[----:B------:R-:W-:Y:S01]  /*4eb0*/  ISETP.LT.AND P1, PT, RZ, UR4, PT ;  /* 0x00000004ff007c0c */ /* 0x000fe2000bf21270 */
[----:B------:R-:W-:-:S12]  /*4ec0*/  UIADD3 UR14, UR4, -0x1, URZ ;  /* 0xffffffff040e7890 */ /* 0x000fd8000fffe03f */
[----:B------:R-:W-:Y:S05]  /*4ed0*/  @P1 BRA `(.L_x_1237) ;  /* 0x0000000000201947 */ /* 0x000fea0003800000 */
[----:B------:R-:W-:Y:S01]  /*4ee0*/  ULDC UR15, c[0x0][0x9e4] ;  /* 0x00027900000f7ab9 */ /* 0x000fe20000000800 */
[----:B------:R-:W-:Y:S02]  /*4ef0*/  UIADD3 UR14, -UR4, URZ, URZ ;  /* 0x0000003f040e7290 */ /* 0x000fe4000fffe13f */
[----:B------:R-:W-:-:S11]  /*4f00*/  UISETP.NE.AND UP0, UPT, UR15, 0x1, UPT ;  /* 0x000000010f00788c */ /* 0x000fd6000bf05270 */
[----:B------:R-:W-:Y:S02]  /*4f10*/  @UP0 ULDC.64 UR4, c[0x0][0x9e8] ;  /* 0x00027a0000040ab9 */ /* 0x000fe40000000a00 */
[----:B------:R-:W-:-:S04]  /*4f20*/  UIMAD.WIDE.U32 UR6, UR14, UR4, URZ ;  /* 0x000000040e0672a5 */ /* 0x000fc8000f8e003f */
[----:B------:R-:W-:-:S04]  /*4f30*/  @UP0 USHF.R.U32.HI UR14, URZ, UR5, UR7 ;  /* 0x000000053f0e0299 */ /* 0x000fc80008011607 */
[----:B------:R-:W-:Y:S01]  /*4f40*/  ULOP3.LUT UR14, URZ, UR14, URZ, 0x33, !UPT ;  /* 0x0000000e3f0e7292 */ /* 0x000fe2000f8e333f */
[----:B------:R-:W-:Y:S11]  /*4f50*/  BRA `(.L_x_1238) ;  /* 0x0000000000147947 */ /* 0x000ff60003800000 */
.L_x_1237:
[----:B------:R-:W-:Y:S02]  /*4f60*/  ULDC UR15, c[0x0][0x9e4] ;  /* 0x00027900000f7ab9 */ /* 0x000fe40000000800 */
[----:B------:R-:W-:-:S11]  /*4f70*/  UISETP.NE.AND UP0, UPT, UR15, 0x1, UPT ;  /* 0x000000010f00788c */ /* 0x000fd6000bf05270 */
[----:B------:R-:W-:Y:S02]  /*4f80*/  @UP0 ULDC.64 UR4, c[0x0][0x9e8] ;  /* 0x00027a0000040ab9 */ /* 0x000fe40000000a00 */
[----:B------:R-:W-:-:S04]  /*4f90*/  UIMAD.WIDE.U32 UR6, UR14, UR4, URZ ;  /* 0x000000040e0672a5 */ /* 0x000fc8000f8e003f */
[----:B------:R-:W-:-:S12]  /*4fa0*/  @UP0 USHF.R.U32.HI UR14, URZ, UR5, UR7 ;  /* 0x000000053f0e0299 */ /* 0x000fd80008011607 */
.L_x_1238:
[----:B------:R-:W-:-:S04]  /*4fb0*/  UIMAD UR14, UR14, UR15, UR15 ;  /* 0x0000000f0e0e72a4 */ /* 0x000fc8000f8e020f */
[----:B------:R-:W-:-:S04]  /*4fc0*/  UISETP.LT.AND UP0, UPT, UR11, UR14, UPT ;  /* 0x0000000e0b00728c */ /* 0x000fc8000bf01270 */
[----:B------:R-:W-:-:S12]  /*4fd0*/  USEL UR11, UR11, UR14, UP0 ;  /* 0x0000000e0b0b7287 */ /* 0x000fd80008000000 */
.L_x_1236:
[----:B------:R-:W-:Y:S01]  /*4fe0*/  R2UR UR6, R161 ;  /* 0x00000000a10672ca */ /* 0x000fe200000e0000 */
[----:B------:R-:W-:Y:S01]  /*4ff0*/  UIMAD.WIDE UR4, UR11, 0x2aaaaaab, URZ ;  /* 0x2aaaaaab0b0478a5 */ /* 0x000fe2000f8e023f */
[----:B------:R-:W-:Y:S01]  /*5000*/  IMAD.MOV.U32 R2, RZ, RZ, 0x3f800000 ;  /* 0x3f800000ff027424 */ /* 0x000fe200078e00ff */
[----:B------:R-:W-:Y:S01]  /*5010*/  CS2R R86, SRZ ;  /* 0x0000000000567805 */ /* 0x000fe2000001ff00 */
[----:B------:R-:W-:Y:S01]  /*5020*/  IMAD.MOV.U32 R0, RZ, RZ, 0x3f800000 ;  /* 0x3f800000ff007424 */ /* 0x000fe200078e00ff */
[----:B------:R-:W-:Y:S01]  /*5030*/  USHF.R.U32.HI UR4, URZ, 0x1f, UR5 ;  /* 0x0000001f3f047899 */ /* 0x000fe20008011605 */
[----:B------:R-:W-:Y:S02]  /*5040*/  CS2R R84, SRZ ;  /* 0x0000000000547805 */ /* 0x000fe4000001ff00 */
[----:B------:R-:W-:Y:S02]  /*5050*/  CS2R R82, SRZ ;  /* 0x0000000000527805 */ /* 0x000fe4000001ff00 */
[----:B------:R-:W-:Y:S01]  /*5060*/  CS2R R80, SRZ ;  /* 0x0000000000507805 */ /* 0x000fe2000001ff00 */
[----:B------:R-:W-:Y:S01]  /*5070*/  ULEA.HI.SX32 UR4, UR5, UR4, 0x1c ;  /* 0x0000000405047291 */ /* 0x000fe2000f8fe23f */
[----:B------:R-:W-:-:S02]  /*5080*/  CS2R R78, SRZ ;  /* 0x00000000004e7805 */ /* 0x000fc4000001ff00 */
[----:B------:R-:W-:Y:S02]  /*5090*/  CS2R R76, SRZ ;  /* 0x00000000004c7805 */ /* 0x000fe4000001ff00 */
[----:B------:R-:W-:Y:S01]  /*50a0*/  CS2R R74, SRZ ;  /* 0x00000000004a7805 */ /* 0x000fe2000001ff00 */
[----:B------:R-:W-:Y:S01]  /*50b0*/  UISETP.LT.AND UP0, UPT, UR6, UR4, UPT ;  /* 0x000000040600728c */ /* 0x000fe2000bf01270 */
[----:B------:R-:W-:Y:S02]  /*50c0*/  CS2R R72, SRZ ;  /* 0x0000000000487805 */ /* 0x000fe4000001ff00 */
[----:B------:R-:W-:Y:S02]  /*50d0*/  CS2R R70, SRZ ;  /* 0x0000000000467805 */ /* 0x000fe4000001ff00 */
[----:B------:R-:W-:Y:S01]  /*50e0*/  CS2R R68, SRZ ;  /* 0x0000000000447805 */ /* 0x000fe2000001ff00 */
[----:B------:R-:W-:Y:S01]  /*50f0*/  USEL UR47, UR6, UR4, !UP0 ;  /* 0x00000004062f7287 */ /* 0x000fe2000c000000 */
[----:B------:R-:W-:-:S02]  /*5100*/  CS2R R66, SRZ ;  /* 0x0000000000427805 */ /* 0x000fc4000001ff00 */
[----:B------:R-:W-:Y:S02]  /*5110*/  CS2R R64, SRZ ;  /* 0x0000000000407805 */ /* 0x000fe4000001ff00 */
[----:B------:R-:W-:Y:S02]  /*5120*/  CS2R R62, SRZ ;  /* 0x00000000003e7805 */ /* 0x000fe4000001ff00 */
[----:B------:R-:W-:Y:S02]  /*5130*/  CS2R R60, SRZ ;  /* 0x00000000003c7805 */ /* 0x000fe4000001ff00 */
[----:B------:R-:W-:Y:S02]  /*5140*/  CS2R R58, SRZ ;  /* 0x00000000003a7805 */ /* 0x000fe4000001ff00 */
[----:B------:R-:W-:Y:S02]  /*5150*/  ISETP.GE.AND P1, PT, R10, UR47, PT ;  /* 0x0000002f0a007c0c */ /* 0x000fe4000bf26270 */
        /* <DEDUP_REMOVED lines=16> */
[----:B------:R-:W-:Y:S01]  /*5260*/  CS2R R24, SRZ ;  /* 0x0000000000187805 */ /* 0x000fe2000001ff00 */
[----:B------:R-:W-:Y:S06]  /*5270*/  @!P1 BRA `(.L_x_1239) ;  /* 0x0000003400249947 */ /* 0x000fec0003800000 */
[----:B------:R-:W-:Y:S01]  /*5280*/  IMAD.MOV.U32 R9, RZ, RZ, R14 ;  /* 0x000000ffff097224 */ /* 0x000fe200078e000e */
[----:B------:R-:W-:Y:S01]  /*5290*/  UMOV UR46, UR39 ;  /* 0x00000027002e7c82 */ /* 0x000fe20008000000 */
[----:B------:R-:W-:Y:S01]  /*52a0*/  IMAD.MOV.U32 R8, RZ, RZ, R12 ;  /* 0x000000ffff087224 */ /* 0x000fe200078e000c */
[----:B------:R-:W-:Y:S01]  /*52b0*/  UMOV UR4, UR38 ;  /* 0x0000002600047c82 */ /* 0x000fe20008000000 */
[----:B------:R-:W-:Y:S01]  /*52c0*/  IMAD.MOV.U32 R2, RZ, RZ, 0x3f800000 ;  /* 0x3f800000ff027424 */ /* 0x000fe200078e00ff */
[----:B------:R-:W-:Y:S01]  /*52d0*/  ULDC UR50, c[0x0][0x9e4] ;  /* 0x0002790000327ab9 */ /* 0x000fe20000000800 */
[----:B------:R-:W-:Y:S01]  /*52e0*/  IMAD.MOV.U32 R87, RZ, RZ, RZ ;  /* 0x000000ffff577224 */ /* 0x000fe200078e00ff */
[----:B------:R-:W-:Y:S01]  /*52f0*/  ULDC UR51, c[0x0][0x9dc] ;  /* 0x0002770000337ab9 */ /* 0x000fe20000000800 */
[----:B------:R-:W-:Y:S01]  /*5300*/  ULDC UR5, c[0x0][0x9d8] ;  /* 0x0002760000057ab9 */ /* 0x000fe20000000800 */
[----:B------:R-:W-:-:S05]  /*5310*/  ULDC UR54, c[0x0][0x9e0] ;  /* 0x0002780000367ab9 */ /* 0x000fca0000000800 */
.L_x_1258:
[----:B------:R-:W-:-:S04]  /*5320*/  UISETP.NE.AND UP0, UPT, UR4, 0x1, UPT ;  /* 0x000000010400788c */ /* 0x000fc8000bf05270 */
[----:B------:R-:W-:-:S04]  /*5330*/  USEL UR39, URZ, 0x1, UP0 ;  /* 0x000000013f277887 */ /* 0x000fc80008000000 */
[----:B------:R-:W-:Y:S01]  /*5340*/  ULOP3.LUT UR39, UR46, UR39, URZ, 0x3c, !UPT ;  /* 0x000000272e277292 */ /* 0x000fe2000f8e3c3f */
[----:B------:R-:W-:Y:S11]  /*5350*/  @!P0 BRA `(.L_x_1240) ;  /* 0x0000000000048947 */ /* 0x000ff60003800000 */
[----:B------:R-:W-:Y:S01]  /*5360*/  BPT.TRAP 0x1 ;  /* 0x000000040000795c */ /* 0x000fe20000300000 */
.L_x_1240:
[----:B------:R-:W-:Y:S01]  /*5370*/  UIADD3 UR38, UR4, 0x1, URZ ;  /* 0x0000000104267890 */ /* 0x000fe2000fffe03f */
[----:B------:R-:W-:-:S03]  /*5380*/  IMAD.U32 R11, RZ, RZ, UR39 ;  /* 0x00000027ff0b7e24 */ /* 0x000fc6000f8e00ff */
[----:B------:R-:W-:Y:S02]  /*5390*/  UISETP.NE.AND UP0, UPT, UR38, 0x2, UPT ;  /* 0x000000022600788c */ /* 0x000fe4000bf05270 */
[----:B------:R-:W-:Y:S02]  /*53a0*/  SHF.L.U32 R11, R11, 0x1f, RZ ;  /* 0x0000001f0b0b7819 */ /* 0x000fe400000006ff */
[----:B------:R-:W-:-:S04]  /*53b0*/  USEL UR38, UR38, URZ, UP0 ;  /* 0x0000003f26267287 */ /* 0x000fc80008000000 */
[----:B------:R-:W-:-:S09]  /*53c0*/  ULEA UR6, UR38, UR60, 0x3 ;  /* 0x0000003c26067291 */ /* 0x000fd2000f8e183f */
[----:B------:R0:W1:Y:S01]  /*53d0*/  SYNCS.PHASECHK.TRANS64.TRYWAIT P1, [UR6+0x2a830], R11 ;  /* 0x02a8300bff0075a7 */ /* 0x0000620008020146 */
[----:B------:R-:W-:Y:S05]  /*53e0*/  @!P0 BRA `(.L_x_1241) ;  /* 0x0000000000048947 */ /* 0x000fea0003800000 */
[----:B------:R-:W-:Y:S01]  /*53f0*/  BPT.TRAP 0x1 ;  /* 0x000000040000795c */ /* 0x000fe20000300000 */
.L_x_1241:
[----:B-1----:R-:W-:Y:S05]  /*5400*/  @P1 BRA `(.L_x_1242) ;  /* 0x0000000000081947 */ /* 0x002fea0003800000 */
[----:B------:R-:W1:Y:S02]  /*5410*/  SYNCS.PHASECHK.TRANS64.TRYWAIT P1, [UR6+0x2a830], R11 ;  /* 0x02a8300bff0075a7 */ /* 0x000e640008020146 */
[----:B-1----:R-:W-:Y:S05]  /*5420*/  @!P1 BRA `(.L_x_1243) ;  /* 0x00000130005c9947 */ /* 0x002fea0003800000 */
.L_x_1242:
        /* <DEDUP_REMOVED lines=12> */
[-C--:B------:R-:W-:Y:S01]  /*54f0*/  FMUL.FTZ R24, R24, R0.reuse ;  /* 0x0000000018187220 */ /* 0x080fe20000410000 */
[----:B------:R-:W-:Y:S01]  /*5500*/  UIMAD UR7, UR38, 0x900, UR7 ;  /* 0x00000900260778a4 */ /* 0x000fe2000f8e0207 */
[-C--:B------:R-:W-:Y:S01]  /*5510*/  FMUL.FTZ R25, R25, R0.reuse ;  /* 0x0000000019197220 */ /* 0x080fe20000410000 */
[-C--:B------:R-:W-:Y:S01]  /*5520*/  FMUL.FTZ R28, R28, R0.reuse ;  /* 0x000000001c1c7220 */ /* 0x080fe20000410000 */
[-C--:B------:R-:W-:Y:S01]  /*5530*/  FMUL.FTZ R29, R29, R0.reuse ;  /* 0x000000001d1d7220 */ /* 0x080fe20000410000 */
[----:B------:R-:W-:Y:S01]  /*5540*/  UIADD3 UR10, UR7, 0x300, URZ ;  /* 0x00000300070a7890 */ /* 0x000fe2000fffe03f */
[-C--:B------:R-:W-:Y:S01]  /*5550*/  FMUL.FTZ R32, R32, R0.reuse ;  /* 0x0000000020207220 */ /* 0x080fe20000410000 */
[----:B------:R-:W-:Y:S01]  /*5560*/  UIADD3 UR14, UR7, 0x302, URZ ;  /* 0x00000302070e7890 */ /* 0x000fe2000fffe03f */
[-C--:B------:R-:W-:Y:S01]  /*5570*/  FMUL.FTZ R33, R33, R0.reuse ;  /* 0x0000000021217220 */ /* 0x080fe20000410000 */
[----:B------:R-:W-:Y:S01]  /*5580*/  UMOV UR42, UR7 ;  /* 0x00000007002a7c82 */ /* 0x000fe20008000000 */
[----:B------:R-:W-:Y:S01]  /*5590*/  UIADD3 UR18, UR7, 0x304, URZ ;  /* 0x0000030407127890 */ /* 0x000fe2000fffe03f */
[----:B------:R-:W-:Y:S01]  /*55a0*/  HGMMA.64x96x16.F32 R88, gdesc[UR40], RZ, !UPT, gsb0 ;  /* 0x01600000285879f0 */ /* 0x000fe2000c0008ff */
[----:B------:R-:W-:Y:S01]  /*55b0*/  UIADD3 UR42, UR7, 0x2, URZ ;  /* 0x00000002072a7890 */ /* 0x000fe2000fffe03f */
[-C--:B------:R-:W-:Y:S01]  /*55c0*/  FMUL.FTZ R36, R36, R0.reuse ;  /* 0x0000000024247220 */ /* 0x080fe20000410000 */
[----:B------:R-:W-:Y:S01]  /*55d0*/  UMOV UR40, UR56 ;  /* 0x0000003800287c82 */ /* 0x000fe20008000000 */
[----:B------:R-:W-:Y:S01]  /*55e0*/  UMOV UR41, UR57 ;  /* 0x0000003900297c82 */ /* 0x000fe20008000000 */
[----:B------:R-:W-:Y:S01]  /*55f0*/  UMOV UR43, 0x40000040 ;  /* 0x40000040002b7882 */ /* 0x000fe20000000000 */
        /* <DEDUP_REMOVED lines=109> */
.L_x_1244:
[----:B------:R-:W-:Y:S01]  /*5cd0*/  ULEA UR7, UR4, UR60, 0x3 ;  /* 0x0000003c04077291 */ /* 0x000fe2000f8e183f */
[----:B------:R-:W-:-:S05]  /*5ce0*/  IMAD.U32 R0, RZ, RZ, UR46 ;  /* 0x0000002eff007e24 */ /* 0x000fca000f8e00ff */
[----:B------:R-:W-:-:S04]  /*5cf0*/  SHF.L.U32 R0, R0, 0x1f, RZ ;  /* 0x0000001f00007819 */ /* 0x000fc800000006ff */
[----:B------:R2:W3:Y:S01]  /*5d00*/  SYNCS.PHASECHK.TRANS64.TRYWAIT P1, [UR7+0x2a850], R0 ;  /* 0x02a85000ff0075a7 */ /* 0x0004e20008020147 */
[----:B------:R-:W-:Y:S05]  /*5d10*/  @!P0 BRA `(.L_x_1245) ;  /* 0x0000000000048947 */ /* 0x000fea0003800000 */
[----:B------:R-:W-:Y:S01]  /*5d20*/  BPT.TRAP 0x1 ;  /* 0x000000040000795c */ /* 0x000fe20000300000 */
.L_x_1245:
[----:B---3--:R-:W-:Y:S05]  /*5d30*/  @P1 BRA `(.L_x_1246) ;  /* 0x0000000000081947 */ /* 0x008fea0003800000 */
[----:B------:R-:W3:Y:S02]  /*5d40*/  SYNCS.PHASECHK.TRANS64.TRYWAIT P1, [UR7+0x2a850], R0 ;  /* 0x02a85000ff0075a7 */ /* 0x000ee40008020147 */
[----:B---3--:R-:W-:Y:S05]  /*5d50*/  @!P1 BRA `(.L_x_1247) ;  /* 0x0000012800289947 */ /* 0x008fea0003800000 */
.L_x_1246:
        /* <DEDUP_REMOVED lines=37> */
.L_x_1248:
[----:B------:R-:W-:Y:S01]  /*5fb0*/  R2UR UR4, R19 ;  /* 0x00000000130472ca */ /* 0x000fe200000e0000 */
[----:B------:R-:W-:Y:S01]  /*5fc0*/  FMUL.FTZ R139, R96, UR5 ;  /* 0x00000005608b7c20 */ /* 0x000fe20008410000 */
[----:B------:R-:W-:Y:S01]  /*5fd0*/  FMUL.FTZ R96, R131, UR5 ;  /* 0x0000000583607c20 */ /* 0x000fe20008410000 */
[----:B------:R-:W3:Y:S01]  /*5fe0*/  S2UR UR10, SR_CgaCtaId ;  /* 0x00000000000a79c3 */ /* 0x000ee20000008800 */
[----:B------:R-:W-:Y:S01]  /*5ff0*/  FMUL.FTZ R2, R91, UR5 ;  /* 0x000000055b027c20 */ /* 0x000fe20008410000 */
[----:B------:R-:W-:Y:S01]  /*6000*/  FMUL.FTZ R91, R106, UR5 ;  /* 0x000000056a5b7c20 */ /* 0x000fe20008410000 */
[----:B------:R-:W-:Y:S01]  /*6010*/  UISETP.NE.AND UP0, UPT, UR61, URZ, UPT ;  /* 0x0000003f3d00728c */ /* 0x000fe2000bf05270 */
[----:B------:R-:W-:Y:S01]  /*6020*/  FMUL.FTZ R15, R88, UR5 ;  /* 0x00000005580f7c20 */ /* 0x000fe20008410000 */
[----:B------:R-:W-:Y:S01]  /*6030*/  FMUL.FTZ R136, R89, UR5 ;  /* 0x0000000559887c20 */ /* 0x000fe20008410000 */
[----:B0-2---:R-:W-:Y:S01]  /*6040*/  FMUL.FTZ R0, R90, UR5 ;  /* 0x000000055a007c20 */ /* 0x005fe20008410000 */
[----:B------:R-:W-:Y:S01]  /*6050*/  FMUL.FTZ R138, R92, UR5 ;  /* 0x000000055c8a7c20 */ /* 0x000fe20008410000 */
[----:B------:R-:W-:Y:S01]  /*6060*/  FMUL.FTZ R137, R93, UR5 ;  /* 0x000000055d897c20 */ /* 0x000fe20008410000 */
[----:B------:R-:W-:Y:S01]  /*6070*/  FMUL.FTZ R140, R97, UR5 ;  /* 0x00000005618c7c20 */ /* 0x000fe20008410000 */
[----:B------:R-:W-:Y:S01]  /*6080*/  UISETP.NE.AND UP1, UPT, UR4, URZ, UPT ;  /* 0x0000003f0400728c */ /* 0x000fe2000bf25270 */
[----:B------:R-:W-:Y:S01]  /*6090*/  R2UR UR4, R22 ;  /* 0x00000000160472ca */ /* 0x000fe200000e0000 */
[----:B------:R-:W-:Y:S01]  /*60a0*/  FMUL.FTZ R20, R99, UR5 ;  /* 0x0000000563147c20 */ /* 0x000fe20008410000 */
[----:B------:R-:W-:Y:S01]  /*60b0*/  FMUL.FTZ R88, R103, UR5 ;  /* 0x0000000567587c20 */ /* 0x000fe20008410000 */
[----:B------:R-:W-:Y:S01]  /*60c0*/  FMUL.FTZ R14, R94, UR5 ;  /* 0x000000055e0e7c20 */ /* 0x000fe20008410000 */
[----:B-1----:R-:W-:Y:S01]  /*60d0*/  FMUL.FTZ R11, R95, UR5 ;  /* 0x000000055f0b7c20 */ /* 0x002fe20008410000 */
[----:B------:R-:W-:Y:S01]  /*60e0*/  PLOP3.LUT P1, PT, PT, PT, UP1, 0x80, 0x0 ;  /* 0x000000000000781c */ /* 0x000fe20003f2f018 */
[----:B------:R-:W-:Y:S01]  /*60f0*/  FMUL.FTZ R21, R98, UR5 ;  /* 0x0000000562157c20 */ /* 0x000fe20008410000 */
[----:B------:R-:W-:Y:S01]  /*6100*/  PLOP3.LUT P2, PT, PT, PT, UP1, 0x80, 0x0 ;  /* 0x000000000000781c */ /* 0x000fe20003f4f018 */
[----:B------:R-:W-:Y:S01]  /*6110*/  FMUL.FTZ R141, R100, UR5 ;  /* 0x00000005648d7c20 */ /* 0x000fe20008410000 */
[----:B------:R-:W-:Y:S01]  /*6120*/  FMUL.FTZ R142, R101, UR5 ;  /* 0x00000005658e7c20 */ /* 0x000fe20008410000 */
[----:B------:R-:W-:Y:S01]  /*6130*/  FMUL.FTZ R89, R102, UR5 ;  /* 0x0000000566597c20 */ /* 0x000fe20008410000 */
[----:B------:R-:W-:Y:S01]  /*6140*/  FMUL.FTZ R143, R104, UR5 ;  /* 0x00000005688f7c20 */ /* 0x000fe20008410000 */
[----:B------:R-:W-:Y:S01]  /*6150*/  FMUL.FTZ R144, R105, UR5 ;  /* 0x0000000569907c20 */ /* 0x000fe20008410000 */
[----:B------:R-:W-:Y:S01]  /*6160*/  VIADD R131, R23, UR4 ;  /* 0x0000000417837c36 */ /* 0x000fe20008000000 */
[----:B------:R-:W-:Y:S01]  /*6170*/  @UP1 ULDC UR4, c[0x0][0x44c] ;  /* 0x0001130000041ab9 */ /* 0x000fe20000000800 */
[----:B------:R-:W-:Y:S01]  /*6180*/  FMUL.FTZ R90, R107, UR5 ;  /* 0x000000056b5a7c20 */ /* 0x000fe20008410000 */
[----:B------:R-:W-:Y:S01]  /*6190*/  FMUL.FTZ R93, R111, UR5 ;  /* 0x000000056f5d7c20 */ /* 0x000fe20008410000 */
[----:B------:R-:W-:Y:S01]  /*61a0*/  FMUL.FTZ R97, R115, UR5 ;  /* 0x0000000573617c20 */ /* 0x000fe20008410000 */
[----:B------:R-:W-:Y:S01]  /*61b0*/  @P1 IMAD.HI.U32 R12, R131, UR4, RZ ;  /* 0x00000004830c1c27 */ /* 0x000fe2000f8e00ff */
[----:B------:R-:W-:-:S03]  /*61c0*/  @UP1 ULDC UR4, c[0x0][0x450] ;  /* 0x0001140000041ab9 */ /* 0x000fc60000000800 */
[----:B------:R-:W-:Y:S01]  /*61d0*/  FMUL.FTZ R99, R119, UR5 ;  /* 0x0000000577637c20 */ /* 0x000fe20008410000 */
[----:B------:R-:W-:Y:S01]  /*61e0*/  FMUL.FTZ R103, R123, UR5 ;  /* 0x000000057b677c20 */ /* 0x000fe20008410000 */
[----:B------:R-:W-:Y:S01]  /*61f0*/  FMUL.FTZ R92, R127, UR5 ;  /* 0x000000057f5c7c20 */ /* 0x000fe20008410000 */
[----:B------:R-:W-:Y:S01]  /*6200*/  @P2 SHF.R.U32.HI R131, RZ, UR4, R12 ;  /* 0x00000004ff832c19 */ /* 0x000fe2000801160c */
[----:B------:R-:W-:Y:S01]  /*6210*/  FMUL.FTZ R150, R133, UR5 ;  /* 0x0000000585967c20 */ /* 0x000fe20008410000 */
[----:B------:R-:W-:Y:S01]  /*6220*/  FMUL.FTZ R107, R108, UR5 ;  /* 0x000000056c6b7c20 */ /* 0x000fe20008410000 */
[----:B------:R-:W-:Y:S01]  /*6230*/  FMUL.FTZ R109, R109, UR5 ;  /* 0x000000056d6d7c20 */ /* 0x000fe20008410000 */
[----:B------:R-:W-:Y:S01]  /*6240*/  FMUL.FTZ R94, R110, UR5 ;  /* 0x000000056e5e7c20 */ /* 0x000fe20008410000 */
        /* <DEDUP_REMOVED lines=18> */
[----:B------:R-:W-:-:S02]  /*6370*/  IMAD R133, R10, -0x60, RZ ;  /* 0xffffffa00a857824 */ /* 0x000fc400078e02ff */
[----:B------:R-:W-:Y:S01]  /*6380*/  FMUL.FTZ R102, R135, UR5 ;  /* 0x0000000587667c20 */ /* 0x000fe20008410000 */
[----:B------:R-:W-:Y:S01]  /*6390*/  UIADD3 UR6, UR6, 0x2a840, URZ ;  /* 0x0002a84006067890 */ /* 0x000fe2000fffe03f */
[----:B------:R-:W-:Y:S01]  /*63a0*/  PLOP3.LUT P1, PT, PT, PT, UP0, 0x40, 0x0 ;  /* 0x000000000000781c */ /* 0x000fe20003f2e808 */
[----:B------:R-:W1:Y:S01]  /*63b0*/  MUFU.TANH R15, R15 ;  /* 0x0000000f000f7308 */ /* 0x000e620000002400 */
[----:B------:R-:W-:Y:S01]  /*63c0*/  IADD3 R12, -R18, 0x1, R133 ;  /* 0x00000001120c7810 */ /* 0x000fe20007ffe185 */
[----:B---3--:R-:W-:Y:S01]  /*63d0*/  UPRMT UR6, UR10, 0x654, UR6 ;  /* 0x000006540a067896 */ /* 0x008fe20008000006 */
[----:B------:R-:W-:Y:S02]  /*63e0*/  IMAD.IADD R129, R133, 0x1, -R18 ;  /* 0x0000000185817824 */ /* 0x000fe400078e0a12 */
[----:B------:R-:W-:Y:S01]  /*63f0*/  UMOV UR10, UR51 ;  /* 0x00000033000a7c82 */ /* 0x000fe20008000000 */
[----:B------:R-:W-:Y:S01]  /*6400*/  IADD3 R12, -R17, R12, R16 ;  /* 0x0000000c110c7210 */ /* 0x000fe20007ffe110 */
[----:B------:R-:W-:Y:S01]  /*6410*/  ULOP3.LUT UR4, URZ, UR10, URZ, 0x33, !UPT ;  /* 0x0000000a3f047292 */ /* 0x000fe2000f8e333f */
[----:B------:R-:W2:Y:S03]  /*6420*/  MUFU.TANH R136, R136 ;  /* 0x0000008800887308 */ /* 0x000ea60000002400 */
[C---:B------:R-:W-:Y:S01]  /*6430*/  VIADD R145, R12.reuse, UR54 ;  /* 0x000000360c917c36 */ /* 0x040fe20008000000 */
[----:B------:R-:W-:Y:S01]  /*6440*/  SYNCS.ARRIVE.TRANS64.RED.A1T0 RZ, [UR6], RZ ;  /* 0x000000ffffff79a7 */ /* 0x000fe20008100406 */
[----:B------:R-:W-:-:S02]  /*6450*/  VIADD R135, R12, UR4 ;  /* 0x000000040c877c36 */ /* 0x000fc40008000000 */
[--C-:B0-----:R-:W-:Y:S01]  /*6460*/  IMAD.IADD R149, R145, 0x1, R106.reuse ;  /* 0x0000000191957824 */ /* 0x101fe200078e026a */
[----:B------:R-:W0:Y:S01]  /*6470*/  MUFU.TANH R0, R0 ;  /* 0x0000000000007308 */ /* 0x000e220000002400 */
[----:B------:R-:W-:-:S07]  /*6480*/  IMAD.IADD R147, R135, 0x1, R106 ;  /* 0x0000000187937824 */ /* 0x000fce00078e026a */
        /* <DEDUP_REMOVED lines=58> */
.L_x_1251:
[----:B------:R-:W-:-:S05]  /*6830*/  IMAD.U32 R108, RZ, RZ, UR50 ;  /* 0x00000032ff6c7e24 */ /* 0x000fca000f8e00ff */
[----:B------:R-:W-:-:S13]  /*6840*/  ISETP.NE.AND P1, PT, R108, 0x1, PT ;  /* 0x000000016c00780c */ /* 0x000fda0003f25270 */
[----:B------:R-:W1:Y:S02]  /*6850*/  @P1 LDC.64 R12, c[0x0][0x9e8] ;  /* 0x00027a00ff0c1b82 */ /* 0x000e640000000a00 */
[----:B-1----:R-:W-:-:S05]  /*6860*/  @P1 IMAD.HI.U32 R12, R106, R12, RZ ;  /* 0x0000000c6a0c1227 */ /* 0x002fca00078e00ff */
[----:B------:R-:W-:-:S07]  /*6870*/  @P1 SHF.R.U32.HI R106, RZ, R13, R12 ;  /* 0x0000000dff6a1219 */ /* 0x000fce000001160c */
.L_x_1252:
[----:B------:R-:W-:Y:S05]  /*6880*/  BSYNC B0 ;  /* 0x0000000000007941 */ /* 0x000fea0003800000 */
.L_x_1250:
[----:B------:R-:W-:-:S05]  /*6890*/  IMAD R106, R106, R108, R129 ;  /* 0x0000006c6a6a7224 */ /* 0x000fca00078e0281 */
[----:B------:R-:W-:Y:S02]  /*68a0*/  VIADDMNMX R149, R106, R108, R149, PT ;  /* 0x0000006c6a957246 */ /* 0x000fe40003800195 */
[----:B------:R-:W-:-:S07]  /*68b0*/  VIMNMX R147, R147, R106, !PT ;  /* 0x0000006a93937248 */ /* 0x000fce0007fe0100 */
.L_x_1249:
[C---:B------:R-:W-:Y:S01]  /*68c0*/  ISETP.GE.AND P2, PT, R133.reuse, 0x9, PT ;  /* 0x000000098500780c */ /* 0x040fe20003f46270 */
[----:B------:R-:W1:Y:S01]  /*68d0*/  SHFL.IDX PT, R12, R131, 0x1, 0x1c1f ;  /* 0x003c1f00830c7f89 */ /* 0x000e6200000e0000 */
[----:B------:R-:W-:Y:S01]  /*68e0*/  ISETP.GE.AND P1, PT, R133, 0x2, PT ;  /* 0x000000028500780c */ /* 0x000fe20003f26270 */
[----:B------:R-:W-:Y:S01]  /*68f0*/  UISETP.NE.AND UP0, UPT, UR61, URZ, UPT ;  /* 0x0000003f3d00728c */ /* 0x000fe2000bf05270 */
[C---:B------:R-:W-:Y:S02]  /*6900*/  ISETP.GT.AND P3, PT, R147.reuse, 0x8, !P2 ;  /* 0x000000089300780c */ /* 0x040fe40005764270 */
[----:B------:R-:W-:Y:S02]  /*6910*/  ISETP.GT.AND P4, PT, R147, 0x1, !P1 ;  /* 0x000000019300780c */ /* 0x000fe40004f84270 */
[----:B------:R-:W-:Y:S02]  /*6920*/  ISETP.LT.OR P3, PT, R149, 0x9, P3 ;  /* 0x000000099500780c */ /* 0x000fe40001f61670 */
[----:B------:R-:W-:-:S02]  /*6930*/  ISETP.GE.AND P5, PT, R133, 0x11, PT ;  /* 0x000000118500780c */ /* 0x000fc40003fa6270 */
[----:B------:R-:W-:Y:S02]  /*6940*/  FSEL R106, R138, -INF , !P3 ;  /* 0xff8000008a6a7808 */ /* 0x000fe40005800000 */
        /* <DEDUP_REMOVED lines=8> */
[----:B0-----:R-:W-:Y:S02]  /*69d0*/  FSEL R110, R139, -INF , !P3 ;  /* 0xff8000008b6e7808 */ /* 0x001fe40005800000 */
        /* <DEDUP_REMOVED lines=30> */
[----:B------:R-:W-:Y:S01]  /*6bc0*/  FSEL R122, R107, -INF , !P3 ;  /* 0xff8000006b7a7808 */ /* 0x000fe20005800000 */
[----:B-1----:R-:W-:Y:S01]  /*6bd0*/  IMAD.IADD R107, R145, 0x1, R12 ;  /* 0x00000001916b7824 */ /* 0x002fe200078e020c */
[----:B------:R-:W-:-:S02]  /*6be0*/  ISETP.GT.AND P3, PT, R147, 0x29, !P4 ;  /* 0x000000299300780c */ /* 0x000fc40006764270 */
[----:B------:R-:W-:Y:S02]  /*6bf0*/  P2R R153, PR, RZ, 0x10 ;  /* 0x00000010ff997803 */ /* 0x000fe40000000000 */
[----:B------:R-:W-:Y:S02]  /*6c00*/  ISETP.LT.OR P3, PT, R149, 0x2a, P3 ;  /* 0x0000002a9500780c */ /* 0x000fe40001f61670 */
[----:B------:R-:W-:Y:S02]  /*6c10*/  ISETP.GE.AND P4, PT, R133, 0x31, PT ;  /* 0x000000318500780c */ /* 0x000fe40003f86270 */
[----:B------:R-:W-:Y:S01]  /*6c20*/  FSEL R124, R109, -INF , !P3 ;  /* 0xff8000006d7c7808 */ /* 0x000fe20005800000 */
[----:B------:R-:W-:Y:S01]  /*6c30*/  IMAD.IADD R109, R135, 0x1, R12 ;  /* 0x00000001876d7824 */ /* 0x000fe200078e020c */
        /* <DEDUP_REMOVED lines=60> */
[----:B------:R-:W-:-:S04]  /*7000*/  ISETP.GT.AND P6, PT, R147, 0x59, !P6 ;  /* 0x000000599300780c */ /* 0x000fc800077c4270 */
[----:B------:R-:W-:-:S04]  /*7010*/  ISETP.LT.OR P6, PT, R149, 0x5a, P6 ;  /* 0x0000005a9500780c */ /* 0x000fc800037c1670 */
[----:B------:R-:W-:Y:S02]  /*7020*/  FSEL R150, R150, -INF , !P6 ;  /* 0xff80000096967808 */ /* 0x000fe40007000000 */
[----:B------:R-:W-:-:S13]  /*7030*/  PLOP3.LUT P6, PT, PT, PT, UP0, 0x40, 0x0 ;  /* 0x000000000000781c */ /* 0x000fda0003fce808 */
[----:B------:R-:W-:Y:S05]  /*7040*/  @P6 BRA `(.L_x_1253) ;  /* 0x0000000000546947 */ /* 0x000fea0003800000 */
[----:B------:R-:W-:Y:S01]  /*7050*/  IADD3 R111, -R17, R16, R12 ;  /* 0x00000010116f7210 */ /* 0x000fe20007ffe10c */
[----:B------:R-:W-:Y:S03]  /*7060*/  BSSY B0, `(.L_x_1254) ;  /* 0x0000010000007945 */ /* 0x000fe60003800000 */
        /* <DEDUP_REMOVED lines=10> */
.L_x_1255:
[----:B------:R-:W-:-:S05]  /*7110*/  IMAD.U32 R158, RZ, RZ, UR50 ;  /* 0x00000032ff9e7e24 */ /* 0x000fca000f8e00ff */
[----:B------:R-:W-:-:S13]  /*7120*/  ISETP.NE.AND P6, PT, R158, 0x1, PT ;  /* 0x000000019e00780c */ /* 0x000fda0003fc5270 */
[----:B------:R-:W0:Y:S02]  /*7130*/  @P6 LDC.64 R12, c[0x0][0x9e8] ;  /* 0x00027a00ff0c6b82 */ /* 0x000e240000000a00 */
[----:B0-----:R-:W-:-:S05]  /*7140*/  @P6 IMAD.HI.U32 R12, R111, R12, RZ ;  /* 0x0000000c6f0c6227 */ /* 0x001fca00078e00ff */
[----:B------:R-:W-:-:S07]  /*7150*/  @P6 SHF.R.U32.HI R111, RZ, R13, R12 ;  /* 0x0000000dff6f6219 */ /* 0x000fce000001160c */
.L_x_1256:
[----:B------:R-:W-:Y:S05]  /*7160*/  BSYNC B0 ;  /* 0x0000000000007941 */ /* 0x000fea0003800000 */
.L_x_1254:
[----:B------:R-:W-:-:S05]  /*7170*/  IMAD R12, R111, R158, R129 ;  /* 0x0000009e6f0c7224 */ /* 0x000fca00078e0281 */
[----:B------:R-:W-:Y:S02]  /*7180*/  VIADDMNMX R107, R12, R158, R107, PT ;  /* 0x0000009e0c6b7246 */ /* 0x000fe4000380016b */
[----:B------:R-:W-:-:S07]  /*7190*/  VIMNMX R109, R109, R12, !PT ;  /* 0x0000000c6d6d7248 */ /* 0x000fce0007fe0100 */
.L_x_1253:
        /* <DEDUP_REMOVED lines=27> */
[----:B------:R-:W-:Y:S02]  /*7350*/  ISETP.NE.AND P2, PT, R208, RZ, PT ;  /* 0x000000ffd000720c */ /* 0x000fe40003f45270 */
        /* <DEDUP_REMOVED lines=49> */
[----:B------:R-:W-:Y:S02]  /*7670*/  ISETP.LT.OR P1, PT, R107, 0x32, P1 ;  /* 0x000000326b00780c */ /* 0x000fe40000f21670 */
[----:B------:R-:W-:Y:S02]  /*7680*/  ISETP.GT.AND P4, PT, R109, 0x51, !P4 ;  /* 0x000000516d00780c */ /* 0x000fe40006784270 */
[----:B------:R-:W-:Y:S02]  /*7690*/  FSEL R212, R97, -INF , !P1 ;  /* 0xff80000061d47808 */ /* 0x000fe40004800000 */
[----:B------:R-:W-:-:S02]  /*76a0*/  ISETP.NE.AND P1, PT, R159, RZ, PT ;  /* 0x000000ff9f00720c */ /* 0x000fc40003f25270 */
[----:B------:R-:W-:Y:S02]  /*76b0*/  ISETP.LT.OR P3, PT, R107, 0x51, P3 ;  /* 0x000000516b00780c */ /* 0x000fe40001f61670 */
[C---:B------:R-:W-:Y:S02]  /*76c0*/  ISETP.GT.AND P1, PT, R109.reuse, 0x38, !P1 ;  /* 0x000000386d00780c */ /* 0x040fe40004f24270 */
[----:B------:R-:W-:Y:S02]  /*76d0*/  ISETP.GT.AND P5, PT, R109, 0x58, !P5 ;  /* 0x000000586d00780c */ /* 0x000fe40006fa4270 */
[C---:B------:R-:W-:Y:S02]  /*76e0*/  ISETP.LT.OR P1, PT, R107.reuse, 0x39, P1 ;  /* 0x000000396b00780c */ /* 0x040fe40000f21670 */
[----:B------:R-:W-:Y:S02]  /*76f0*/  ISETP.LT.OR P4, PT, R107, 0x52, P4 ;  /* 0x000000526b00780c */ /* 0x000fe40002781670 */
[----:B------:R-:W-:-:S02]  /*7700*/  FSEL R100, R100, -INF , !P1 ;  /* 0xff80000064647808 */ /* 0x000fc40004800000 */
[----:B------:R-:W-:Y:S02]  /*7710*/  ISETP.NE.AND P1, PT, R115, RZ, PT ;  /* 0x000000ff7300720c */ /* 0x000fe40003f25270 */
[----:B-1----:R-:W-:Y:S02]  /*7720*/  FMNMX.FTZ R14, R13, R12, !PT ;  /* 0x0000000c0d0e7209 */ /* 0x002fe40007810000 */
[----:B------:R-:W-:Y:S02]  /*7730*/  ISETP.GT.AND P1, PT, R109, 0x39, !P1 ;  /* 0x000000396d00780c */ /* 0x000fe40004f24270 */
[C---:B------:R-:W-:Y:S01]  /*7740*/  ISETP.LT.OR P5, PT, R107.reuse, 0x59, P5 ;  /* 0x000000596b00780c */ /* 0x040fe20002fa1670 */
[----:B------:R-:W1:Y:S01]  /*7750*/  SHFL.BFLY PT, R21, R14, 0x1, 0x1f ;  /* 0x0c201f000e157f89 */ /* 0x000e6200000e0000 */
[----:B------:R-:W-:Y:S02]  /*7760*/  ISETP.LT.OR P1, PT, R107, 0x3a, P1 ;  /* 0x0000003a6b00780c */ /* 0x000fe40000f21670 */
[----:B------:R-:W-:-:S02]  /*7770*/  FSEL R224, R101, -INF , !P5 ;  /* 0xff80000065e07808 */ /* 0x000fc40006800000 */
        /* <DEDUP_REMOVED lines=8> */
[----:B-1----:R-:W-:Y:S02]  /*7800*/  FMNMX.FTZ R12, R14, R21, !PT ;  /* 0x000000150e0c7209 */ /* 0x002fe40007810000 */
[----:B------:R-:W-:-:S02]  /*7810*/  FSEL R216, R103, -INF , !P1 ;  /* 0xff80000067d87808 */ /* 0x000fc40004800000 */
[----:B------:R-:W-:Y:S01]  /*7820*/  ISETP.GT.AND P1, PT, R109, 0x48, !P6 ;  /* 0x000000486d00780c */ /* 0x000fe20007724270 */
[----:B0-----:R-:W-:Y:S01]  /*7830*/  FMUL.FTZ R93, R12, R11 ;  /* 0x0000000b0c5d7220 */ /* 0x001fe20000410000 */
[----:B------:R-:W-:Y:S02]  /*7840*/  ISETP.NE.AND P6, PT, R121, RZ, PT ;  /* 0x000000ff7900720c */ /* 0x000fe40003fc5270 */
[----:B------:R-:W-:Y:S02]  /*7850*/  ISETP.LT.OR P1, PT, R107, 0x49, P1 ;  /* 0x000000496b00780c */ /* 0x000fe40000f21670 */
[----:B------:R-:W-:Y:S02]  /*7860*/  ISETP.GT.AND P2, PT, R109, 0x49, !P2 ;  /* 0x000000496d00780c */ /* 0x000fe40005744270 */
[----:B------:R-:W-:Y:S02]  /*7870*/  FSEL R218, R105, -INF , !P1 ;  /* 0xff80000069da7808 */ /* 0x000fe40004800000 */
[----:B------:R-:W-:-:S02]  /*7880*/  ISETP.GT.AND P1, PT, R109, RZ, !P6 ;  /* 0x000000ff6d00720c */ /* 0x000fc40007724270 */
[C---:B------:R-:W-:Y:S02]  /*7890*/  ISETP.LT.OR P2, PT, R107.reuse, 0x4a, P2 ;  /* 0x0000004a6b00780c */ /* 0x040fe40001741670 */
[----:B------:R-:W-:Y:S02]  /*78a0*/  ISETP.LT.OR P1, PT, R107, 0x1, P1 ;  /* 0x000000016b00780c */ /* 0x000fe40000f21670 */
[----:B------:R-:W-:Y:S02]  /*78b0*/  ISETP.NE.AND P6, PT, R119, RZ, PT ;  /* 0x000000ff7700720c */ /* 0x000fe40003fc5270 */
[----:B------:R-:W-:Y:S02]  /*78c0*/  FSEL R222, R0, -INF , !P1 ;  /* 0xff80000000de7808 */ /* 0x000fe40004800000 */
[----:B------:R-:W-:Y:S02]  /*78d0*/  FSETP.NEU.FTZ.AND P1, PT, R12, -INF , PT ;  /* 0xff8000000c00780b */ /* 0x000fe40003f3d000 */
[----:B------:R-:W-:-:S02]  /*78e0*/  FMNMX.FTZ R13, R222, R9, !PT ;  /* 0x00000009de0d7209 */ /* 0x000fc40007810000 */
[----:B------:R-:W-:Y:S02]  /*78f0*/  FSEL R93, R93, RZ, P1 ;  /* 0x000000ff5d5d7208 */ /* 0x000fe40000800000 */
[----:B------:R-:W-:Y:S02]  /*7900*/  FMNMX.FTZ R13, R2, R13, !PT ;  /* 0x0000000d020d7209 */ /* 0x000fe40007810000 */
[----:B------:R-:W-:Y:S01]  /*7910*/  ISETP.GT.AND P6, PT, R109, 0x59, !P6 ;  /* 0x000000596d00780c */ /* 0x000fe200077c4270 */
[--C-:B------:R-:W-:Y:S01]  /*7920*/  FFMA.FTZ R89, R15, R11, -R93.reuse ;  /* 0x0000000b0f597223 */ /* 0x100fe2000001085d */
[----:B------:R-:W-:Y:S01]  /*7930*/  FMNMX.FTZ R13, R152, R13, !PT ;  /* 0x0000000d980d7209 */ /* 0x000fe20007810000 */
[-CC-:B------:R-:W-:Y:S01]  /*7940*/  FFMA.FTZ R15, R110, R11.reuse, -R93.reuse ;  /* 0x0000000b6e0f7223 */ /* 0x180fe2000001085d */
[----:B------:R-:W-:Y:S01]  /*7950*/  FSEL R110, R92, -INF , !P2 ;  /* 0xff8000005c6e7808 */ /* 0x000fe20005000000 */
[--C-:B------:R-:W-:Y:S01]  /*7960*/  FFMA.FTZ R220, R136, R11, -R93.reuse ;  /* 0x0000000b88dc7223 */ /* 0x100fe2000001085d */
[----:B------:R-:W-:Y:S01]  /*7970*/  FMNMX.FTZ R13, R154, R13, !PT ;  /* 0x0000000d9a0d7209 */ /* 0x000fe20007810000 */
[-CC-:B------:R-:W-:Y:S01]  /*7980*/  FFMA.FTZ R136, R108, R11.reuse, -R93.reuse ;  /* 0x0000000b6c887223 */ /* 0x180fe2000001085d */
[-CC-:B------:R-:W-:Y:S01]  /*7990*/  FFMA.FTZ R108, R112, R11.reuse, -R93.reuse ;  /* 0x0000000b706c7223 */ /* 0x180fe2000001085d */
[----:B------:R-:W-:Y:S01]  /*79a0*/  FSEL R112, R95, -INF , !P3 ;  /* 0xff8000005f707808 */ /* 0x000fe20005800000 */
[--C-:B------:R-:W-:Y:S01]  /*79b0*/  FFMA.FTZ R21, R106, R11, -R93.reuse ;  /* 0x0000000b6a157223 */ /* 0x100fe2000001085d */
[----:B------:R-:W-:Y:S01]  /*79c0*/  FMNMX.FTZ R13, R156, R13, !PT ;  /* 0x0000000d9c0d7209 */ /* 0x000fe20007810000 */
[-CC-:B------:R-:W-:Y:S01]  /*79d0*/  FFMA.FTZ R106, R116, R11.reuse, -R93.reuse ;  /* 0x0000000b746a7223 */ /* 0x180fe2000001085d */
[----:B------:R-:W-:Y:S01]  /*79e0*/  FSEL R116, R96, -INF , !P4 ;  /* 0xff80000060747808 */ /* 0x000fe20006000000 */
[--C-:B------:R-:W-:Y:S01]  /*79f0*/  FFMA.FTZ R95, R122, R11, -R93.reuse ;  /* 0x0000000b7a5f7223 */ /* 0x100fe2000001085d */
[----:B------:R-:W-:Y:S01]  /*7a00*/  FMNMX.FTZ R13, R20, R13, !PT ;  /* 0x0000000d140d7209 */ /* 0x000fe20007810000 */
[----:B------:R-:W-:Y:S01]  /*7a10*/  MUFU.EX2 R89, R89 ;  /* 0x0000005900597308 */ /* 0x000fe20000000800 */
        /* <DEDUP_REMOVED lines=8> */
[----:B------:R-:W-:Y:S01]  /*7aa0*/  FSEL R109, R12, RZ, P1 ;  /* 0x000000ff0c6d7208 */ /* 0x000fe20000800000 */
[--C-:B------:R-:W-:Y:S01]  /*7ab0*/  FFMA.FTZ R118, R118, R11, -R93.reuse ;  /* 0x0000000b76767223 */ /* 0x100fe2000001085d */
[----:B------:R-:W-:Y:S01]  /*7ac0*/  FMNMX.FTZ R13, R208, R13, !PT ;  /* 0x0000000dd00d7209 */ /* 0x000fe20007810000 */
[-CC-:B------:R-:W-:Y:S01]  /*7ad0*/  FFMA.FTZ R92, R120, R11.reuse, -R93.reuse ;  /* 0x0000000b785c7223 */ /* 0x180fe2000001085d */
[-CC-:B------:R-:W-:Y:S01]  /*7ae0*/  FFMA.FTZ R101, R128, R11.reuse, -R93.reuse ;  /* 0x0000000b80657223 */ /* 0x180fe2000001085d */
[--C-:B------:R-:W-:Y:S01]  /*7af0*/  FFMA.FTZ R99, R134, R11, -R93.reuse ;  /* 0x0000000b86637223 */ /* 0x100fe2000001085d */
[----:B------:R-:W-:Y:S01]  /*7b00*/  FMNMX.FTZ R13, R90, R13, !PT ;  /* 0x0000000d5a0d7209 */ /* 0x000fe20007810000 */
[----:B------:R-:W-:Y:S01]  /*7b10*/  MUFU.EX2 R21, R21 ;  /* 0x0000001500157308 */ /* 0x000fe20000000800 */
[-CC-:B------:R-:W-:Y:S01]  /*7b20*/  FFMA.FTZ R142, R142, R11.reuse, -R93.reuse ;  /* 0x0000000b8e8e7223 */ /* 0x180fe2000001085d */
[--C-:B------:R-:W-:Y:S01]  /*7b30*/  FFMA.FTZ R105, R144, R11, -R93.reuse ;  /* 0x0000000b90697223 */ /* 0x100fe2000001085d */
[----:B------:R-:W-:Y:S01]  /*7b40*/  FMNMX.FTZ R13, R94, R13, !PT ;  /* 0x0000000d5e0d7209 */ /* 0x000fe20007810000 */
[----:B------:R-:W-:-:S03]  /*7b50*/  FFMA.FTZ R120, R146, R11, -R93 ;  /* 0x0000000b92787223 */ /* 0x000fc6000001085d */
[----:B------:R-:W-:Y:S01]  /*7b60*/  FMNMX.FTZ R13, R210, R13, !PT ;  /* 0x0000000dd20d7209 */ /* 0x000fe20007810000 */
[----:B------:R-:W-:Y:S03]  /*7b70*/  MUFU.EX2 R136, R136 ;  /* 0x0000008800887308 */ /* 0x000fe60000000800 */
[----:B------:R-:W-:-:S04]  /*7b80*/  FMNMX.FTZ R13, R98, R13, !PT ;  /* 0x0000000d620d7209 */ /* 0x000fc80007810000 */
[----:B------:R-:W-:Y:S01]  /*7b90*/  FMNMX.FTZ R91, R212, R13, !PT ;  /* 0x0000000dd45b7209 */ /* 0x000fe20007810000 */
[----:B------:R-:W-:Y:S03]  /*7ba0*/  MUFU.EX2 R15, R15 ;  /* 0x0000000f000f7308 */ /* 0x000fe60000000800 */
[----:B------:R-:W-:-:S04]  /*7bb0*/  FMNMX.FTZ R91, R100, R91, !PT ;  /* 0x0000005b645b7209 */ /* 0x000fc80007810000 */
[----:B------:R-:W-:Y:S01]  /*7bc0*/  FMNMX.FTZ R91, R214, R91, !PT ;  /* 0x0000005bd65b7209 */ /* 0x000fe20007810000 */
[----:B------:R-:W-:Y:S03]  /*7bd0*/  MUFU.EX2 R108, R108 ;  /* 0x0000006c006c7308 */ /* 0x000fe60000000800 */
[----:B------:R-:W-:-:S04]  /*7be0*/  FMNMX.FTZ R91, R104, R91, !PT ;  /* 0x0000005b685b7209 */ /* 0x000fc80007810000 */
[----:B------:R-:W-:Y:S01]  /*7bf0*/  FMNMX.FTZ R97, R216, R91, !PT ;  /* 0x0000005bd8617209 */ /* 0x000fe20007810000 */
[----:B------:R0:W-:Y:S03]  /*7c00*/  MUFU.EX2 R13, R114 ;  /* 0x00000072000d7308 */ /* 0x0001e60000000800 */
[----:B------:R-:W-:-:S04]  /*7c10*/  FMNMX.FTZ R97, R218, R97, !PT ;  /* 0x00000061da617209 */ /* 0x000fc80007810000 */
[----:B------:R-:W-:Y:S01]  /*7c20*/  FMNMX.FTZ R97, R110, R97, !PT ;  /* 0x000000616e617209 */ /* 0x000fe20007810000 */
[----:B------:R-:W-:Y:S01]  /*7c30*/  MUFU.EX2 R106, R106 ;  /* 0x0000006a006a7308 */ /* 0x000fe20000000800 */
[----:B0-----:R-:W-:Y:S02]  /*7c40*/  FFMA.FTZ R114, R132, R11, -R93 ;  /* 0x0000000b84727223 */ /* 0x001fe4000001085d */
[----:B------:R-:W-:-:S04]  /*7c50*/  FMNMX.FTZ R97, R112, R97, !PT ;  /* 0x0000006170617209 */ /* 0x000fc80007810000 */
[----:B------:R-:W-:Y:S01]  /*7c60*/  FMNMX.FTZ R97, R116, R97, !PT ;  /* 0x0000006174617209 */ /* 0x000fe20007810000 */
[----:B------:R0:W-:Y:S03]  /*7c70*/  MUFU.EX2 R91, R118 ;  /* 0x00000076005b7308 */ /* 0x0001e60000000800 */
[----:B------:R-:W-:-:S04]  /*7c80*/  FMNMX.FTZ R97, R224, R97, !PT ;  /* 0x00000061e0617209 */ /* 0x000fc80007810000 */
[----:B------:R-:W-:Y:S01]  /*7c90*/  FMNMX.FTZ R0, R122, R97, !PT ;  /* 0x000000617a007209 */ /* 0x000fe20007810000 */
[----:B------:R-:W-:Y:S01]  /*7ca0*/  MUFU.EX2 R92, R92 ;  /* 0x0000005c005c7308 */ /* 0x000fe20000000800 */
[-CC-:B------:R-:W-:Y:S01]  /*7cb0*/  FFMA.FTZ R97, R130, R11.reuse, -R93.reuse ;  /* 0x0000000b82617223 */ /* 0x180fe2000001085d */
[-CC-:B0-----:R-:W-:Y:S01]  /*7cc0*/  FFMA.FTZ R118, R138, R11.reuse, -R93.reuse ;  /* 0x0000000b8a767223 */ /* 0x181fe2000001085d */
[--C-:B------:R-:W-:Y:S01]  /*7cd0*/  FFMA.FTZ R138, R148, R11, -R93.reuse ;  /* 0x0000000b948a7223 */ /* 0x100fe2000001085d */
[----:B------:R-:W0:Y:S04]  /*7ce0*/  SHFL.BFLY PT, R103, R0, 0x2, 0x1f ;  /* 0x0c401f0000677f89 */ /* 0x000e2800000e0000 */
[----:B------:R-:W-:Y:S08]  /*7cf0*/  MUFU.EX2 R95, R95 ;  /* 0x0000005f005f7308 */ /* 0x000ff00000000800 */
[----:B------:R-:W-:Y:S08]  /*7d00*/  MUFU.EX2 R102, R102 ;  /* 0x0000006600667308 */ /* 0x000ff00000000800 */
[----:B------:R-:W-:Y:S01]  /*7d10*/  MUFU.EX2 R96, R96 ;  /* 0x0000006000607308 */ /* 0x000fe20000000800 */
[----:B0-----:R-:W-:Y:S01]  /*7d20*/  FMNMX.FTZ R14, R0, R103, !PT ;  /* 0x00000067000e7209 */ /* 0x001fe20007810000 */
[----:B------:R-:W-:Y:S01]  /*7d30*/  FADD.FTZ R0, -R109, R8 ;  /* 0x000000086d007221 */ /* 0x000fe20000010100 */
[-CC-:B------:R-:W-:Y:S01]  /*7d40*/  FFMA.FTZ R103, R140, R11.reuse, -R93.reuse ;  /* 0x0000000b8c677223 */ /* 0x180fe2000001085d */
[----:B------:R-:W-:-:S04]  /*7d50*/  FFMA.FTZ R93, R150, R11, -R93 ;  /* 0x0000000b965d7223 */ /* 0x000fc8000001085d */
[----:B------:R-:W-:Y:S01]  /*7d60*/  MUFU.EX2 R101, R101 ;  /* 0x0000006500657308 */ /* 0x000fe20000000800 */
[----:B------:R-:W0:Y:S01]  /*7d70*/  SHFL.BFLY PT, R107, R14, 0x1, 0x1f ;  /* 0x0c201f000e6b7f89 */ /* 0x000e2200000e0000 */
[----:B------:R-:W-:-:S06]  /*7d80*/  FMUL.FTZ R0, R0, R11 ;  /* 0x0000000b00007220 */ /* 0x000fcc0000410000 */
[----:B------:R-:W1:Y:S08]  /*7d90*/  MUFU.EX2 R0, R0 ;  /* 0x0000000000007308 */ /* 0x000e700000000800 */
[----:B------:R-:W-:Y:S08]  /*7da0*/  MUFU.EX2 R97, R97 ;  /* 0x0000006100617308 */ /* 0x000ff00000000800 */
[----:B------:R-:W-:Y:S01]  /*7db0*/  MUFU.EX2 R114, R114 ;  /* 0x0000007200727308 */ /* 0x000fe20000000800 */
[----:B0-----:R-:W-:-:S04]  /*7dc0*/  FMNMX.FTZ R14, R14, R107, !PT ;  /* 0x0000006b0e0e7209 */ /* 0x001fc80007810000 */
[C---:B------:R-:W-:Y:S01]  /*7dd0*/  FSETP.NEU.FTZ.AND P1, PT, R14.reuse, -INF , PT ;  /* 0xff8000000e00780b */ /* 0x040fe20003f3d000 */
[----:B------:R-:W-:Y:S02]  /*7de0*/  FMUL.FTZ R107, R14, R11 ;  /* 0x0000000b0e6b7220 */ /* 0x000fe40000410000 */
[----:B------:R-:W-:Y:S03]  /*7df0*/  MUFU.EX2 R99, R99 ;  /* 0x0000006300637308 */ /* 0x000fe60000000800 */
[----:B------:R-:W-:-:S05]  /*7e00*/  FSEL R107, R107, RZ, P1 ;  /* 0x000000ff6b6b7208 */ /* 0x000fca0000800000 */
[-CC-:B------:R-:W-:Y:S01]  /*7e10*/  FFMA.FTZ R8, R2, R11.reuse, -R107.reuse ;  /* 0x0000000b02087223 */ /* 0x180fe2000001086b */
[----:B------:R-:W-:Y:S01]  /*7e20*/  FSEL R2, R14, RZ, P1 ;  /* 0x000000ff0e027208 */ /* 0x000fe20000800000 */
[-CC-:B------:R-:W-:Y:S01]  /*7e30*/  FFMA.FTZ R157, R222, R11.reuse, -R107.reuse ;  /* 0x0000000bde9d7223 */ /* 0x180fe2000001086b */
[-CC-:B------:R-:W-:Y:S01]  /*7e40*/  FFMA.FTZ R159, R152, R11.reuse, -R107.reuse ;  /* 0x0000000b989f7223 */ /* 0x180fe2000001086b */
[-CC-:B------:R-:W-:Y:S01]  /*7e50*/  FFMA.FTZ R124, R154, R11.reuse, -R107.reuse ;  /* 0x0000000b9a7c7223 */ /* 0x180fe2000001086b */
[-C--:B------:R-:W-:Y:S01]  /*7e60*/  FFMA.FTZ R153, R156, R11.reuse, -R107 ;  /* 0x0000000b9c997223 */ /* 0x080fe2000001086b */
[----:B------:R-:W-:Y:S01]  /*7e70*/  FADD.FTZ R2, -R2, R9 ;  /* 0x0000000902027221 */ /* 0x000fe20000010100 */
[----:B------:R-:W-:Y:S01]  /*7e80*/  MUFU.EX2 R8, R8 ;  /* 0x0000000800087308 */ /* 0x000fe20000000800 */
[-C--:B------:R-:W-:Y:S01]  /*7e90*/  FFMA.FTZ R20, R20, R11.reuse, -R107 ;  /* 0x0000000b14147223 */ /* 0x080fe2000001086b */
[----:B-1----:R-:W-:Y:S01]  /*7ea0*/  FFMA.FTZ R9, R0, R6, R89 ;  /* 0x0000000600097223 */ /* 0x002fe20000010059 */
[-C--:B------:R-:W-:Y:S01]  /*7eb0*/  FMUL.FTZ R2, R2, R11.reuse ;  /* 0x0000000b02027220 */ /* 0x080fe20000410000 */
[-CC-:B------:R-:W-:Y:S01]  /*7ec0*/  FFMA.FTZ R155, R158, R11.reuse, -R107.reuse ;  /* 0x0000000b9e9b7223 */ /* 0x180fe2000001086b */
[-C--:B------:R-:W-:Y:S01]  /*7ed0*/  FFMA.FTZ R88, R88, R11.reuse, -R107 ;  /* 0x0000000b58587223 */ /* 0x080fe2000001086b */
[----:B------:R-:W-:Y:S01]  /*7ee0*/  FADD.FTZ R6, R220, R9 ;  /* 0x00000009dc067221 */ /* 0x000fe20000010000 */
        /* <DEDUP_REMOVED lines=18> */
[----:B------:R-:W-:-:S07]  /*8010*/  FFMA.FTZ R107, R122, R11, -R107 ;  /* 0x0000000b7a6b7223 */ /* 0x000fce000001086b */
[----:B------:R-:W2:Y:S01]  /*8020*/  MUFU.EX2 R124, R124 ;  /* 0x0000007c007c7308 */ /* 0x000ea20000000800 */
[----:B0-----:R-:W-:-:S04]  /*8030*/  FFMA.FTZ R3, R2, R3, R157 ;  /* 0x0000000302037223 */ /* 0x001fc8000001009d */
        /* <DEDUP_REMOVED lines=29> */
[----:B------:R-:W-:-:S04]  /*8210*/  FADD.FTZ R126, R96, R3 ;  /* 0x00000003607e7221 */ /* 0x000fc80000010000 */
[----:B------:R-:W-:Y:S02]  /*8220*/  FADD.FTZ R126, R101, R126 ;  /* 0x0000007e657e7221 */ /* 0x000fe40000010000 */
[----:B------:R-:W0:Y:S01]  /*8230*/  MUFU.EX2 R98, R98 ;  /* 0x0000006200627308 */ /* 0x000e220000000800 */
[----:B-1----:R-:W-:-:S07]  /*8240*/  FADD.FTZ R6, R94, R9 ;  /* 0x000000095e067221 */ /* 0x002fce0000010000 */
[----:B------:R-:W1:Y:S01]  /*8250*/  MUFU.EX2 R147, R147 ;  /* 0x0000009300937308 */ /* 0x000e620000000800 */
[----:B--2---:R-:W-:-:S07]  /*8260*/  FADD.FTZ R3, R145, R6 ;  /* 0x0000000691037221 */ /* 0x004fce0000010000 */
[----:B------:R-:W2:Y:S01]  /*8270*/  MUFU.EX2 R100, R100 ;  /* 0x0000006400647308 */ /* 0x000ea20000000800 */
[----:B0-----:R-:W-:Y:S01]  /*8280*/  FADD.FTZ R6, R98, R3 ;  /* 0x0000000362067221 */ /* 0x001fe20000010000 */
[----:B------:R-:W-:-:S06]  /*8290*/  FADD.FTZ R3, R97, R126 ;  /* 0x0000007e61037221 */ /* 0x000fcc0000010000 */
[----:B------:R-:W0:Y:S01]  /*82a0*/  MUFU.EX2 R141, R141 ;  /* 0x0000008d008d7308 */ /* 0x000e220000000800 */
[----:B-1----:R-:W-:Y:S01]  /*82b0*/  FADD.FTZ R9, R147, R6 ;  /* 0x0000000693097221 */ /* 0x002fe20000010000 */
[----:B------:R-:W-:-:S04]  /*82c0*/  FADD.FTZ R6, R114, R3 ;  /* 0x0000000372067221 */ /* 0x000fc80000010000 */
[----:B------:R-:W-:Y:S02]  /*82d0*/  FADD.FTZ R3, R99, R6 ;  /* 0x0000000663037221 */ /* 0x000fe40000010000 */
[----:B------:R-:W1:Y:S01]  /*82e0*/  MUFU.EX2 R118, R118 ;  /* 0x0000007600767308 */ /* 0x000e620000000800 */
[----:B--2---:R-:W-:-:S07]  /*82f0*/  FADD.FTZ R126, R100, R9 ;  /* 0x00000009647e7221 */ /* 0x004fce0000010000 */
[----:B------:R-:W-:Y:S01]  /*8300*/  MUFU.EX2 R104, R104 ;  /* 0x0000006800687308 */ /* 0x000fe20000000800 */
[----:B0-----:R-:W-:-:S07]  /*8310*/  FADD.FTZ R9, R141, R126 ;  /* 0x0000007e8d097221 */ /* 0x001fce0000010000 */
[----:B------:R-:W0:Y:S01]  /*8320*/  MUFU.EX2 R103, R103 ;  /* 0x0000006700677308 */ /* 0x000e220000000800 */
[----:B-1----:R-:W-:-:S07]  /*8330*/  FADD.FTZ R6, R118, R3 ;  /* 0x0000000376067221 */ /* 0x002fce0000010000 */
[----:B------:R-:W-:Y:S08]  /*8340*/  MUFU.EX2 R143, R143 ;  /* 0x0000008f008f7308 */ /* 0x000ff00000000800 */
[----:B------:R-:W1:Y:S01]  /*8350*/  MUFU.EX2 R142, R142 ;  /* 0x0000008e008e7308 */ /* 0x000e620000000800 */
[----:B0-----:R-:W-:-:S07]  /*8360*/  FADD.FTZ R3, R103, R6 ;  /* 0x0000000667037221 */ /* 0x001fce0000010000 */
[----:B------:R-:W-:Y:S08]  /*8370*/  MUFU.EX2 R110, R110 ;  /* 0x0000006e006e7308 */ /* 0x000ff00000000800 */
[----:B------:R-:W0:Y:S01]  /*8380*/  MUFU.EX2 R105, R105 ;  /* 0x0000006900697308 */ /* 0x000e220000000800 */
[----:B-1----:R-:W-:-:S07]  /*8390*/  FADD.FTZ R6, R142, R3 ;  /* 0x000000038e067221 */ /* 0x002fce0000010000 */
[----:B------:R1:W2:Y:S08]  /*83a0*/  MUFU.EX2 R128, R112 ;  /* 0x0000007000807308 */ /* 0x0002b00000000800 */
[----:B------:R-:W3:Y:S01]  /*83b0*/  MUFU.EX2 R120, R120 ;  /* 0x0000007800787308 */ /* 0x000ee20000000800 */
[----:B-1----:R-:W-:Y:S01]  /*83c0*/  FADD.FTZ R112, R104, R9 ;  /* 0x0000000968707221 */ /* 0x002fe20000010000 */
[----:B0-----:R-:W-:-:S03]  /*83d0*/  FADD.FTZ R3, R105, R6 ;  /* 0x0000000669037221 */ /* 0x001fc60000010000 */
[----:B------:R-:W-:-:S03]  /*83e0*/  FADD.FTZ R9, R143, R112 ;  /* 0x000000708f097221 */ /* 0x000fc60000010000 */
[----:B------:R-:W0:Y:S01]  /*83f0*/  MUFU.EX2 R116, R116 ;  /* 0x0000007400747308 */ /* 0x000e220000000800 */
[----:B------:R-:W-:-:S04]  /*8400*/  FADD.FTZ R9, R110, R9 ;  /* 0x000000096e097221 */ /* 0x000fc80000010000 */
[----:B--2---:R-:W-:-:S03]  /*8410*/  FADD.FTZ R9, R128, R9 ;  /* 0x0000000980097221 */ /* 0x004fc60000010000 */
[----:B------:R-:W1:Y:S01]  /*8420*/  MUFU.EX2 R138, R138 ;  /* 0x0000008a008a7308 */ /* 0x000e620000000800 */
[----:B---3--:R-:W-:-:S07]  /*8430*/  FADD.FTZ R3, R120, R3 ;  /* 0x0000000378037221 */ /* 0x008fce0000010000 */
        /* <DEDUP_REMOVED lines=10> */
.L_x_1257:
[----:B------:R-:W0:Y:S01]  /*84e0*/  S2UR UR4, SR_CgaCtaId ;  /* 0x00000000000479c3 */ /* 0x000e220000008800 */
[----:B------:R-:W-:Y:S01]  /*84f0*/  UIADD3 UR7, UR7, 0x2a860, URZ ;  /* 0x0002a86007077890 */ /* 0x000fe2000fffe03f */
[----:B------:R-:W-:Y:S01]  /*8500*/  ISETP.GT.AND P1, PT, R10, UR47, PT ;  /* 0x0000002f0a007c0c */ /* 0x000fe2000bf24270 */
[----:B------:R-:W-:Y:S01]  /*8510*/  UMOV UR46, UR39 ;  /* 0x00000027002e7c82 */ /* 0x000fe20008000000 */
[----:B------:R-:W-:Y:S01]  /*8520*/  F2FP.F16.F32.PACK_AB R157, R8, R157 ;  /* 0x0000009d089d723e */ /* 0x000fe200000000ff */
[----:B------:R-:W-:Y:S01]  /*8530*/  VIADD R10, R10, 0xffffffff ;  /* 0xffffffff0a0a7836 */ /* 0x000fe20000000000 */
        /* <DEDUP_REMOVED lines=29> */
.L_x_1239:
[----:B------:R-:W-:Y:S01]  /*8710*/  R2UR UR5, R19 ;  /* 0x00000000130572ca */ /* 0x000fe200000e0000 */
[----:B------:R-:W-:Y:S01]  /*8720*/  UISETP.NE.AND UP0, UPT, UR61, URZ, UPT ;  /* 0x0000003f3d00728c */ /* 0x000fe2000bf05270 */
[----:B------:R-:W-:Y:S02]  /*8730*/  R2UR UR4, R22 ;  /* 0x00000000160472ca */ /* 0x000fe400000e0000 */
[----:B------:R-:W-:-:S03]  /*8740*/  IADD3 R8, R16, 0x1, -R17 ;  /* 0x0000000110087810 */ /* 0x000fc60007ffe811 */
[----:B------:R-:W-:Y:S02]  /*8750*/  PLOP3.LUT P1, PT, PT, PT, UP0, 0x40, 0x0 ;  /* 0x000000000000781c */ /* 0x000fe40003f2e808 */
[----:B------:R-:W-:-:S04]  /*8760*/  R2UR UR7, R8 ;  /* 0x00000000080772ca */ /* 0x000fc800000e0000 */
[----:B------:R-:W-:Y:S02]  /*8770*/  UISETP.NE.AND UP1, UPT, UR5, URZ, UPT ;  /* 0x0000003f0500728c */ /* 0x000fe4000bf25270 */
[----:B------:R-:W-:-:S09]  /*8780*/  UIADD3 UR6, UR4, 0x7f, URZ ;  /* 0x0000007f04067890 */ /* 0x000fd2000fffe03f */
[----:B------:R-:W-:Y:S01]  /*8790*/  @UP1 ULDC UR4, c[0x0][0x44c] ;  /* 0x0001130000041ab9 */ /* 0x000fe20000000800 */
[----:B------:R-:W-:Y:S01]  /*87a0*/  @UP1 ULDC UR11, c[0x0][0x450] ;  /* 0x00011400000b1ab9 */ /* 0x000fe20000000800 */
[----:B------:R-:W-:-:S04]  /*87b0*/  UIMAD.WIDE.U32 UR4, UR6, UR4, URZ ;  /* 0x00000004060472a5 */ /* 0x000fc8000f8e003f */
[----:B------:R-:W-:-:S04]  /*87c0*/  @UP1 USHF.R.U32.HI UR6, URZ, UR11, UR5 ;  /* 0x0000000b3f061299 */ /* 0x000fc80008011605 */
[----:B------:R-:W-:-:S04]  /*87d0*/  UIADD3 UR6, UR7, UR6, URZ ;  /* 0x0000000607067290 */ /* 0x000fc8000fffe03f */
[----:B------:R-:W-:Y:S01]  /*87e0*/  UIADD3 UR11, UR6, -UR10, URZ ;  /* 0x8000000a060b7290 */ /* 0x000fe2000fffe03f */
[----:B------:R-:W-:Y:S11]  /*87f0*/  @P1 BRA `(.L_x_1259) ;  /* 0x0000000000501947 */ /* 0x000ff60003800000 */
[----:B------:R-:W-:Y:S02]  /*8800*/  UMOV UR10, UR6 ;  /* 0x00000006000a7c82 */ /* 0x000fe40008000000 */
[----:B------:R-:W-:-:S06]  /*8810*/  UISETP.GT.AND UP0, UPT, UR10, -0x1, UPT ;  /* 0xffffffff0a00788c */ /* 0x000fcc000bf04270 */
[----:B------:R-:W-:-:S13]  /*8820*/  PLOP3.LUT P1, PT, PT, PT, UP0, 0x80, 0x0 ;  /* 0x000000000000781c */ /* 0x000fda0003f2f008 */
[----:B------:R-:W-:Y:S05]  /*8830*/  @P1 BRA `(.L_x_1260) ;  /* 0x0000000000201947 */ /* 0x000fea0003800000 */
[----:B------:R-:W-:Y:S01]  /*8840*/  ULDC UR14, c[0x0][0x9e4] ;  /* 0x00027900000e7ab9 */ /* 0x000fe20000000800 */
[----:B------:R-:W-:Y:S02]  /*8850*/  ULOP3.LUT UR10, URZ, UR10, URZ, 0x33, !UPT ;  /* 0x0000000a3f0a7292 */ /* 0x000fe4000f8e333f */
[----:B------:R-:W-:-:S11]  /*8860*/  UISETP.NE.AND UP0, UPT, UR14, 0x1, UPT ;  /* 0x000000010e00788c */ /* 0x000fd6000bf05270 */
[----:B------:R-:W-:Y:S02]  /*8870*/  @UP0 ULDC.64 UR4, c[0x0][0x9e8] ;  /* 0x00027a0000040ab9 */ /* 0x000fe40000000a00 */
[----:B------:R-:W-:-:S04]  /*8880*/  UIMAD.WIDE.U32 UR6, UR10, UR4, URZ ;  /* 0x000000040a0672a5 */ /* 0x000fc8000f8e003f */
[----:B------:R-:W-:-:S04]  /*8890*/  @UP0 USHF.R.U32.HI UR10, URZ, UR5, UR7 ;  /* 0x000000053f0a0299 */ /* 0x000fc80008011607 */
[----:B------:R-:W-:Y:S01]  /*88a0*/  ULOP3.LUT UR10, URZ, UR10, URZ, 0x33, !UPT ;  /* 0x0000000a3f0a7292 */ /* 0x000fe2000f8e333f */
[----:B------:R-:W-:Y:S11]  /*88b0*/  BRA `(.L_x_1261) ;  /* 0x0000000000147947 */ /* 0x000ff60003800000 */
.L_x_1260:
[----:B------:R-:W-:Y:S02]  /*88c0*/  ULDC UR14, c[0x0][0x9e4] ;  /* 0x00027900000e7ab9 */ /* 0x000fe40000000800 */
[----:B------:R-:W-:-:S11]  /*88d0*/  UISETP.NE.AND UP0, UPT, UR14, 0x1, UPT ;  /* 0x000000010e00788c */ /* 0x000fd6000bf05270 */
[----:B------:R-:W-:Y:S02]  /*88e0*/  @UP0 ULDC.64 UR4, c[0x0][0x9e8] ;  /* 0x00027a0000040ab9 */ /* 0x000fe40000000a00 */
[----:B------:R-:W-:-:S04]  /*88f0*/  UIMAD.WIDE.U32 UR6, UR10, UR4, URZ ;  /* 0x000000040a0672a5 */ /* 0x000fc8000f8e003f */
[----:B------:R-:W-:-:S12]  /*8900*/  @UP0 USHF.R.U32.HI UR10, URZ, UR5, UR7 ;  /* 0x000000053f0a0299 */ /* 0x000fd80008011607 */
.L_x_1261:
[----:B------:R-:W-:-:S04]  /*8910*/  UIMAD UR10, UR10, UR14, URZ ;  /* 0x0000000e0a0a72a4 */ /* 0x000fc8000f8e023f */
[----:B------:R-:W-:-:S04]  /*8920*/  UISETP.LT.AND UP0, UPT, UR11, UR10, UPT ;  /* 0x0000000a0b00728c */ /* 0x000fc8000bf01270 */
[----:B------:R-:W-:-:S12]  /*8930*/  USEL UR11, UR11, UR10, !UP0 ;  /* 0x0000000a0b0b7287 */ /* 0x000fd8000c000000 */
.L_x_1259:
[----:B------:R-:W-:Y:S01]  /*8940*/  UIADD3 UR4, UR11, 0x5f, URZ ;  /* 0x0000005f0b047890 */ /* 0x000fe2000fffe03f */
[----:B------:R-:W-:-:S03]  /*8950*/  R2UR UR6, R161 ;  /* 0x00000000a10672ca */ /* 0x000fc600000e0000 */
[----:B------:R-:W-:-:S04]  /*8960*/  UIMAD.WIDE UR4, UR4, 0x2aaaaaab, URZ ;  /* 0x2aaaaaab040478a5 */ /* 0x000fc8000f8e023f */
[----:B------:R-:W-:-:S04]  /*8970*/  USHF.R.U32.HI UR4, URZ, 0x1f, UR5 ;  /* 0x0000001f3f047899 */ /* 0x000fc80008011605 */
[----:B------:R-:W-:-:S04]  /*8980*/  ULEA.HI.SX32 UR4, UR5, UR4, 0x1c ;  /* 0x0000000405047291 */ /* 0x000fc8000f8fe23f */
[----:B------:R-:W-:-:S04]  /*8990*/  UISETP.LT.AND UP0, UPT, UR6, UR4, UPT ;  /* 0x000000040600728c */ /* 0x000fc8000bf01270 */
[----:B------:R-:W-:-:S06]  /*89a0*/  USEL UR47, UR6, UR4, !UP0 ;  /* 0x00000004062f7287 */ /* 0x000fcc000c000000 */
[----:B------:R-:W-:-:S13]  /*89b0*/  ISETP.GE.AND P1, PT, R10, UR47, PT ;  /* 0x0000002f0a007c0c */ /* 0x000fda000bf26270 */
[----:B------:R-:W-:Y:S05]  /*89c0*/  @!P1 BRA `(.L_x_1262) ;  /* 0x0000002000a09947 */ /* 0x000fea0003800000 */
[----:B------:R-:W-:Y:S01]  /*89d0*/  IMAD.MOV.U32 R13, RZ, RZ, R14 ;  /* 0x000000ffff0d7224 */ /* 0x000fe200078e000e */
[----:B------:R-:W-:Y:S01]  /*89e0*/  UMOV UR46, UR39 ;  /* 0x00000027002e7c82 */ /* 0x000fe20008000000 */
[----:B------:R-:W-:Y:S01]  /*89f0*/  IMAD.MOV.U32 R9, RZ, RZ, R12 ;  /* 0x000000ffff097224 */ /* 0x000fe200078e000c */
[----:B------:R-:W-:Y:S01]  /*8a00*/  UMOV UR4, UR38 ;  /* 0x0000002600047c82 */ /* 0x000fe20008000000 */
[----:B------:R-:W-:-:S05]  /*8a10*/  ULDC UR5, c[0x0][0x9d8] ;  /* 0x0002760000057ab9 */ /* 0x000fca0000000800 */
.L_x_1273:
[----:B------:R-:W-:-:S04]  /*8a20*/  UISETP.NE.AND UP0, UPT, UR4, 0x1, UPT ;  /* 0x000000010400788c */ /* 0x000fc8000bf05270 */
[----:B------:R-:W-:-:S04]  /*8a30*/  USEL UR39, URZ, 0x1, UP0 ;  /* 0x000000013f277887 */ /* 0x000fc80008000000 */
[----:B------:R-:W-:Y:S01]  /*8a40*/  ULOP3.LUT UR39, UR46, UR39, URZ, 0x3c, !UPT ;  /* 0x000000272e277292 */ /* 0x000fe2000f8e3c3f */
[----:B------:R-:W-:Y:S11]  /*8a50*/  @!P0 BRA `(.L_x_1263) ;  /* 0x0000000000048947 */ /* 0x000ff60003800000 */
[----:B------:R-:W-:Y:S01]  /*8a60*/  BPT.TRAP 0x1 ;  /* 0x000000040000795c */ /* 0x000fe20000300000 */
.L_x_1263:
        /* <DEDUP_REMOVED lines=9> */
.L_x_1264:
[----:B-1----:R-:W-:Y:S05]  /*8b00*/  @P1 BRA `(.L_x_1265) ;  /* 0x0000000000081947 */ /* 0x002fea0003800000 */
[----:B------:R-:W1:Y:S02]  /*8b10*/  SYNCS.PHASECHK.TRANS64.TRYWAIT P1, [UR6+0x2a830], R8 ;  /* 0x02a83008ff0075a7 */ /* 0x000e640008020146 */
[----:B-1----:R-:W-:Y:S05]  /*8b20*/  @!P1 BRA `(.L_x_1266) ;  /* 0x000000f800cc9947 */ /* 0x002fea0003800000 */
.L_x_1265:
        /* <DEDUP_REMOVED lines=138> */
.L_x_1267:
[----:B------:R-:W-:Y:S01]  /*93d0*/  ULEA UR7, UR4, UR60, 0x3 ;  /* 0x0000003c04077291 */ /* 0x000fe2000f8e183f */
[----:B------:R-:W-:-:S05]  /*93e0*/  IMAD.U32 R0, RZ, RZ, UR46 ;  /* 0x0000002eff007e24 */ /* 0x000fca000f8e00ff */
[----:B------:R-:W-:-:S04]  /*93f0*/  SHF.L.U32 R0, R0, 0x1f, RZ ;  /* 0x0000001f00007819 */ /* 0x000fc800000006ff */
[----:B------:R2:W3:Y:S01]  /*9400*/  SYNCS.PHASECHK.TRANS64.TRYWAIT P1, [UR7+0x2a850], R0 ;  /* 0x02a85000ff0075a7 */ /* 0x0004e20008020147 */
[----:B------:R-:W-:Y:S05]  /*9410*/  @!P0 BRA `(.L_x_1268) ;  /* 0x0000000000048947 */ /* 0x000fea0003800000 */
[----:B------:R-:W-:Y:S01]  /*9420*/  BPT.TRAP 0x1 ;  /* 0x000000040000795c */ /* 0x000fe20000300000 */
.L_x_1268:
[----:B---3--:R-:W-:Y:S05]  /*9430*/  @P1 BRA `(.L_x_1269) ;  /* 0x0000000000081947 */ /* 0x008fea0003800000 */
[----:B------:R-:W3:Y:S02]  /*9440*/  SYNCS.PHASECHK.TRANS64.TRYWAIT P1, [UR7+0x2a850], R0 ;  /* 0x02a85000ff0075a7 */ /* 0x000ee40008020147 */
[----:B---3--:R-:W-:Y:S05]  /*9450*/  @!P1 BRA `(.L_x_1270) ;  /* 0x000000f000989947 */ /* 0x008fea0003800000 */
.L_x_1269:
        /* <DEDUP_REMOVED lines=37> */
.L_x_1271:
[----:B------:R-:W-:Y:S01]  /*96b0*/  FMUL.FTZ R136, R88, UR5 ;  /* 0x0000000558887c20 */ /* 0x000fe20008410000 */
[----:B------:R-:W-:Y:S01]  /*96c0*/  FMUL.FTZ R138, R89, UR5 ;  /* 0x00000005598a7c20 */ /* 0x000fe20008410000 */
[----:B01----:R-:W-:Y:S01]  /*96d0*/  FMUL.FTZ R8, R90, UR5 ;  /* 0x000000055a087c20 */ /* 0x003fe20008410000 */
        /* <DEDUP_REMOVED lines=36> */
[----:B---3--:R-:W-:Y:S01]  /*9920*/  FMNMX.FTZ R15, R8, R13, !PT ;  /* 0x0000000d080f7209 */ /* 0x008fe20007810000 */
        /* <DEDUP_REMOVED lines=20> */
[----:B------:R-:W1:Y:S01]  /*9a70*/  S2UR UR4, SR_CgaCtaId ;  /* 0x00000000000479c3 */ /* 0x000e620000008800 */
[----:B------:R-:W-:Y:S01]  /*9a80*/  UIADD3 UR6, UR6, 0x2a840, URZ ;  /* 0x0002a84006067890 */ /* 0x000fe2000fffe03f */
[----:B------:R-:W4:Y:S01]  /*9a90*/  MUFU.TANH R144, R144 ;  /* 0x0000009000907308 */ /* 0x000f220000002400 */
[----:B---3--:R-:W-:-:S07]  /*9aa0*/  FMNMX.FTZ R11, R142, R11, !PT ;  /* 0x0000000b8e0b7209 */ /* 0x008fce0007810000 */
[----:B------:R-:W3:Y:S01]  /*9ab0*/  MUFU.TANH R90, R90 ;  /* 0x0000005a005a7308 */ /* 0x000ee20000002400 */
[----:B0-----:R-:W-:-:S07]  /*9ac0*/  FMNMX.FTZ R15, R88, R15, !PT ;  /* 0x0000000f580f7209 */ /* 0x001fce0007810000 */
[----:B------:R-:W0:Y:S01]  /*9ad0*/  MUFU.TANH R146, R146 ;  /* 0x0000009200927308 */ /* 0x000e220000002400 */
[----:B----4-:R-:W-:Y:S01]  /*9ae0*/  FMNMX.FTZ R11, R144, R11, !PT ;  /* 0x0000000b900b7209 */ /* 0x010fe20007810000 */
[----:B-1----:R-:W-:-:S06]  /*9af0*/  UPRMT UR6, UR4, 0x654, UR6 ;  /* 0x0000065404067896 */ /* 0x002fcc0008000006 */
[----:B------:R-:W1:Y:S01]  /*9b00*/  MUFU.TANH R92, R92 ;  /* 0x0000005c005c7308 */ /* 0x000e620000002400 */
[----:B---3--:R-:W-:Y:S02]  /*9b10*/  FMNMX.FTZ R15, R90, R15, !PT ;  /* 0x0000000f5a0f7209 */ /* 0x008fe40007810000 */
[----:B------:R-:W-:Y:S05]  /*9b20*/  SYNCS.ARRIVE.TRANS64.RED.A1T0 RZ, [UR6], RZ ;  /* 0x000000ffffff79a7 */ /* 0x000fea0008100406 */
[----:B------:R-:W3:Y:S01]  /*9b30*/  MUFU.TANH R148, R148 ;  /* 0x0000009400947308 */ /* 0x000ee20000002400 */
[----:B0-----:R-:W-:-:S07]  /*9b40*/  FMNMX.FTZ R11, R146, R11, !PT ;  /* 0x0000000b920b7209 */ /* 0x001fce0007810000 */
[----:B------:R-:W0:Y:S01]  /*9b50*/  MUFU.TANH R94, R94 ;  /* 0x0000005e005e7308 */ /* 0x000e220000002400 */
[----:B-1----:R-:W-:-:S07]  /*9b60*/  FMNMX.FTZ R15, R92, R15, !PT ;  /* 0x0000000f5c0f7209 */ /* 0x002fce0007810000 */
[----:B------:R-:W1:Y:S01]  /*9b70*/  MUFU.TANH R150, R150 ;  /* 0x0000009600967308 */ /* 0x000e620000002400 */
[----:B---3--:R-:W-:-:S07]  /*9b80*/  FMNMX.FTZ R11, R148, R11, !PT ;  /* 0x0000000b940b7209 */ /* 0x008fce0007810000 */
        /* <DEDUP_REMOVED lines=62> */
[----:B------:R-:W2:Y:S01]  /*9f70*/  MUFU.TANH R228, R228 ;  /* 0x000000e400e47308 */ /* 0x000ea20000002400 */
[----:B-1----:R-:W-:-:S07]  /*9f80*/  FMNMX.FTZ R11, R226, R11, !PT ;  /* 0x0000000be20b7209 */ /* 0x002fce0007810000 */
[----:B------:R-:W0:Y:S01]  /*9f90*/  MUFU.TANH R130, R130 ;  /* 0x0000008200827308 */ /* 0x000e220000002400 */
[----:B---3--:R-:W-:-:S07]  /*9fa0*/  FMNMX.FTZ R15, R126, R15, !PT ;  /* 0x0000000f7e0f7209 */ /* 0x008fce0007810000 */
[----:B------:R-:W1:Y:S01]  /*9fb0*/  MUFU.TANH R132, R132 ;  /* 0x0000008400847308 */ /* 0x000e620000002400 */
[----:B--2---:R-:W-:-:S05]  /*9fc0*/  FMNMX.FTZ R0, R228, R11, !PT ;  /* 0x0000000be4007209 */ /* 0x004fca0007810000 */
[----:B------:R-:W2:Y:S01]  /*9fd0*/  SHFL.BFLY PT, R11, R0, 0x2, 0x1f ;  /* 0x0c401f00000b7f89 */ /* 0x000ea200000e0000 */
[----:B0-----:R-:W-:-:S04]  /*9fe0*/  FMNMX.FTZ R15, R130, R15, !PT ;  /* 0x0000000f820f7209 */ /* 0x001fc80007810000 */
[----:B-1----:R-:W-:-:S05]  /*9ff0*/  FMNMX.FTZ R15, R132, R15, !PT ;  /* 0x0000000f840f7209 */ /* 0x002fca0007810000 */
[----:B------:R-:W0:Y:S01]  /*a000*/  SHFL.BFLY PT, R12, R15, 0x2, 0x1f ;  /* 0x0c401f000f0c7f89 */ /* 0x000e2200000e0000 */
[----:B--2---:R-:W-:Y:S02]  /*a010*/  FMNMX.FTZ R2, R0, R11, !PT ;  /* 0x0000000b00027209 */ /* 0x004fe40007810000 */
[----:B------:R-:W1:Y:S03]  /*a020*/  LDC R11, c[0x0][0x988] ;  /* 0x00026200ff0b7b82 */ /* 0x000e660000000800 */
[----:B------:R-:W2:Y:S01]  /*a030*/  SHFL.BFLY PT, R21, R2, 0x1, 0x1f ;  /* 0x0c201f0002157f89 */ /* 0x000ea200000e0000 */
[----:B0-----:R-:W-:-:S05]  /*a040*/  FMNMX.FTZ R89, R15, R12, !PT ;  /* 0x0000000c0f597209 */ /* 0x001fca0007810000 */
[----:B------:R-:W0:Y:S01]  /*a050*/  SHFL.BFLY PT, R14, R89, 0x1, 0x1f ;  /* 0x0c201f00590e7f89 */ /* 0x000e2200000e0000 */
[----:B--2---:R-:W-:-:S05]  /*a060*/  FMNMX.FTZ R12, R2, R21, !PT ;  /* 0x00000015020c7209 */ /* 0x004fca0007810000 */
[C---:B------:R-:W-:Y:S01]  /*a070*/  FADD.FTZ R134, -R12.reuse, R9 ;  /* 0x000000090c867221 */ /* 0x040fe20000010100 */
[----:B-1----:R-:W-:-:S03]  /*a080*/  FMUL.FTZ R105, R12, R11 ;  /* 0x0000000b0c697220 */ /* 0x002fc60000410000 */
[-C--:B------:R-:W-:Y:S01]  /*a090*/  FMUL.FTZ R21, R134, R11.reuse ;  /* 0x0000000b86157220 */ /* 0x080fe20000410000 */
[-CC-:B------:R-:W-:Y:S01]  /*a0a0*/  FFMA.FTZ R9, R136, R11.reuse, -R105.reuse ;  /* 0x0000000b88097223 */ /* 0x180fe20000010869 */
[-CC-:B------:R-:W-:Y:S01]  /*a0b0*/  FFMA.FTZ R15, R144, R11.reuse, -R105.reuse ;  /* 0x0000000b900f7223 */ /* 0x180fe20000010869 */
[-CC-:B------:R-:W-:Y:S01]  /*a0c0*/  FFMA.FTZ R136, R142, R11.reuse, -R105.reuse ;  /* 0x0000000b8e887223 */ /* 0x180fe20000010869 */
[----:B------:R1:W-:Y:S01]  /*a0d0*/  MUFU.EX2 R0, R21 ;  /* 0x0000001500007308 */ /* 0x0003e20000000800 */
[-CC-:B------:R-:W-:Y:S01]  /*a0e0*/  FFMA.FTZ R144, R208, R11.reuse, -R105.reuse ;  /* 0x0000000bd0907223 */ /* 0x180fe20000010869 */
[-CC-:B------:R-:W-:Y:S01]  /*a0f0*/  FFMA.FTZ R93, R210, R11.reuse, -R105.reuse ;  /* 0x0000000bd25d7223 */ /* 0x180fe20000010869 */
[----:B0-----:R-:W-:Y:S01]  /*a100*/  FMNMX.FTZ R14, R89, R14, !PT ;  /* 0x0000000e590e7209 */ /* 0x001fe20007810000 */
[-CC-:B------:R-:W-:Y:S01]  /*a110*/  FFMA.FTZ R101, R128, R11.reuse, -R105.reuse ;  /* 0x0000000b80657223 */ /* 0x180fe20000010869 */
[-CC-:B------:R-:W-:Y:S01]  /*a120*/  FFMA.FTZ R89, R154, R11.reuse, -R105.reuse ;  /* 0x0000000b9a597223 */ /* 0x180fe20000010869 */
[-CC-:B------:R-:W-:Y:S01]  /*a130*/  FFMA.FTZ R95, R214, R11.reuse, -R105.reuse ;  /* 0x0000000bd65f7223 */ /* 0x180fe20000010869 */
[-C--:B------:R-:W-:Y:S01]  /*a140*/  FFMA.FTZ R97, R216, R11.reuse, -R105 ;  /* 0x0000000bd8617223 */ /* 0x080fe20000010869 */
[----:B------:R-:W-:Y:S01]  /*a150*/  FADD.FTZ R134, -R14, R13 ;  /* 0x0000000d0e867221 */ /* 0x000fe20000010100 */
[-CC-:B------:R-:W-:Y:S01]  /*a160*/  FFMA.FTZ R13, R140, R11.reuse, -R105.reuse ;  /* 0x0000000b8c0d7223 */ /* 0x180fe20000010869 */
[-CC-:B-1----:R-:W-:Y:S01]  /*a170*/  FFMA.FTZ R21, R148, R11.reuse, -R105.reuse ;  /* 0x0000000b94157223 */ /* 0x182fe20000010869 */
[-CC-:B------:R-:W-:Y:S01]  /*a180*/  FFMA.FTZ R140, R150, R11.reuse, -R105.reuse ;  /* 0x0000000b968c7223 */ /* 0x180fe20000010869 */
[-C--:B------:R-:W-:Y:S01]  /*a190*/  FMUL.FTZ R91, R134, R11.reuse ;  /* 0x0000000b865b7220 */ /* 0x080fe20000410000 */
        /* <DEDUP_REMOVED lines=12> */
[-C--:B0-----:R-:W-:Y:S01]  /*a260*/  FFMA.FTZ R91, R158, R11.reuse, -R105 ;  /* 0x0000000b9e5b7223 */ /* 0x081fe20000010869 */
[-C--:B------:R-:W-:Y:S01]  /*a270*/  FMUL.FTZ R105, R14, R11.reuse ;  /* 0x0000000b0e697220 */ /* 0x080fe20000410000 */
[----:B------:R-:W0:Y:S03]  /*a280*/  MUFU.EX2 R9, R9 ;  /* 0x0000000900097308 */ /* 0x000e260000000800 */
        /* <DEDUP_REMOVED lines=10> */
[-CC-:B------:R-:W-:Y:S01]  /*a330*/  FFMA.FTZ R92, R102, R11.reuse, -R105.reuse ;  /* 0x0000000b665c7223 */ /* 0x180fe20000010869 */
[-CC-:B------:R-:W-:Y:S01]  /*a340*/  FFMA.FTZ R151, R104, R11.reuse, -R105.reuse ;  /* 0x0000000b68977223 */ /* 0x180fe20000010869 */
[-C--:B------:R-:W-:Y:S01]  /*a350*/  FFMA.FTZ R94, R106, R11.reuse, -R105 ;  /* 0x0000000b6a5e7223 */ /* 0x080fe20000010869 */
[----:B------:R-:W2:Y:S01]  /*a360*/  MUFU.EX2 R157, R157 ;  /* 0x0000009d009d7308 */ /* 0x000ea20000000800 */
[----:B0-----:R-:W-:Y:S01]  /*a370*/  FFMA.FTZ R107, R0, R6, R9 ;  /* 0x00000006006b7223 */ /* 0x001fe20000010009 */
[-CC-:B------:R-:W-:Y:S01]  /*a380*/  FFMA.FTZ R145, R108, R11.reuse, -R105.reuse ;  /* 0x0000000b6c917223 */ /* 0x180fe20000010869 */
[-CC-:B------:R-:W-:Y:S01]  /*a390*/  FFMA.FTZ R96, R110, R11.reuse, -R105.reuse ;  /* 0x0000000b6e607223 */ /* 0x180fe20000010869 */
[-CC-:B------:R-:W-:Y:S01]  /*a3a0*/  FFMA.FTZ R147, R112, R11.reuse, -R105.reuse ;  /* 0x0000000b70937223 */ /* 0x180fe20000010869 */
[-CC-:B------:R-:W-:Y:S01]  /*a3b0*/  FFMA.FTZ R98, R114, R11.reuse, -R105.reuse ;  /* 0x0000000b72627223 */ /* 0x180fe20000010869 */
[-CC-:B------:R-:W-:Y:S01]  /*a3c0*/  FFMA.FTZ R141, R116, R11.reuse, -R105.reuse ;  /* 0x0000000b748d7223 */ /* 0x180fe20000010869 */
[-C--:B------:R-:W-:Y:S01]  /*a3d0*/  FFMA.FTZ R143, R120, R11.reuse, -R105 ;  /* 0x0000000b788f7223 */ /* 0x080fe20000010869 */
[----:B------:R-:W0:Y:S01]  /*a3e0*/  MUFU.EX2 R8, R8 ;  /* 0x0000000800087308 */ /* 0x000e220000000800 */
[----:B-1----:R-:W-:Y:S01]  /*a3f0*/  FADD.FTZ R6, R134, R107 ;  /* 0x0000006b86067221 */ /* 0x002fe20000010000 */
[-CC-:B------:R-:W-:Y:S01]  /*a400*/  FFMA.FTZ R124, R124, R11.reuse, -R105.reuse ;  /* 0x0000000b7c7c7223 */ /* 0x180fe20000010869 */
[-CC-:B------:R-:W-:Y:S01]  /*a410*/  FFMA.FTZ R126, R126, R11.reuse, -R105.reuse ;  /* 0x0000000b7e7e7223 */ /* 0x180fe20000010869 */
[----:B------:R-:W-:-:S04]  /*a420*/  FFMA.FTZ R130, R130, R11, -R105 ;  /* 0x0000000b82827223 */ /* 0x000fc80000010869 */
[----:B------:R-:W1:Y:S01]  /*a430*/  MUFU.EX2 R13, R13 ;  /* 0x0000000d000d7308 */ /* 0x000e620000000800 */
[----:B--2---:R-:W-:-:S07]  /*a440*/  FFMA.FTZ R3, R2, R3, R157 ;  /* 0x0000000302037223 */ /* 0x004fce000001009d */
        /* <DEDUP_REMOVED lines=14> */
[----:B------:R-:W-:-:S06]  /*a530*/  FFMA.FTZ R100, R118, R11, -R105 ;  /* 0x0000000b76647223 */ /* 0x000fcc0000010869 */
        /* <DEDUP_REMOVED lines=18> */
[-CC-:B------:R-:W-:Y:S01]  /*a660*/  FFMA.FTZ R102, R122, R11.reuse, -R105.reuse ;  /* 0x0000000b7a667223 */ /* 0x180fe20000010869 */
[----:B------:R-:W-:-:S05]  /*a670*/  FFMA.FTZ R105, R132, R11, -R105 ;  /* 0x0000000b84697223 */ /* 0x000fca0000010869 */
        /* <DEDUP_REMOVED lines=58> */
.L_x_1272:
        /* <DEDUP_REMOVED lines=35> */
.L_x_1262:
[----:B------:R-:W-:-:S13]  /*ac50*/  R2UR UR4, R161 ;  /* 0x00000000a10472ca */ /* 0x000fda00000e0000 */
[----:B------:R-:W-:-:S13]  /*ac60*/  ISETP.GE.AND P1, PT, R10, UR4, PT ;  /* 0x000000040a007c0c */ /* 0x000fda000bf26270 */
[----:B------:R-:W-:Y:S05]  /*ac70*/  @!P1 BRA `(.L_x_1274) ;  /* 0x00000034001c9947 */ /* 0x000fea0003800000 */
[----:B------:R-:W-:Y:S01]  /*ac80*/  IMAD.MOV.U32 R9, RZ, RZ, R14 ;  /* 0x000000ffff097224 */ /* 0x000fe200078e000e */
[----:B------:R-:W-:Y:S01]  /*ac90*/  UMOV UR46, UR39 ;  /* 0x00000027002e7c82 */ /* 0x000fe20008000000 */
[----:B------:R-:W-:Y:S01]  /*aca0*/  IMAD.MOV.U32 R8, RZ, RZ, R12 ;  /* 0x000000ffff087224 */ /* 0x000fe200078e000c */
[----:B------:R-:W-:Y:S01]  /*acb0*/  UMOV UR4, UR38 ;  /* 0x0000002600047c82 */ /* 0x000fe20008000000 */
[----:B------:R-:W-:Y:S01]  /*acc0*/  ULDC UR47, c[0x0][0x9e4] ;  /* 0x00027900002f7ab9 */ /* 0x000fe20000000800 */
[----:B------:R-:W-:Y:S01]  /*acd0*/  ULDC UR50, c[0x0][0x9dc] ;  /* 0x0002770000327ab9 */ /* 0x000fe20000000800 */
[----:B------:R-:W-:Y:S01]  /*ace0*/  ULDC UR5, c[0x0][0x9d8] ;  /* 0x0002760000057ab9 */ /* 0x000fe20000000800 */
[----:B------:R-:W-:-:S05]  /*acf0*/  ULDC UR51, c[0x0][0x9e0] ;  /* 0x0002780000337ab9 */ /* 0x000fca0000000800 */
.L_x_1293:
[----:B------:R-:W-:-:S04]  /*ad00*/  UISETP.NE.AND UP0, UPT, UR4, 0x1, UPT ;  /* 0x000000010400788c */ /* 0x000fc8000bf05270 */
[----:B------:R-:W-:-:S04]  /*ad10*/  USEL UR39, URZ, 0x1, UP0 ;  /* 0x000000013f277887 */ /* 0x000fc80008000000 */
[----:B------:R-:W-:Y:S01]  /*ad20*/  ULOP3.LUT UR39, UR46, UR39, URZ, 0x3c, !UPT ;  /* 0x000000272e277292 */ /* 0x000fe2000f8e3c3f */
[----:B------:R-:W-:Y:S11]  /*ad30*/  @!P0 BRA `(.L_x_1275) ;  /* 0x0000000000048947 */ /* 0x000ff60003800000 */
[----:B------:R-:W-:Y:S01]  /*ad40*/  BPT.TRAP 0x1 ;  /* 0x000000040000795c */ /* 0x000fe20000300000 */
.L_x_1275:
        /* <DEDUP_REMOVED lines=9> */
.L_x_1276:
[----:B-1----:R-:W-:Y:S05]  /*ade0*/  @P1 BRA `(.L_x_1277) ;  /* 0x0000000000081947 */ /* 0x002fea0003800000 */
[----:B------:R-:W1:Y:S02]  /*adf0*/  SYNCS.PHASECHK.TRANS64.TRYWAIT P1, [UR6+0x2a830], R11 ;  /* 0x02a8300bff0075a7 */ /* 0x000e640008020146 */
[----:B-1----:R-:W-:Y:S05]  /*ae00*/  @!P1 BRA `(.L_x_1278) ;  /* 0x000000d800449947 */ /* 0x002fea0003800000 */
.L_x_1277:
        /* <DEDUP_REMOVED lines=138> */
.L_x_1279:
[----:B------:R-:W-:Y:S01]  /*b6b0*/  ULEA UR7, UR4, UR60, 0x3 ;  /* 0x0000003c04077291 */ /* 0x000fe2000f8e183f */
[----:B------:R-:W-:-:S05]  /*b6c0*/  IMAD.U32 R0, RZ, RZ, UR46 ;  /* 0x0000002eff007e24 */ /* 0x000fca000f8e00ff */
[----:B------:R-:W-:-:S04]  /*b6d0*/  SHF.L.U32 R0, R0, 0x1f, RZ ;  /* 0x0000001f00007819 */ /* 0x000fc800000006ff */
[----:B------:R2:W3:Y:S01]  /*b6e0*/  SYNCS.PHASECHK.TRANS64.TRYWAIT P1, [UR7+0x2a850], R0 ;  /* 0x02a85000ff0075a7 */ /* 0x0004e20008020147 */
[----:B------:R-:W-:Y:S05]  /*b6f0*/  @!P0 BRA `(.L_x_1280) ;  /* 0x0000000000048947 */ /* 0x000fea0003800000 */
[----:B------:R-:W-:Y:S01]  /*b700*/  BPT.TRAP 0x1 ;  /* 0x000000040000795c */ /* 0x000fe20000300000 */
.L_x_1280:
[----:B---3--:R-:W-:Y:S05]  /*b710*/  @P1 BRA `(.L_x_1281) ;  /* 0x0000000000081947 */ /* 0x008fea0003800000 */
[----:B------:R-:W3:Y:S02]  /*b720*/  SYNCS.PHASECHK.TRANS64.TRYWAIT P1, [UR7+0x2a850], R0 ;  /* 0x02a85000ff0075a7 */ /* 0x000ee40008020147 */
[----:B---3--:R-:W-:Y:S05]  /*b730*/  @!P1 BRA `(.L_x_1282) ;  /* 0x000000d000109947 */ /* 0x008fea0003800000 */
.L_x_1281:
        /* <DEDUP_REMOVED lines=37> */
.L_x_1283:
        /* <DEDUP_REMOVED lines=67> */
[----:B------:R-:W-:Y:S01]  /*bdc0*/  IMAD.IADD R129, R133, 0x1, -R18 ;  /* 0x0000000185817824 */ /* 0x000fe200078e0a12 */
[----:B------:R-:W-:Y:S01]  /*bdd0*/  ULOP3.LUT UR4, URZ, UR50, URZ, 0x33, !UPT ;  /* 0x000000323f047292 */ /* 0x000fe2000f8e333f */
[----:B------:R-:W-:-:S03]  /*bde0*/  IADD3 R12, -R17, R12, R16 ;  /* 0x0000000c110c7210 */ /* 0x000fc60007ffe110 */
[----:B------:R-:W2:Y:S02]  /*bdf0*/  MUFU.TANH R136, R136 ;  /* 0x0000008800887308 */ /* 0x000ea40000002400 */
[C---:B------:R-:W-:Y:S01]  /*be00*/  VIADD R145, R12.reuse, UR51 ;  /* 0x000000330c917c36 */ /* 0x040fe20008000000 */
[----:B------:R-:W-:Y:S01]  /*be10*/  SYNCS.ARRIVE.TRANS64.RED.A1T0 RZ, [UR6], RZ ;  /* 0x000000ffffff79a7 */ /* 0x000fe20008100406 */
[----:B------:R-:W-:Y:S02]  /*be20*/  VIADD R135, R12, UR4 ;  /* 0x000000040c877c36 */ /* 0x000fe40008000000 */
[--C-:B0-----:R-:W-:Y:S02]  /*be30*/  IMAD.IADD R149, R145, 0x1, R106.reuse ;  /* 0x0000000191957824 */ /* 0x101fe400078e026a */
        /* <DEDUP_REMOVED lines=60> */
.L_x_1286:
[----:B------:R-:W-:-:S05]  /*c200*/  IMAD.U32 R108, RZ, RZ, UR47 ;  /* 0x0000002fff6c7e24 */ /* 0x000fca000f8e00ff */
[----:B------:R-:W-:-:S13]  /*c210*/  ISETP.NE.AND P1, PT, R108, 0x1, PT ;  /* 0x000000016c00780c */ /* 0x000fda0003f25270 */
[----:B------:R-:W1:Y:S02]  /*c220*/  @P1 LDC.64 R12, c[0x0][0x9e8] ;  /* 0x00027a00ff0c1b82 */ /* 0x000e640000000a00 */
[----:B-1----:R-:W-:-:S05]  /*c230*/  @P1 IMAD.HI.U32 R12, R106, R12, RZ ;  /* 0x0000000c6a0c1227 */ /* 0x002fca00078e00ff */
[----:B------:R-:W-:-:S07]  /*c240*/  @P1 SHF.R.U32.HI R106, RZ, R13, R12 ;  /* 0x0000000dff6a1219 */ /* 0x000fce000001160c */
.L_x_1287:
[----:B------:R-:W-:Y:S05]  /*c250*/  BSYNC B0 ;  /* 0x0000000000007941 */ /* 0x000fea0003800000 */
.L_x_1285:
[----:B------:R-:W-:-:S05]  /*c260*/  IMAD R106, R106, R108, R129 ;  /* 0x0000006c6a6a7224 */ /* 0x000fca00078e0281 */
[----:B------:R-:W-:Y:S02]  /*c270*/  VIADDMNMX R149, R106, R108, R149, PT ;  /* 0x0000006c6a957246 */ /* 0x000fe40003800195 */
[----:B------:R-:W-:-:S07]  /*c280*/  VIMNMX R147, R147, R106, !PT ;  /* 0x0000006a93937248 */ /* 0x000fce0007fe0100 */
.L_x_1284:
        /* <DEDUP_REMOVED lines=133> */
.L_x_1290:
[----:B------:R-:W-:-:S05]  /*cae0*/  IMAD.U32 R158, RZ, RZ, UR47 ;  /* 0x0000002fff9e7e24 */ /* 0x000fca000f8e00ff */
[----:B------:R-:W-:-:S13]  /*caf0*/  ISETP.NE.AND P6, PT, R158, 0x1, PT ;  /* 0x000000019e00780c */ /* 0x000fda0003fc5270 */
[----:B------:R-:W0:Y:S02]  /*cb00*/  @P6 LDC.64 R12, c[0x0][0x9e8] ;  /* 0x00027a00ff0c6b82 */ /* 0x000e240000000a00 */
[----:B0-----:R-:W-:-:S05]  /*cb10*/  @P6 IMAD.HI.U32 R12, R111, R12, RZ ;  /* 0x0000000c6f0c6227 */ /* 0x001fca00078e00ff */
[----:B------:R-:W-:-:S07]  /*cb20*/  @P6 SHF.R.U32.HI R111, RZ, R13, R12 ;  /* 0x0000000dff6f6219 */ /* 0x000fce000001160c */
.L_x_1291:
[----:B------:R-:W-:Y:S05]  /*cb30*/  BSYNC B0 ;  /* 0x0000000000007941 */ /* 0x000fea0003800000 */
.L_x_1289:
[----:B------:R-:W-:-:S05]  /*cb40*/  IMAD R12, R111, R158, R129 ;  /* 0x0000009e6f0c7224 */ /* 0x000fca00078e0281 */
[----:B------:R-:W-:Y:S02]  /*cb50*/  VIADDMNMX R107, R12, R158, R107, PT ;  /* 0x0000009e0c6b7246 */ /* 0x000fe4000380016b */
[----:B------:R-:W-:-:S07]  /*cb60*/  VIMNMX R109, R109, R12, !PT ;  /* 0x0000000c6d6d7248 */ /* 0x000fce0007fe0100 */
.L_x_1288:
        /* <DEDUP_REMOVED lines=308> */
.L_x_1292:
[----:B------:R-:W0:Y:S01]  /*deb0*/  S2UR UR6, SR_CgaCtaId ;  /* 0x00000000000679c3 */ /* 0x000e220000008800 */
[----:B------:R-:W-:Y:S01]  /*dec0*/  R2UR UR4, R161 ;  /* 0x00000000a10472ca */ /* 0x000fe200000e0000 */
[----:B------:R-:W-:Y:S01]  /*ded0*/  UIADD3 UR7, UR7, 0x2a860, URZ ;  /* 0x0002a86007077890 */ /* 0x000fe2000fffe03f */
[----:B------:R-:W-:Y:S01]  /*dee0*/  F2FP.F16.F32.PACK_AB R157, R8, R157 ;  /* 0x0000009d089d723e */ /* 0x000fe200000000ff */
[----:B------:R-:W-:Y:S01]  /*def0*/  UMOV UR46, UR39 ;  /* 0x00000027002e7c82 */ /* 0x000fe20008000000 */
[----:B------:R-:W-:Y:S01]  /*df00*/  F2FP.F16.F32.PACK_AB R158, R136, R21 ;  /* 0x00000015889e723e */ /* 0x000fe200000000ff */
[----:B------:R-:W-:Y:S01]  /*df10*/  IMAD.MOV.U32 R9, RZ, RZ, R14 ;  /* 0x000000ffff097224 */ /* 0x000fe200078e000e */
[----:B------:R-:W-:Y:S01]  /*df20*/  F2FP.F16.F32.PACK_AB R156, R220, R89 ;  /* 0x00000059dc9c723e */ /* 0x000fe200000000ff */
[----:B------:R-:W-:Y:S01]  /*df30*/  IMAD.MOV.U32 R8, RZ, RZ, R12 ;  /* 0x000000ffff087224 */ /* 0x000fe200078e000c */
[----:B------:R-:W-:Y:S02]  /*df40*/  F2FP.F16.F32.PACK_AB R159, R124, R159 ;  /* 0x0000009f7c9f723e */ /* 0x000fe400000000ff */
[----:B------:R-:W-:-:S02]  /*df50*/  F2FP.F16.F32.PACK_AB R152, R108, R15 ;  /* 0x0000000f6c98723e */ /* 0x000fc400000000ff */
[----:B------:R-:W-:Y:S02]  /*df60*/  F2FP.F16.F32.PACK_AB R153, R20, R153 ;  /* 0x000000991499723e */ /* 0x000fe400000000ff */
[----:B------:R-:W-:Y:S01]  /*df70*/  ISETP.GT.AND P1, PT, R10, UR4, PT ;  /* 0x000000040a007c0c */ /* 0x000fe2000bf24270 */
[----:B------:R-:W-:Y:S01]  /*df80*/  UMOV UR4, UR38 ;  /* 0x0000002600047c82 */ /* 0x000fe20008000000 */
[----:B------:R-:W-:Y:S01]  /*df90*/  F2FP.F16.F32.PACK_AB R154, R106, R13 ;  /* 0x0000000d6a9a723e */ /* 0x000fe200000000ff */
[----:B------:R-:W-:Y:S01]  /*dfa0*/  VIADD R10, R10, 0xffffffff ;  /* 0xffffffff0a0a7836 */ /* 0x000fe20000000000 */
        /* <DEDUP_REMOVED lines=20> */
.L_x_1274:
        /* <DEDUP_REMOVED lines=67> */
.L_x_1294:
[----:B------:R-:W-:Y:S01]  /*e520*/  ULEA UR5, UR38, UR60, 0x3 ;  /* 0x0000003c26057291 */ /* 0x000fe2000f8e183f */
[----:B------:R-:W-:-:S05]  /*e530*/  IMAD.U32 R0, RZ, RZ, UR39 ;  /* 0x00000027ff007e24 */ /* 0x000fca000f8e00ff */
[----:B------:R-:W-:-:S04]  /*e540*/  SHF.L.U32 R0, R0, 0x1f, RZ ;  /* 0x0000001f00007819 */ /* 0x000fc800000006ff */
[----:B------:R0:W1:Y:S01]  /*e550*/  SYNCS.PHASECHK.TRANS64.TRYWAIT P1, [UR5+0x2a850], R0 ;  /* 0x02a85000ff0075a7 */ /* 0x0000620008020145 */
[----:B------:R-:W-:Y:S05]  /*e560*/  @!P0 BRA `(.L_x_1295) ;  /* 0x0000000000048947 */ /* 0x000fea0003800000 */
[----:B------:R-:W-:Y:S01]  /*e570*/  BPT.TRAP 0x1 ;  /* 0x000000040000795c */ /* 0x000fe20000300000 */
.L_x_1295:
[----:B-1----:R-:W-:Y:S05]  /*e580*/  @P1 BRA `(.L_x_1296) ;  /* 0x0000000000081947 */ /* 0x002fea0003800000 */
[----:B------:R-:W1:Y:S02]  /*e590*/  SYNCS.PHASECHK.TRANS64.TRYWAIT P1, [UR5+0x2a850], R0 ;  /* 0x02a85000ff0075a7 */ /* 0x000e640008020145 */
[----:B-1----:R-:W-:Y:S05]  /*e5a0*/  @!P1 BRA `(.L_x_1297) ;  /* 0x000000a0008c9947 */ /* 0x002fea0003800000 */
.L_x_1296:
[----:B------:R-:W-:Y:S01]  /*e5b0*/  UIADD3 UR60, UR60, 0x400, URZ ;  /* 0x000004003c3c7890 */ /* 0x000fe2000fffe03f */
[----:B------:R-:W-:Y:S01]  /*e5c0*/  WARPGROUP.ARRIVE ;  /* 0x00000000000079c5 */ /* 0x000fe20000000000 */
[----:B------:R-:W-:Y:S01]  /*e5d0*/  UMOV UR7, 0x40000040 ;  /* 0x4000004000077882 */ /* 0x000fe20000000000 */
[----:B-1----:R-:W1:Y:S01]  /*e5e0*/  SHFL.BFLY PT, R5, R6, 0x2, 0x1f ;  /* 0x0c401f0006057f89 */ /* 0x002e6200000e0000 */
[----:B------:R-:W-:Y:S01]  /*e5f0*/  USHF.R.U32.HI UR60, URZ, 0x4, UR60 ;  /* 0x000000043f3c7899 */ /* 0x000fe2000801163c */
[----:B------:R-:W-:Y:S02]  /*e600*/  IMAD.MOV.U32 R4, RZ, RZ, RZ ;  /* 0x000000ffff047224 */ /* 0x000fe400078e00ff */
[----:B0-----:R-:W0:Y:S01]  /*e610*/  SHFL.BFLY PT, R0, R3, 0x2, 0x1f ;  /* 0x0c401f0003007f89 */ /* 0x001e2200000e0000 */
[----:B------:R-:W-:Y:S01]  /*e620*/  ULOP3.LUT UR60, UR60, 0x3fff, URZ, 0xc0, !UPT ;  /* 0x00003fff3c3c7892 */ /* 0x000fe2000f8ec03f */
[----:B------:R-:W-:-:S03]  /*e630*/  IMAD.MOV.U32 R94, RZ, RZ, -0x800000 ;  /* 0xff800000ff5e7424 */ /* 0x000fc600078e00ff */
[----:B------:R-:W-:-:S04]  /*e640*/  ULOP3.LUT UR4, UR60, 0x3000000, URZ, 0xfc, !UPT ;  /* 0x030000003c047892 */ /* 0x000fc8000f8efc3f */
[----:B------:R-:W-:-:S07]  /*e650*/  UIMAD UR4, UR38, 0x600, UR4 ;  /* 0x00000600260478a4 */ /* 0x000fce000f8e0204 */
[----:B------:R-:W-:Y:S02]  /*e660*/  UMOV UR6, UR4 ;  /* 0x0000000400067c82 */ /* 0x000fe40008000000 */
[----:B------:R-:W-:Y:S01]  /*e670*/  HGMMA.64x128x16.F32 R24, R156, gdesc[UR4].tnspB, R24, gsb0 ;  /* 0x41e000049c187df0 */ /* 0x000fe20008000818 */
[----:B------:R-:W-:Y:S01]  /*e680*/  UIADD3 UR6, UR4, 0x80, URZ ;  /* 0x0000008004067890 */ /* 0x000fe2000fffe03f */
[----:B-1----:R-:W-:Y:S01]  /*e690*/  FADD.FTZ R5, R5, R6 ;  /* 0x0000000605057221 */ /* 0x002fe20000010000 */
[----:B------:R-:W-:Y:S01]  /*e6a0*/  UMOV UR7, 0x40000040 ;  /* 0x4000004000077882 */ /* 0x000fe20000000000 */
[----:B0-----:R-:W-:-:S03]  /*e6b0*/  FADD.FTZ R2, R0, R3 ;  /* 0x0000000300027221 */ /* 0x001fc60000010000 */
[----:B------:R-:W0:Y:S04]  /*e6c0*/  SHFL.BFLY PT, R0, R5, 0x1, 0x1f ;  /* 0x0c201f0005007f89 */ /* 0x000e2800000e0000 */
[----:B------:R-:W1:Y:S01]  /*e6d0*/  SHFL.BFLY PT, R7, R2, 0x1, 0x1f ;  /* 0x0c201f0002077f89 */ /* 0x000e6200000e0000 */
[----:B0-----:R-:W-:Y:S01]  /*e6e0*/  FADD.FTZ R9, R5, R0 ;  /* 0x0000000005097221 */ /* 0x001fe20000010000 */
[----:B------:R-:W-:Y:S02]  /*e6f0*/  IMAD.MOV.U32 R0, RZ, RZ, -0x800000 ;  /* 0xff800000ff007424 */ /* 0x000fe400078e00ff */
[----:B-1----:R-:W-:Y:S02]  /*e700*/  FADD.FTZ R10, R2, R7 ;  /* 0x00000007020a7221 */ /* 0x002fe40000010000 */
[----:B------:R-:W-:Y:S01]  /*e710*/  FSETP.NE.FTZ.AND P1, PT, R9, RZ, PT ;  /* 0x000000ff0900720b */ /* 0x000fe20003f35000 */
[----:B------:R-:W-:-:S02]  /*e720*/  IMAD.MOV.U32 R7, RZ, RZ, RZ ;  /* 0x000000ffff077224 */ /* 0x000fc400078e00ff */
        /* <DEDUP_REMOVED lines=38> */
.L_x_1298:
[----:B------:R-:W-:Y:S01]  /*e990*/  R2UR UR6, R184 ;  /* 0x00000000b80672ca */ /* 0x000fe200000e0000 */
[----:B------:R-:W-:Y:S01]  /*e9a0*/  UIADD3 UR4, UR5, 0x2a860, URZ ;  /* 0x0002a86005047890 */ /* 0x000fe2000fffe03f */
[-C--:B------:R-:W-:Y:S01]  /*e9b0*/  FMUL.FTZ R2, R24, R4.reuse ;  /* 0x0000000418027220 */ /* 0x080fe20000410000 */
[----:B------:R-:W-:Y:S01]  /*e9c0*/  UIADD3 UR38, UR38, 0x1, URZ ;  /* 0x0000000126267890 */ /* 0x000fe2000fffe03f */
[-C--:B------:R-:W-:Y:S01]  /*e9d0*/  FMUL.FTZ R3, R25, R4.reuse ;  /* 0x0000000419037220 */ /* 0x080fe20000410000 */
[-C--:B------:R-:W-:Y:S01]  /*e9e0*/  FMUL.FTZ R20, R28, R4.reuse ;  /* 0x000000041c147220 */ /* 0x080fe20000410000 */
        /* <DEDUP_REMOVED lines=8> */
[-C--:B------:R-:W-:Y:S01]  /*ea70*/  FMUL.FTZ R41, R41, R4.reuse ;  /* 0x0000000429297220 */ /* 0x080fe20000410000 */
[-C--:B------:R-:W-:Y:S01]  /*ea80*/  FMUL.FTZ R44, R44, R4.reuse ;  /* 0x000000042c2c7220 */ /* 0x080fe20000410000 */
[-C--:B------:R-:W-:Y:S01]  /*ea90*/  FMUL.FTZ R45, R45, R4.reuse ;  /* 0x000000042d2d7220 */ /* 0x080fe20000410000 */
[-C--:B------:R-:W-:Y:S01]  /*eaa0*/  FMUL.FTZ R48, R48, R4.reuse ;  /* 0x0000000430307220 */ /* 0x080fe20000410000 */
[----:B------:R-:W-:Y:S01]  /*eab0*/  FMUL.FTZ R49, R49, R4 ;  /* 0x0000000431317220 */ /* 0x000fe20000410000 */
[----:B------:R-:W-:-:S02]  /*eac0*/  IMAD.U32 R184, RZ, RZ, UR6 ;  /* 0x00000006ffb87e24 */ /* 0x000fc4000f8e00ff */
[-C--:B------:R-:W-:Y:S01]  /*ead0*/  FMUL.FTZ R52, R52, R4.reuse ;  /* 0x0000000434347220 */ /* 0x080fe20000410000 */
[-C--:B------:R-:W-:Y:S01]  /*eae0*/  FMUL.FTZ R53, R53, R4.reuse ;  /* 0x0000000435357220 */ /* 0x080fe20000410000 */
[-C--:B------:R-:W-:Y:S01]  /*eaf0*/  FMUL.FTZ R56, R56, R4.reuse ;  /* 0x0000000438387220 */ /* 0x080fe20000410000 */
[-C--:B------:R-:W-:Y:S01]  /*eb00*/  FMUL.FTZ R57, R57, R4.reuse ;  /* 0x0000000439397220 */ /* 0x080fe20000410000 */
[----:B------:R-:W0:Y:S01]  /*eb10*/  S2UR UR6, SR_CgaCtaId ;  /* 0x00000000000679c3 */ /* 0x000e220000008800 */
        /* <DEDUP_REMOVED lines=52> */
.L_x_1220:
[----:B------:R-:W0:Y:S01]  /*ee60*/  S2R R4, SR_CgaCtaId ;  /* 0x0000000000047919 */ /* 0x000e220000008800 */
[----:B------:R-:W-:Y:S01]  /*ee70*/  MOV R19, 0x400 ;  /* 0x0000040000137802 */ /* 0x000fe20000000f00 */
[----:B------:R-:W-:Y:S01]  /*ee80*/  BSSY B0, `(.L_x_1299) ;  /* 0x0000304000007945 */ /* 0x000fe20003800000 */
[----:B------:R-:W-:Y:S02]  /*ee90*/  BAR.SYNC.DEFER_BLOCKING 0x5, 0x180 ;  /* 0x0146000000007b1d */ /* 0x000fe40000010000 */
[----:B0-----:R-:W-:-:S05]  /*eea0*/  LEA R19, R4, R19, 0x18 ;  /* 0x0000001304137211 */ /* 0x001fca00078ec0ff */
[----:B------:R-:W0:Y:S02]  /*eeb0*/  LDS.128 R4, [R19+0x2a8d0] ;  /* 0x02a8d00013047984 */ /* 0x000e240000000c00 */
[----:B0-----:R-:W-:Y:S02]  /*eec0*/  R2UR UR6, R5 ;  /* 0x00000000050672ca */ /* 0x001fe400000e0000 */
[----:B------:R-:W-:Y:S02]  /*eed0*/  R2UR UR5, R6 ;  /* 0x00000000060572ca */ /* 0x000fe400000e0000 */
[----:B------:R-:W-:Y:S01]  /*eee0*/  R2UR UR7, R7 ;  /* 0x00000000070772ca */ /* 0x000fe200000e0000 */
[----:B------:R-:W-:Y:S06]  /*eef0*/  BAR.ARV 0x4, 0x180 ;  /* 0x0106000000007b1d */ /* 0x000fec0000002000 */
[----:B------:R-:W-:Y:S08]  /*ef00*/  @P0 BRA `(.L_x_1300) ;  /* 0x0000002000880947 */ /* 0x000ff00003800000 */
[----:B------:R-:W0:Y:S01]  /*ef10*/  S2R R4, SR_SWINHI ;  /* 0x0000000000047919 */ /* 0x000e220000002f00 */
[----:B------:R-:W-:Y:S01]  /*ef20*/  R2UR UR13, R183 ;  /* 0x00000000b70d72ca */ /* 0x000fe200000e0000 */
[----:B------:R-:W-:Y:S01]  /*ef30*/  ULDC.64 UR10, c[0x0][0xc00] ;  /* 0x00030000000a7ab9 */ /* 0x000fe20000000a00 */
[----:B------:R-:W-:Y:S01]  /*ef40*/  ULDC.64 UR8, c[0x0][0xc00] ;  /* 0x0003000000087ab9 */ /* 0x000fe20000000a00 */
[----:B------:R-:W-:Y:S02]  /*ef50*/  R2UR UR15, R164 ;  /* 0x00000000a40f72ca */ /* 0x000fe400000e0000 */
[----:B------:R-:W-:Y:S02]  /*ef60*/  R2UR UR12, R22 ;  /* 0x00000000160c72ca */ /* 0x000fe400000e0000 */
[----:B------:R-:W-:Y:S02]  /*ef70*/  R2UR UR14, R165 ;  /* 0x00000000a50e72ca */ /* 0x000fe400000e0000 */
[----:B------:R-:W-:-:S04]  /*ef80*/  R2UR UR20, R166 ;  /* 0x00000000a61472ca */ /* 0x000fc800000e0000 */
[----:B------:R-:W-:Y:S01]  /*ef90*/  UIMAD.WIDE UR8, UR13, 0x4, UR8 ;  /* 0x000000040d0878a5 */ /* 0x000fe2000f8e0208 */
[----:B------:R-:W-:Y:S02]  /*efa0*/  MOV R16, R19 ;  /* 0x0000001300107202 */ /* 0x000fe40000000f00 */
[----:B0-----:R-:W-:-:S03]  /*efb0*/  MOV R17, R4 ;  /* 0x0000000400117202 */ /* 0x001fc60000000f00 */
[----:B------:R-:W-:-:S03]  /*efc0*/  IMAD.WIDE R4, R203, 0x2, R16 ;  /* 0x00000002cb047825 */ /* 0x000fc600078e0210 */
[C---:B------:R-:W-:Y:S02]  /*efd0*/  LOP3.LUT R7, R4.reuse, 0x380, RZ, 0xc0, !PT ;  /* 0x0000038004077812 */ /* 0x040fe400078ec0ff */
[C---:B------:R-:W-:Y:S02]  /*efe0*/  IADD3 R8, P5, R4.reuse, 0x40, RZ ;  /* 0x0000004004087810 */ /* 0x040fe40007fbe0ff */
[----:B------:R-:W-:Y:S02]  /*eff0*/  SHF.R.U64 R7, R7, 0x3, RZ ;  /* 0x0000000307077819 */ /* 0x000fe400000012ff */
[C---:B------:R-:W-:Y:S01]  /*f000*/  IADD3 R31, P6, R4.reuse, 0x20, RZ ;  /* 0x00000020041f7810 */ /* 0x040fe20007fde0ff */
[--C-:B------:R-:W-:Y:S01]  /*f010*/  IMAD.X R27, RZ, RZ, R5.reuse, P5 ;  /* 0x000000ffff1b7224 */ /* 0x100fe200028e0605 */
[C---:B------:R-:W-:Y:S02]  /*f020*/  IADD3 R75, P4, R4.reuse, 0x60, RZ ;  /* 0x00000060044b7810 */ /* 0x040fe40007f9e0ff */
[C---:B------:R-:W-:Y:S01]  /*f030*/  IADD3 R95, P3, R4.reuse, 0x4000, RZ ;  /* 0x00004000045f7810 */ /* 0x040fe20007f7e0ff */
[--C-:B------:R-:W-:Y:S01]  /*f040*/  IMAD.X R29, RZ, RZ, R5.reuse, P6 ;  /* 0x000000ffff1d7224 */ /* 0x100fe200030e0605 */
[C---:B------:R-:W-:Y:S01]  /*f050*/  IADD3 R97, P2, R4.reuse, 0x4020, RZ ;  /* 0x0000402004617810 */ /* 0x040fe20007f5e0ff */
[--C-:B------:R-:W-:Y:S01]  /*f060*/  IMAD.X R15, RZ, RZ, R5.reuse, P4 ;  /* 0x000000ffff0f7224 */ /* 0x100fe200020e0605 */
[C---:B------:R-:W-:Y:S01]  /*f070*/  IADD3 R99, P1, R4.reuse, 0x4040, RZ ;  /* 0x0000404004637810 */ /* 0x040fe20007f3e0ff */
[--C-:B------:R-:W-:Y:S01]  /*f080*/  IMAD.X R25, RZ, RZ, R5.reuse, P3 ;  /* 0x000000ffff197224 */ /* 0x100fe200018e0605 */
[----:B------:R-:W-:Y:S01]  /*f090*/  BAR.SYNC.DEFER_BLOCKING 0x1, 0x100 ;  /* 0x0044000000007b1d */ /* 0x000fe20000010000 */
        /* <DEDUP_REMOVED lines=9> */
[----:B------:R-:W-:Y:S02]  /*f130*/  LOP3.LUT R12, R95, 0x380, RZ, 0xc0, !PT ;  /* 0x000003805f0c7812 */ /* 0x000fe400078ec0ff */
[----:B------:R-:W-:Y:S02]  /*f140*/  SHF.R.U64 R10, R10, 0x3, RZ ;  /* 0x000000030a0a7819 */ /* 0x000fe400000012ff */
[----:B------:R-:W-:Y:S02]  /*f150*/  LOP3.LUT R26, R7, R8, RZ, 0x3c, !PT ;  /* 0x00000008071a7212 */ /* 0x000fe400078e3cff */
[----:B------:R-:W-:-:S02]  /*f160*/  SHF.R.U64 R6, R6, 0x3, RZ ;  /* 0x0000000306067819 */ /* 0x000fc400000012ff */
[----:B------:R-:W-:Y:S02]  /*f170*/  LOP3.LUT R8, R97, 0x380, RZ, 0xc0, !PT ;  /* 0x0000038061087812 */ /* 0x000fe400078ec0ff */
[----:B------:R-:W-:Y:S02]  /*f180*/  SHF.R.U64 R12, R12, 0x3, RZ ;  /* 0x000000030c0c7819 */ /* 0x000fe400000012ff */
[----:B------:R-:W-:Y:S02]  /*f190*/  LOP3.LUT R14, R10, R75, RZ, 0x3c, !PT ;  /* 0x0000004b0a0e7212 */ /* 0x000fe400078e3cff */
[----:B------:R-:W-:Y:S02]  /*f1a0*/  LOP3.LUT R28, R6, R31, RZ, 0x3c, !PT ;  /* 0x0000001f061c7212 */ /* 0x000fe400078e3cff */
[----:B------:R-:W-:Y:S02]  /*f1b0*/  LOP3.LUT R10, R99, 0x380, RZ, 0xc0, !PT ;  /* 0x00000380630a7812 */ /* 0x000fe400078ec0ff */
[----:B------:R-:W-:-:S02]  /*f1c0*/  SHF.R.U64 R8, R8, 0x3, RZ ;  /* 0x0000000308087819 */ /* 0x000fc400000012ff */
[----:B------:R-:W-:Y:S02]  /*f1d0*/  LOP3.LUT R31, R74, 0x380, RZ, 0xc0, !PT ;  /* 0x000003804a1f7812 */ /* 0x000fe400078ec0ff */
[----:B------:R-:W-:Y:S02]  /*f1e0*/  LOP3.LUT R24, R12, R95, RZ, 0x3c, !PT ;  /* 0x0000005f0c187212 */ /* 0x000fe400078e3cff */
[----:B------:R-:W-:Y:S02]  /*f1f0*/  SHF.R.U64 R10, R10, 0x3, RZ ;  /* 0x000000030a0a7819 */ /* 0x000fe400000012ff */
[----:B------:R-:W-:Y:S02]  /*f200*/  LOP3.LUT R12, R8, R97, RZ, 0x3c, !PT ;  /* 0x00000061080c7212 */ /* 0x000fe400078e3cff */
[----:B------:R-:W-:Y:S02]  /*f210*/  MOV R30, R4 ;  /* 0x00000004001e7202 */ /* 0x000fe40000000f00 */
[----:B------:R-:W-:-:S02]  /*f220*/  SHF.R.U64 R31, R31, 0x3, RZ ;  /* 0x000000031f1f7819 */ /* 0x000fc400000012ff */
[----:B------:R-:W-:Y:S02]  /*f230*/  F2FP.F16.F32.PACK_AB R4, R3, R2 ;  /* 0x000000020304723e */ /* 0x000fe400000000ff */
[----:B------:R-:W-:Y:S02]  /*f240*/  F2FP.F16.F32.PACK_AB R5, R89, R88 ;  /* 0x000000585905723e */ /* 0x000fe400000000ff */
[----:B------:R-:W-:Y:S02]  /*f250*/  F2FP.F16.F32.PACK_AB R6, R21, R20 ;  /* 0x000000141506723e */ /* 0x000fe400000000ff */
[----:B------:R-:W-:Y:S02]  /*f260*/  F2FP.F16.F32.PACK_AB R7, R91, R90 ;  /* 0x0000005a5b07723e */ /* 0x000fe400000000ff */
[----:B------:R-:W-:Y:S02]  /*f270*/  LOP3.LUT R10, R10, R99, RZ, 0x3c, !PT ;  /* 0x000000630a0a7212 */ /* 0x000fe400078e3cff */
[----:B------:R-:W-:Y:S01]  /*f280*/  MOV R97, R14 ;  /* 0x0000000e00617202 */ /* 0x000fe20000000f00 */
[----:B------:R0:W-:Y:S01]  /*f290*/  STSM.16.M88.4 [R30], R4 ;  /* 0x000000041e007844 */ /* 0x0001e20000000200 */
[----:B------:R-:W-:-:S02]  /*f2a0*/  MOV R95, R12 ;  /* 0x0000000c005f7202 */ /* 0x000fc40000000f00 */
[----:B------:R-:W-:Y:S02]  /*f2b0*/  LOP3.LUT R8, R31, R74, RZ, 0x3c, !PT ;  /* 0x0000004a1f087212 */ /* 0x000fe400078e3cff */
[----:B------:R-:W-:Y:S02]  /*f2c0*/  MOV R99, R28 ;  /* 0x0000001c00637202 */ /* 0x000fe40000000f00 */
[----:B------:R-:W-:Y:S02]  /*f2d0*/  MOV R98, R26 ;  /* 0x0000001a00627202 */ /* 0x000fe40000000f00 */
[----:B------:R-:W-:Y:S02]  /*f2e0*/  MOV R96, R24 ;  /* 0x0000001800607202 */ /* 0x000fe40000000f00 */
[----:B------:R-:W-:Y:S02]  /*f2f0*/  F2FP.F16.F32.PACK_AB R12, R33, R32 ;  /* 0x00000020210c723e */ /* 0x000fe400000000ff */
[----:B------:R-:W-:-:S02]  /*f300*/  F2FP.F16.F32.PACK_AB R13, R35, R34 ;  /* 0x00000022230d723e */ /* 0x000fc400000000ff */
[----:B------:R-:W-:Y:S02]  /*f310*/  F2FP.F16.F32.PACK_AB R14, R37, R36 ;  /* 0x00000024250e723e */ /* 0x000fe400000000ff */
[----:B------:R-:W-:Y:S02]  /*f320*/  F2FP.F16.F32.PACK_AB R15, R39, R38 ;  /* 0x00000026270f723e */ /* 0x000fe400000000ff */
[----:B------:R-:W-:Y:S02]  /*f330*/  F2FP.F16.F32.PACK_AB R24, R41, R40 ;  /* 0x000000282918723e */ /* 0x000fe400000000ff */
[----:B------:R-:W-:Y:S01]  /*f340*/  F2FP.F16.F32.PACK_AB R25, R43, R42 ;  /* 0x0000002a2b19723e */ /* 0x000fe200000000ff */
[----:B------:R-:W-:Y:S01]  /*f350*/  STSM.16.M88.4 [R99], R12 ;  /* 0x0000000c63007844 */ /* 0x000fe20000000200 */
[----:B------:R-:W-:Y:S02]  /*f360*/  F2FP.F16.F32.PACK_AB R26, R45, R44 ;  /* 0x0000002c2d1a723e */ /* 0x000fe400000000ff */
[----:B------:R-:W-:-:S02]  /*f370*/  F2FP.F16.F32.PACK_AB R27, R47, R46 ;  /* 0x0000002e2f1b723e */ /* 0x000fc400000000ff */
[----:B------:R-:W-:Y:S02]  /*f380*/  F2FP.F16.F32.PACK_AB R28, R49, R48 ;  /* 0x00000030311c723e */ /* 0x000fe400000000ff */
[----:B------:R-:W-:Y:S01]  /*f390*/  F2FP.F16.F32.PACK_AB R29, R51, R50 ;  /* 0x00000032331d723e */ /* 0x000fe200000000ff */
[----:B------:R1:W-:Y:S01]  /*f3a0*/  STSM.16.M88.4 [R98], R24 ;  /* 0x0000001862007844 */ /* 0x0003e20000000200 */
[----:B0-----:R-:W-:Y:S02]  /*f3b0*/  F2FP.F16.F32.PACK_AB R30, R53, R52 ;  /* 0x00000034351e723e */ /* 0x001fe400000000ff */
[----:B------:R-:W-:Y:S02]  /*f3c0*/  F2FP.F16.F32.PACK_AB R31, R55, R54 ;  /* 0x00000036371f723e */ /* 0x000fe400000000ff */
[----:B------:R-:W-:Y:S02]  /*f3d0*/  MOV R75, R10 ;  /* 0x0000000a004b7202 */ /* 0x000fe40000000f00 */
[----:B------:R-:W-:Y:S01]  /*f3e0*/  MOV R74, R8 ;  /* 0x00000008004a7202 */ /* 0x000fe20000000f00 */
[----:B------:R0:W-:Y:S01]  /*f3f0*/  STSM.16.M88.4 [R97], R28 ;  /* 0x0000001c61007844 */ /* 0x0001e20000000200 */
[----:B------:R-:W-:-:S02]  /*f400*/  F2FP.F16.F32.PACK_AB R4, R57, R56 ;  /* 0x000000383904723e */ /* 0x000fc400000000ff */
[----:B------:R-:W-:Y:S02]  /*f410*/  F2FP.F16.F32.PACK_AB R5, R59, R58 ;  /* 0x0000003a3b05723e */ /* 0x000fe400000000ff */
[----:B------:R-:W-:Y:S02]  /*f420*/  F2FP.F16.F32.PACK_AB R6, R61, R60 ;  /* 0x0000003c3d06723e */ /* 0x000fe400000000ff */
[----:B------:R-:W-:Y:S01]  /*f430*/  F2FP.F16.F32.PACK_AB R7, R63, R62 ;  /* 0x0000003e3f07723e */ /* 0x000fe200000000ff */
[----:B-1----:R-:W1:Y:S01]  /*f440*/  LDC.64 R98, c[0x0][0xc08] ;  /* 0x00030200ff627b82 */ /* 0x002e620000000a00 */
[----:B------:R-:W-:Y:S02]  /*f450*/  F2FP.F16.F32.PACK_AB R8, R65, R64 ;  /* 0x000000404108723e */ /* 0x000fe400000000ff */
[----:B------:R-:W-:Y:S01]  /*f460*/  F2FP.F16.F32.PACK_AB R9, R67, R66 ;  /* 0x000000424309723e */ /* 0x000fe200000000ff */
[----:B------:R-:W-:Y:S01]  /*f470*/  STSM.16.M88.4 [R96], R4 ;  /* 0x0000000460007844 */ /* 0x000fe20000000200 */
[----:B------:R-:W-:-:S02]  /*f480*/  F2FP.F16.F32.PACK_AB R10, R69, R68 ;  /* 0x00000044450a723e */ /* 0x000fc400000000ff */
[----:B------:R-:W-:Y:S01]  /*f490*/  F2FP.F16.F32.PACK_AB R11, R71, R70 ;  /* 0x00000046470b723e */ /* 0x000fe200000000ff */
[----:B0-----:R-:W-:Y:S01]  /*f4a0*/  IMAD.U32 R28, RZ, RZ, UR8 ;  /* 0x00000008ff1c7e24 */ /* 0x001fe2000f8e00ff */
[----:B------:R-:W-:Y:S01]  /*f4b0*/  F2FP.F16.F32.PACK_AB R12, R73, R72 ;  /* 0x00000048490c723e */ /* 0x000fe200000000ff */
[----:B------:R-:W-:Y:S01]  /*f4c0*/  IMAD.U32 R29, RZ, RZ, UR9 ;  /* 0x00000009ff1d7e24 */ /* 0x000fe2000f8e00ff */
[----:B------:R-:W-:Y:S01]  /*f4d0*/  F2FP.F16.F32.PACK_AB R13, R93, R92 ;  /* 0x0000005c5d0d723e */ /* 0x000fe200000000ff */
[----:B------:R-:W-:Y:S01]  /*f4e0*/  STSM.16.M88.4 [R95], R8 ;  /* 0x000000085f007844 */ /* 0x000fe20000000200 */
[----:B------:R-:W-:Y:S02]  /*f4f0*/  F2FP.F16.F32.PACK_AB R14, R77, R76 ;  /* 0x0000004c4d0e723e */ /* 0x000fe400000000ff */
[----:B------:R-:W-:Y:S02]  /*f500*/  F2FP.F16.F32.PACK_AB R15, R79, R78 ;  /* 0x0000004e4f0f723e */ /* 0x000fe400000000ff */
[----:B------:R-:W-:-:S02]  /*f510*/  F2FP.F16.F32.PACK_AB R24, R81, R80 ;  /* 0x000000505118723e */ /* 0x000fc400000000ff */
[----:B------:R-:W-:Y:S01]  /*f520*/  F2FP.F16.F32.PACK_AB R25, R83, R82 ;  /* 0x000000525319723e */ /* 0x000fe200000000ff */
[----:B------:R0:W-:Y:S01]  /*f530*/  STSM.16.M88.4 [R75], R12 ;  /* 0x0000000c4b007844 */ /* 0x0001e20000000200 */
[----:B------:R-:W-:Y:S02]  /*f540*/  F2FP.F16.F32.PACK_AB R26, R85, R84 ;  /* 0x00000054551a723e */ /* 0x000fe400000000ff */
[----:B------:R-:W-:Y:S02]  /*f550*/  F2FP.F16.F32.PACK_AB R27, R87, R86 ;  /* 0x00000056571b723e */ /* 0x000fe400000000ff */
[----:B------:R-:W-:-:S03]  /*f560*/  ISETP.NE.U32.AND P0, PT, RZ, UR10, PT ;  /* 0x0000000aff007c0c */ /* 0x000fc6000bf05070 */
[----:B------:R2:W-:Y:S01]  /*f570*/  STSM.16.M88.4 [R74], R24 ;  /* 0x000000184a007844 */ /* 0x0005e20000000200 */
[----:B------:R-:W-:Y:S01]  /*f580*/  BAR.SYNC.DEFER_BLOCKING 0x1, 0x100 ;  /* 0x0044000000007b1d */ /* 0x000fe20000010000 */
[----:B------:R-:W-:-:S07]  /*f590*/  ISETP.NE.AND.EX P0, PT, RZ, UR11, PT, P0 ;  /* 0x0000000bff007c0c */ /* 0x000fce000bf05300 */
[----:B0-----:R-:W0:Y:S06]  /*f5a0*/  LDC R75, c[0x0][0xbe8] ;  /* 0x0002fa00ff4b7b82 */ /* 0x001e2c0000000800 */
[----:B------:R-:W3:Y:S01]  /*f5b0*/  @P0 LDG.E R30, desc[UR36][R28.64] ;  /* 0x000000241c1e0981 */ /* 0x000ee2000c1e1900 */
[----:B-1----:R-:W-:Y:S02]  /*f5c0*/  ISETP.NE.U32.AND P1, PT, R98, RZ, PT ;  /* 0x000000ff6200720c */ /* 0x002fe40003f25070 */
[----:B------:R-:W-:-:S11]  /*f5d0*/  R2UR UR4, R99 ;  /* 0x00000000630472ca */ /* 0x000fd600000e0000 */
[----:B------:R-:W-:Y:S02]  /*f5e0*/  VOTEU.ANY UP0, P1 ;  /* 0x00000000003f7886 */ /* 0x000fe40000800100 */
[----:B------:R-:W-:Y:S01]  /*f5f0*/  UISETP.NE.AND.EX UP0, UPT, UR4, URZ, UPT, UP0 ;  /* 0x0000003f0400728c */ /* 0x000fe2000bf05300 */
[----:B0-----:R-:W-:Y:S02]  /*f600*/  ISETP.NE.AND P1, PT, R75, 0x1, PT ;  /* 0x000000014b00780c */ /* 0x001fe40003f25270 */
[----:B------:R-:W-:Y:S02]  /*f610*/  ULDC UR4, c[0x0][0xa88] ;  /* 0x0002a20000047ab9 */ /* 0x000fe40000000800 */
[----:B--2---:R-:W-:Y:S01]  /*f620*/  IMAD.U32 R74, RZ, RZ, UR4 ;  /* 0x00000004ff4a7e24 */ /* 0x004fe2000f8e00ff */
[----:B------:R-:W-:Y:S01]  /*f630*/  PLOP3.LUT P4, PT, PT, PT, UP0, 0x80, 0x0 ;  /* 0x000000000000781c */ /* 0x000fe20003f8f008 */
[----:B------:R-:W-:-:S04]  /*f640*/  ULDC UR4, c[0x0][0xad4] ;  /* 0x0002b50000047ab9 */ /* 0x000fc80000000800 */
[----:B------:R-:W-:Y:S02]  /*f650*/  @UP0 ULDC.64 UR8, c[0x0][0xc08] ;  /* 0x0003020000080ab9 */ /* 0x000fe40000000a00 */
[----:B------:R-:W-:Y:S01]  /*f660*/  @UP0 UIMAD.WIDE UR8, UR13, 0x4, UR8 ;  /* 0x000000040d0808a5 */ /* 0x000fe2000f8e0208 */
[----:B------:R-:W0:Y:S01]  /*f670*/  @P1 LDC R6, c[0x0][0xbec] ;  /* 0x0002fb00ff061b82 */ /* 0x000e220000000800 */
[----:B------:R-:W-:-:S04]  /*f680*/  UISETP.NE.AND UP0, UPT, UR15, URZ, UPT ;  /* 0x0000003f0f00728c */ /* 0x000fc8000bf05270 */
[----:B------:R-:W-:Y:S01]  /*f690*/  USEL UR4, UR15, UR4, UP0 ;  /* 0x000000040f047287 */ /* 0x000fe20008000000 */
[----:B------:R-:W-:Y:S02]  /*f6a0*/  IMAD.U32 R4, RZ, RZ, UR8 ;  /* 0x00000008ff047e24 */ /* 0x000fe4000f8e00ff */
[----:B------:R-:W1:Y:S01]  /*f6b0*/  @P1 LDC R9, c[0x0][0xbf0] ;  /* 0x0002fc00ff091b82 */ /* 0x000e620000000800 */
[----:B------:R-:W-:Y:S01]  /*f6c0*/  UISETP.GT.AND UP1, UPT, UR4, 0x1, UPT ;  /* 0x000000010400788c */ /* 0x000fe2000bf24270 */
[----:B------:R-:W-:Y:S01]  /*f6d0*/  IMAD.U32 R5, RZ, RZ, UR9 ;  /* 0x00000009ff057e24 */ /* 0x000fe2000f8e00ff */
[----:B------:R-:W-:Y:S02]  /*f6e0*/  UMOV UR19, 0x9b8 ;  /* 0x000009b800137882 */ /* 0x000fe40000000000 */
[----:B------:R-:W-:Y:S02]  /*f6f0*/  USEL UR19, UR19, 0x978, UP1 ;  /* 0x0000097813137887 */ /* 0x000fe40008800000 */
[----:B------:R-:W-:Y:S01]  /*f700*/  UISETP.NE.U32.AND UP0, UPT, UR10, URZ, UPT ;  /* 0x0000003f0a00728c */ /* 0x000fe2000bf05070 */
[----:B------:R-:W-:Y:S01]  /*f710*/  VIADD R13, R23, UR12 ;  /* 0x0000000c170d7c36 */ /* 0x000fe20008000000 */
[----:B------:R-:W-:Y:S01]  /*f720*/  USHF.R.S32.HI UR10, URZ, 0x1f, UR13 ;  /* 0x0000001f3f0a7899 */ /* 0x000fe2000801140d */
[----:B------:R0:W5:Y:S01]  /*f730*/  @P4 LDG.E R74, desc[UR36][R4.64] ;  /* 0x00000024044a4981 */ /* 0x000162000c1e1900 */
[----:B------:R-:W-:Y:S01]  /*f740*/  UISETP.NE.AND.EX UP0, UPT, UR11, URZ, UPT, UP0 ;  /* 0x0000003f0b00728c */ /* 0x000fe2000bf05300 */
[----:B------:R-:W-:Y:S01]  /*f750*/  IMAD.MOV.U32 R7, RZ, RZ, R13 ;  /* 0x000000ffff077224 */ /* 0x000fe200078e000d */
[----:B------:R-:W-:Y:S01]  /*f760*/  UMOV UR4, URZ ;  /* 0x0000003f00047c82 */ /* 0x000fe20008000000 */
[----:B------:R-:W-:-:S02]  /*f770*/  USEL UR9, UR14, URZ, UP1 ;  /* 0x0000003f0e097287 */ /* 0x000fc40008800000 */
[----:B------:R-:W-:Y:S02]  /*f780*/  USEL UR8, UR13, URZ, !UP0 ;  /* 0x0000003f0d087287 */ /* 0x000fe4000c000000 */
[----:B------:R-:W-:Y:S01]  /*f790*/  USEL UR18, UR10, URZ, !UP0 ;  /* 0x0000003f0a127287 */ /* 0x000fe2000c000000 */
[----:B------:R-:W-:Y:S02]  /*f7a0*/  ULDC.64 UR12, c[0x0][UR19+0x220] ;  /* 0x00008800130c7abb */ /* 0x000fe40008000a00 */
[----:B------:R-:W-:Y:S01]  /*f7b0*/  ULDC.64 UR10, c[0x0][UR19+0x218] ;  /* 0x00008600130a7abb */ /* 0x000fe20008000a00 */
[----:B0-----:R-:W-:Y:S01]  /*f7c0*/  @P1 IMAD.HI.U32 R4, R13, R6, RZ ;  /* 0x000000060d041227 */ /* 0x001fe200078e00ff */
[----:B------:R-:W-:Y:S01]  /*f7d0*/  ULDC.64 UR14, c[0x0][UR19+0x228] ;  /* 0x00008a00130e7abb */ /* 0x000fe20008000a00 */
[----:B------:R-:W-:Y:S02]  /*f7e0*/  UIMAD.WIDE.U32 UR16, UR10, UR20, URZ ;  /* 0x000000140a1072a5 */ /* 0x000fe4000f8e003f */
[----:B------:R-:W-:Y:S01]  /*f7f0*/  UIMAD UR13, UR13, UR8, URZ ;  /* 0x000000080d0d72a4 */ /* 0x000fe2000f8e023f */
[----:B-1----:R-:W-:Y:S01]  /*f800*/  @P1 SHF.R.U32.HI R7, RZ, R9, R4 ;  /* 0x00000009ff071219 */ /* 0x002fe20000011604 */
[----:B------:R-:W-:-:S02]  /*f810*/  UIMAD UR20, UR11, UR20, URZ ;  /* 0x000000140b1472a4 */ /* 0x000fc4000f8e023f */
[----:B------:R-:W-:Y:S02]  /*f820*/  UIMAD.WIDE.U32 UR10, UR12, UR8, URZ ;  /* 0x000000080c0a72a5 */ /* 0x000fe4000f8e003f */
[----:B------:R-:W-:Y:S01]  /*f830*/  UIMAD.WIDE.U32 UR22, UR14, UR9, URZ ;  /* 0x000000090e1672a5 */ /* 0x000fe2000f8e003f */
[----:B------:R-:W-:Y:S01]  /*f840*/  IMAD.MOV R6, RZ, RZ, -R7 ;  /* 0x000000ffff067224 */ /* 0x000fe200078e0a07 */
[----:B------:R-:W-:Y:S02]  /*f850*/  UIMAD UR9, UR15, UR9, URZ ;  /* 0x000000090f0972a4 */ /* 0x000fe4000f8e023f */
[----:B------:R-:W-:Y:S01]  /*f860*/  UIMAD UR13, UR12, UR18, UR13 ;  /* 0x000000120c0d72a4 */ /* 0x000fe2000f8e020d */
[----:B------:R-:W-:Y:S01]  /*f870*/  IMAD R9, R75, R6, R13 ;  /* 0x000000064b097224 */ /* 0x000fe200078e020d */
[----:B------:R-:W-:Y:S01]  /*f880*/  UIADD3 UR20, UR17, UR20, URZ ;  /* 0x0000001411147290 */ /* 0x000fe2000fffe03f */
[----:B------:R-:W-:Y:S02]  /*f890*/  IMAD.U32 R4, RZ, RZ, UR22 ;  /* 0x00000016ff047e24 */ /* 0x000fe4000f8e00ff */
[----:B------:R-:W-:Y:S01]  /*f8a0*/  IMAD.U32 R5, RZ, RZ, UR23 ;  /* 0x00000017ff057e24 */ /* 0x000fe2000f8e00ff */
[----:B------:R-:W-:-:S02]  /*f8b0*/  SHF.R.S32.HI R5, RZ, 0x1f, R7 ;  /* 0x0000001fff057819 */ /* 0x000fc40000011407 */
[----:B------:R-:W-:Y:S02]  /*f8c0*/  SHF.R.S32.HI R6, RZ, 0x1f, R9 ;  /* 0x0000001fff067819 */ /* 0x000fe40000011409 */
[----:B---3--:R-:W-:-:S13]  /*f8d0*/  @P0 R2UR UR4, R30 ;  /* 0x000000001e0402ca */ /* 0x008fda00000e0000 */
        /* <DEDUP_REMOVED lines=23> */
.L_x_1301:
[----:B------:R-:W-:Y:S01]  /*fa50*/  R2UR UR9, R22 ;  /* 0x00000000160972ca */ /* 0x000fe200000e0000 */
[----:B------:R-:W-:Y:S01]  /*fa60*/  SHFL.IDX PT, R4, R8, RZ, 0x1c1f ;  /* 0x001c1fff08047589 */ /* 0x000fe200000e0000 */
[----:B-----5:R-:W-:Y:S01]  /*fa70*/  IMAD R74, R74, R75, RZ ;  /* 0x0000004b4a4a7224 */ /* 0x020fe200078e02ff */
[----:B------:R-:W-:Y:S02]  /*fa80*/  LOP3.LUT P0, RZ, R185, 0x3, RZ, 0xc0, !PT ;  /* 0x00000003b9ff7812 */ /* 0x000fe4000780c0ff */
[----:B------:R-:W0:Y:S01]  /*fa90*/  SHFL.IDX PT, R5, R10, RZ, 0x1c1f ;  /* 0x001c1fff0a057589 */ /* 0x000e2200000e0000 */
[----:B------:R-:W-:-:S03]  /*faa0*/  PLOP3.LUT P3, PT, PT, PT, UP1, 0x80, 0x0 ;  /* 0x000000000000781c */ /* 0x000fc60003f6f018 */
[----:B------:R-:W-:Y:S04]  /*fab0*/  SHFL.IDX PT, R6, R8, 0x1, 0x1c1f ;  /* 0x003c1f0008067f89 */ /* 0x000fe800000e0000 */
[----:B------:R-:W1:Y:S01]  /*fac0*/  SHFL.IDX PT, R7, R10, 0x1, 0x1c1f ;  /* 0x003c1f000a077f89 */ /* 0x000e6200000e0000 */
[----:B------:R-:W-:-:S04]  /*fad0*/  VIADD R11, R202, UR9 ;  /* 0x00000009ca0b7c36 */ /* 0x000fc80008000000 */
[C---:B------:R-:W-:Y:S01]  /*fae0*/  VIADD R9, R11.reuse, 0x8 ;  /* 0x000000080b097836 */ /* 0x040fe20000000000 */
[----:B------:R-:W-:-:S04]  /*faf0*/  ISETP.GE.OR P2, PT, R11, R74, P0 ;  /* 0x0000004a0b00720c */ /* 0x000fc80000746670 */
[----:B------:R-:W-:-:S09]  /*fb00*/  ISETP.GE.OR P0, PT, R9, R74, P0 ;  /* 0x0000004a0900720c */ /* 0x000fd20000706670 */
[----:B0-----:R0:W-:Y:S01]  /*fb10*/  @!P2 ST.E desc[UR36][R4.64], R0 ;  /* 0x000000000400a985 */ /* 0x0011e2000c101924 */
[----:B------:R-:W-:-:S03]  /*fb20*/  ISETP.GE.AND P2, PT, R11, R74, PT ;  /* 0x0000004a0b00720c */ /* 0x000fc60003f46270 */
[----:B-1----:R0:W-:Y:S01]  /*fb30*/  @!P0 ST.E desc[UR36][R6.64], R94 ;  /* 0x0000005e06008985 */ /* 0x0021e2000c101924 */
[----:B------:R-:W-:Y:S01]  /*fb40*/  ISETP.GE.AND P0, PT, R9, R74, PT ;  /* 0x0000004a0900720c */ /* 0x000fe20003f06270 */
[----:B------:R-:W-:-:S12]  /*fb50*/  @P3 BRA `(.L_x_1302) ;  /* 0x0000000800903947 */ /* 0x000fd80003800000 */
[----:B------:R-:W-:Y:S01]  /*fb60*/  IMAD R3, R182, 0x40, R160 ;  /* 0x00000040b6037824 */ /* 0x000fe200078e02a0 */
[----:B------:R-:W-:Y:S01]  /*fb70*/  ULDC.64 UR12, c[0x0][0xaa0] ;  /* 0x0002a800000c7ab9 */ /* 0x000fe20000000a00 */
[----:B------:R-:W-:Y:S01]  /*fb80*/  R2UR UR16, R166 ;  /* 0x00000000a61072ca */ /* 0x000fe200000e0000 */
[----:B------:R-:W1:Y:S01]  /*fb90*/  @P1 LDC R21, c[0x0][0xbf0] ;  /* 0x0002fc00ff151b82 */ /* 0x000e620000000800 */
[----:B------:R-:W-:Y:S01]  /*fba0*/  IMAD.WIDE R16, R3, 0x2, R16 ;  /* 0x0000000203107825 */ /* 0x000fe200078e0210 */
[----:B------:R-:W-:Y:S02]  /*fbb0*/  R2UR UR15, R22 ;  /* 0x00000000160f72ca */ /* 0x000fe400000e0000 */
[C---:B------:R-:W-:Y:S01]  /*fbc0*/  IADD3 R9, P6, R16.reuse, 0x1000, RZ ;  /* 0x0000100010097810 */ /* 0x040fe20007fde0ff */
[----:B------:R-:W-:Y:S01]  /*fbd0*/  UIMAD UR9, UR14, UR12, URZ ;  /* 0x0000000c0e0972a4 */ /* 0x000fe2000f8e023f */
[C---:B------:R-:W-:Y:S02]  /*fbe0*/  IADD3 R13, P5, R16.reuse, 0x2000, RZ ;  /* 0x00002000100d7810 */ /* 0x040fe40007fbe0ff */
[----:B------:R-:W-:Y:S01]  /*fbf0*/  LOP3.LUT R8, R9, 0x380, RZ, 0xc0, !PT ;  /* 0x0000038009087812 */ /* 0x000fe200078ec0ff */
[----:B------:R-:W-:Y:S01]  /*fc00*/  UIMAD.WIDE.U32 UR10, UR4, UR12, URZ ;  /* 0x0000000c040a72a5 */ /* 0x000fe2000f8e003f */
[----:B------:R-:W-:-:S02]  /*fc10*/  IADD3 R25, P4, R16, 0x3000, RZ ;  /* 0x0000300010197810 */ /* 0x000fc40007f9e0ff */
[----:B------:R-:W-:Y:S01]  /*fc20*/  SHF.R.U64 R8, R8, 0x3, RZ ;  /* 0x0000000308087819 */ /* 0x000fe200000012ff */
[----:B------:R-:W-:Y:S01]  /*fc30*/  UIMAD UR9, UR4, UR13, UR9 ;  /* 0x0000000d040972a4 */ /* 0x000fe2000f8e0209 */
[----:B------:R-:W-:Y:S02]  /*fc40*/  IADD3 R29, P3, R16, 0x4000, RZ ;  /* 0x00004000101d7810 */ /* 0x000fe40007f7e0ff */
[----:B------:R-:W-:Y:S01]  /*fc50*/  LOP3.LUT R8, R8, R9, RZ, 0x3c, !PT ;  /* 0x0000000908087212 */ /* 0x000fe200078e3cff */
[----:B------:R-:W-:Y:S01]  /*fc60*/  IMAD.X R9, RZ, RZ, R17, P6 ;  /* 0x000000ffff097224 */ /* 0x000fe200030e0611 */
[C---:B------:R-:W-:Y:S01]  /*fc70*/  IADD3 R3, P6, R16.reuse, 0x7000, RZ ;  /* 0x0000700010037810 */ /* 0x040fe20007fde0ff */
[----:B------:R-:W-:Y:S01]  /*fc80*/  UIADD3 UR11, UR11, UR9, URZ ;  /* 0x000000090b0b7290 */ /* 0x000fe2000fffe03f */
[----:B------:R-:W-:Y:S01]  /*fc90*/  IADD3 R33, P2, R16, 0x5000, RZ ;  /* 0x0000500010217810 */ /* 0x000fe20007f5e0ff */
[----:B------:R-:W-:Y:S01]  /*fca0*/  ULDC.64 UR12, c[0x0][0xae8] ;  /* 0x0002ba00000c7ab9 */ /* 0x000fe20000000a00 */
[----:B0-----:R-:W-:-:S02]  /*fcb0*/  LOP3.LUT R0, R3, 0x380, RZ, 0xc0, !PT ;  /* 0x0000038003007812 */ /* 0x001fc400078ec0ff */
[C---:B------:R-:W-:Y:S02]  /*fcc0*/  IADD3 R37, P0, R16.reuse, 0x6000, RZ ;  /* 0x0000600010257810 */ /* 0x040fe40007f1e0ff */
[----:B------:R-:W-:Y:S02]  /*fcd0*/  LOP3.LUT R5, R16, 0x380, RZ, 0xc0, !PT ;  /* 0x0000038010057812 */ /* 0x000fe400078ec0ff */
[----:B------:R-:W-:Y:S02]  /*fce0*/  LOP3.LUT R12, R13, 0x380, RZ, 0xc0, !PT ;  /* 0x000003800d0c7812 */ /* 0x000fe400078ec0ff */
[----:B------:R-:W-:Y:S01]  /*fcf0*/  LOP3.LUT R24, R25, 0x380, RZ, 0xc0, !PT ;  /* 0x0000038019187812 */ /* 0x000fe200078ec0ff */
[----:B------:R-:W-:Y:S01]  /*fd00*/  USHF.R.S32.HI UR4, URZ, 0x1f, UR8 ;  /* 0x0000001f3f047899 */ /* 0x000fe20008011408 */
[----:B------:R-:W-:Y:S01]  /*fd10*/  SHF.R.U64 R0, R0, 0x3, RZ ;  /* 0x0000000300007819 */ /* 0x000fe200000012ff */
[----:B------:R-:W-:Y:S01]  /*fd20*/  UIMAD.WIDE.U32 UR10, UR16, UR12, UR10 ;  /* 0x0000000c100a72a5 */ /* 0x000fe2000f8e000a */
[----:B------:R-:W-:Y:S01]  /*fd30*/  LOP3.LUT R28, R29, 0x380, RZ, 0xc0, !PT ;  /* 0x000003801d1c7812 */ /* 0x000fe200078ec0ff */
[----:B------:R-:W-:Y:S01]  /*fd40*/  IMAD.X R41, RZ, RZ, R17, P6 ;  /* 0x000000ffff297224 */ /* 0x000fe200030e0611 */
[----:B------:R-:W-:Y:S01]  /*fd50*/  LOP3.LUT R40, R0, R3, RZ, 0x3c, !PT ;  /* 0x0000000300287212 */ /* 0x000fe200078e3cff */
[----:B------:R-:W5:Y:S01]  /*fd60*/  LD.E.128 R8, desc[UR36][R8.64] ;  /* 0x0000002408087980 */ /* 0x000f62000c101d00 */
[----:B------:R-:W0:Y:S01]  /*fd70*/  @P1 LDC R3, c[0x0][0xbec] ;  /* 0x0002fb00ff031b82 */ /* 0x000e220000000800 */
[----:B------:R-:W-:Y:S01]  /*fd80*/  IMAD R0, R163, 0x20, R182 ;  /* 0x00000020a3007824 */ /* 0x000fe200078e02b6 */
[----:B------:R-:W-:-:S02]  /*fd90*/  LOP3.LUT R32, R33, 0x380, RZ, 0xc0, !PT ;  /* 0x0000038021207812 */ /* 0x000fc400078ec0ff */
[----:B------:R-:W-:Y:S02]  /*fda0*/  LOP3.LUT R36, R37, 0x380, RZ, 0xc0, !PT ;  /* 0x0000038025247812 */ /* 0x000fe400078ec0ff */
[----:B------:R-:W-:Y:S01]  /*fdb0*/  SHF.R.U64 R5, R5, 0x3, RZ ;  /* 0x0000000305057819 */ /* 0x000fe200000012ff */
[----:B------:R-:W-:Y:S01]  /*fdc0*/  VIADD R20, R0, UR15 ;  /* 0x0000000f00147c36 */ /* 0x000fe20008000000 */
[----:B------:R-:W-:Y:S01]  /*fdd0*/  SHF.R.U64 R12, R12, 0x3, RZ ;  /* 0x000000030c0c7819 */ /* 0x000fe200000012ff */
[----:B------:R-:W-:Y:S01]  /*fde0*/  UIMAD UR11, UR16, UR13, UR11 ;  /* 0x0000000d100b72a4 */ /* 0x000fe2000f8e020b */
[----:B------:R-:W-:Y:S01]  /*fdf0*/  SHF.R.U64 R24, R24, 0x3, RZ ;  /* 0x0000000318187819 */ /* 0x000fe200000012ff */
[----:B------:R-:W5:Y:S01]  /*fe00*/  LD.E.128 R40, desc[UR36][R40.64] ;  /* 0x0000002428287980 */ /* 0x000f62000c101d00 */
[----:B------:R-:W-:Y:S01]  /*fe10*/  SHF.R.U64 R28, R28, 0x3, RZ ;  /* 0x000000031c1c7819 */ /* 0x000fe200000012ff */
[----:B------:R-:W-:Y:S01]  /*fe20*/  ULDC.64 UR12, c[0x0][0xaf0] ;  /* 0x0002bc00000c7ab9 */ /* 0x000fe20000000a00 */
[----:B------:R-:W-:-:S02]  /*fe30*/  SHF.R.U64 R32, R32, 0x3, RZ ;  /* 0x0000000320207819 */ /* 0x000fc400000012ff */
[----:B------:R-:W-:Y:S02]  /*fe40*/  SHF.R.U64 R36, R36, 0x3, RZ ;  /* 0x0000000324247819 */ /* 0x000fe400000012ff */
[----:B------:R-:W-:Y:S01]  /*fe50*/  LOP3.LUT R16, R5, R16, RZ, 0x3c, !PT ;  /* 0x0000001005107212 */ /* 0x000fe200078e3cff */
[----:B------:R-:W-:Y:S01]  /*fe60*/  UIMAD UR4, UR4, UR12, URZ ;  /* 0x0000000c040472a4 */ /* 0x000fe2000f8e023f */
[----:B------:R-:W-:Y:S01]  /*fe70*/  LOP3.LUT R12, R12, R13, RZ, 0x3c, !PT ;  /* 0x0000000d0c0c7212 */ /* 0x000fe200078e3cff */
[--C-:B------:R-:W-:Y:S01]  /*fe80*/  IMAD.X R13, RZ, RZ, R17.reuse, P5 ;  /* 0x000000ffff0d7224 */ /* 0x100fe200028e0611 */
[----:B------:R-:W-:Y:S01]  /*fe90*/  LOP3.LUT R24, R24, R25, RZ, 0x3c, !PT ;  /* 0x0000001918187212 */ /* 0x000fe200078e3cff */
[--C-:B------:R-:W-:Y:S01]  /*fea0*/  IMAD.X R25, RZ, RZ, R17.reuse, P4 ;  /* 0x000000ffff197224 */ /* 0x100fe200020e0611 */
[----:B------:R-:W-:Y:S01]  /*feb0*/  LOP3.LUT R28, R28, R29, RZ, 0x3c, !PT ;  /* 0x0000001d1c1c7212 */ /* 0x000fe200078e3cff */
[----:B0-----:R-:W-:Y:S01]  /*fec0*/  @P1 IMAD.HI.U32 R0, R20, R3, RZ ;  /* 0x0000000314001227 */ /* 0x001fe200078e00ff */
[----:B------:R-:W-:Y:S01]  /*fed0*/  LOP3.LUT R32, R32, R33, RZ, 0x3c, !PT ;  /* 0x0000002120207212 */ /* 0x000fe200078e3cff */
[----:B------:R0:W5:Y:S01]  /*fee0*/  LD.E.128 R4, desc[UR36][R16.64] ;  /* 0x0000002410047980 */ /* 0x000162000c101d00 */
[----:B------:R-:W-:Y:S01]  /*fef0*/  LOP3.LUT R36, R36, R37, RZ, 0x3c, !PT ;  /* 0x0000002524247212 */ /* 0x000fe200078e3cff */
[----:B------:R-:W-:-:S02]  /*ff00*/  IMAD.X R29, RZ, RZ, R17, P3 ;  /* 0x000000ffff1d7224 */ /* 0x000fc400018e0611 */
[--C-:B------:R-:W-:Y:S01]  /*ff10*/  IMAD.X R33, RZ, RZ, R17.reuse, P2 ;  /* 0x000000ffff217224 */ /* 0x100fe200010e0611 */
[----:B------:R-:W-:Y:S01]  /*ff20*/  UIMAD UR4, UR8, UR13, UR4 ;  /* 0x0000000d080472a4 */ /* 0x000fe2000f8e0204 */
[----:B------:R-:W-:Y:S01]  /*ff30*/  IMAD.X R37, RZ, RZ, R17, P0 ;  /* 0x000000ffff257224 */ /* 0x000fe200000e0611 */
[----:B------:R-:W-:Y:S01]  /*ff40*/  UIMAD.WIDE.U32 UR8, UR8, UR12, UR10 ;  /* 0x0000000c080872a5 */ /* 0x000fe2000f8e000a */
[----:B------:R-:W5:Y:S01]  /*ff50*/  LD.E.128 R12, desc[UR36][R12.64] ;  /* 0x000000240c0c7980 */ /* 0x000f62000c101d00 */
[----:B0-----:R-:W-:Y:S01]  /*ff60*/  IMAD.MOV.U32 R17, RZ, RZ, R20 ;  /* 0x000000ffff117224 */ /* 0x001fe200078e0014 */
[----:B-1----:R-:W-:Y:S01]  /*ff70*/  @P1 SHF.R.U32.HI R17, RZ, R21, R0 ;  /* 0x00000015ff111219 */ /* 0x002fe20000011600 */
[----:B------:R-:W-:Y:S01]  /*ff80*/  UIADD3 UR4, UR9, UR4, URZ ;  /* 0x0000000409047290 */ /* 0x000fe2000fffe03f */
[----:B------:R-:W5:Y:S01]  /*ff90*/  LD.E.128 R24, desc[UR36][R24.64] ;  /* 0x0000002418187980 */ /* 0x000f62000c101d00 */
[----:B------:R-:W-:Y:S01]  /*ffa0*/  ULDC.64 UR10, c[0x0][0xae0] ;  /* 0x0002b800000a7ab9 */ /* 0x000fe20000000a00 */
[--C-:B------:R-:W-:Y:S01]  /*ffb0*/  SHF.R.S32.HI R0, RZ, 0x1f, R17.reuse ;  /* 0x0000001fff007819 */ /* 0x100fe20000011411 */
[----:B------:R-:W-:Y:S01]  /*ffc0*/  IMAD.MOV R16, RZ, RZ, -R17 ;  /* 0x000000ffff107224 */ /* 0x000fe200078e0a11 */
[----:B------:R-:W5:Y:S01]  /*ffd0*/  LD.E.128 R28, desc[UR36][R28.64] ;  /* 0x000000241c1c7980 */ /* 0x000f62000c101d00 */
[----:B------:R-:W-:-:S02]  /*ffe0*/  IMAD.U32 R3, RZ, RZ, UR9 ;  /* 0x00000009ff037e24 */ /* 0x000fc4000f8e00ff */
[----:B------:R-:W-:Y:S01]  /*fff0*/  IMAD R0, R0, UR10, RZ ;  /* 0x0000000a00007c24 */ /* 0x000fe2000f8e02ff */
[----:B------:R-:W5:Y:S01]  /*10000*/  LD.E.128 R32, desc[UR36][R32.64] ;  /* 0x0000002420207980 */ /* 0x000f62000c101d00 */
[----:B------:R-:W-:Y:S02]  /*10010*/  IMAD R75, R75, R16, R20 ;  /* 0x000000104b4b7224 */ /* 0x000fe400078e0214 */
[----:B------:R-:W-:Y:S01]  /*10020*/  IMAD.U32 R2, RZ, RZ, UR8 ;  /* 0x00000008ff027e24 */ /* 0x000fe2000f8e00ff */
[----:B------:R-:W5:Y:S01]  /*10030*/  LD.E.128 R36, desc[UR36][R36.64] ;  /* 0x0000002424247980 */ /* 0x000f62000c101d00 */
[----:B------:R-:W-:Y:S01]  /*10040*/  IMAD.U32 R3, RZ, RZ, UR4 ;  /* 0x00000004ff037e24 */ /* 0x000fe2000f8e00ff */
[----:B------:R-:W-:Y:S01]  /*10050*/  ULDC.64 UR8, c[0x0][0xad8] ;  /* 0x0002b60000087ab9 */ /* 0x000fe20000000a00 */
[C---:B------:R-:W-:Y:S01]  /*10060*/  IMAD R21, R17.reuse, UR11, R0 ;  /* 0x0000000b11157c24 */ /* 0x040fe2000f8e0200 */
[----:B------:R-:W-:Y:S01]  /*10070*/  @!PT LDS RZ, [RZ] ;  /* 0x00000000fffff984 */ /* 0x000fe20000000800 */
[----:B------:R-:W-:Y:S01]  /*10080*/  @!PT LDS RZ, [RZ] ;  /* 0x00000000fffff984 */ /* 0x000fe20000000800 */
[----:B------:R-:W-:Y:S01]  /*10090*/  @!PT LDS RZ, [RZ] ;  /* 0x00000000fffff984 */ /* 0x000fe20000000800 */
[----:B------:R-:W-:Y:S01]  /*100a0*/  @!PT LDS RZ, [RZ] ;  /* 0x00000000fffff984 */ /* 0x000fe20000000800 */
[----:B------:R0:W-:Y:S06]  /*100b0*/  MEMBAR.ALL.CTA ;  /* 0x0000000000007992 */ /* 0x0001ec0000008000 */
[----:B0-----:R-:W0:Y:S01]  /*100c0*/  FENCE.VIEW.ASYNC.S ;  /* 0x00000000000073c6 */ /* 0x001e220000000000 */
[----:B------:R-:W-:Y:S01]  /*100d0*/  SHF.R.S32.HI R0, RZ, 0x1f, R75 ;  /* 0x0000001fff007819 */ /* 0x000fe2000001144b */
[----:B------:R-:W-:-:S04]  /*100e0*/  IMAD.WIDE.U32 R2, R17, UR10, R2 ;  /* 0x0000000a11027c25 */ /* 0x000fc8000f8e0002 */
[----:B------:R-:W-:Y:S02]  /*100f0*/  IMAD.IADD R3, R3, 0x1, R21 ;  /* 0x0000000103037824 */ /* 0x000fe400078e0215 */
[----:B------:R-:W-:Y:S02]  /*10100*/  IMAD R0, R0, UR8, RZ ;  /* 0x0000000800007c24 */ /* 0x000fe4000f8e02ff */
[----:B------:R-:W-:Y:S02]  /*10110*/  VIADD R45, R182, UR15 ;  /* 0x0000000fb62d7c36 */ /* 0x000fe40008000000 */
[C---:B------:R-:W-:Y:S02]  /*10120*/  IMAD R21, R75.reuse, UR9, R0 ;  /* 0x000000094b157c24 */ /* 0x040fe4000f8e0200 */
[----:B------:R-:W-:Y:S01]  /*10130*/  IMAD.WIDE.U32 R2, R75, UR8, R2 ;  /* 0x000000084b027c25 */ /* 0x000fe2000f8e0002 */
[----:B------:R-:W-:Y:S01]  /*10140*/  ISETP.GE.AND P2, PT, R45, R74, PT ;  /* 0x0000004a2d00720c */ /* 0x000fe20003f46270 */
[----:B------:R-:W-:-:S02]  /*10150*/  ULDC.64 UR8, c[0x0][0xa80] ;  /* 0x0002a00000087ab9 */ /* 0x000fc40000000a00 */
[----:B------:R-:W-:Y:S01]  /*10160*/  VIADD R17, R45, 0x20 ;  /* 0x000000202d117836 */ /* 0x000fe20000000000 */
[C---:B------:R-:W-:Y:S01]  /*10170*/  LEA R0, P3, R2.reuse, UR8, 0x1 ;  /* 0x0000000802007c11 */ /* 0x040fe2000f8608ff */
[----:B------:R-:W-:Y:S02]  /*10180*/  IMAD.IADD R3, R3, 0x1, R21 ;  /* 0x0000000103037824 */ /* 0x000fe400078e0215 */
[----:B------:R-:W-:Y:S01]  /*10190*/  VIADD R19, R19, 0x2a820 ;  /* 0x0002a82013137836 */ /* 0x000fe20000000000 */
[-C--:B------:R-:W-:Y:S01]  /*101a0*/  ISETP.GE.AND P0, PT, R17, R74.reuse, PT ;  /* 0x0000004a1100720c */ /* 0x080fe20003f06270 */
[----:B------:R-:W-:Y:S01]  /*101b0*/  VIADD R17, R45, 0x40 ;  /* 0x000000402d117836 */ /* 0x000fe20000000000 */
[----:B------:R-:W-:Y:S02]  /*101c0*/  LEA.HI.X R20, R2, UR9, R3, 0x1, P3 ;  /* 0x0000000902147c11 */ /* 0x000fe400098f0c03 */
        /* <DEDUP_REMOVED lines=16> */
.L_x_1304:
[----:B------:R-:W-:Y:S05]  /*102d0*/  BSYNC B1 ;  /* 0x0000000000017941 */ /* 0x000fea0003800000 */
.L_x_1303:
[----:B---3-5:R3:W4:Y:S01]  /*102e0*/  SHFL.IDX PT, R5, R20, 0x1, 0x181f ;  /* 0x00381f0014057f89 */ /* 0x02872200000e0000 */
        /* <DEDUP_REMOVED lines=10> */
[----:B------:R1:W-:Y:S04]  /*10390*/  @!P3 ST.E.128 desc[UR36][R2.64], R8 ;  /* 0x000000080200b985 */ /* 0x0003e8000c101d24 */
[----:B------:R1:W-:Y:S02]  /*103a0*/  @!P4 ST.E.128 desc[UR36][R4.64], R32 ;  /* 0x000000200400c985 */ /* 0x0003e4000c101d24 */
.L_x_1306:
[----:B------:R-:W-:Y:S05]  /*103b0*/  BSYNC B1 ;  /* 0x0000000000017941 */ /* 0x000fea0003800000 */
.L_x_1305:
[----:B-1--4-:R1:W4:Y:S01]  /*103c0*/  SHFL.IDX PT, R5, R20, 0x2, 0x181f ;  /* 0x00581f0014057f89 */ /* 0x01232200000e0000 */
[----:B------:R-:W-:Y:S03]  /*103d0*/  BSSY B1, `(.L_x_1307) ;  /* 0x000000c000017945 */ /* 0x000fe60003800000 */
[----:B------:R1:W0:Y:S01]  /*103e0*/  SHFL.IDX PT, R3, R0, 0x2, 0x181f ;  /* 0x00581f0000037f89 */ /* 0x00022200000e0000 */
[----:B------:R-:W-:Y:S05]  /*103f0*/  @P1 BRA `(.L_x_1308) ;  /* 0x0000000000241947 */ /* 0x000fea0003800000 */
[----:B------:R-:W-:Y:S02]  /*10400*/  ULDC UR4, c[0x0][0xac8] ;  /* 0x0002b20000047ab9 */ /* 0x000fe40000000800 */
[----:B------:R-:W-:Y:S02]  /*10410*/  ISETP.GE.AND P2, PT, R160, UR4, PT ;  /* 0x00000004a0007c0c */ /* 0x000fe4000bf46270 */
[----:B------:R-:W-:-:S11]  /*10420*/  ISETP.GE.AND P3, PT, R162, UR4, PT ;  /* 0x00000004a2007c0c */ /* 0x000fd6000bf66270 */
[-C--:B0-----:R-:W-:Y:S02]  /*10430*/  @!P2 LEA R2, P0, R160, R3.reuse, 0x1 ;  /* 0x00000003a002a211 */ /* 0x081fe400078008ff */
[----:B------:R-:W-:Y:S02]  /*10440*/  @!P3 LEA R4, P1, R162, R3, 0x1 ;  /* 0x00000003a204b211 */ /* 0x000fe400078208ff */
[-C--:B----4-:R-:W-:Y:S02]  /*10450*/  @!P2 LEA.HI.X R3, R160, R5.reuse, R206, 0x1, P0 ;  /* 0x00000005a003a211 */ /* 0x090fe400000f0cce */
[----:B------:R-:W-:-:S03]  /*10460*/  @!P3 LEA.HI.X R5, R162, R5, R205, 0x1, P1 ;  /* 0x00000005a205b211 */ /* 0x000fc600008f0ccd */
[----:B------:R0:W-:Y:S04]  /*10470*/  @!P2 ST.E.128 desc[UR36][R2.64], R12 ;  /* 0x0000000c0200a985 */ /* 0x0001e8000c101d24 */
[----:B------:R0:W-:Y:S02]  /*10480*/  @!P3 ST.E.128 desc[UR36][R4.64], R36 ;  /* 0x000000240400b985 */ /* 0x0001e4000c101d24 */
.L_x_1308:
[----:B------:R-:W-:Y:S05]  /*10490*/  BSYNC B1 ;  /* 0x0000000000017941 */ /* 0x000fea0003800000 */
.L_x_1307:
[----:B0-----:R-:W-:Y:S01]  /*104a0*/  VIADD R3, R45, 0x60 ;  /* 0x000000602d037836 */ /* 0x001fe20000000000 */
[----:B----4-:R0:W4:Y:S04]  /*104b0*/  SHFL.IDX PT, R5, R20, 0x3, 0x181f ;  /* 0x00781f0014057f89 */ /* 0x01012800000e0000 */
[----:B------:R-:W-:Y:S01]  /*104c0*/  ISETP.GE.AND P0, PT, R3, R74, PT ;  /* 0x0000004a0300720c */ /* 0x000fe20003f06270 */
[----:B------:R0:W0:-:S12]  /*104d0*/  SHFL.IDX PT, R7, R0, 0x3, 0x181f ;  /* 0x00781f0000077f89 */ /* 0x00001800000e0000 */
[----:B------:R-:W-:Y:S05]  /*104e0*/  @P0 BRA `(.L_x_1309) ;  /* 0x0000001800740947 */ /* 0x000fea0003800000 */
[----:B------:R-:W-:Y:S02]  /*104f0*/  ULDC UR4, c[0x0][0xac8] ;  /* 0x0002b20000047ab9 */ /* 0x000fe40000000800 */
[----:B------:R-:W-:-:S13]  /*10500*/  ISETP.GE.AND P1, PT, R160, UR4, PT ;  /* 0x00000004a0007c0c */ /* 0x000fda000bf26270 */
[----:B0-----:R-:W-:-:S04]  /*10510*/  @!P1 LEA R2, P0, R160, R7, 0x1 ;  /* 0x00000007a0029211 */ /* 0x001fc800078008ff */
[----:B----4-:R-:W-:Y:S02]  /*10520*/  @!P1 LEA.HI.X R3, R160, R5, R206, 0x1, P0 ;  /* 0x00000005a0039211 */ /* 0x010fe400000f0cce */
[----:B------:R-:W-:-:S03]  /*10530*/  ISETP.GE.AND P0, PT, R162, UR4, PT ;  /* 0x00000004a2007c0c */ /* 0x000fc6000bf06270 */
[----:B------:R0:W-:Y:S10]  /*10540*/  @!P1 ST.E.128 desc[UR36][R2.64], R24 ;  /* 0x0000001802009985 */ /* 0x0001f4000c101d24 */
[----:B------:R-:W-:Y:S05]  /*10550*/  @P0 BRA `(.L_x_1309) ;  /* 0x0000001800580947 */ /* 0x000fea0003800000 */
[----:B0-----:R-:W-:-:S04]  /*10560*/  LEA R2, P0, R162, R7, 0x1 ;  /* 0x00000007a2027211 */ /* 0x001fc800078008ff */
[----:B------:R-:W-:-:S05]  /*10570*/  LEA.HI.X R3, R162, R5, R205, 0x1, P0 ;  /* 0x00000005a2037211 */ /* 0x000fca00000f0ccd */
[----:B------:R0:W-:Y:S01]  /*10580*/  ST.E.128 desc[UR36][R2.64], R40 ;  /* 0x0000002802007985 */ /* 0x0001e2000c101d24 */
[----:B------:R-:W-:Y:S05]  /*10590*/  BRA `(.L_x_1309) ;  /* 0x0000001800487947 */ /* 0x000fea0003800000 */
.L_x_1302:
        /* <DEDUP_REMOVED lines=19> */
[----:B------:R-:W-:-:S04]  /*106d0*/  UIMAD UR4, UR4, UR12, URZ ;  /* 0x0000000c040472a4 */ /* 0x000fc8000f8e023f */
[----:B------:R-:W-:Y:S01]  /*106e0*/  UIMAD UR4, UR8, UR13, UR4 ;  /* 0x0000000d080472a4 */ /* 0x000fe2000f8e0204 */
[----:B0-----:R-:W-:Y:S01]  /*106f0*/  @P1 IMAD.HI.U32 R0, R13, R0, RZ ;  /* 0x000000000d001227 */ /* 0x001fe200078e00ff */
[----:B------:R-:W-:-:S03]  /*10700*/  UIMAD.WIDE.U32 UR8, UR8, UR12, UR10 ;  /* 0x0000000c080872a5 */ /* 0x000fc6000f8e000a */
[----:B------:R-:W-:Y:S01]  /*10710*/  ULDC.64 UR10, c[0x0][0xb48] ;  /* 0x0002d200000a7ab9 */ /* 0x000fe20000000a00 */
[----:B------:R-:W-:Y:S01]  /*10720*/  UIADD3 UR9, UR9, UR4, URZ ;  /* 0x0000000409097290 */ /* 0x000fe2000fffe03f */
[----:B-1----:R-:W-:-:S03]  /*10730*/  @P1 SHF.R.U32.HI R7, RZ, R5, R0 ;  /* 0x00000005ff071219 */ /* 0x002fc60000011600 */
[----:B------:R-:W-:Y:S01]  /*10740*/  UIMAD.WIDE.U32 UR8, UR15, UR10, UR8 ;  /* 0x0000000a0f0872a5 */ /* 0x000fe2000f8e0008 */
[--C-:B------:R-:W-:Y:S01]  /*10750*/  SHF.R.S32.HI R0, RZ, 0x1f, R7.reuse ;  /* 0x0000001fff007819 */ /* 0x100fe20000011407 */
[----:B------:R-:W-:Y:S02]  /*10760*/  IMAD.MOV R4, RZ, RZ, -R7 ;  /* 0x000000ffff047224 */ /* 0x000fe400078e0a07 */
[----:B------:R-:W-:Y:S02]  /*10770*/  UIMAD UR4, UR15, UR11, UR9 ;  /* 0x0000000b0f0472a4 */ /* 0x000fe4000f8e0209 */
[----:B------:R-:W-:Y:S01]  /*10780*/  IMAD.U32 R5, RZ, RZ, UR9 ;  /* 0x00000009ff057e24 */ /* 0x000fe2000f8e00ff */
[----:B------:R-:W-:Y:S01]  /*10790*/  ULDC.64 UR10, c[0x0][0xb30] ;  /* 0x0002cc00000a7ab9 */ /* 0x000fe20000000a00 */
[----:B------:R-:W-:Y:S02]  /*107a0*/  IMAD R75, R75, R4, R13 ;  /* 0x000000044b4b7224 */ /* 0x000fe400078e020d */
[----:B------:R-:W-:-:S02]  /*107b0*/  IMAD R0, R0, UR10, RZ ;  /* 0x0000000a00007c24 */ /* 0x000fc4000f8e02ff */
[----:B------:R-:W-:Y:S01]  /*107c0*/  IMAD.U32 R4, RZ, RZ, UR8 ;  /* 0x00000008ff047e24 */ /* 0x000fe2000f8e00ff */
[----:B------:R-:W-:Y:S01]  /*107d0*/  ULDC.64 UR8, c[0x0][0xb28] ;  /* 0x0002ca0000087ab9 */ /* 0x000fe20000000a00 */
        /* <DEDUP_REMOVED lines=40> */
[----:B------:R-:W-:Y:S01]  /*10a60*/  @!P1 ST.E.64 desc[UR36][R14.64], R40 ;  /* 0x000000280e009985 */ /* 0x000fe2000c101b24 */
[----:B------:R-:W-:-:S03]  /*10a70*/  @!P5 LEA R4, P1, R176, R6, 0x2 ;  /* 0x00000006b004d211 */ /* 0x000fc600078210ff */
[----:B------:R0:W-:Y:S01]  /*10a80*/  @!P3 ST.E.64 desc[UR36][R2.64], R44 ;  /* 0x0000002c0200b985 */ /* 0x0001e2000c101b24 */
[-C--:B-1----:R-:W-:Y:S02]  /*10a90*/  @!P2 LEA R8, P6, R175, R6.reuse, 0x2 ;  /* 0x00000006af08a211 */ /* 0x082fe400078c10ff */
[----:B------:R-:W-:Y:S02]  /*10aa0*/  ISETP.GE.AND P3, PT, R173, UR4, PT ;  /* 0x00000004ad007c0c */ /* 0x000fe4000bf66270 */
[-C--:B------:R-:W-:Y:S02]  /*10ab0*/  @!P5 LEA.HI.X R5, R176, R7.reuse, R195, 0x2, P1 ;  /* 0x00000007b005d211 */ /* 0x080fe400008f14c3 */
[----:B------:R-:W-:Y:S02]  /*10ac0*/  ISETP.GE.AND P1, PT, R172, UR4, PT ;  /* 0x00000004ac007c0c */ /* 0x000fe4000bf26270 */
[----:B------:R-:W-:Y:S01]  /*10ad0*/  @!P2 LEA.HI.X R9, R175, R7, R194, 0x2, P6 ;  /* 0x00000007af09a211 */ /* 0x000fe200030f14c2 */
[----:B------:R1:W-:Y:S01]  /*10ae0*/  @!P5 ST.E.64 desc[UR36][R4.64], R48 ;  /* 0x000000300400d985 */ /* 0x0003e2000c101b24 */
[----:B---3--:R-:W-:-:S03]  /*10af0*/  @!P4 LEA R10, P6, R174, R6, 0x2 ;  /* 0x00000006ae0ac211 */ /* 0x008fc600078c10ff */
[----:B------:R3:W-:Y:S01]  /*10b00*/  @!P2 ST.E.64 desc[UR36][R8.64], R52 ;  /* 0x000000340800a985 */ /* 0x0007e2000c101b24 */
[----:B------:R-:W-:Y:S02]  /*10b10*/  ISETP.GE.AND P2, PT, R171, UR4, PT ;  /* 0x00000004ab007c0c */ /* 0x000fe4000bf46270 */
[-C--:B------:R-:W-:Y:S02]  /*10b20*/  @!P4 LEA.HI.X R11, R174, R7.reuse, R193, 0x2, P6 ;  /* 0x00000007ae0bc211 */ /* 0x080fe400030f14c1 */
[CC--:B----4-:R-:W-:Y:S02]  /*10b30*/  @!P3 LEA R12, P5, R173.reuse, R6.reuse, 0x2 ;  /* 0x00000006ad0cb211 */ /* 0x0d0fe400078a10ff */
[----:B0-----:R-:W-:Y:S01]  /*10b40*/  @!P1 LEA R2, P6, R172, R6, 0x2 ;  /* 0x00000006ac029211 */ /* 0x001fe200078c10ff */
[----:B------:R0:W-:Y:S01]  /*10b50*/  @!P4 ST.E.64 desc[UR36][R10.64], R56 ;  /* 0x000000380a00c985 */ /* 0x0001e2000c101b24 */
[----:B------:R-:W-:Y:S02]  /*10b60*/  @!P3 LEA.HI.X R13, R173, R7, R192, 0x2, P5 ;  /* 0x00000007ad0db211 */ /* 0x000fe400028f14c0 */
[----:B------:R-:W-:-:S02]  /*10b70*/  ISETP.GE.AND P4, PT, R170, UR4, PT ;  /* 0x00000004aa007c0c */ /* 0x000fc4000bf86270 */
[-C--:B------:R-:W-:Y:S01]  /*10b80*/  @!P1 LEA.HI.X R3, R172, R7.reuse, R191, 0x2, P6 ;  /* 0x00000007ac039211 */ /* 0x080fe200030f14bf */
[----:B------:R4:W-:Y:S01]  /*10b90*/  @!P3 ST.E.64 desc[UR36][R12.64], R60 ;  /* 0x0000003c0c00b985 */ /* 0x0009e2000c101b24 */
[----:B------:R-:W-:Y:S02]  /*10ba0*/  ISETP.GE.AND P5, PT, R169, UR4, PT ;  /* 0x00000004a9007c0c */ /* 0x000fe4000bfa6270 */
[----:B-1----:R-:W-:Y:S01]  /*10bb0*/  @!P2 LEA R4, P6, R171, R6, 0x2 ;  /* 0x00000006ab04a211 */ /* 0x002fe200078c10ff */
[----:B------:R1:W-:Y:S01]  /*10bc0*/  @!P1 ST.E.64 desc[UR36][R2.64], R64 ;  /* 0x0000004002009985 */ /* 0x0003e2000c101b24 */
[----:B------:R-:W-:Y:S02]  /*10bd0*/  ISETP.GE.AND P3, PT, R168, UR4, PT ;  /* 0x00000004a8007c0c */ /* 0x000fe4000bf66270 */
[----:B------:R-:W-:Y:S02]  /*10be0*/  ISETP.GE.AND P1, PT, R167, UR4, PT ;  /* 0x00000004a7007c0c */ /* 0x000fe4000bf26270 */
[----:B------:R-:W-:-:S02]  /*10bf0*/  @!P2 LEA.HI.X R5, R171, R7, R190, 0x2, P6 ;  /* 0x00000007ab05a211 */ /* 0x000fc400030f14be */
[----:B---3--:R-:W-:-:S03]  /*10c00*/  @!P4 LEA R8, P6, R170, R6, 0x2 ;  /* 0x00000006aa08c211 */ /* 0x008fc600078c10ff */
[----:B------:R1:W-:Y:S01]  /*10c10*/  @!P2 ST.E.64 desc[UR36][R4.64], R68 ;  /* 0x000000440400a985 */ /* 0x0003e2000c101b24 */
[CC--:B0-----:R-:W-:Y:S02]  /*10c20*/  @!P5 LEA R10, P2, R169.reuse, R6.reuse, 0x2 ;  /* 0x00000006a90ad211 */ /* 0x0c1fe400078410ff */
[-C--:B------:R-:W-:Y:S02]  /*10c30*/  @!P4 LEA.HI.X R9, R170, R7.reuse, R189, 0x2, P6 ;  /* 0x00000007aa09c211 */ /* 0x080fe400030f14bd */
[CC--:B----4-:R-:W-:Y:S02]  /*10c40*/  @!P3 LEA R12, P6, R168.reuse, R6.reuse, 0x2 ;  /* 0x00000006a80cb211 */ /* 0x0d0fe400078c10ff */
        /* <DEDUP_REMOVED lines=8> */
.L_x_1311:
[----:B------:R-:W-:Y:S05]  /*10cd0*/  BSYNC B1 ;  /* 0x0000000000017941 */ /* 0x000fea0003800000 */
.L_x_1310:
[----:B-1----:R1:W3:Y:S04]  /*10ce0*/  SHFL.IDX PT, R5, R16, 0x1, 0x1c1f ;  /* 0x003c1f0010057f89 */ /* 0x0022e800000e0000 */
[----:B------:R1:W4:Y:S01]  /*10cf0*/  SHFL.IDX PT, R4, R0, 0x1, 0x1c1f ;  /* 0x003c1f0000047f89 */ /* 0x00032200000e0000 */
[----:B------:R-:W-:Y:S05]  /*10d00*/  @P0 BRA `(.L_x_1309) ;  /* 0x00000010006c0947 */ /* 0x000fea0003800000 */
[----:B------:R-:W-:Y:S02]  /*10d10*/  ULDC UR4, c[0x0][0xac8] ;  /* 0x0002b20000047ab9 */ /* 0x000fe40000000800 */
[----:B------:R-:W-:Y:S02]  /*10d20*/  ISETP.GE.AND P1, PT, R181, UR4, PT ;  /* 0x00000004b5007c0c */ /* 0x000fe4000bf26270 */
[----:B------:R-:W-:Y:S02]  /*10d30*/  ISETP.GE.AND P0, PT, R180, UR4, PT ;  /* 0x00000004b4007c0c */ /* 0x000fe4000bf06270 */
[----:B------:R-:W-:Y:S02]  /*10d40*/  ISETP.GE.AND P2, PT, R18, UR4, PT ;  /* 0x0000000412007c0c */ /* 0x000fe4000bf46270 */
[----:B------:R-:W-:Y:S02]  /*10d50*/  ISETP.GE.AND P4, PT, R178, UR4, PT ;  /* 0x00000004b2007c0c */ /* 0x000fe4000bf86270 */
[----:B------:R-:W-:-:S05]  /*10d60*/  ISETP.GE.AND P3, PT, R179, UR4, PT ;  /* 0x00000004b3007c0c */ /* 0x000fca000bf66270 */
[CC--:B0---4-:R-:W-:Y:S02]  /*10d70*/  @!P1 LEA R6, P5, R181.reuse, R4.reuse, 0x2 ;  /* 0x00000004b5069211 */ /* 0x0d1fe400078a10ff */
        /* <DEDUP_REMOVED lines=59> */
.L_x_1300:
[----:B------:R-:W0:Y:S01]  /*11130*/  LDC.64 R2, c[0x0][0xc00] ;  /* 0x00030000ff027b82 */ /* 0x000e220000000a00 */
[----:B------:R-:W-:Y:S01]  /*11140*/  R2UR UR11, R183 ;  /* 0x00000000b70b72ca */ /* 0x000fe200000e0000 */
[----:B------:R-:W-:Y:S01]  /*11150*/  ULDC.64 UR8, c[0x0][0xc00] ;  /* 0x0003000000087ab9 */ /* 0x000fe20000000a00 */
[----:B------:R-:W-:Y:S01]  /*11160*/  IMAD.MOV.U32 R7, RZ, RZ, RZ ;  /* 0x000000ffff077224 */ /* 0x000fe200078e00ff */
[----:B------:R-:W-:-:S04]  /*11170*/  R2UR UR10, R164 ;  /* 0x00000000a40a72ca */ /* 0x000fc800000e0000 */
[----:B------:R-:W1:Y:S06]  /*11180*/  LDC.64 R4, c[0x0][0xc08] ;  /* 0x00030200ff047b82 */ /* 0x000e6c0000000a00 */
[----:B------:R-:W-:Y:S01]  /*11190*/  UIMAD.WIDE UR8, UR11, 0x4, UR8 ;  /* 0x000000040b0878a5 */ /* 0x000fe2000f8e0208 */
[----:B0-----:R-:W-:-:S05]  /*111a0*/  ISETP.NE.U32.AND P0, PT, R2, RZ, PT ;  /* 0x000000ff0200720c */ /* 0x001fca0003f05070 */
[----:B------:R-:W-:Y:S01]  /*111b0*/  IMAD.U32 R2, RZ, RZ, UR8 ;  /* 0x00000008ff027e24 */ /* 0x000fe2000f8e00ff */
[----:B------:R-:W-:Y:S01]  /*111c0*/  R2UR UR4, R3 ;  /* 0x00000000030472ca */ /* 0x000fe200000e0000 */
[----:B------:R-:W-:Y:S01]  /*111d0*/  IMAD.U32 R3, RZ, RZ, UR9 ;  /* 0x00000009ff037e24 */ /* 0x000fe2000f8e00ff */
[----:B-1----:R-:W-:-:S05]  /*111e0*/  ISETP.NE.U32.AND P1, PT, R4, RZ, PT ;  /* 0x000000ff0400720c */ /* 0x002fca0003f25070 */
[----:B------:R-:W-:-:S06]  /*111f0*/  VOTEU.ANY UP0, P0 ;  /* 0x00000000003f7886 */ /* 0x000fcc0000000100 */
[----:B------:R-:W-:Y:S01]  /*11200*/  UISETP.NE.AND.EX UP0, UPT, UR4, URZ, UPT, UP0 ;  /* 0x0000003f0400728c */ /* 0x000fe2000bf05300 */
[----:B------:R-:W-:Y:S01]  /*11210*/  R2UR UR4, R5 ;  /* 0x00000000050472ca */ /* 0x000fe200000e0000 */
[----:B------:R-:W-:-:S04]  /*11220*/  VOTEU.ANY UP1, P1 ;  /* 0x00000000003f7886 */ /* 0x000fc80000820100 */
[----:B------:R-:W-:-:S08]  /*11230*/  PLOP3.LUT P0, PT, PT, PT, UP0, 0x80, 0x0 ;  /* 0x000000000000781c */ /* 0x000fd00003f0f008 */
[----:B------:R-:W-:-:S06]  /*11240*/  UISETP.NE.AND.EX UP1, UPT, UR4, URZ, UPT, UP1 ;  /* 0x0000003f0400728c */ /* 0x000fcc000bf25310 */
[----:B------:R-:W-:Y:S01]  /*11250*/  PLOP3.LUT P1, PT, PT, PT, UP1, 0x80, 0x0 ;  /* 0x000000000000781c */ /* 0x000fe20003f2f018 */
[----:B------:R0:W5:Y:S01]  /*11260*/  @P0 LDG.E R7, desc[UR36][R2.64] ;  /* 0x0000002402070981 */ /* 0x000162000c1e1900 */
[----:B------:R-:W-:Y:S02]  /*11270*/  ULDC UR4, c[0x0][0xa88] ;  /* 0x0002a20000047ab9 */ /* 0x000fe40000000800 */
[----:B------:R-:W-:Y:S01]  /*11280*/  IMAD.U32 R0, RZ, RZ, UR4 ;  /* 0x00000004ff007e24 */ /* 0x000fe2000f8e00ff */
[----:B------:R-:W-:Y:S02]  /*11290*/  @UP1 ULDC.64 UR8, c[0x0][0xc08] ;  /* 0x0003020000081ab9 */ /* 0x000fe40000000a00 */
[----:B------:R-:W-:-:S06]  /*112a0*/  @UP1 UIMAD.WIDE UR8, UR11, 0x4, UR8 ;  /* 0x000000040b0818a5 */ /* 0x000fcc000f8e0208 */
[----:B------:R-:W-:Y:S02]  /*112b0*/  IMAD.U32 R4, RZ, RZ, UR8 ;  /* 0x00000008ff047e24 */ /* 0x000fe4000f8e00ff */
[----:B------:R-:W-:-:S05]  /*112c0*/  IMAD.U32 R5, RZ, RZ, UR9 ;  /* 0x00000009ff057e24 */ /* 0x000fca000f8e00ff */
[----:B------:R0:W5:Y:S01]  /*112d0*/  @P1 LDG.E R0, desc[UR36][R4.64] ;  /* 0x0000002404001981 */ /* 0x000162000c1e1900 */
[----:B------:R-:W-:-:S11]  /*112e0*/  UISETP.NE.AND UP1, UPT, UR10, URZ, UPT ;  /* 0x0000003f0a00728c */ /* 0x000fd6000bf25270 */
[----:B------:R-:W-:Y:S02]  /*112f0*/  @!UP1 ULDC UR10, c[0x0][0xad4] ;  /* 0x0002b500000a9ab9 */ /* 0x000fe40000000800 */
[----:B------:R-:W-:Y:S01]  /*11300*/  IMAD.U32 R164, RZ, RZ, UR10 ;  /* 0x0000000affa47e24 */ /* 0x000fe2000f8e00ff */
[----:B0-----:R-:W-:Y:S06]  /*11310*/  @P1 BRA `(.L_x_1312) ;  /* 0x0000000000101947 */ /* 0x001fec0003800000 */
[----:B------:R-:W-:Y:S05]  /*11320*/  @!P0 BRA `(.L_x_1312) ;  /* 0x00000000000c8947 */ /* 0x000fea0003800000 */
[----:B------:R-:W2:Y:S04]  /*11330*/  LDG.E R5, desc[UR36][R2.64] ;  /* 0x0000002402057981 */ /* 0x000ea8000c1e1900 */
[----:B-----5:R-:W2:Y:S02]  /*11340*/  LDG.E R0, desc[UR36][R2.64+0x4] ;  /* 0x0000042402007981 */ /* 0x020ea4000c1e1900 */
[----:B--2---:R-:W-:-:S07]  /*11350*/  IMAD.IADD R0, R0, 0x1, -R5 ;  /* 0x0000000100007824 */ /* 0x004fce00078e0a05 */
.L_x_1312:
[----:B------:R-:W-:Y:S01]  /*11360*/  R2UR UR4, R183 ;  /* 0x00000000b70472ca */ /* 0x000fe200000e0000 */
[----:B------:R-:W-:Y:S01]  /*11370*/  BSSY B1, `(.L_x_1313) ;  /* 0x0000042000017945 */ /* 0x000fe20003800000 */
[----:B-----5:R-:W-:Y:S02]  /*11380*/  R2UR UR20, R7 ;  /* 0x00000000071472ca */ /* 0x020fe400000e0000 */
[----:B------:R-:W-:-:S09]  /*11390*/  ISETP.GT.AND P0, PT, R207, 0x7f, PT ;  /* 0x0000007fcf00780c */ /* 0x000fd20003f04270 */
[----:B------:R-:W-:Y:S02]  /*113a0*/  USHF.R.S32.HI UR8, URZ, 0x1f, UR4 ;  /* 0x0000001f3f087899 */ /* 0x000fe40008011404 */
[----:B------:R-:W-:Y:S02]  /*113b0*/  USEL UR4, UR4, URZ, !UP0 ;  /* 0x0000003f04047287 */ /* 0x000fe4000c000000 */
[----:B------:R-:W-:Y:S02]  /*113c0*/  USEL UR8, UR8, URZ, !UP0 ;  /* 0x0000003f08087287 */ /* 0x000fe4000c000000 */
[----:B------:R-:W-:Y:S01]  /*113d0*/  USHF.R.S32.HI UR20, URZ, 0x1f, UR20 ;  /* 0x0000001f3f147899 */ /* 0x000fe20008011414 */
[----:B------:R-:W-:Y:S11]  /*113e0*/  @P0 BRA `(.L_x_1314) ;  /* 0x0000000000e80947 */ /* 0x000ff60003800000 */
[----:B------:R-:W0:Y:S01]  /*113f0*/  S2R R6, SR_TID.X ;  /* 0x0000000000067919 */ /* 0x000e220000002100 */
[----:B------:R-:W1:Y:S01]  /*11400*/  LDC R9, c[0x0][0xbe8] ;  /* 0x0002fa00ff097b82 */ /* 0x000e620000000800 */
[----:B------:R-:W-:-:S13]  /*11410*/  R2UR UR9, R22 ;  /* 0x00000000160972ca */ /* 0x000fda00000e0000 */
[----:B------:R-:W-:Y:S02]  /*11420*/  IMAD.U32 R3, RZ, RZ, UR9 ;  /* 0x00000009ff037e24 */ /* 0x000fe4000f8e00ff */
[----:B-1----:R-:W-:-:S03]  /*11430*/  IMAD R2, R0, R9, RZ ;  /* 0x0000000900027224 */ /* 0x002fc600078e02ff */
[----:B0-----:R-:W-:-:S04]  /*11440*/  IADD3 R6, R3, -0x80, R6 ;  /* 0xffffff8003067810 */ /* 0x001fc80007ffe006 */
[----:B------:R-:W-:-:S13]  /*11450*/  ISETP.GE.AND P0, PT, R6, R2, PT ;  /* 0x000000020600720c */ /* 0x000fda0003f06270 */
[----:B------:R-:W-:Y:S05]  /*11460*/  @P0 BRA `(.L_x_1314) ;  /* 0x0000000000c80947 */ /* 0x000fea0003800000 */
[----:B------:R-:W-:Y:S01]  /*11470*/  ISETP.NE.AND P0, PT, R9, 0x1, PT ;  /* 0x000000010900780c */ /* 0x000fe20003f05270 */
[----:B------:R-:W-:Y:S01]  /*11480*/  UMOV UR18, 0x9b8 ;  /* 0x000009b800127882 */ /* 0x000fe20000000000 */
[----:B------:R-:W-:Y:S01]  /*11490*/  R2UR UR10, R164 ;  /* 0x00000000a40a72ca */ /* 0x000fe200000e0000 */
[----:B------:R-:W-:Y:S01]  /*114a0*/  IMAD.MOV.U32 R4, RZ, RZ, R6 ;  /* 0x000000ffff047224 */ /* 0x000fe200078e0006 */
        /* <DEDUP_REMOVED lines=9> */
[----:B------:R-:W-:Y:S02]  /*11540*/  UIMAD.WIDE.U32 UR16, UR10, UR19, URZ ;  /* 0x000000130a1072a5 */ /* 0x000fe4000f8e003f */
[----:B------:R-:W-:Y:S01]  /*11550*/  UIMAD UR19, UR11, UR19, URZ ;  /* 0x000000130b1372a4 */ /* 0x000fe2000f8e023f */
[----:B0-----:R-:W-:Y:S01]  /*11560*/  @P0 IMAD.HI.U32 R5, R6, R5, RZ ;  /* 0x0000000506050227 */ /* 0x001fe200078e00ff */
[----:B------:R-:W-:Y:S02]  /*11570*/  UIMAD UR13, UR13, UR4, URZ ;  /* 0x000000040d0d72a4 */ /* 0x000fe4000f8e023f */
[----:B------:R-:W-:Y:S01]  /*11580*/  UIMAD.WIDE.U32 UR10, UR12, UR4, URZ ;  /* 0x000000040c0a72a5 */ /* 0x000fe2000f8e003f */
[----:B------:R-:W-:Y:S01]  /*11590*/  IMAD.U32 R2, RZ, RZ, UR16 ;  /* 0x00000010ff027e24 */ /* 0x000fe2000f8e00ff */
[----:B------:R-:W-:-:S02]  /*115a0*/  UIADD3 UR19, UR17, UR19, URZ ;  /* 0x0000001311137290 */ /* 0x000fc4000fffe03f */
[----:B------:R-:W-:Y:S01]  /*115b0*/  IMAD.U32 R3, RZ, RZ, UR17 ;  /* 0x00000011ff037e24 */ /* 0x000fe2000f8e00ff */
[----:B------:R-:W-:Y:S01]  /*115c0*/  UIMAD UR13, UR12, UR8, UR13 ;  /* 0x000000080c0d72a4 */ /* 0x000fe2000f8e020d */
[----:B-1----:R-:W-:Y:S01]  /*115d0*/  @P0 SHF.R.U32.HI R4, RZ, R8, R5 ;  /* 0x00000008ff040219 */ /* 0x002fe20000011605 */
[----:B------:R-:W-:Y:S01]  /*115e0*/  ULDC.64 UR14, c[0x0][UR18+0x228] ;  /* 0x00008a00120e7abb */ /* 0x000fe20008000a00 */
[----:B------:R-:W-:Y:S01]  /*115f0*/  IADD3 R3, P0, P1, R2, UR10, R7 ;  /* 0x0000000a02037c10 */ /* 0x000fe2000f91e007 */
[----:B------:R-:W-:Y:S01]  /*11600*/  UIADD3 UR13, UR11, UR13, URZ ;  /* 0x0000000d0b0d7290 */ /* 0x000fe2000fffe03f */
[----:B------:R-:W-:Y:S01]  /*11610*/  IMAD.U32 R2, RZ, RZ, UR20 ;  /* 0x00000014ff027e24 */ /* 0x000fe2000f8e00ff */
[----:B------:R-:W-:Y:S01]  /*11620*/  UIMAD.WIDE.U32 UR16, UR14, UR9, URZ ;  /* 0x000000090e1072a5 */ /* 0x000fe2000f8e003f */
[----:B------:R-:W-:Y:S01]  /*11630*/  IMAD.MOV R5, RZ, RZ, -R4 ;  /* 0x000000ffff057224 */ /* 0x000fe200078e0a04 */
[----:B------:R-:W-:Y:S01]  /*11640*/  UIMAD UR9, UR15, UR9, URZ ;  /* 0x000000090f0972a4 */ /* 0x000fe2000f8e023f */
[----:B------:R-:W-:Y:S01]  /*11650*/  IMAD.U32 R11, RZ, RZ, UR19 ;  /* 0x00000013ff0b7e24 */ /* 0x000fe2000f8e00ff */
[----:B------:R-:W-:Y:S01]  /*11660*/  ULDC.64 UR10, c[0x0][UR18+0x210] ;  /* 0x00008400120a7abb */ /* 0x000fe20008000a00 */
[----:B------:R-:W-:Y:S01]  /*11670*/  IMAD R5, R9, R5, R6 ;  /* 0x0000000509057224 */ /* 0x000fe200078e0206 */
[----:B------:R-:W-:-:S02]  /*11680*/  UIADD3 UR9, UR17, UR9, URZ ;  /* 0x0000000911097290 */ /* 0x000fc4000fffe03f */
[----:B------:R-:W-:Y:S01]  /*11690*/  IADD3.X R6, R11, UR13, R2, P0, P1 ;  /* 0x0000000d0b067c10 */ /* 0x000fe200087e2402 */
[----:B------:R-:W-:Y:S01]  /*116a0*/  IMAD R9, R5, UR11, RZ ;  /* 0x0000000b05097c24 */ /* 0x000fe2000f8e02ff */
[----:B------:R-:W-:Y:S01]  /*116b0*/  IADD3 R2, P0, P1, R4, UR16, R3 ;  /* 0x0000001004027c10 */ /* 0x000fe2000f91e003 */
[----:B------:R-:W-:Y:S01]  /*116c0*/  ULDC.64 UR12, c[0x0][0xba8] ;  /* 0x0002ea00000c7ab9 */ /* 0x000fe20000000a00 */
[----:B------:R-:W-:Y:S01]  /*116d0*/  SHF.R.S32.HI R3, RZ, 0x1f, R4 ;  /* 0x0000001fff037819 */ /* 0x000fe20000011404 */
[----:B------:R-:W-:Y:S01]  /*116e0*/  @!UP0 ULDC UR12, c[0x0][0xb50] ;  /* 0x0002d400000c8ab9 */ /* 0x000fe20000000800 */
[----:B------:R-:W-:Y:S01]  /*116f0*/  SHF.R.S32.HI R4, RZ, 0x1f, R5 ;  /* 0x0000001fff047819 */ /* 0x000fe20000011405 */
[----:B------:R-:W-:Y:S01]  /*11700*/  @!UP0 ULDC UR13, c[0x0][0xb54] ;  /* 0x0002d500000d8ab9 */ /* 0x000fe20000000800 */
[----:B------:R-:W-:-:S03]  /*11710*/  IADD3.X R3, R3, UR9, R6, P0, P1 ;  /* 0x0000000903037c10 */ /* 0x000fc600087e2406 */
[----:B------:R-:W-:Y:S02]  /*11720*/  IMAD R9, R4, UR10, R9 ;  /* 0x0000000a04097c24 */ /* 0x000fe4000f8e0209 */
[----:B------:R-:W-:-:S04]  /*11730*/  IMAD.WIDE.U32 R2, R5, UR10, R2 ;  /* 0x0000000a05027c25 */ /* 0x000fc8000f8e0002 */
[----:B------:R-:W-:Y:S01]  /*11740*/  IMAD.IADD R3, R3, 0x1, R9 ;  /* 0x0000000103037824 */ /* 0x000fe200078e0209 */
[----:B------:R-:W-:-:S04]  /*11750*/  LEA R4, P0, R2, UR12, 0x2 ;  /* 0x0000000c02047c11 */ /* 0x000fc8000f8010ff */
[----:B------:R-:W-:Y:S01]  /*11760*/  LEA.HI.X R5, R2, UR13, R3, 0x2, P0 ;  /* 0x0000000d02057c11 */ /* 0x000fe200080f1403 */
[----:B------:R-:W-:-:S05]  /*11770*/  IMAD.MOV.U32 R3, RZ, RZ, -0x800000 ;  /* 0xff800000ff037424 */ /* 0x000fca00078e00ff */
[----:B------:R0:W-:Y:S03]  /*11780*/  STG.E desc[UR36][R4.64], R3 ;  /* 0x0000000304007986 */ /* 0x0001e6000c101924 */
.L_x_1314:
[----:B------:R-:W-:Y:S05]  /*11790*/  BSYNC B1 ;  /* 0x0000000000017941 */ /* 0x000fea0003800000 */
.L_x_1313:
[----:B------:R-:W-:-:S13]  /*117a0*/  R2UR UR9, R164 ;  /* 0x00000000a40972ca */ /* 0x000fda00000e0000 */
[----:B------:R-:W-:-:S06]  /*117b0*/  UISETP.GT.AND UP0, UPT, UR9, 0x1, UPT ;  /* 0x000000010900788c */ /* 0x000fcc000bf04270 */
[----:B------:R-:W-:-:S13]  /*117c0*/  PLOP3.LUT P0, PT, PT, PT, UP0, 0x80, 0x0 ;  /* 0x000000000000781c */ /* 0x000fda0003f0f008 */
[----:B------:R-:W-:Y:S05]  /*117d0*/  @P0 BRA `(.L_x_1309) ;  /* 0x0000000400b80947 */ /* 0x000fea0003800000 */
[----:B------:R-:W1:Y:S01]  /*117e0*/  LDC R11, c[0x0][0xbe8] ;  /* 0x0002fa00ff0b7b82 */ /* 0x000e620000000800 */
[C---:B------:R-:W-:Y:S01]  /*117f0*/  R2UR UR10, R7.reuse ;  /* 0x00000000070a72ca */ /* 0x040fe200000e0000 */
[----:B------:R-:W-:Y:S01]  /*11800*/  ULDC.64 UR12, c[0x0][0xaa0] ;  /* 0x0002a800000c7ab9 */ /* 0x000fe20000000a00 */
[----:B------:R-:W-:Y:S01]  /*11810*/  R2UR UR14, R7 ;  /* 0x00000000070e72ca */ /* 0x000fe200000e0000 */
[----:B------:R-:W-:Y:S01]  /*11820*/  UIMAD UR9, UR20, UR12, URZ ;  /* 0x0000000c140972a4 */ /* 0x000fe2000f8e023f */
[----:B------:R-:W-:Y:S01]  /*11830*/  R2UR UR16, R166 ;  /* 0x00000000a61072ca */ /* 0x000fe200000e0000 */
[----:B------:R-:W-:Y:S01]  /*11840*/  IMAD R2, R163, 0x20, R182 ;  /* 0x00000020a3027824 */ /* 0x000fe200078e02b6 */
[----:B------:R-:W-:Y:S01]  /*11850*/  R2UR UR15, R22 ;  /* 0x00000000160f72ca */ /* 0x000fe200000e0000 */
[----:B------:R-:W-:Y:S06]  /*11860*/  BSSY B1, `(.L_x_1315) ;  /* 0x000003b000017945 */ /* 0x000fec0003800000 */
[----:B------:R-:W-:-:S02]  /*11870*/  UIMAD.WIDE.U32 UR10, UR10, UR12, URZ ;  /* 0x0000000c0a0a72a5 */ /* 0x000fc4000f8e003f */
[----:B------:R-:W-:-:S03]  /*11880*/  UIMAD UR9, UR14, UR13, UR9 ;  /* 0x0000000d0e0972a4 */ /* 0x000fc6000f8e0209 */
[----:B------:R-:W-:Y:S01]  /*11890*/  ULDC.64 UR12, c[0x0][0xae8] ;  /* 0x0002ba00000c7ab9 */ /* 0x000fe20000000a00 */
[----:B------:R-:W-:Y:S01]  /*118a0*/  UIADD3 UR11, UR11, UR9, URZ ;  /* 0x000000090b0b7290 */ /* 0x000fe2000fffe03f */
[----:B------:R-:W-:Y:S01]  /*118b0*/  VIADD R6, R2, UR15 ;  /* 0x0000000f02067c36 */ /* 0x000fe20008000000 */
[----:B-1----:R-:W-:Y:S02]  /*118c0*/  ISETP.NE.AND P0, PT, R11, 0x1, PT ;  /* 0x000000010b00780c */ /* 0x002fe40003f05270 */
[----:B------:R-:W-:Y:S01]  /*118d0*/  UIMAD.WIDE.U32 UR10, UR16, UR12, UR10 ;  /* 0x0000000c100a72a5 */ /* 0x000fe2000f8e000a */
[----:B0-----:R-:W-:-:S03]  /*118e0*/  IMAD.MOV.U32 R5, RZ, RZ, R6 ;  /* 0x000000ffff057224 */ /* 0x001fc600078e0006 */
[----:B------:R-:W-:-:S03]  /*118f0*/  UIMAD UR9, UR16, UR13, UR11 ;  /* 0x0000000d100972a4 */ /* 0x000fc6000f8e020b */
[----:B------:R-:W-:Y:S02]  /*11900*/  ULDC.64 UR12, c[0x0][0xaf0] ;  /* 0x0002bc00000c7ab9 */ /* 0x000fe40000000a00 */
[----:B------:R-:W-:Y:S02]  /*11910*/  UIMAD UR8, UR8, UR12, URZ ;  /* 0x0000000c080872a4 */ /* 0x000fe4000f8e023f */
[----:B------:R-:W0:Y:S02]  /*11920*/  @P0 LDC R3, c[0x0][0xbec] ;  /* 0x0002fb00ff030b82 */ /* 0x000e240000000800 */
[----:B------:R-:W-:-:S03]  /*11930*/  UIMAD UR11, UR4, UR13, UR8 ;  /* 0x0000000d040b72a4 */ /* 0x000fc6000f8e0208 */
[----:B------:R-:W-:Y:S02]  /*11940*/  UMOV UR8, UR10 ;  /* 0x0000000a00087c82 */ /* 0x000fe40008000000 */
[----:B------:R-:W-:Y:S01]  /*11950*/  UIMAD.WIDE.U32 UR8, UR4, UR12, UR8 ;  /* 0x0000000c040872a5 */ /* 0x000fe2000f8e0008 */
[----:B------:R-:W1:Y:S03]  /*11960*/  @P0 LDC R7, c[0x0][0xbf0] ;  /* 0x0002fc00ff070b82 */ /* 0x000e660000000800 */
[----:B------:R-:W-:-:S03]  /*11970*/  UIADD3 UR4, UR9, UR11, URZ ;  /* 0x0000000b09047290 */ /* 0x000fc6000fffe03f */
[----:B------:R-:W-:Y:S01]  /*11980*/  ULDC.64 UR10, c[0x0][0xae0] ;  /* 0x0002b800000a7ab9 */ /* 0x000fe20000000a00 */
[----:B0-----:R-:W-:-:S04]  /*11990*/  @P0 IMAD.HI.U32 R2, R6, R3, RZ ;  /* 0x0000000306020227 */ /* 0x001fc800078e00ff */
[----:B------:R-:W-:Y:S02]  /*119a0*/  IMAD.U32 R3, RZ, RZ, UR9 ;  /* 0x00000009ff037e24 */ /* 0x000fe4000f8e00ff */
[----:B------:R-:W-:Y:S01]  /*119b0*/  IMAD.U32 R3, RZ, RZ, UR4 ;  /* 0x00000004ff037e24 */ /* 0x000fe2000f8e00ff */
[----:B-1----:R-:W-:-:S04]  /*119c0*/  @P0 SHF.R.U32.HI R5, RZ, R7, R2 ;  /* 0x00000007ff050219 */ /* 0x002fc80000011602 */
[--C-:B------:R-:W-:Y:S01]  /*119d0*/  SHF.R.S32.HI R2, RZ, 0x1f, R5.reuse ;  /* 0x0000001fff027819 */ /* 0x100fe20000011405 */
[----:B------:R-:W-:-:S04]  /*119e0*/  IMAD.MOV R7, RZ, RZ, -R5 ;  /* 0x000000ffff077224 */ /* 0x000fc800078e0a05 */
[----:B------:R-:W-:Y:S02]  /*119f0*/  IMAD R4, R2, UR10, RZ ;  /* 0x0000000a02047c24 */ /* 0x000fe4000f8e02ff */
[----:B------:R-:W-:Y:S02]  /*11a00*/  IMAD R7, R11, R7, R6 ;  /* 0x000000070b077224 */ /* 0x000fe400078e0206 */
[----:B------:R-:W-:Y:S01]  /*11a10*/  IMAD.U32 R2, RZ, RZ, UR8 ;  /* 0x00000008ff027e24 */ /* 0x000fe2000f8e00ff */
[----:B------:R-:W-:Y:S01]  /*11a20*/  ULDC.64 UR8, c[0x0][0xad8] ;  /* 0x0002b60000087ab9 */ /* 0x000fe20000000a00 */
[C---:B------:R-:W-:Y:S01]  /*11a30*/  IMAD R9, R5.reuse, UR11, R4 ;  /* 0x0000000b05097c24 */ /* 0x040fe2000f8e0204 */
[----:B------:R-:W-:Y:S01]  /*11a40*/  SHF.R.S32.HI R4, RZ, 0x1f, R7 ;  /* 0x0000001fff047819 */ /* 0x000fe20000011407 */
[----:B------:R-:W-:-:S04]  /*11a50*/  IMAD.WIDE.U32 R2, R5, UR10, R2 ;  /* 0x0000000a05027c25 */ /* 0x000fc8000f8e0002 */
[----:B------:R-:W-:Y:S02]  /*11a60*/  IMAD.IADD R3, R3, 0x1, R9 ;  /* 0x0000000103037824 */ /* 0x000fe400078e0209 */
[----:B------:R-:W-:Y:S02]  /*11a70*/  IMAD R4, R4, UR8, RZ ;  /* 0x0000000804047c24 */ /* 0x000fe4000f8e02ff */
[----:B------:R-:W-:Y:S02]  /*11a80*/  VIADD R6, R182, UR15 ;  /* 0x0000000fb6067c36 */ /* 0x000fe40008000000 */
[----:B------:R-:W-:Y:S02]  /*11a90*/  IMAD R11, R0, R11, RZ ;  /* 0x0000000b000b7224 */ /* 0x000fe400078e02ff */
        /* <DEDUP_REMOVED lines=9> */
[-C--:B------:R-:W-:Y:S01]  /*11b30*/  ISETP.GE.AND P1, PT, R0, R11.reuse, PT ;  /* 0x0000000b0000720c */ /* 0x080fe20003f26270 */
[----:B------:R-:W-:Y:S02]  /*11b40*/  VIADD R0, R6, 0x40 ;  /* 0x0000004006007836 */ /* 0x000fe40000000000 */
        /* <DEDUP_REMOVED lines=12> */
.L_x_1316:
[----:B------:R-:W-:Y:S05]  /*11c10*/  BSYNC B1 ;  /* 0x0000000000017941 */ /* 0x000fea0003800000 */
.L_x_1315:
        /* <DEDUP_REMOVED lines=13> */
.L_x_1318:
[----:B------:R-:W-:Y:S05]  /*11cf0*/  BSYNC B1 ;  /* 0x0000000000017941 */ /* 0x000fea0003800000 */
.L_x_1317:
        /* <DEDUP_REMOVED lines=13> */
.L_x_1320:
[----:B------:R-:W-:Y:S05]  /*11dd0*/  BSYNC B1 ;  /* 0x0000000000017941 */ /* 0x000fea0003800000 */
.L_x_1319:
        /* <DEDUP_REMOVED lines=14> */
.L_x_1309:
[----:B------:R-:W-:Y:S05]  /*11ec0*/  BSYNC B0 ;  /* 0x0000000000007941 */ /* 0x000fea0003800000 */
.L_x_1299:
[----:B------:R-:W-:Y:S02]  /*11ed0*/  ULDC UR4, c[0x0][0xc3c] ;  /* 0x00030f0000047ab9 */ /* 0x000fe40000000800 */
[----:B------:R-:W-:-:S06]  /*11ee0*/  UISETP.GE.AND UP0, UPT, UR7, UR4, UPT ;  /* 0x000000040700728c */ /* 0x000fcc000bf06270 */
[----:B------:R-:W-:-:S13]  /*11ef0*/  PLOP3.LUT P0, PT, PT, PT, UP0, 0x80, 0x0 ;  /* 0x000000000000781c */ /* 0x000fda0003f0f008 */
[----:B------:R-:W-:Y:S05]  /*11f00*/  @!P0 BRA `(.L_x_1321) ;  /* 0xfffffef000108947 */ /* 0x000fea000383ffff */
[----:B------:R-:W-:Y:S05]  /*11f10*/  EXIT ;  /* 0x000000000000794d */ /* 0x000fea0003800000 */
.L_x_1208:
[----:B------:R-:W-:-:S08]  /*11f20*/  NOP ;  /* 0x0000000000007918 */ /* 0x000fd00000000000 */
[----:B0-----:R-:W0:-:S00]  /*11f30*/  USETMAXREG.DEALLOC.CTAPOOL 0x28 ;  /* 0x00000028000079c8 */ /* 0x001e0000080e0500 */
[----:B0-----:R-:W-:Y:S01]  /*11f40*/  LOP3.LUT R2, R2, 0x3, RZ, 0xc0, !PT ;  /* 0x0000000302027812 */ /* 0x001fe200078ec0ff */
[----:B------:R-:W-:Y:S01]  /*11f50*/  IMAD.MOV.U32 R6, RZ, RZ, RZ ;  /* 0x000000ffff067224 */ /* 0x000fe200078e00ff */
[----:B------:R-:W-:-:S04]  /*11f60*/  LOP3.LUT R23, R23, 0xfffffeff, RZ, 0xc0, !PT ;  /* 0xfffffeff17177812 */ /* 0x000fc800078ec0ff */
[----:B------:R-:W0:Y:S02]  /*11f70*/  SHFL.IDX PT, R2, R2, RZ, 0x1f ;  /* 0x00001fff02027589 */ /* 0x000e2400000e0000 */
[----:B0-----:R-:W-:-:S13]  /*11f80*/  ISETP.NE.AND P0, PT, R2, RZ, PT ;  /* 0x000000ff0200720c */ /* 0x001fda0003f05270 */
[----:B------:R-:W-:Y:S01]  /*11f90*/  @P0 LOP3.LUT R23, R23, 0x100, RZ, 0xfc, !PT ;  /* 0x0000010017170812 */ /* 0x000fe200078efcff */
[----:B------:R-:W-:Y:S06]  /*11fa0*/  @!P0 BRA `(.L_x_1322) ;  /* 0x00000000001c8947 */ /* 0x000fec0003800000 */
[----:B------:R-:W0:Y:S08]  /*11fb0*/  S2UR UR5, SR_CgaCtaId ;  /* 0x00000000000579c3 */ /* 0x000e300000008800 */
[----:B------:R-:W-:Y:S06]  /*11fc0*/  BAR.SYNC.DEFER_BLOCKING 0x5, 0x180 ;  /* 0x0146000000007b1d */ /* 0x000fec0000010000 */
[----:B------:R-:W-:-:S02]  /*11fd0*/  UMOV UR4, 0x400 ;  /* 0x0000040000047882 */ /* 0x000fc40000000000 */
[----:B0-----:R-:W-:-:S09]  /*11fe0*/  ULEA UR4, UR5, UR4, 0x18 ;  /* 0x0000000405047291 */ /* 0x001fd2000f8ec03f */
[----:B------:R-:W1:Y:S01]  /*11ff0*/  LDS.128 R16, [UR4+0x2a8d0] ;  /* 0x02a8d004ff107984 */ /* 0x000e620008000c00 */
[----:B------:R-:W-:Y:S06]  /*12000*/  BAR.ARV 0x4, 0x180 ;  /* 0x0106000000007b1d */ /* 0x000fec0000002000 */
[----:B------:R-:W-:Y:S05]  /*12010*/  BRA `(.L_x_1323) ;  /* 0x0000000c00907947 */ /* 0x000fea0003800000 */
.L_x_1322:
[----:B------:R-:W-:Y:S01]  /*12020*/  LOP3.LUT R7, R0, 0x1f, RZ, 0xc0, !PT ;  /* 0x0000001f00077812 */ /* 0x000fe200078ec0ff */
[----:B------:R-:W-:Y:S01]  /*12030*/  ULDC UR4, c[0x0][0xc3c] ;  /* 0x00030f0000047ab9 */ /* 0x000fe20000000800 */
[----:B------:R-:W-:Y:S01]  /*12040*/  IMAD.MOV.U32 R9, RZ, RZ, RZ ;  /* 0x000000ffff097224 */ /* 0x000fe200078e00ff */
[----:B------:R-:W0:Y:S01]  /*12050*/  S2UR UR6, SR_CTAID.X ;  /* 0x00000000000679c3 */ /* 0x000e220000002500 */
[----:B------:R-:W-:Y:S01]  /*12060*/  ISETP.NE.AND P0, PT, R7, 0x1f, PT ;  /* 0x0000001f0700780c */ /* 0x000fe20003f05270 */
[----:B------:R-:W-:-:S03]  /*12070*/  ULDC UR5, c[0x0][0xc38] ;  /* 0x00030e0000057ab9 */ /* 0x000fc60000000800 */
[----:B------:R-:W-:-:S13]  /*12080*/  ISETP.GE.OR P1, PT, R7, UR4, !P0 ;  /* 0x0000000407007c0c */ /* 0x000fda000c726670 */
[----:B------:R-:W1:Y:S08]  /*12090*/  @!P1 LDC.64 R4, c[0x0][0xc80] ;  /* 0x00032000ff049b82 */ /* 0x000e700000000a00 */
[----:B------:R-:W2:Y:S01]  /*120a0*/  @!P1 LDC.64 R2, c[0x0][0xc78] ;  /* 0x00031e00ff029b82 */ /* 0x000ea20000000a00 */
[----:B-1----:R-:W-:-:S05]  /*120b0*/  @!P1 IMAD.WIDE.U32 R4, R7, 0x4, R4 ;  /* 0x0000000407049825 */ /* 0x002fca00078e0004 */
        /* <DEDUP_REMOVED lines=10> */
[----:B------:R-:W1:Y:S02]  /*12160*/  SHFL.UP PT, R10, R8, 0x1, RZ ;  /* 0x04200000080a7989 */ /* 0x000e6400000e00ff */
[----:B-1----:R-:W-:-:S05]  /*12170*/  SEL R11, R10, RZ, P1 ;  /* 0x000000ff0a0b7207 */ /* 0x002fca0000800000 */
[----:B------:R-:W-:-:S05]  /*12180*/  IMAD.IADD R11, R8, 0x1, R11 ;  /* 0x00000001080b7824 */ /* 0x000fca00078e020b */
        /* <DEDUP_REMOVED lines=12> */
[----:B------:R-:W1:Y:S02]  /*12250*/  SHFL.IDX PT, R8, R5, 0x1f, 0x1f ;  /* 0x03e01f0005087f89 */ /* 0x000e6400000e0000 */
[----:B-1----:R-:W-:-:S05]  /*12260*/  IMAD R8, R8, UR5, RZ ;  /* 0x0000000508087c24 */ /* 0x002fca000f8e02ff */
[----:B0-----:R-:W-:Y:S01]  /*12270*/  ISETP.GT.AND P6, PT, R8, UR6, PT ;  /* 0x0000000608007c0c */ /* 0x001fe2000bfc4270 */
[----:B------:R-:W-:-:S12]  /*12280*/  IMAD.MOV.U32 R3, RZ, RZ, R8 ;  /* 0x000000ffff037224 */ /* 0x000fd800078e0008 */
[----:B------:R-:W-:Y:S05]  /*12290*/  @P6 BRA `(.L_x_1324) ;  /* 0x0000000000986947 */ /* 0x000fea0003800000 */
[----:B------:R-:W-:Y:S01]  /*122a0*/  IMAD.MOV.U32 R8, RZ, RZ, R3 ;  /* 0x000000ffff087224 */ /* 0x000fe200078e0003 */
[----:B------:R-:W-:Y:S01]  /*122b0*/  UMOV UR4, URZ ;  /* 0x0000003f00047c82 */ /* 0x000fe20008000000 */
[----:B------:R-:W-:-:S05]  /*122c0*/  ULDC UR5, c[0x0][0xc38] ;  /* 0x00030e0000057ab9 */ /* 0x000fca0000000800 */
.L_x_1326:
[----:B------:R-:W0:Y:S01]  /*122d0*/  LDC R2, c[0x0][0xc3c] ;  /* 0x00030f00ff027b82 */ /* 0x000e220000000800 */
[----:B------:R-:W-:-:S06]  /*122e0*/  UIADD3 UR4, UR4, 0x1f, URZ ;  /* 0x0000001f04047890 */ /* 0x000fcc000fffe03f */
[----:B0-----:R-:W-:-:S13]  /*122f0*/  ISETP.LE.AND P6, PT, R2, UR4, PT ;  /* 0x0000000402007c0c */ /* 0x001fda000bfc3270 */
[----:B------:R-:W-:Y:S05]  /*12300*/  @P6 BRA `(.L_x_1325) ;  /* 0x0000000800a86947 */ /* 0x000fea0003800000 */
[----:B------:R-:W-:Y:S02]  /*12310*/  VIADD R9, R7, UR4 ;  /* 0x0000000407097c36 */ /* 0x000fe40008000000 */
        /* <DEDUP_REMOVED lines=30> */
.L_x_1324:
[----:B------:R-:W-:Y:S02]  /*12500*/  IMAD.IADD R3, R8, 0x1, -R3 ;  /* 0x0000000108037824 */ /* 0x000fe400078e0a03 */
[----:B------:R-:W-:Y:S02]  /*12510*/  IMAD.MOV.U32 R16, RZ, RZ, RZ ;  /* 0x000000ffff107224 */ /* 0x000fe400078e00ff */
[----:B------:R-:W-:-:S05]  /*12520*/  IMAD R2, R5, UR5, R3 ;  /* 0x0000000505027c24 */ /* 0x000fca000f8e0203 */
[----:B------:R-:W-:-:S13]  /*12530*/  ISETP.GT.AND P0, PT, R2, UR6, PT ;  /* 0x0000000602007c0c */ /* 0x000fda000bf04270 */
[----:B------:R-:W-:-:S04]  /*12540*/  VOTE.ANY R2, PT, !P0 ;  /* 0x0000000000027806 */ /* 0x000fc800040e0100 */
[----:B------:R-:W0:Y:S01]  /*12550*/  POPC R19, R2 ;  /* 0x0000000200137309 */ /* 0x000e220000000000 */
[----:B------:R-:W-:Y:S01]  /*12560*/  ISETP.NE.AND P0, PT, R2, RZ, PT ;  /* 0x000000ff0200720c */ /* 0x000fe20003f05270 */
[----:B0-----:R-:W0:Y:S04]  /*12570*/  SHFL.IDX PT, R9, R9, R19, 0x1f ;  /* 0x00001f1309097589 */ /* 0x001e2800000e0000 */
[----:B------:R1:W2:Y:S01]  /*12580*/  SHFL.IDX PT, R6, R6, R19, 0x1f ;  /* 0x00001f1306067589 */ /* 0x0002a200000e0000 */
[----:B0-----:R-:W-:-:S07]  /*12590*/  ISETP.NE.AND P1, PT, R9, 0x1, PT ;  /* 0x000000010900780c */ /* 0x001fce0003f25270 */
[----:B-1----:R-:W-:Y:S06]  /*125a0*/  @!P0 BRA `(.L_x_1327) ;  /* 0x0000000000088947 */ /* 0x002fec0003800000 */
[----:B------:R-:W-:-:S06]  /*125b0*/  VIADD R16, R19, 0xffffffff ;  /* 0xffffffff13107836 */ /* 0x000fcc0000000000 */
[----:B------:R0:W1:Y:S02]  /*125c0*/  SHFL.IDX PT, R16, R5, R16, 0x1f ;  /* 0x00001f1005107589 */ /* 0x00006400000e0000 */
.L_x_1327:
[----:B-1----:R-:W-:Y:S02]  /*125d0*/  IMAD R16, R16, UR5, R3 ;  /* 0x0000000510107c24 */ /* 0x002fe4000f8e0203 */
[----:B------:R-:W-:-:S03]  /*125e0*/  VIADD R19, R19, UR4 ;  /* 0x0000000413137c36 */ /* 0x000fc60008000000 */
[----:B0-----:R-:W-:Y:S01]  /*125f0*/  IADD3 R5, -R16, UR6, RZ ;  /* 0x0000000610057c10 */ /* 0x001fe2000fffe1ff */
[----:B------:R-:W-:Y:S06]  /*12600*/  @!P1 BRA `(.L_x_1328) ;  /* 0x0000000000e89947 */ /* 0x000fec0003800000 */
[-C--:B--2---:R-:W-:Y:S02]  /*12610*/  IABS R12, R6.reuse ;  /* 0x00000006000c7213 */ /* 0x084fe40000000000 */
[----:B------:R-:W-:Y:S02]  /*12620*/  IABS R4, R9 ;  /* 0x0000000900047213 */ /* 0x000fe40000000000 */
[----:B------:R-:W0:Y:S01]  /*12630*/  I2F.RP R8, R12 ;  /* 0x0000000c00087306 */ /* 0x000e220000209400 */
[----:B------:R-:W-:-:S07]  /*12640*/  IABS R13, R6 ;  /* 0x00000006000d7213 */ /* 0x000fce0000000000 */
[----:B------:R-:W1:Y:S08]  /*12650*/  I2F.RP R10, R4 ;  /* 0x00000004000a7306 */ /* 0x000e700000209400 */
[----:B0-----:R-:W0:Y:S08]  /*12660*/  MUFU.RCP R8, R8 ;  /* 0x0000000800087308 */ /* 0x001e300000001000 */
[----:B-1----:R-:W-:Y:S01]  /*12670*/  MUFU.RCP R10, R10 ;  /* 0x0000000a000a7308 */ /* 0x002fe20000001000 */
[----:B0-----:R-:W-:Y:S01]  /*12680*/  VIADD R2, R8, 0xffffffe ;  /* 0x0ffffffe08027836 */ /* 0x001fe20000000000 */
[----:B------:R-:W-:-:S06]  /*12690*/  IABS R8, R5 ;  /* 0x0000000500087213 */ /* 0x000fcc0000000000 */
[----:B------:R0:W1:Y:S02]  /*126a0*/  F2I.FTZ.U32.TRUNC.NTZ R3, R2 ;  /* 0x0000000200037305 */ /* 0x000064000021f000 */
[----:B0-----:R-:W-:Y:S02]  /*126b0*/  IMAD.MOV.U32 R2, RZ, RZ, RZ ;  /* 0x000000ffff027224 */ /* 0x001fe400078e00ff */
[----:B-1----:R-:W-:-:S04]  /*126c0*/  IMAD.MOV R11, RZ, RZ, -R3 ;  /* 0x000000ffff0b7224 */ /* 0x002fc800078e0a03 */
[----:B------:R-:W-:-:S04]  /*126d0*/  IMAD R11, R11, R12, RZ ;  /* 0x0000000c0b0b7224 */ /* 0x000fc800078e02ff */
[----:B------:R-:W-:-:S04]  /*126e0*/  IMAD.HI.U32 R3, R3, R11, R2 ;  /* 0x0000000b03037227 */ /* 0x000fc800078e0002 */
[----:B------:R-:W-:Y:S02]  /*126f0*/  IMAD.MOV R11, RZ, RZ, -R13 ;  /* 0x000000ffff0b7224 */ /* 0x000fe400078e0a0d */
[----:B------:R-:W-:-:S04]  /*12700*/  IMAD.HI.U32 R2, R3, R8, RZ ;  /* 0x0000000803027227 */ /* 0x000fc800078e00ff */
[----:B------:R-:W-:Y:S01]  /*12710*/  IMAD R3, R2, R11, R8 ;  /* 0x0000000b02037224 */ /* 0x000fe200078e0208 */
[----:B------:R-:W-:Y:S01]  /*12720*/  LOP3.LUT R8, R5, R6, RZ, 0x3c, !PT ;  /* 0x0000000605087212 */ /* 0x000fe200078e3cff */
[----:B------:R-:W-:-:S03]  /*12730*/  VIADD R11, R10, 0xffffffe ;  /* 0x0ffffffe0a0b7836 */ /* 0x000fc60000000000 */
[----:B------:R-:W-:Y:S02]  /*12740*/  ISETP.GT.U32.AND P1, PT, R12, R3, PT ;  /* 0x000000030c00720c */ /* 0x000fe40003f24070 */
[----:B------:R-:W-:-:S11]  /*12750*/  ISETP.GE.AND P2, PT, R8, RZ, PT ;  /* 0x000000ff0800720c */ /* 0x000fd60003f46270 */
[----:B------:R-:W-:Y:S02]  /*12760*/  @!P1 IMAD.IADD R3, R3, 0x1, -R12 ;  /* 0x0000000103039824 */ /* 0x000fe400078e0a0c */
[----:B------:R-:W-:Y:S01]  /*12770*/  @!P1 VIADD R2, R2, 0x1 ;  /* 0x0000000102029836 */ /* 0x000fe20000000000 */
[----:B------:R-:W-:Y:S02]  /*12780*/  ISETP.NE.AND P1, PT, R6, RZ, PT ;  /* 0x000000ff0600720c */ /* 0x000fe40003f25270 */
[----:B------:R-:W-:Y:S02]  /*12790*/  ISETP.GE.U32.AND P0, PT, R3, R12, PT ;  /* 0x0000000c0300720c */ /* 0x000fe40003f06070 */
[----:B------:R-:W0:Y:S11]  /*127a0*/  F2I.FTZ.U32.TRUNC.NTZ R3, R11 ;  /* 0x0000000b00037305 */ /* 0x000e36000021f000 */
[----:B------:R-:W-:-:S04]  /*127b0*/  @P0 VIADD R2, R2, 0x1 ;  /* 0x0000000102020836 */ /* 0x000fc80000000000 */
[----:B------:R-:W-:Y:S01]  /*127c0*/  IMAD.MOV.U32 R10, RZ, RZ, R2 ;  /* 0x000000ffff0a7224 */ /* 0x000fe200078e0002 */
[----:B------:R-:W-:Y:S01]  /*127d0*/  IABS R2, R9 ;  /* 0x0000000900027213 */ /* 0x000fe20000000000 */
[----:B0-----:R-:W-:Y:S02]  /*127e0*/  IMAD.MOV R13, RZ, RZ, -R3 ;  /* 0x000000ffff0d7224 */ /* 0x001fe400078e0a03 */
[----:B------:R-:W-:Y:S01]  /*127f0*/  @!P2 IMAD.MOV R10, RZ, RZ, -R10 ;  /* 0x000000ffff0aa224 */ /* 0x000fe200078e0a0a */
[----:B------:R-:W-:Y:S01]  /*12800*/  @!P1 LOP3.LUT R10, RZ, R6, RZ, 0x33, !PT ;  /* 0x00000006ff0a9212 */ /* 0x000fe200078e33ff */
[----:B------:R-:W-:Y:S02]  /*12810*/  IMAD.MOV R12, RZ, RZ, -R2 ;  /* 0x000000ffff0c7224 */ /* 0x000fe400078e0a02 */
[----:B------:R-:W-:Y:S01]  /*12820*/  IMAD R11, R13, R4, RZ ;  /* 0x000000040d0b7224 */ /* 0x000fe200078e02ff */
[----:B------:R-:W-:Y:S01]  /*12830*/  IABS R8, R10 ;  /* 0x0000000a00087213 */ /* 0x000fe20000000000 */
[----:B------:R-:W-:-:S04]  /*12840*/  IMAD.MOV.U32 R2, RZ, RZ, RZ ;  /* 0x000000ffff027224 */ /* 0x000fc800078e00ff */
[----:B------:R-:W-:-:S04]  /*12850*/  IMAD.HI.U32 R2, R3, R11, R2 ;  /* 0x0000000b03027227 */ /* 0x000fc800078e0002 */
[----:B------:R-:W-:Y:S02]  /*12860*/  IMAD.MOV.U32 R3, RZ, RZ, R8 ;  /* 0x000000ffff037224 */ /* 0x000fe400078e0008 */
[----:B------:R-:W-:Y:S02]  /*12870*/  IMAD.MOV.U32 R8, RZ, RZ, R12 ;  /* 0x000000ffff087224 */ /* 0x000fe400078e000c */
[----:B------:R-:W-:-:S04]  /*12880*/  IMAD.HI.U32 R2, R2, R3, RZ ;  /* 0x0000000302027227 */ /* 0x000fc800078e00ff */
[----:B------:R-:W-:-:S05]  /*12890*/  IMAD R3, R2, R8, R3 ;  /* 0x0000000802037224 */ /* 0x000fca00078e0203 */
[----:B------:R-:W-:-:S13]  /*128a0*/  ISETP.GT.U32.AND P1, PT, R4, R3, PT ;  /* 0x000000030400720c */ /* 0x000fda0003f24070 */
[----:B------:R-:W-:Y:S02]  /*128b0*/  @!P1 IMAD.IADD R3, R3, 0x1, -R4 ;  /* 0x0000000103039824 */ /* 0x000fe400078e0a04 */
[----:B------:R-:W-:Y:S01]  /*128c0*/  @!P1 VIADD R2, R2, 0x1 ;  /* 0x0000000102029836 */ /* 0x000fe20000000000 */
[----:B------:R-:W-:Y:S02]  /*128d0*/  ISETP.NE.AND P1, PT, R9, RZ, PT ;  /* 0x000000ff0900720c */ /* 0x000fe40003f25270 */
[----:B------:R-:W-:Y:S02]  /*128e0*/  ISETP.GE.U32.AND P0, PT, R3, R4, PT ;  /* 0x000000040300720c */ /* 0x000fe40003f06070 */
[----:B------:R-:W-:-:S04]  /*128f0*/  LOP3.LUT R3, R10, R9, RZ, 0x3c, !PT ;  /* 0x000000090a037212 */ /* 0x000fc800078e3cff */
[----:B------:R-:W-:Y:S01]  /*12900*/  ISETP.GE.AND P2, PT, R3, RZ, PT ;  /* 0x000000ff0300720c */ /* 0x000fe20003f46270 */
[----:B------:R-:W-:-:S06]  /*12910*/  IMAD.MOV R3, RZ, RZ, -R10 ;  /* 0x000000ffff037224 */ /* 0x000fcc00078e0a0a */
[----:B------:R-:W-:-:S06]  /*12920*/  @P0 VIADD R2, R2, 0x1 ;  /* 0x0000000102020836 */ /* 0x000fcc0000000000 */
[----:B------:R-:W-:Y:S01]  /*12930*/  @!P2 IMAD.MOV R2, RZ, RZ, -R2 ;  /* 0x000000ffff02a224 */ /* 0x000fe200078e0a02 */
[----:B------:R-:W-:-:S05]  /*12940*/  @!P1 LOP3.LUT R2, RZ, R9, RZ, 0x33, !PT ;  /* 0x00000009ff029212 */ /* 0x000fca00078e33ff */
[----:B------:R-:W-:-:S04]  /*12950*/  IMAD.MOV R18, RZ, RZ, -R2 ;  /* 0x000000ffff127224 */ /* 0x000fc800078e0a02 */
[C---:B------:R-:W-:Y:S02]  /*12960*/  IMAD R18, R9.reuse, R18, R10 ;  /* 0x0000001209127224 */ /* 0x040fe400078e020a */
[----:B------:R-:W-:Y:S02]  /*12970*/  IMAD R9, R9, 0x1000000, R2 ;  /* 0x0100000009097824 */ /* 0x000fe400078e0202 */
[----:B------:R-:W-:Y:S02]  /*12980*/  IMAD R2, R6, R3, R5 ;  /* 0x0000000306027224 */ /* 0x000fe400078e0205 */
[----:B------:R-:W-:Y:S01]  /*12990*/  IMAD R18, R18, 0x10000, R9 ;  /* 0x0001000012127824 */ /* 0x000fe200078e0209 */
[----:B------:R-:W-:Y:S06]  /*129a0*/  BRA `(.L_x_1329) ;  /* 0x0000000000f47947 */ /* 0x000fec0003800000 */
.L_x_1328:
[----:B------:R-:W0:Y:S02]  /*129b0*/  LDC.64 R2, c[0x0][0xc90] ;  /* 0x00032400ff027b82 */ /* 0x000e240000000a00 */
[----:B0-----:R-:W-:-:S05]  /*129c0*/  IMAD.WIDE R2, R19, 0x4, R2 ;  /* 0x0000000413027825 */ /* 0x001fca00078e0202 */
[----:B------:R0:W2:Y:S01]  /*129d0*/  LDG.E R13, desc[UR36][R2.64] ;  /* 0x00000024020d7981 */ /* 0x0000a2000c1e1900 */
[----:B------:R-:W-:Y:S01]  /*129e0*/  IABS R15, R5 ;  /* 0x00000005000f7213 */ /* 0x000fe20000000000 */
[----:B0-----:R-:W-:Y:S02]  /*129f0*/  IMAD.MOV.U32 R2, RZ, RZ, RZ ;  /* 0x000000ffff027224 */ /* 0x001fe400078e00ff */
[----:B--2---:R-:W-:-:S05]  /*12a00*/  IMAD R4, R6, R13, RZ ;  /* 0x0000000d06047224 */ /* 0x004fca00078e02ff */
[-C--:B------:R-:W-:Y:S02]  /*12a10*/  IABS R10, R4.reuse ;  /* 0x00000004000a7213 */ /* 0x080fe40000000000 */
[----:B------:R-:W-:Y:S02]  /*12a20*/  IABS R12, R4 ;  /* 0x00000004000c7213 */ /* 0x000fe40000000000 */
[----:B------:R-:W0:Y:S08]  /*12a30*/  I2F.RP R8, R10 ;  /* 0x0000000a00087306 */ /* 0x000e300000209400 */
[----:B0-----:R-:W0:Y:S02]  /*12a40*/  MUFU.RCP R8, R8 ;  /* 0x0000000800087308 */ /* 0x001e240000001000 */
[----:B0-----:R-:W-:-:S06]  /*12a50*/  VIADD R9, R8, 0xffffffe ;  /* 0x0ffffffe08097836 */ /* 0x001fcc0000000000 */
[----:B------:R-:W0:Y:S02]  /*12a60*/  F2I.FTZ.U32.TRUNC.NTZ R3, R9 ;  /* 0x0000000900037305 */ /* 0x000e24000021f000 */
[----:B0-----:R-:W-:-:S04]  /*12a70*/  IMAD.MOV R11, RZ, RZ, -R3 ;  /* 0x000000ffff0b7224 */ /* 0x001fc800078e0a03 */
[----:B------:R-:W-:-:S04]  /*12a80*/  IMAD R11, R11, R10, RZ ;  /* 0x0000000a0b0b7224 */ /* 0x000fc800078e02ff */
[----:B------:R-:W-:-:S04]  /*12a90*/  IMAD.HI.U32 R2, R3, R11, R2 ;  /* 0x0000000b03027227 */ /* 0x000fc800078e0002 */
[----:B------:R-:W-:Y:S02]  /*12aa0*/  IMAD.MOV R3, RZ, RZ, -R12 ;  /* 0x000000ffff037224 */ /* 0x000fe400078e0a0c */
        /* <DEDUP_REMOVED lines=8> */
[----:B------:R-:W-:-:S07]  /*12b30*/  ISETP.GE.AND P2, PT, R3, RZ, PT ;  /* 0x000000ff0300720c */ /* 0x000fce0003f46270 */
[----:B------:R-:W-:-:S06]  /*12b40*/  @P0 VIADD R2, R2, 0x1 ;  /* 0x0000000102020836 */ /* 0x000fcc0000000000 */
[----:B------:R-:W-:Y:S01]  /*12b50*/  @!P2 IMAD.MOV R2, RZ, RZ, -R2 ;  /* 0x000000ffff02a224 */ /* 0x000fe200078e0a02 */
[----:B------:R-:W-:-:S05]  /*12b60*/  @!P1 LOP3.LUT R2, RZ, R4, RZ, 0x33, !PT ;  /* 0x00000004ff029212 */ /* 0x000fca00078e33ff */
[----:B------:R-:W-:Y:S02]  /*12b70*/  IMAD R11, R13, R2, RZ ;  /* 0x000000020d0b7224 */ /* 0x000fe400078e02ff */
[----:B------:R-:W-:Y:S02]  /*12b80*/  IMAD.MOV R2, RZ, RZ, -R2 ;  /* 0x000000ffff027224 */ /* 0x000fe400078e0a02 */
[----:B------:R-:W-:Y:S02]  /*12b90*/  IMAD.MOV R3, RZ, RZ, -R11 ;  /* 0x000000ffff037224 */ /* 0x000fe400078e0a0b */
[----:B------:R-:W-:Y:S02]  /*12ba0*/  IMAD R4, R4, R2, R5 ;  /* 0x0000000204047224 */ /* 0x000fe400078e0205 */
[----:B------:R-:W-:Y:S01]  /*12bb0*/  IMAD.MOV.U32 R2, RZ, RZ, RZ ;  /* 0x000000ffff027224 */ /* 0x000fe200078e00ff */
[----:B------:R-:W-:-:S04]  /*12bc0*/  VIADDMNMX R13, R3, UR5, R13, PT ;  /* 0x00000005030d7c46 */ /* 0x000fc8000b80010d */
[-C--:B------:R-:W-:Y:S01]  /*12bd0*/  IABS R10, R13.reuse ;  /* 0x0000000d000a7213 */ /* 0x080fe20000000000 */
[----:B------:R-:W-:Y:S01]  /*12be0*/  IMAD.MOV R18, RZ, RZ, -R13 ;  /* 0x000000ffff127224 */ /* 0x000fe200078e0a0d */
[----:B------:R-:W-:Y:S02]  /*12bf0*/  IABS R12, R13 ;  /* 0x0000000d000c7213 */ /* 0x000fe40000000000 */
[----:B------:R-:W0:Y:S08]  /*12c00*/  I2F.RP R8, R10 ;  /* 0x0000000a00087306 */ /* 0x000e300000209400 */
[----:B0-----:R-:W0:Y:S02]  /*12c10*/  MUFU.RCP R8, R8 ;  /* 0x0000000800087308 */ /* 0x001e240000001000 */
[----:B0-----:R-:W-:-:S06]  /*12c20*/  VIADD R3, R8, 0xffffffe ;  /* 0x0ffffffe08037836 */ /* 0x001fcc0000000000 */
[----:B------:R-:W0:Y:S02]  /*12c30*/  F2I.FTZ.U32.TRUNC.NTZ R3, R3 ;  /* 0x0000000300037305 */ /* 0x000e24000021f000 */
[----:B0-----:R-:W-:-:S04]  /*12c40*/  IMAD.MOV R9, RZ, RZ, -R3 ;  /* 0x000000ffff097224 */ /* 0x001fc800078e0a03 */
[----:B------:R-:W-:Y:S01]  /*12c50*/  IMAD.MOV.U32 R5, RZ, RZ, R9 ;  /* 0x000000ffff057224 */ /* 0x000fe200078e0009 */
[----:B------:R-:W-:-:S03]  /*12c60*/  IABS R9, R4 ;  /* 0x0000000400097213 */ /* 0x000fc60000000000 */
        /* <DEDUP_REMOVED lines=11> */
[----:B------:R-:W-:Y:S02]  /*12d20*/  ISETP.GE.AND P2, PT, R3, RZ, PT ;  /* 0x000000ff0300720c */ /* 0x000fe40003f46270 */
[----:B------:R-:W-:-:S05]  /*12d30*/  IADD3 R3, R11, 0x1000000, R4 ;  /* 0x010000000b037810 */ /* 0x000fca0007ffe004 */
[----:B------:R-:W-:-:S06]  /*12d40*/  @P0 VIADD R2, R2, 0x1 ;  /* 0x0000000102020836 */ /* 0x000fcc0000000000 */
[----:B------:R-:W-:Y:S01]  /*12d50*/  @!P2 IMAD.MOV R2, RZ, RZ, -R2 ;  /* 0x000000ffff02a224 */ /* 0x000fe200078e0a02 */
[----:B------:R-:W-:-:S05]  /*12d60*/  @!P1 LOP3.LUT R2, RZ, R13, RZ, 0x33, !PT ;  /* 0x0000000dff029212 */ /* 0x000fca00078e33ff */
[----:B------:R-:W-:-:S07]  /*12d70*/  IMAD R18, R2, R18, R3 ;  /* 0x0000001202127224 */ /* 0x000fce00078e0203 */
.L_x_1329:
[----:B------:R-:W-:-:S05]  /*12d80*/  LOP3.LUT R17, RZ, R2, RZ, 0x33, !PT ;  /* 0x00000002ff117212 */ /* 0x000fca00078e33ff */
[----:B------:R-:W-:Y:S01]  /*12d90*/  IMAD.IADD R17, R6, 0x1, R17 ;  /* 0x0000000106117824 */ /* 0x000fe200078e0211 */
[----:B------:R-:W-:Y:S06]  /*12da0*/  BRA `(.L_x_1330) ;  /* 0x0000000000147947 */ /* 0x000fec0003800000 */
.L_x_1325:
[----:B------:R-:W-:Y:S01]  /*12db0*/  ULDC UR4, c[0x0][0xc3c] ;  /* 0x00030f0000047ab9 */ /* 0x000fe20000000800 */
[----:B------:R-:W-:Y:S02]  /*12dc0*/  IMAD.MOV.U32 R17, RZ, RZ, RZ ;  /* 0x000000ffff117224 */ /* 0x000fe400078e00ff */
[----:B------:R-:W-:Y:S02]  /*12dd0*/  IMAD.U32 R16, RZ, RZ, UR6 ;  /* 0x00000006ff107e24 */ /* 0x000fe4000f8e00ff */
[----:B------:R-:W-:Y:S02]  /*12de0*/  IMAD.MOV.U32 R18, RZ, RZ, RZ ;  /* 0x000000ffff127224 */ /* 0x000fe400078e00ff */
[----:B------:R-:W-:-:S07]  /*12df0*/  IMAD.U32 R19, RZ, RZ, UR4 ;  /* 0x00000004ff137e24 */ /* 0x000fce000f8e00ff */
.L_x_1330:
[----:B------:R-:W-:-:S13]  /*12e00*/  ISETP.NE.AND P0, PT, R7, RZ, PT ;  /* 0x000000ff0700720c */ /* 0x000fda0003f05270 */
[----:B------:R-:W0:Y:S01]  /*12e10*/  @!P0 S2R R3, SR_CgaCtaId ;  /* 0x0000000000038919 */ /* 0x000e220000008800 */
[----:B------:R-:W-:-:S04]  /*12e20*/  @!P0 MOV R2, 0x400 ;  /* 0x0000040000028802 */ /* 0x000fc80000000f00 */
[----:B0-----:R-:W-:-:S05]  /*12e30*/  @!P0 LEA R2, R3, R2, 0x18 ;  /* 0x0000000203028211 */ /* 0x001fca00078ec0ff */
[----:B------:R0:W-:Y:S01]  /*12e40*/  @!P0 STS.128 [R2+0x2a8d0], R16 ;  /* 0x02a8d01002008388 */ /* 0x0001e20000000c00 */
[----:B------:R-:W-:Y:S06]  /*12e50*/  BAR.ARV 0x5, 0x180 ;  /* 0x0146000000007b1d */ /* 0x000fec0000002000 */
.L_x_1323:
[----:B------:R2:W-:Y:S01]  /*12e60*/  STL [R1+0x10], RZ ;  /* 0x000010ff01007387 */ /* 0x0005e20000100800 */
[----:B------:R-:W-:Y:S01]  /*12e70*/  ULDC UR4, c[0x0][0xc3c] ;  /* 0x00030f0000047ab9 */ /* 0x000fe20000000800 */
[----:B------:R-:W-:Y:S01]  /*12e80*/  IMAD.MOV.U32 R28, RZ, RZ, 0x1 ;  /* 0x00000001ff1c7424 */ /* 0x000fe200078e00ff */
[----:B-1----:R-:W-:Y:S01]  /*12e90*/  ISETP.GE.AND P0, PT, R19, UR4, PT ;  /* 0x0000000413007c0c */ /* 0x002fe2000bf06270 */
[----:B------:R-:W-:-:S12]  /*12ea0*/  IMAD.MOV.U32 R26, RZ, RZ, RZ ;  /* 0x000000ffff1a7224 */ /* 0x000fd800078e00ff */
[----:B--2---:R-:W-:Y:S05]  /*12eb0*/  @P0 BRA `(.L_x_1331) ;  /* 0x00000050009c0947 */ /* 0x004fea0003800000 */
[----:B0-----:R-:W2:Y:S01]  /*12ec0*/  LDL R2, [R1+0x14] ;  /* 0x0000140001027983 */ /* 0x001ea20000100800 */
[----:B------:R-:W0:Y:S01]  /*12ed0*/  S2UR UR5, SR_CgaCtaId ;  /* 0x00000000000579c3 */ /* 0x000e220000008800 */
[----:B------:R-:W-:Y:S01]  /*12ee0*/  LOP3.LUT R4, R0, 0x7f, RZ, 0xc0, !PT ;  /* 0x0000007f00047812 */ /* 0x000fe200078ec0ff */
[----:B------:R-:W-:Y:S01]  /*12ef0*/  BSSY B8, `(.L_x_1331) ;  /* 0x0000523000087945 */ /* 0x000fe20003800000 */
[----:B------:R1:W-:Y:S01]  /*12f00*/  STL [R1+0x10], RZ ;  /* 0x000010ff01007387 */ /* 0x0003e20000100800 */
[----:B------:R-:W-:Y:S01]  /*12f10*/  IMAD.MOV.U32 R28, RZ, RZ, 0x1 ;  /* 0x00000001ff1c7424 */ /* 0x000fe200078e00ff */
[----:B------:R-:W-:Y:S01]  /*12f20*/  SHF.R.U32.HI R5, RZ, 0x3, R4 ;  /* 0x00000003ff057819 */ /* 0x000fe20000011604 */
[----:B------:R-:W-:Y:S01]  /*12f30*/  IMAD.MOV.U32 R26, RZ, RZ, RZ ;  /* 0x000000ffff1a7224 */ /* 0x000fe200078e00ff */
[----:B------:R-:W-:Y:S01]  /*12f40*/  ULDC UR39, c[0x0][0xc] ;  /* 0x0000030000277ab9 */ /* 0x000fe20000000800 */
[----:B--2---:R-:W-:Y:S01]  /*12f50*/  R2UR UR4, R2 ;  /* 0x00000000020472ca */ /* 0x004fe200000e0000 */
[----:B------:R-:W-:-:S05]  /*12f60*/  IMAD.SHL.U32 R2, R0, 0x8, RZ ;  /* 0x0000000800027824 */ /* 0x000fca00078e00ff */
[C---:B------:R-:W-:Y:S02]  /*12f70*/  LOP3.LUT R3, R2.reuse, 0x1f8, RZ, 0xc0, !PT ;  /* 0x000001f802037812 */ /* 0x040fe400078ec0ff */
[----:B------:R-:W-:Y:S02]  /*12f80*/  LOP3.LUT R4, R2, 0x38, RZ, 0xc0, !PT ;  /* 0x0000003802047812 */ /* 0x000fe400078ec0ff */
[----:B------:R-:W-:Y:S01]  /*12f90*/  LOP3.LUT R3, R3, 0x38, R0, 0x78, !PT ;  /* 0x0000003803037812 */ /* 0x000fe200078e7800 */
[----:B------:R-:W-:Y:S02]  /*12fa0*/  IMAD.SHL.U32 R0, R0, 0x10, RZ ;  /* 0x0000001000007824 */ /* 0x000fe400078e00ff */
[----:B------:R-:W-:Y:S01]  /*12fb0*/  ULOP3.LUT UR38, UR4, 0x2, URZ, 0xfc, !UPT ;  /* 0x0000000204267892 */ /* 0x000fe2000f8efc3f */
[----:B------:R-:W-:Y:S02]  /*12fc0*/  LOP3.LUT R32, R3, 0x200, R2, 0xf8, !PT ;  /* 0x0000020003207812 */ /* 0x000fe400078ef802 */
[----:B------:R-:W-:Y:S01]  /*12fd0*/  UMOV UR4, 0x400 ;  /* 0x0000040000047882 */ /* 0x000fe20000000000 */
[----:B------:R-:W-:Y:S01]  /*12fe0*/  LOP3.LUT R3, R5, 0x70, R0, 0xf8, !PT ;  /* 0x0000007005037812 */ /* 0x000fe200078ef800 */
[----:B0-----:R-:W-:Y:S01]  /*12ff0*/  ULEA UR4, UR5, UR4, 0x18 ;  /* 0x0000000405047291 */ /* 0x001fe2000f8ec03f */
[----:B------:R-:W-:-:S02]  /*13000*/  LOP3.LUT R2, R4, 0x40, RZ, 0xfc, !PT ;  /* 0x0000004004027812 */ /* 0x000fc400078efcff */
[----:B------:R-:W-:-:S03]  /*13010*/  LOP3.LUT R0, R4, 0x80, RZ, 0xfc, !PT ;  /* 0x0000008004007812 */ /* 0x000fc600078efcff */
[----:B------:R-:W-:-:S04]  /*13020*/  IMAD.U32 R22, RZ, RZ, UR4 ;  /* 0x00000004ff167e24 */ /* 0x000fc8000f8e00ff */
[----:B-1----:R-:W-:-:S07]  /*13030*/  IMAD R33, R32, 0x2, R22 ;  /* 0x0000000220217824 */ /* 0x002fce00078e0216 */
.L_x_1404:
[----:B------:R-:W-:Y:S05]  /*13040*/  YIELD ;  /* 0x0000000000007946 */ /* 0x000fea0003800000 */
[----:B------:R-:W-:Y:S01]  /*13050*/  ULDC.64 UR4, c[0x0][0xa28] ;  /* 0x00028a0000047ab9 */ /* 0x000fe20000000a00 */
[----:B------:R-:W-:Y:S01]  /*13060*/  IMAD.MOV.U32 R37, RZ, RZ, RZ ;  /* 0x000000ffff257224 */ /* 0x000fe200078e00ff */
[----:B------:R-:W-:-:S04]  /*13070*/  ISETP.NE.U32.AND P0, PT, RZ, UR4, PT ;  /* 0x00000004ff007c0c */ /* 0x000fc8000bf05070 */
[----:B------:R-:W-:Y:S01]  /*13080*/  ISETP.NE.AND.EX P0, PT, RZ, UR5, PT, P0 ;  /* 0x00000005ff007c0c */ /* 0x000fe2000bf05300 */
[----:B------:R-:W-:-:S12]  /*13090*/  ULDC.64 UR4, c[0x0][0xa18] ;  /* 0x0002860000047ab9 */ /* 0x000fd80000000a00 */
[----:B0-----:R-:W0:Y:S02]  /*130a0*/  @P0 LDC.64 R2, c[0x0][0xa28] ;  /* 0x00028a00ff020b82 */ /* 0x001e240000000a00 */
[----:B0-----:R-:W-:-:S05]  /*130b0*/  @P0 IMAD.WIDE R2, R19, 0x4, R2 ;  /* 0x0000000413020825 */ /* 0x001fca00078e0202 */
[----:B------:R0:W5:Y:S01]  /*130c0*/  @P0 LDG.E R37, desc[UR36][R2.64] ;  /* 0x0000002402250981 */ /* 0x000162000c1e1900 */
[----:B------:R-:W-:Y:S01]  /*130d0*/  ISETP.NE.U32.AND P0, PT, RZ, UR4, PT ;  /* 0x00000004ff007c0c */ /* 0x000fe2000bf05070 */
[----:B------:R-:W-:Y:S01]  /*130e0*/  IMAD.MOV.U32 R35, RZ, RZ, RZ ;  /* 0x000000ffff237224 */ /* 0x000fe200078e00ff */
[----:B------:R-:W-:Y:S02]  /*130f0*/  LOP3.LUT R23, R23, 0xffffff7f, RZ, 0xc0, !PT ;  /* 0xffffff7f17177812 */ /* 0x000fe400078ec0ff */
[----:B------:R-:W-:Y:S01]  /*13100*/  ISETP.NE.AND.EX P1, PT, RZ, UR5, PT, P0 ;  /* 0x00000005ff007c0c */ /* 0x000fe2000bf25300 */
[----:B------:R-:W-:Y:S02]  /*13110*/  ULDC.64 UR4, c[0x0][0xa00] ;  /* 0x0002800000047ab9 */ /* 0x000fe40000000a00 */
[----:B------:R-:W-:Y:S01]  /*13120*/  ISETP.NE.U32.AND P0, PT, RZ, UR4, PT ;  /* 0x00000004ff007c0c */ /* 0x000fe2000bf05070 */
[----:B0-----:R-:W0:Y:S03]  /*13130*/  LDC.64 R2, c[0x0][0xa00] ;  /* 0x00028000ff027b82 */ /* 0x001e260000000a00 */
[----:B------:R-:W-:Y:S01]  /*13140*/  ISETP.NE.AND.EX P2, PT, RZ, UR5, PT, P0 ;  /* 0x00000005ff007c0c */ /* 0x000fe2000bf45300 */
[----:B------:R-:W-:-:S05]  /*13150*/  ULDC.64 UR4, c[0x0][0x418] ;  /* 0x0001060000047ab9 */ /* 0x000fca0000000a00 */
[----:B------:R-:W1:Y:S07]  /*13160*/  @P1 LDC.64 R30, c[0x0][0xa18] ;  /* 0x00028600ff1e1b82 */ /* 0x000e6e0000000a00 */
[----:B------:R-:W-:Y:S01]  /*13170*/  @P2 LOP3.LUT R23, R23, 0x80, RZ, 0xfc, !PT ;  /* 0x0000008017172812 */ /* 0x000fe200078efcff */
[----:B0-----:R-:W-:-:S05]  /*13180*/  IMAD.WIDE R2, R19, 0x4, R2 ;  /* 0x0000000413027825 */ /* 0x001fca00078e0202 */
[----:B------:R0:W5:Y:S01]  /*13190*/  @P2 LDG.E R35, desc[UR36][R2.64] ;  /* 0x0000002402232981 */ /* 0x000162000c1e1900 */
[----:B-1----:R-:W-:-:S06]  /*131a0*/  @P1 IMAD.WIDE R30, R19, 0x4, R30 ;  /* 0x00000004131e1825 */ /* 0x002fcc00078e021e */
[----:B------:R0:W5:Y:S01]  /*131b0*/  @P1 LDG.E R30, desc[UR36][R30.64] ;  /* 0x000000241e1e1981 */ /* 0x000162000c1e1900 */
[----:B------:R-:W-:-:S03]  /*131c0*/  UISETP.NE.U32.AND UP0, UPT, UR4, URZ, UPT ;  /* 0x0000003f0400728c */ /* 0x000fc6000bf05070 */
[----:B------:R-:W-:Y:S01]  /*131d0*/  ULDC UR4, c[0x0][0x424] ;  /* 0x0001090000047ab9 */ /* 0x000fe20000000800 */
[----:B------:R-:W-:-:S03]  /*131e0*/  UISETP.NE.AND.EX UP0, UPT, UR5, URZ, UPT, UP0 ;  /* 0x0000003f0500728c */ /* 0x000fc6000bf05300 */
[----:B------:R-:W-:Y:S01]  /*131f0*/  ULDC UR5, c[0x0][0x2f0] ;  /* 0x0000bc0000057ab9 */ /* 0x000fe20000000800 */
[----:B------:R-:W-:-:S04]  /*13200*/  USEL UR4, UR4, 0x1, UP0 ;  /* 0x0000000104047887 */ /* 0x000fc80008000000 */
[----:B------:R-:W-:-:S06]  /*13210*/  UIMAD UR4, UR4, UR5, URZ ;  /* 0x00000005040472a4 */ /* 0x000fcc000f8e023f */
[----:B------:R-:W-:Y:S01]  /*13220*/  IMAD.U32 R34, RZ, RZ, UR4 ;  /* 0x00000004ff227e24 */ /* 0x000fe2000f8e00ff */
[----:B0-2---:R-:W-:Y:S06]  /*13230*/  @P1 BRA `(.L_x_1332) ;  /* 0x0000000000181947 */ /* 0x005fec0003800000 */
[----:B------:R-:W-:Y:S02]  /*13240*/  ULDC UR4, c[0x0][0x288] ;  /* 0x0000a20000047ab9 */ /* 0x000fe40000000800 */
[----:B-----5:R-:W-:Y:S01]  /*13250*/  IMAD.U32 R30, RZ, RZ, UR4 ;  /* 0x00000004ff1e7e24 */ /* 0x020fe2000f8e00ff */
[----:B------:R-:W-:Y:S06]  /*13260*/  @!P2 BRA `(.L_x_1332) ;  /* 0x00000000000ca947 */ /* 0x000fec0003800000 */
[----:B------:R-:W2:Y:S04]  /*13270*/  LDG.E R5, desc[UR36][R2.64] ;  /* 0x0000002402057981 */ /* 0x000ea8000c1e1900 */
[----:B------:R-:W2:Y:S02]  /*13280*/  LDG.E R30, desc[UR36][R2.64+0x4] ;  /* 0x00000424021e7981 */ /* 0x000ea4000c1e1900 */
[----:B--2---:R-:W-:-:S07]  /*13290*/  IMAD.IADD R30, R30, 0x1, -R5 ;  /* 0x000000011e1e7824 */ /* 0x004fce00078e0a05 */
.L_x_1332:
[----:B------:R-:W-:Y:S02]  /*132a0*/  ULDC.64 UR4, c[0x0][0xa20] ;  /* 0x0002880000047ab9 */ /* 0x000fe40000000a00 */
[----:B------:R-:W-:-:S04]  /*132b0*/  ISETP.NE.U32.AND P0, PT, RZ, UR4, PT ;  /* 0x00000004ff007c0c */ /* 0x000fc8000bf05070 */
[----:B------:R-:W-:-:S13]  /*132c0*/  ISETP.NE.AND.EX P0, PT, RZ, UR5, PT, P0 ;  /* 0x00000005ff007c0c */ /* 0x000fda000bf05300 */
[----:B------:R-:W-:Y:S05]  /*132d0*/  @!P0 BRA `(.L_x_1333) ;  /* 0x0000000000108947 */ /* 0x000fea0003800000 */
[----:B------:R-:W0:Y:S02]  /*132e0*/  LDC.64 R2, c[0x0][0xa20] ;  /* 0x00028800ff027b82 */ /* 0x000e240000000a00 */
[----:B0-----:R-:W-:-:S05]  /*132f0*/  IMAD.WIDE R2, R19, 0x4, R2 ;  /* 0x0000000413027825 */ /* 0x001fca00078e0202 */
[----:B------:R0:W5:Y:S01]  /*13300*/  LDG.E R34, desc[UR36][R2.64] ;  /* 0x0000002402227981 */ /* 0x000162000c1e1900 */
[----:B------:R-:W-:Y:S05]  /*13310*/  BRA `(.L_x_1334) ;  /* 0x0000000000247947 */ /* 0x000fea0003800000 */
.L_x_1333:
        /* <DEDUP_REMOVED lines=9> */
.L_x_1334:
[----:B------:R-:W1:Y:S01]  /*133b0*/  LDC R0, c[0x0][0x448] ;  /* 0x00011200ff007b82 */ /* 0x000e620000000800 */
[----:B------:R-:W-:Y:S01]  /*133c0*/  IMAD.SHL.U32 R27, R17, 0x80, RZ ;  /* 0x00000080111b7824 */ /* 0x000fe200078e00ff */
[----:B------:R-:W-:Y:S01]  /*133d0*/  LOP3.LUT R23, R23, 0xffffffbf, RZ, 0xc0, !PT ;  /* 0xffffffbf17177812 */ /* 0x000fe200078ec0ff */
[----:B-----5:R-:W-:-:S05]  /*133e0*/  IMAD.IADD R34, R34, 0x1, -R37 ;  /* 0x0000000122227824 */ /* 0x020fca00078e0a25 */
[----:B0-----:R-:W0:Y:S01]  /*133f0*/  LDC.64 R2, c[0x0][0x9e0] ;  /* 0x00027800ff027b82 */ /* 0x001e220000000a00 */
[----:B-1----:R-:W-:Y:S01]  /*13400*/  ISETP.NE.AND P2, PT, R0, 0x1, PT ;  /* 0x000000010000780c */ /* 0x002fe20003f45270 */
[----:B------:R-:W-:Y:S01]  /*13410*/  VIADD R0, R27, 0x7f ;  /* 0x0000007f1b007836 */ /* 0x000fe20000000000 */
[----:B0-----:R-:W-:-:S11]  /*13420*/  ISETP.GE.AND P1, PT, R3, 0x1, PT ;  /* 0x000000010300780c */ /* 0x001fd60003f26270 */
[----:B------:R-:W0:Y:S01]  /*13430*/  @P2 LDC R5, c[0x0][0x44c] ;  /* 0x00011300ff052b82 */ /* 0x000e220000000800 */
[----:B------:R-:W-:-:S07]  /*13440*/  @P2 LOP3.LUT R23, R23, 0x40, RZ, 0xfc, !PT ;  /* 0x0000004017172812 */ /* 0x000fce00078efcff */
[----:B------:R-:W1:Y:S01]  /*13450*/  @P2 LDC R7, c[0x0][0x450] ;  /* 0x00011400ff072b82 */ /* 0x000e620000000800 */
[----:B0-----:R-:W-:Y:S01]  /*13460*/  @P2 IMAD.HI.U32 R4, R0, R5, RZ ;  /* 0x0000000500042227 */ /* 0x001fe200078e00ff */
[----:B------:R-:W-:-:S04]  /*13470*/  IADD3 R5, R34, 0x1, -R30 ;  /* 0x0000000122057810 */ /* 0x000fc80007ffe81e */
[----:B-1----:R-:W-:-:S05]  /*13480*/  @P2 SHF.R.U32.HI R0, RZ, R7, R4 ;  /* 0x00000007ff002219 */ /* 0x002fca0000011604 */
[----:B------:R-:W-:-:S04]  /*13490*/  IMAD.IADD R7, R5, 0x1, R0 ;  /* 0x0000000105077824 */ /* 0x000fc800078e0200 */
[----:B------:R-:W-:Y:S01]  /*134a0*/  IMAD.IADD R2, R7, 0x1, R2 ;  /* 0x0000000107027824 */ /* 0x000fe200078e0202 */
[----:B------:R-:W-:Y:S06]  /*134b0*/  @!P1 BRA `(.L_x_1335) ;  /* 0x0000000000489947 */ /* 0x000fec0003800000 */
[C---:B------:R-:W-:Y:S01]  /*134c0*/  ISETP.GT.AND P0, PT, R7.reuse, RZ, PT ;  /* 0x000000ff0700720c */ /* 0x040fe20003f04270 */
[----:B------:R-:W-:Y:S01]  /*134d0*/  BSSY B0, `(.L_x_1336) ;  /* 0x000000e000007945 */ /* 0x000fe20003800000 */
[----:B------:R-:W-:-:S11]  /*134e0*/  VIADD R0, R7, 0xffffffff ;  /* 0xffffffff07007836 */ /* 0x000fd60000000000 */
        /* <DEDUP_REMOVED lines=8> */
.L_x_1337:
[----:B------:R-:W-:-:S13]  /*13570*/  ISETP.NE.AND P0, PT, R3, 0x1, PT ;  /* 0x000000010300780c */ /* 0x000fda0003f05270 */
[----:B------:R-:W0:Y:S02]  /*13580*/  @P0 LDC.64 R4, c[0x0][0x9e8] ;  /* 0x00027a00ff040b82 */ /* 0x000e240000000a00 */
[----:B0-----:R-:W-:-:S05]  /*13590*/  @P0 IMAD.HI.U32 R4, R0, R4, RZ ;  /* 0x0000000400040227 */ /* 0x001fca00078e00ff */
[----:B------:R-:W-:-:S07]  /*135a0*/  @P0 SHF.R.U32.HI R0, RZ, R5, R4 ;  /* 0x00000005ff000219 */ /* 0x000fce0000011604 */
.L_x_1338:
[----:B------:R-:W-:Y:S05]  /*135b0*/  BSYNC B0 ;  /* 0x0000000000007941 */ /* 0x000fea0003800000 */
.L_x_1336:
[----:B------:R-:W-:-:S05]  /*135c0*/  IMAD R5, R0, R3, R3 ;  /* 0x0000000300057224 */ /* 0x000fca00078e0203 */
[----:B------:R-:W-:-:S07]  /*135d0*/  VIMNMX R2, R2, R5, PT ;  /* 0x0000000502027248 */ /* 0x000fce0003fe0100 */
.L_x_1335:
[----:B------:R-:W0:Y:S01]  /*135e0*/  @P2 LDC R0, c[0x0][0x44c] ;  /* 0x00011300ff002b82 */ /* 0x000e220000000800 */
[----:B------:R-:W-:Y:S01]  /*135f0*/  VIADD R2, R2, 0x5f ;  /* 0x0000005f02027836 */ /* 0x000fe20000000000 */
[----:B------:R-:W-:Y:S01]  /*13600*/  ULDC UR4, c[0x0][0x9dc] ;  /* 0x0002770000047ab9 */ /* 0x000fe20000000800 */
[----:B------:R-:W-:Y:S02]  /*13610*/  IMAD.MOV.U32 R5, RZ, RZ, R27 ;  /* 0x000000ffff057224 */ /* 0x000fe400078e001b */
[----:B------:R-:W-:-:S03]  /*13620*/  IMAD.HI R2, R2, 0x2aaaaaab, RZ ;  /* 0x2aaaaaab02027827 */ /* 0x000fc600078e02ff */
[----:B------:R-:W1:Y:S01]  /*13630*/  @P2 LDC R7, c[0x0][0x450] ;  /* 0x00011400ff072b82 */ /* 0x000e620000000800 */
[----:B0-----:R-:W-:-:S05]  /*13640*/  @P2 IMAD.HI.U32 R0, R27, R0, RZ ;  /* 0x000000001b002227 */ /* 0x001fca00078e00ff */
[----:B-1----:R-:W-:Y:S01]  /*13650*/  @P2 SHF.R.U32.HI R5, RZ, R7, R0 ;  /* 0x00000007ff052219 */ /* 0x002fe20000011600 */
[----:B------:R-:W-:Y:S01]  /*13660*/  VIADD R0, R34, 0x5f ;  /* 0x0000005f22007836 */ /* 0x000fe20000000000 */
[----:B------:R-:W-:-:S03]  /*13670*/  SHF.R.U32.HI R7, RZ, 0x1f, R2 ;  /* 0x0000001fff077819 */ /* 0x000fc60000011602 */
[----:B------:R-:W-:Y:S01]  /*13680*/  IMAD.HI R0, R0, 0x2aaaaaab, RZ ;  /* 0x2aaaaaab00007827 */ /* 0x000fe200078e02ff */
[----:B------:R-:W-:-:S04]  /*13690*/  LEA.HI.SX32 R2, R2, R7, 0x1c ;  /* 0x0000000702027211 */ /* 0x000fc800078fe2ff */
[----:B------:R-:W-:-:S04]  /*136a0*/  SHF.R.U32.HI R7, RZ, 0x1f, R0 ;  /* 0x0000001fff077819 */ /* 0x000fc80000011600 */
[----:B------:R-:W-:-:S04]  /*136b0*/  LEA.HI.SX32 R7, R0, R7, 0x1c ;  /* 0x0000000700077211 */ /* 0x000fc800078fe2ff */
[----:B------:R-:W-:Y:S02]  /*136c0*/  VIMNMX R7, R7, R2, PT ;  /* 0x0000000207077248 */ /* 0x000fe40003fe0100 */
[----:B------:R-:W-:-:S05]  /*136d0*/  IADD3 R2, R5, R34, -R30 ;  /* 0x0000002205027210 */ /* 0x000fca0007ffe81e */
[----:B------:R-:W-:Y:S01]  /*136e0*/  VIADD R0, R2, -UR4 ;  /* 0x8000000402007c36 */ /* 0x000fe20008000000 */
[----:B------:R-:W-:Y:S06]  /*136f0*/  @!P1 BRA `(.L_x_1339) ;  /* 0x0000000000449947 */ /* 0x000fec0003800000 */
[----:B------:R-:W-:Y:S01]  /*13700*/  ISETP.GT.AND P0, PT, R2, -0x1, PT ;  /* 0xffffffff0200780c */ /* 0x000fe20003f04270 */
[----:B------:R-:W-:-:S12]  /*13710*/  BSSY B0, `(.L_x_1340) ;  /* 0x000000d000007945 */ /* 0x000fd80003800000 */
        /* <DEDUP_REMOVED lines=8> */
.L_x_1341:
[----:B------:R-:W-:-:S13]  /*137a0*/  ISETP.NE.AND P0, PT, R3, 0x1, PT ;  /* 0x000000010300780c */ /* 0x000fda0003f05270 */
[----:B------:R-:W0:Y:S02]  /*137b0*/  @P0 LDC.64 R4, c[0x0][0x9e8] ;  /* 0x00027a00ff040b82 */ /* 0x000e240000000a00 */
[----:B0-----:R-:W-:-:S05]  /*137c0*/  @P0 IMAD.HI.U32 R4, R2, R4, RZ ;  /* 0x0000000402040227 */ /* 0x001fca00078e00ff */
[----:B------:R-:W-:-:S07]  /*137d0*/  @P0 SHF.R.U32.HI R2, RZ, R5, R4 ;  /* 0x00000005ff020219 */ /* 0x000fce0000011604 */
.L_x_1342:
[----:B------:R-:W-:Y:S05]  /*137e0*/  BSYNC B0 ;  /* 0x0000000000007941 */ /* 0x000fea0003800000 */
.L_x_1340:
[----:B------:R-:W-:-:S05]  /*137f0*/  IMAD R3, R2, R3, RZ ;  /* 0x0000000302037224 */ /* 0x000fca00078e02ff */
[----:B------:R-:W-:-:S07]  /*13800*/  VIMNMX R0, R0, R3, !PT ;  /* 0x0000000300007248 */ /* 0x000fce0007fe0100 */
.L_x_1339:
[----:B------:R-:W-:Y:S01]  /*13810*/  IMAD.HI R0, R0, 0x2aaaaaab, RZ ;  /* 0x2aaaaaab00007827 */ /* 0x000fe200078e02ff */
[----:B------:R-:W-:Y:S04]  /*13820*/  BSSY B0, `(.L_x_1343) ;  /* 0x000002a000007945 */ /* 0x000fe80003800000 */
[----:B------:R-:W-:-:S04]  /*13830*/  SHF.R.U32.HI R3, RZ, 0x1f, R0 ;  /* 0x0000001fff037819 */ /* 0x000fc80000011600 */
[----:B------:R-:W-:Y:S02]  /*13840*/  LEA.HI.SX32 R3, R0, R3, 0x1c ;  /* 0x0000000300037211 */ /* 0x000fe400078fe2ff */
[C---:B------:R-:W-:Y:S02]  /*13850*/  LOP3.LUT R0, R18.reuse, 0xff000000, RZ, 0xc0, !PT ;  /* 0xff00000012007812 */ /* 0x040fe400078ec0ff */
[----:B------:R-:W-:Y:S02]  /*13860*/  VIMNMX R36, RZ, R3, !PT ;  /* 0x00000003ff247248 */ /* 0x000fe40007fe0100 */
[----:B------:R-:W-:Y:S02]  /*13870*/  SHF.R.U32.HI R3, RZ, 0x8, R0 ;  /* 0x00000008ff037819 */ /* 0x000fe40000011600 */
[----:B------:R-:W-:Y:S02]  /*13880*/  ISETP.GT.AND P0, PT, R7, R36, PT ;  /* 0x000000240700720c */ /* 0x000fe40003f04270 */
[----:B------:R-:W-:-:S04]  /*13890*/  LOP3.LUT R0, R18, 0xff0000, RZ, 0xc0, !PT ;  /* 0x00ff000012007812 */ /* 0x000fc800078ec0ff */
[----:B------:R-:W-:Y:S01]  /*138a0*/  LEA.HI R3, R0, R3, RZ, 0x10 ;  /* 0x0000000300037211 */ /* 0x000fe200078f80ff */
[----:B------:R-:W-:-:S03]  /*138b0*/  IMAD.MOV.U32 R0, RZ, RZ, RZ ;  /* 0x000000ffff007224 */ /* 0x000fc600078e00ff */
[----:B------:R-:W-:-:S03]  /*138c0*/  LOP3.LUT R5, R3, 0xff, RZ, 0xc0, !PT ;  /* 0x000000ff03057812 */ /* 0x000fc600078ec0ff */
[----:B------:R-:W-:Y:S05]  /*138d0*/  @!P0 BRA `(.L_x_1344) ;  /* 0x0000000000788947 */ /* 0x000fea0003800000 */
[----:B------:R-:W-:Y:S01]  /*138e0*/  SHF.R.U32.HI R0, RZ, 0x10, R3 ;  /* 0x00000010ff007819 */ /* 0x000fe20000011603 */
[----:B------:R-:W-:-:S03]  /*138f0*/  IMAD.MOV.U32 R2, RZ, RZ, RZ ;  /* 0x000000ffff027224 */ /* 0x000fc600078e00ff */
[----:B------:R-:W-:-:S13]  /*13900*/  ISETP.NE.AND P0, PT, R0, RZ, PT ;  /* 0x000000ff0000720c */ /* 0x000fda0003f05270 */
[----:B------:R-:W0:Y:S02]  /*13910*/  @!P0 LDC R0, c[0x0][0x9f0] ;  /* 0x00027c00ff008b82 */ /* 0x000e240000000800 */
[-C--:B0-----:R-:W-:Y:S02]  /*13920*/  IABS R4, R0.reuse ;  /* 0x0000000000047213 */ /* 0x081fe40000000000 */
[----:B------:R-:W-:Y:S02]  /*13930*/  IABS R10, R0 ;  /* 0x00000000000a7213 */ /* 0x000fe40000000000 */
[----:B------:R-:W0:Y:S08]  /*13940*/  I2F.RP R6, R4 ;  /* 0x0000000400067306 */ /* 0x000e300000209400 */
[----:B0-----:R-:W0:Y:S02]  /*13950*/  MUFU.RCP R6, R6 ;  /* 0x0000000600067308 */ /* 0x001e240000001000 */
[----:B0-----:R-:W-:-:S02]  /*13960*/  VIADD R8, R6, 0xffffffe ;  /* 0x0ffffffe06087836 */ /* 0x001fc40000000000 */
[----:B------:R-:W-:-:S04]  /*13970*/  IMAD.MOV R6, RZ, RZ, -R10 ;  /* 0x000000ffff067224 */ /* 0x000fc800078e0a0a */
[----:B------:R-:W0:Y:S02]  /*13980*/  F2I.FTZ.U32.TRUNC.NTZ R3, R8 ;  /* 0x0000000800037305 */ /* 0x000e24000021f000 */
[----:B0-----:R-:W-:-:S04]  /*13990*/  IMAD.MOV R9, RZ, RZ, -R3 ;  /* 0x000000ffff097224 */ /* 0x001fc800078e0a03 */
[----:B------:R-:W-:-:S04]  /*139a0*/  IMAD R9, R9, R4, RZ ;  /* 0x0000000409097224 */ /* 0x000fc800078e02ff */
[----:B------:R-:W-:Y:S01]  /*139b0*/  IMAD.HI.U32 R2, R3, R9, R2 ;  /* 0x0000000903027227 */ /* 0x000fe200078e0002 */
[----:B------:R-:W-:-:S05]  /*139c0*/  IADD3 R3, R0, -0x1, R7 ;  /* 0xffffffff00037810 */ /* 0x000fca0007ffe007 */
[----:B------:R-:W-:-:S05]  /*139d0*/  IMAD.IADD R3, R3, 0x1, -R36 ;  /* 0x0000000103037824 */ /* 0x000fca00078e0a24 */
[----:B------:R-:W-:Y:S02]  /*139e0*/  IABS R9, R3 ;  /* 0x0000000300097213 */ /* 0x000fe40000000000 */
[----:B------:R-:W-:-:S03]  /*139f0*/  LOP3.LUT R3, R3, R0, RZ, 0x3c, !PT ;  /* 0x0000000003037212 */ /* 0x000fc600078e3cff */
[----:B------:R-:W-:Y:S01]  /*13a00*/  IMAD.HI.U32 R2, R2, R9, RZ ;  /* 0x0000000902027227 */ /* 0x000fe200078e00ff */
[----:B------:R-:W-:-:S03]  /*13a10*/  ISETP.GE.AND P2, PT, R3, RZ, PT ;  /* 0x000000ff0300720c */ /* 0x000fc60003f46270 */
        /* <DEDUP_REMOVED lines=8> */
[----:B------:R-:W-:-:S05]  /*13aa0*/  @!P1 LOP3.LUT R2, RZ, R0, RZ, 0x33, !PT ;  /* 0x00000000ff029212 */ /* 0x000fca00078e33ff */
[----:B------:R-:W-:-:S07]  /*13ab0*/  IMAD.MOV.U32 R0, RZ, RZ, R2 ;  /* 0x000000ffff007224 */ /* 0x000fce00078e0002 */
.L_x_1344:
[----:B------:R-:W-:Y:S05]  /*13ac0*/  BSYNC B0 ;  /* 0x0000000000007941 */ /* 0x000fea0003800000 */
.L_x_1343:
[-C--:B------:R-:W-:Y:S01]  /*13ad0*/  IMAD R36, R5, R0.reuse, R36 ;  /* 0x0000000005247224 */ /* 0x080fe200078e0224 */
        /* <DEDUP_REMOVED lines=22> */
.L_x_1346:
        /* <DEDUP_REMOVED lines=8> */
[----:B------:R-:W-:Y:S02]  /*13cc0*/  IMAD.U32 R4, RZ, RZ, UR6 ;  /* 0x00000006ff047e24 */ /* 0x000fe4000f8e00ff */
[----:B------:R-:W0:Y:S01]  /*13cd0*/  LDC.64 R2, c[0x4][R2] ;  /* 0x0100000002027b82 */ /* 0x000e220000000a00 */
[----:B------:R-:W-:Y:S02]  /*13ce0*/  IMAD.U32 R5, RZ, RZ, UR7 ;  /* 0x00000007ff057e24 */ /* 0x000fe4000f8e00ff */
        /* <DEDUP_REMOVED lines=8> */
[----:B0-----:R-:W-:Y:S05]  /*13d70*/  CALL.ABS.NOINC R2 ;  /* 0x0000000002007343 */ /* 0x001fea0003c00000 */
.L_x_1349:
[----:B------:R-:W-:Y:S05]  /*13d80*/  BSYNC B6 ;  /* 0x0000000000067941 */ /* 0x000fea0003800000 */
.L_x_1348:
        /* <DEDUP_REMOVED lines=9> */
[----:B------:R-:W-:Y:S02]  /*13e20*/  IMAD.U32 R4, RZ, RZ, UR6 ;  /* 0x00000006ff047e24 */ /* 0x000fe4000f8e00ff */
[----:B------:R-:W-:Y:S02]  /*13e30*/  IMAD.U32 R5, RZ, RZ, UR7 ;  /* 0x00000007ff057e24 */ /* 0x000fe4000f8e00ff */
[----:B------:R-:W-:Y:S02]  /*13e40*/  IMAD.U32 R6, RZ, RZ, UR8 ;  /* 0x00000008ff067e24 */ /* 0x000fe4000f8e00ff */
[----:B------:R-:W-:-:S02]  /*13e50*/  IMAD.U32 R7, RZ, RZ, UR9 ;  /* 0x00000009ff077e24 */ /* 0x000fc4000f8e00ff */
[----:B------:R-:W-:Y:S02]  /*13e60*/  IMAD.U32 R10, RZ, RZ, UR4 ;  /* 0x00000004ff0a7e24 */ /* 0x000fe4000f8e00ff */
[----:B------:R-:W-:Y:S02]  /*13e70*/  IMAD.U32 R11, RZ, RZ, UR5 ;  /* 0x00000005ff0b7e24 */ /* 0x000fe4000f8e00ff */
[----:B------:R-:W-:Y:S02]  /*13e80*/  IMAD.MOV.U32 R8, RZ, RZ, 0x70 ;  /* 0x00000070ff087424 */ /* 0x000fe400078e00ff */
[----:B------:R-:W-:Y:S02]  /*13e90*/  IMAD.MOV.U32 R12, RZ, RZ, 0x1 ;  /* 0x00000001ff0c7424 */ /* 0x000fe400078e00ff */
[----:B0-----:R-:W-:-:S07]  /*13ea0*/  IMAD.MOV.U32 R13, RZ, RZ, RZ ;  /* 0x000000ffff0d7224 */ /* 0x001fce00078e00ff */
[----:B------:R-:W-:-:S07]  /*13eb0*/  LEPC R20, `(.L_x_1352) ;  /* 0x000000001014794e */ /* 0x000fce0000000000 */
[----:B-1----:R-:W-:Y:S05]  /*13ec0*/  CALL.ABS.NOINC R2 ;  /* 0x0000000002007343 */ /* 0x002fea0003c00000 */
.L_x_1352:
[----:B------:R0:W1:Y:S01]  /*13ed0*/  LDC.64 R2, c[0x4][R17] ;  /* 0x0100000011027b82 */ /* 0x0000620000000a00 */
[----:B------:R-:W-:Y:S01]  /*13ee0*/  ULDC.64 UR6, c[0x4][0x90] ;  /* 0x0100240000067ab9 */ /* 0x000fe20000000a00 */
[----:B------:R-:W-:Y:S01]  /*13ef0*/  ULDC.64 UR8, c[0x4][0x98] ;  /* 0x0100260000087ab9 */ /* 0x000fe20000000a00 */
[----:B------:R-:W-:Y:S01]  /*13f00*/  ULDC.64 UR4, c[0x4][0x18] ;  /* 0x0100060000047ab9 */ /* 0x000fe20000000a00 */
        /* <DEDUP_REMOVED lines=11> */
.L_x_1351:
[----:B------:R-:W-:Y:S05]  /*13fc0*/  BSYNC B6 ;  /* 0x0000000000067941 */ /* 0x000fea0003800000 */
.L_x_1350:
[----:B------:R-:W-:Y:S01]  /*13fd0*/  ULDC.64 UR4, c[0x0][0x9f8] ;  /* 0x00027e0000047ab9 */ /* 0x000fe20000000a00 */
[----:B------:R-:W-:Y:S01]  /*13fe0*/  IMAD.MOV.U32 R31, RZ, RZ, R19 ;  /* 0x000000ffff1f7224 */ /* 0x000fe200078e0013 */
[----:B------:R-:W-:Y:S01]  /*13ff0*/  ISETP.NE.U32.AND P0, PT, RZ, UR4, PT ;  /* 0x00000004ff007c0c */ /* 0x000fe2000bf05070 */
[----:B------:R-:W0:Y:S01]  /*14000*/  S2R R17, SR_TID.X ;  /* 0x0000000000117919 */ /* 0x000e220000002100 */
[----:B------:R-:W1:Y:S01]  /*14010*/  LDC R8, c[0x0][0x430] ;  /* 0x00010c00ff087b82 */ /* 0x000e620000000800 */
[----:B------:R-:W-:Y:S01]  /*14020*/  VIADD R25, R24, 0xffffffff ;  /* 0xffffffff18197836 */ /* 0x000fe20000000000 */
[----:B------:R-:W-:Y:S01]  /*14030*/  ISETP.NE.AND.EX P0, PT, RZ, UR5, PT, P0 ;  /* 0x00000005ff007c0c */ /* 0x000fe2000bf05300 */
[----:B------:R-:W2:Y:S01]  /*14040*/  S2R R21, SR_TID.X ;  /* 0x0000000000157919 */ /* 0x000ea20000002100 */
[----:B------:R-:W-:-:S11]  /*14050*/  ULDC UR4, c[0x0][0x320] ;  /* 0x0000c80000047ab9 */ /* 0x000fd60000000800 */
[----:B------:R-:W3:Y:S01]  /*14060*/  @P0 LDC.64 R2, c[0x0][0x9f8] ;  /* 0x00027e00ff020b82 */ /* 0x000ee20000000a00 */
[----:B0-----:R-:W-:-:S04]  /*14070*/  LOP3.LUT R17, R17, 0x7f, RZ, 0xc0, !PT ;  /* 0x0000007f11117812 */ /* 0x001fc800078ec0ff */
[----:B------:R-:W-:Y:S01]  /*14080*/  SHF.R.U32.HI R20, RZ, 0x3, R17 ;  /* 0x00000003ff147819 */ /* 0x000fe20000011611 */
[----:B---3--:R-:W-:-:S05]  /*14090*/  @P0 IMAD.WIDE R2, R19, 0x4, R2 ;  /* 0x0000000413020825 */ /* 0x008fca00078e0202 */
[----:B------:R0:W3:Y:S01]  /*140a0*/  @P0 LDG.E R31, desc[UR36][R2.64] ;  /* 0x00000024021f0981 */ /* 0x0000e2000c1e1900 */
[----:B-1----:R-:W-:Y:S01]  /*140b0*/  ISETP.NE.AND P1, PT, R8, 0x1, PT ;  /* 0x000000010800780c */ /* 0x002fe20003f25270 */
[----:B--2---:R-:W-:Y:S01]  /*140c0*/  IMAD.SHL.U32 R21, R21, 0x8, RZ ;  /* 0x0000000815157824 */ /* 0x004fe200078e00ff */
[----:B------:R-:W-:Y:S01]  /*140d0*/  LOP3.LUT R23, R23, 0xffffffdf, RZ, 0xc0, !PT ;  /* 0xffffffdf17177812 */ /* 0x000fe200078ec0ff */
[----:B------:R-:W1:Y:S03]  /*140e0*/  S2R R17, SR_TID.X ;  /* 0x0000000000117919 */ /* 0x000e660000002100 */
[----:B------:R-:W-:-:S07]  /*140f0*/  LOP3.LUT R21, R21, 0x38, RZ, 0xc0, !PT ;  /* 0x0000003815157812 */ /* 0x000fce00078ec0ff */
[----:B------:R-:W2:Y:S01]  /*14100*/  @P1 LDC R7, c[0x0][0x434] ;  /* 0x00010d00ff071b82 */ /* 0x000ea20000000800 */
[----:B------:R-:W-:-:S07]  /*14110*/  @P1 LOP3.LUT R23, R23, 0x20, RZ, 0xfc, !PT ;  /* 0x0000002017171812 */ /* 0x000fce00078efcff */
[----:B------:R-:W4:Y:S01]  /*14120*/  @P1 LDC R5, c[0x0][0x438] ;  /* 0x00010e00ff051b82 */ /* 0x000f220000000800 */
[----:B-1----:R-:W-:-:S05]  /*14130*/  IMAD.SHL.U32 R17, R17, 0x10, RZ ;  /* 0x0000001011117824 */ /* 0x002fca00078e00ff */
[----:B------:R-:W-:Y:S02]  /*14140*/  LOP3.LUT R17, R20, 0x70, R17, 0xf8, !PT ;  /* 0x0000007014117812 */ /* 0x000fe400078ef811 */
[----:B------:R-:W-:-:S03]  /*14150*/  LOP3.LUT R20, R21, 0x40, RZ, 0xfc, !PT ;  /* 0x0000004015147812 */ /* 0x000fc600078efcff */
[----:B------:R-:W-:Y:S01]  /*14160*/  IMAD R0, R25, 0x60, R17 ;  /* 0x0000006019007824 */ /* 0x000fe200078e0211 */
[----:B------:R-:W-:-:S04]  /*14170*/  ISETP.GE.AND P2, PT, R20, UR4, PT ;  /* 0x0000000414007c0c */ /* 0x000fc8000bf46270 */
[C---:B------:R-:W-:Y:S01]  /*14180*/  ISETP.GE.AND P0, PT, R0.reuse, R34, PT ;  /* 0x000000220000720c */ /* 0x040fe20003f06270 */
[----:B------:R-:W-:-:S03]  /*14190*/  IMAD.IADD R0, R0, 0x1, R37 ;  /* 0x0000000100007824 */ /* 0x000fc600078e0225 */
[----:B------:R-:W-:Y:S01]  /*141a0*/  ISETP.GT.U32.OR P0, PT, R17, 0x5f, P0 ;  /* 0x0000005f1100780c */ /* 0x000fe20000704470 */
[----:B--2---:R-:W-:-:S04]  /*141b0*/  @P1 IMAD.HI.U32 R6, R0, R7, RZ ;  /* 0x0000000700061227 */ /* 0x004fc800078e00ff */
[----:B------:R-:W-:Y:S01]  /*141c0*/  IMAD.MOV.U32 R4, RZ, RZ, R0 ;  /* 0x000000ffff047224 */ /* 0x000fe200078e0000 */
[----:B----4-:R-:W-:Y:S02]  /*141d0*/  @P1 SHF.R.U32.HI R4, RZ, R5, R6 ;  /* 0x00000005ff041219 */ /* 0x010fe40000011606 */
[----:B------:R-:W-:Y:S01]  /*141e0*/  ISETP.GE.AND P1, PT, R21, UR4, PT ;  /* 0x0000000415007c0c */ /* 0x000fe2000bf26270 */
[----:B------:R-:W-:Y:S02]  /*141f0*/  ULDC UR4, c[0x0][0x2f4] ;  /* 0x0000bd0000047ab9 */ /* 0x000fe40000000800 */
[----:B------:R-:W-:Y:S01]  /*14200*/  IMAD.MOV R5, RZ, RZ, -R4 ;  /* 0x000000ffff057224 */ /* 0x000fe200078e0a04 */
[----:B------:R-:W-:Y:S01]  /*14210*/  SEL R29, RZ, 0x1, P1 ;  /* 0x00000001ff1d7807 */ /* 0x000fe20000800000 */
[----:B0-----:R-:W0:Y:S02]  /*14220*/  @!P0 LDC.64 R2, c[0x0][0x428] ;  /* 0x00010a00ff028b82 */ /* 0x001e240000000a00 */
[----:B------:R-:W-:Y:S01]  /*14230*/  IMAD R0, R8, R5, R0 ;  /* 0x0000000508007224 */ /* 0x000fe200078e0200 */
[----:B------:R-:W-:-:S02]  /*14240*/  @!P0 SHF.R.S32.HI R5, RZ, 0x1f, R4 ;  /* 0x0000001fff058819 */ /* 0x000fc40000011404 */
[----:B------:R-:W-:Y:S02]  /*14250*/  LOP3.LUT R23, R23, 0xfffffffb, RZ, 0xc0, !PT ;  /* 0xfffffffb17177812 */ /* 0x000fe400078ec0ff */
[----:B------:R-:W-:Y:S01]  /*14260*/  LOP3.LUT R8, R21, 0x80, RZ, 0xfc, !PT ;  /* 0x0000008015087812 */ /* 0x000fe200078efcff */
[----:B------:R-:W-:Y:S01]  /*14270*/  UMOV UR5, 0xffffffff ;  /* 0xffffffff00057882 */ /* 0x000fe20000000000 */
[----:B------:R-:W-:Y:S02]  /*14280*/  LOP3.LUT R24, R18, 0xffff, RZ, 0xc0, !PT ;  /* 0x0000ffff12187812 */ /* 0x000fe400078ec0ff */
[----:B---3--:R-:W-:Y:S01]  /*14290*/  SHF.R.S32.HI R6, RZ, 0x1f, R31 ;  /* 0x0000001fff067819 */ /* 0x008fe2000001141f */
[----:B0-----:R-:W-:-:S04]  /*142a0*/  @!P0 IMAD.WIDE.U32 R4, R31, R2, R4 ;  /* 0x000000021f048225 */ /* 0x001fc800078e0004 */
[----:B------:R0:W-:Y:S02]  /*142b0*/  STL [R1], R6 ;  /* 0x0000000601007387 */ /* 0x0001e40000100800 */
[----:B0-----:R-:W-:Y:S01]  /*142c0*/  @!P0 IMAD R6, R6, R2, RZ ;  /* 0x0000000206068224 */ /* 0x001fe200078e02ff */
[----:B------:R-:W-:-:S03]  /*142d0*/  SEL R2, RZ, 0xffffffff, P2 ;  /* 0xffffffffff027807 */ /* 0x000fc60001000000 */
[----:B------:R-:W-:Y:S02]  /*142e0*/  @!P0 IMAD R6, R31, R3, R6 ;  /* 0x000000031f068224 */ /* 0x000fe400078e0206 */
[----:B------:R-:W-:Y:S01]  /*142f0*/  IMAD.SHL.U32 R2, R2, 0x2, RZ ;  /* 0x0000000202027824 */ /* 0x000fe200078e00ff */
[----:B------:R-:W-:Y:S01]  /*14300*/  ISETP.GE.AND P2, PT, R21, UR4, PT ;  /* 0x0000000415007c0c */ /* 0x000fe2000bf46270 */
[----:B------:R-:W-:-:S03]  /*14310*/  @!P0 IMAD.IADD R6, R5, 0x1, R6 ;  /* 0x0000000105068824 */ /* 0x000fc600078e0206 */
[----:B------:R-:W-:Y:S02]  /*14320*/  LOP3.LUT R29, R2, 0x2, R29, 0xe2, !PT ;  /* 0x00000002021d7812 */ /* 0x000fe400078ee21d */
[----:B------:R-:W0:Y:S07]  /*14330*/  @!P0 LDC.64 R2, c[0x0][0x418] ;  /* 0x00010600ff028b82 */ /* 0x000e2e0000000a00 */
[----:B------:R-:W-:Y:S02]  /*14340*/  @P2 LOP3.LUT R23, R23, 0x4, RZ, 0xfc, !PT ;  /* 0x0000000417172812 */ /* 0x000fe400078efcff */
[----:B0-----:R-:W-:-:S04]  /*14350*/  @!P0 LEA R2, P1, R4, R2, 0x2 ;  /* 0x0000000204028211 */ /* 0x001fc800078210ff */
[----:B------:R-:W-:Y:S01]  /*14360*/  @!P0 LEA.HI.X R3, R4, R3, R6, 0x2, P1 ;  /* 0x0000000304038211 */ /* 0x000fe200008f1406 */
[----:B------:R-:W-:Y:S01]  /*14370*/  IMAD.MOV.U32 R4, RZ, RZ, RZ ;  /* 0x000000ffff047224 */ /* 0x000fe200078e00ff */
[----:B------:R-:W-:Y:S02]  /*14380*/  ISETP.GE.AND P1, PT, R20, UR4, PT ;  /* 0x0000000414007c0c */ /* 0x000fe4000bf26270 */
[----:B------:R-:W-:-:S03]  /*14390*/  LOP3.LUT R23, R23, 0xfffffffd, RZ, 0xc0, !PT ;  /* 0xfffffffd17177812 */ /* 0x000fc600078ec0ff */
[----:B------:R0:W5:Y:S01]  /*143a0*/  @!P0 LDG.E R4, desc[UR36][R2.64] ;  /* 0x0000002402048981 */ /* 0x000162000c1e1900 */
[----:B------:R-:W-:-:S07]  /*143b0*/  ISETP.GE.AND P0, PT, R8, UR4, PT ;  /* 0x0000000408007c0c */ /* 0x000fce000bf06270 */
[----:B------:R-:W-:Y:S01]  /*143c0*/  @P1 LOP3.LUT R23, R23, 0x2, RZ, 0xfc, !PT ;  /* 0x0000000217171812 */ /* 0x000fe200078efcff */
[----:B0-----:R-:W-:-:S03]  /*143d0*/  IMAD.U32 R2, RZ, RZ, UR38 ;  /* 0x00000026ff027e24 */ /* 0x001fc6000f8e00ff */
[----:B------:R-:W-:-:S04]  /*143e0*/  LOP3.LUT R23, R23, 0xfffffffe, RZ, 0xc0, !PT ;  /* 0xfffffffe17177812 */ /* 0x000fc800078ec0ff */
[----:B------:R-:W-:Y:S01]  /*143f0*/  @P0 LOP3.LUT R23, R23, 0x1, RZ, 0xfc, !PT ;  /* 0x0000000117170812 */ /* 0x000fe200078efcff */
[----:B------:R-:W-:Y:S06]  /*14400*/  BRA.DIV UR5, `(.L_x_1353) ;  /* 0x00000046050c7947 */ /* 0x000fec000b800000 */
.L_x_1421:
[----:B------:R-:W-:Y:S02]  /*14410*/  ISETP.NE.AND P0, PT, R2, 0x3, PT ;  /* 0x000000030200780c */ /* 0x000fe40003f05270 */
[----:B------:R-:W-:Y:S02]  /*14420*/  ISETP.GT.U32.AND P1, PT, R17, 0x5f, PT ;  /* 0x0000005f1100780c */ /* 0x000fe40003f24070 */
[----:B------:R-:W-:-:S09]  /*14430*/  LOP3.LUT R23, R23, 0xffffffef, RZ, 0xc0, !PT ;  /* 0xffffffef17177812 */ /* 0x000fd200078ec0ff */
[----:B------:R-:W-:-:S04]  /*14440*/  @P0 LOP3.LUT R23, R23, 0x10, RZ, 0xfc, !PT ;  /* 0x0000001017170812 */ /* 0x000fc800078efcff */
[----:B------:R-:W-:-:S04]  /*14450*/  LOP3.LUT R23, R23, 0xfffffff7, RZ, 0xc0, !PT ;  /* 0xfffffff717177812 */ /* 0x000fc800078ec0ff */
[----:B------:R-:W-:Y:S01]  /*14460*/  @P1 LOP3.LUT R23, R23, 0x8, RZ, 0xfc, !PT ;  /* 0x0000000817171812 */ /* 0x000fe200078efcff */
[----:B------:R-:W-:Y:S06]  /*14470*/  @!P0 BRA `(.L_x_1354) ;  /* 0x0000000000048947 */ /* 0x000fec0003800000 */
[----:B------:R-:W-:Y:S01]  /*14480*/  BPT.TRAP 0x1 ;  /* 0x000000040000795c */ /* 0x000fe20000300000 */
.L_x_1354:
        /* <DEDUP_REMOVED lines=23> */
.L_x_1422:
[----:B------:R-:W-:Y:S05]  /*14600*/  BSYNC B0 ;  /* 0x0000000000007941 */ /* 0x000fea0003800000 */
.L_x_1355:
[----:B------:R-:W1:Y:S01]  /*14610*/  S2R R8, SR_TID.X ;  /* 0x0000000000087919 */ /* 0x000e620000002100 */
[----:B------:R-:W-:Y:S01]  /*14620*/  ULDC.64 UR4, c[0x0][0x300] ;  /* 0x0000c00000047ab9 */ /* 0x000fe20000000a00 */
[----:B------:R-:W-:Y:S01]  /*14630*/  ULDC.64 UR6, c[0x0][0x2e8] ;  /* 0x0000ba0000067ab9 */ /* 0x000fe20000000a00 */
[----:B------:R-:W-:Y:S01]  /*14640*/  IMAD R5, R5, UR4, RZ ;  /* 0x0000000405057c24 */ /* 0x000fe2000f8e02ff */
[----:B------:R-:W2:Y:S01]  /*14650*/  S2R R9, SR_TID.X ;  /* 0x0000000000097919 */ /* 0x000ea20000002100 */
[C---:B0-----:R-:W-:Y:S01]  /*14660*/  IMAD.WIDE.U32 R2, R0.reuse, UR4, RZ ;  /* 0x0000000400027c25 */ /* 0x041fe2000f8e00ff */
[C---:B------:R-:W-:Y:S02]  /*14670*/  LOP3.LUT P4, RZ, R23.reuse, 0x4, RZ, 0xc0, !PT ;  /* 0x0000000417ff7812 */ /* 0x040fe4000788c0ff */
[C---:B------:R-:W-:Y:S01]  /*14680*/  LOP3.LUT P3, RZ, R23.reuse, 0x2, RZ, 0xc0, !PT ;  /* 0x0000000217ff7812 */ /* 0x040fe2000786c0ff */
[----:B------:R-:W-:Y:S01]  /*14690*/  IMAD R5, R0, UR5, R5 ;  /* 0x0000000500057c24 */ /* 0x000fe2000f8e0205 */
[----:B------:R-:W-:Y:S01]  /*146a0*/  ULDC.64 UR4, c[0x0][0x310] ;  /* 0x0000c40000047ab9 */ /* 0x000fe20000000a00 */
[----:B------:R-:W-:Y:S01]  /*146b0*/  LOP3.LUT P2, RZ, R23, 0x1, RZ, 0xc0, !PT ;  /* 0x0000000117ff7812 */ /* 0x000fe2000784c0ff */
[----:B------:R-:W-:-:S02]  /*146c0*/  IMAD R6, R6, UR4, RZ ;  /* 0x0000000406067c24 */ /* 0x000fc4000f8e02ff */
        /* <DEDUP_REMOVED lines=12> */
[----:B------:R-:W-:Y:S01]  /*14790*/  LEA.HI.X R0, R2, UR7, R0, 0x1, P0 ;  /* 0x0000000702007c11 */ /* 0x000fe200080f0c00 */
[----:B--2---:R-:W-:Y:S01]  /*147a0*/  IMAD.SHL.U32 R9, R9, 0x8, RZ ;  /* 0x0000000809097824 */ /* 0x004fe200078e00ff */
[----:B------:R-:W-:-:S04]  /*147b0*/  SHF.R.U32.HI R8, RZ, 0x3, R8 ;  /* 0x00000003ff087819 */ /* 0x000fc80000011608 */
[----:B------:R-:W-:Y:S01]  /*147c0*/  LOP3.LUT R9, R9, 0x38, RZ, 0xc0, !PT ;  /* 0x0000003809097812 */ /* 0x000fe200078ec0ff */
[----:B------:R-:W-:-:S05]  /*147d0*/  IMAD.IADD R6, R6, 0x1, -R8 ;  /* 0x0000000106067824 */ /* 0x000fca00078e0a08 */
[----:B------:R-:W-:Y:S01]  /*147e0*/  ISETP.GE.AND P0, PT, R6, 0x1, PT ;  /* 0x000000010600780c */ /* 0x000fe20003f06270 */
[----:B------:R-:W-:-:S12]  /*147f0*/  BRA.DIV UR4, `(.L_x_1357) ;  /* 0x0000004204587947 */ /* 0x000fd8000b800000 */
        /* <DEDUP_REMOVED lines=62> */
.L_x_1436:
        /* <DEDUP_REMOVED lines=12> */
.L_x_1358:
        /* <DEDUP_REMOVED lines=10> */
.L_x_1359:
[----:B------:R2:W-:Y:S02]  /*14d40*/  SYNCS.ARRIVE.TRANS64.A1T0 RZ, [R7+URZ+0x2a830], RZ ;  /* 0x02a830ff07ff79a7 */ /* 0x0005e4000810003f */
[----:B------:R-:W-:Y:S05]  /*14d50*/  WARPSYNC.ALL ;  /* 0x0000000000007948 */ /* 0x000fea0003800000 */
[----:B------:R-:W-:Y:S01]  /*14d60*/  ULDC.64 UR4, c[0x0][0x298] ;  /* 0x0000a60000047ab9 */ /* 0x000fe20000000a00 */
[----:B-1----:R-:W-:Y:S01]  /*14d70*/  VIADD R2, R22, 0xc400 ;  /* 0x0000c40016027836 */ /* 0x002fe20000000000 */
[----:B------:R-:W-:Y:S01]  /*14d80*/  SHF.R.S32.HI R0, RZ, 0x1f, R35 ;  /* 0x0000001fff007819 */ /* 0x000fe20000011423 */
[----:B0-----:R-:W-:Y:S01]  /*14d90*/  IMAD.WIDE.U32 R4, R35, UR4, RZ ;  /* 0x0000000423047c25 */ /* 0x001fe2000f8e00ff */
[----:B------:R-:W-:Y:S01]  /*14da0*/  BSSY B6, `(.L_x_1360) ;  /* 0x0000018000067945 */ /* 0x000fe20003800000 */
[----:B------:R-:W-:Y:S01]  /*14db0*/  BAR.SYNC.DEFER_BLOCKING 0x8, 0x180 ;  /* 0x0206000000007b1d */ /* 0x000fe20000010000 */
[----:B------:R-:W-:Y:S01]  /*14dc0*/  LOP3.LUT P0, RZ, R2, 0x3ff, RZ, 0xc0, !PT ;  /* 0x000003ff02ff7812 */ /* 0x000fe2000780c0ff */
[----:B------:R-:W-:-:S04]  /*14dd0*/  IMAD R0, R0, UR4, RZ ;  /* 0x0000000400007c24 */ /* 0x000fc8000f8e02ff */
[----:B------:R-:W-:Y:S01]  /*14de0*/  IMAD R0, R35, UR5, R0 ;  /* 0x0000000523007c24 */ /* 0x000fe2000f8e0200 */
[----:B------:R0:W-:Y:S03]  /*14df0*/  STL.64 [R1+0x8], R4 ;  /* 0x0000080401007387 */ /* 0x0001e60000100a00 */
[----:B------:R-:W-:-:S04]  /*14e00*/  IMAD.IADD R35, R5, 0x1, R0 ;  /* 0x0000000105237824 */ /* 0x000fc800078e0200 */
[----:B------:R-:W-:Y:S05]  /*14e10*/  @!P0 BRA `(.L_x_1361) ;  /* 0x0000000000408947 */ /* 0x000fea0003800000 */
[----:B------:R-:W-:Y:S01]  /*14e20*/  MOV R2, 0x0 ;  /* 0x0000000000027802 */ /* 0x000fe20000000f00 */
[----:B------:R-:W-:Y:S01]  /*14e30*/  ULDC.64 UR6, c[0x4][0x90] ;  /* 0x0100240000067ab9 */ /* 0x000fe20000000a00 */
[----:B------:R-:W-:Y:S01]  /*14e40*/  ULDC.64 UR8, c[0x4][0x98] ;  /* 0x0100260000087ab9 */ /* 0x000fe20000000a00 */
[----:B------:R-:W-:Y:S01]  /*14e50*/  ULDC.64 UR4, c[0x4][0x20] ;  /* 0x0100080000047ab9 */ /* 0x000fe20000000a00 */
[----:B0-----:R-:W-:Y:S02]  /*14e60*/  IMAD.U32 R4, RZ, RZ, UR6 ;  /* 0x00000006ff047e24 */ /* 0x001fe4000f8e00ff */
[----:B------:R-:W0:Y:S01]  /*14e70*/  LDC.64 R2, c[0x4][R2] ;  /* 0x0100000002027b82 */ /* 0x000e220000000a00 */
[----:B------:R-:W-:Y:S02]  /*14e80*/  IMAD.U32 R5, RZ, RZ, UR7 ;  /* 0x00000007ff057e24 */ /* 0x000fe4000f8e00ff */
[----:B------:R-:W-:Y:S02]  /*14e90*/  IMAD.U32 R6, RZ, RZ, UR8 ;  /* 0x00000008ff067e24 */ /* 0x000fe4000f8e00ff */
[----:B--2---:R-:W-:-:S02]  /*14ea0*/  IMAD.U32 R7, RZ, RZ, UR9 ;  /* 0x00000009ff077e24 */ /* 0x004fc4000f8e00ff */
[----:B------:R-:W-:Y:S02]  /*14eb0*/  IMAD.U32 R10, RZ, RZ, UR4 ;  /* 0x00000004ff0a7e24 */ /* 0x000fe4000f8e00ff */
[----:B------:R-:W-:Y:S02]  /*14ec0*/  IMAD.U32 R11, RZ, RZ, UR5 ;  /* 0x00000005ff0b7e24 */ /* 0x000fe4000f8e00ff */
[----:B------:R-:W-:Y:S02]  /*14ed0*/  IMAD.MOV.U32 R8, RZ, RZ, 0x70 ;  /* 0x00000070ff087424 */ /* 0x000fe400078e00ff */
[----:B------:R-:W-:Y:S02]  /*14ee0*/  IMAD.MOV.U32 R12, RZ, RZ, 0x1 ;  /* 0x00000001ff0c7424 */ /* 0x000fe400078e00ff */
[----:B------:R-:W-:-:S07]  /*14ef0*/  IMAD.MOV.U32 R13, RZ, RZ, RZ ;  /* 0x000000ffff0d7224 */ /* 0x000fce00078e00ff */
[----:B------:R-:W-:-:S07]  /*14f00*/  LEPC R20, `(.L_x_1361) ;  /* 0x000000001014794e */ /* 0x000fce0000000000 */
[----:B0-----:R-:W-:Y:S05]  /*14f10*/  CALL.ABS.NOINC R2 ;  /* 0x0000000002007343 */ /* 0x001fea0003c00000 */
.L_x_1361:
[----:B------:R-:W-:Y:S05]  /*14f20*/  BSYNC B6 ;  /* 0x0000000000067941 */ /* 0x000fea0003800000 */
.L_x_1360:
[----:B------:R-:W3:Y:S01]  /*14f30*/  LDL.LU.64 R20, [R1+0x8] ;  /* 0x0000080001147983 */ /* 0x000ee20000300a00 */
[----:B------:R-:W-:Y:S01]  /*14f40*/  LOP3.LUT P6, RZ, R23, 0x80, RZ, 0xc0, !PT ;  /* 0x0000008017ff7812 */ /* 0x000fe200078cc0ff */
[----:B------:R-:W-:Y:S01]  /*14f50*/  IMAD.MOV.U32 R3, RZ, RZ, R35 ;  /* 0x000000ffff037224 */ /* 0x000fe200078e0023 */
[----:B------:R-:W-:Y:S01]  /*14f60*/  SHF.R.S32.HI R0, RZ, 0x1f, R19 ;  /* 0x0000001fff007819 */ /* 0x000fe20000011413 */
[----:B------:R-:W-:Y:S01]  /*14f70*/  ULDC.64 UR4, c[0x0][0x2d8] ;  /* 0x0000b60000047ab9 */ /* 0x000fe20000000a00 */
[----:B0-----:R-:W-:Y:S01]  /*14f80*/  SEL R4, R19, RZ, !P6 ;  /* 0x000000ff13047207 */ /* 0x001fe20007000000 */
[----:B------:R-:W-:Y:S01]  /*14f90*/  ULDC.64 UR6, c[0x0][0x2e0] ;  /* 0x0000b80000067ab9 */ /* 0x000fe20000000a00 */
[----:B------:R-:W-:Y:S01]  /*14fa0*/  SEL R0, R0, RZ, !P6 ;  /* 0x000000ff00007207 */ /* 0x000fe20007000000 */
[----:B------:R-:W0:Y:S04]  /*14fb0*/  S2R R8, SR_TID.X ;  /* 0x0000000000087919 */ /* 0x000e280000002100 */
[----:B------:R-:W-:-:S04]  /*14fc0*/  IMAD R0, R0, UR6, RZ ;  /* 0x0000000600007c24 */ /* 0x000fc8000f8e02ff */
[----:B------:R-:W-:Y:S02]  /*14fd0*/  IMAD R5, R4, UR7, R0 ;  /* 0x0000000704057c24 */ /* 0x000fe4000f8e0200 */
[----:B0-----:R-:W-:-:S05]  /*14fe0*/  IMAD.SHL.U32 R8, R8, 0x8, RZ ;  /* 0x0000000808087824 */ /* 0x001fca00078e00ff */
[----:B------:R-:W-:Y:S01]  /*14ff0*/  LOP3.LUT R8, R8, 0x38, RZ, 0xc0, !PT ;  /* 0x0000003808087812 */ /* 0x000fe200078ec0ff */
[----:B---3--:R-:W-:Y:S01]  /*15000*/  IMAD.MOV.U32 R2, RZ, RZ, R20 ;  /* 0x000000ffff027224 */ /* 0x008fe200078e0014 */
[----:B------:R-:W0:Y:S01]  /*15010*/  LDC R21, c[0x0][0x448] ;  /* 0x00011200ff157b82 */ /* 0x000e220000000800 */
[----:B------:R-:W1:Y:S02]  /*15020*/  S2R R20, SR_TID.X ;  /* 0x0000000000147919 */ /* 0x000e640000002100 */
[----:B------:R-:W-:-:S04]  /*15030*/  IMAD.WIDE.U32 R2, R24, UR4, R2 ;  /* 0x0000000418027c25 */ /* 0x000fc8000f8e0002 */
[----:B------:R-:W-:Y:S01]  /*15040*/  IMAD R3, R24, UR5, R3 ;  /* 0x0000000518037c24 */ /* 0x000fe2000f8e0203 */
[----:B------:R-:W-:Y:S01]  /*15050*/  ULDC.64 UR4, c[0x0][0x2d0] ;  /* 0x0000b40000047ab9 */ /* 0x000fe20000000a00 */
[----:B------:R-:W-:-:S04]  /*15060*/  IMAD.WIDE.U32 R2, R4, UR6, R2 ;  /* 0x0000000604027c25 */ /* 0x000fc8000f8e0002 */
[----:B------:R-:W-:Y:S01]  /*15070*/  IMAD.IADD R3, R3, 0x1, R5 ;  /* 0x0000000103037824 */ /* 0x000fe200078e0205 */
[----:B0-----:R-:W-:Y:S02]  /*15080*/  ISETP.NE.AND P6, PT, R21, 0x1, PT ;  /* 0x000000011500780c */ /* 0x001fe40003fc5270 */
[----:B-1----:R-:W-:-:S04]  /*15090*/  LOP3.LUT R20, R20, 0x7f, RZ, 0xc0, !PT ;  /* 0x0000007f14147812 */ /* 0x002fc800078ec0ff */
[----:B------:R-:W-:-:S07]  /*150a0*/  SHF.R.U32.HI R21, RZ, 0x3, R20 ;  /* 0x00000003ff157819 */ /* 0x000fce0000011614 */
[----:B--2---:R-:W0:Y:S01]  /*150b0*/  @P6 LDC R7, c[0x0][0x44c] ;  /* 0x00011300ff076b82 */ /* 0x004e220000000800 */
[----:B------:R-:W1:Y:S07]  /*150c0*/  S2R R20, SR_TID.X ;  /* 0x0000000000147919 */ /* 0x000e6e0000002100 */
[----:B------:R-:W2:Y:S01]  /*150d0*/  @P6 LDC R6, c[0x0][0x450] ;  /* 0x00011400ff066b82 */ /* 0x000ea20000000800 */
[----:B-1----:R-:W-:-:S05]  /*150e0*/  IMAD.SHL.U32 R20, R20, 0x10, RZ ;  /* 0x0000001014147824 */ /* 0x002fca00078e00ff */
[----:B------:R-:W-:Y:S02]  /*150f0*/  LOP3.LUT R20, R21, 0x70, R20, 0xf8, !PT ;  /* 0x0000007015147812 */ /* 0x000fe400078ef814 */
[----:B------:R-:W1:Y:S03]  /*15100*/  S2R R21, SR_TID.X ;  /* 0x0000000000157919 */ /* 0x000e660000002100 */
[----:B------:R-:W-:Y:S02]  /*15110*/  IMAD.IADD R4, R20, 0x1, R27 ;  /* 0x0000000114047824 */ /* 0x000fe400078e021b */
[----:B------:R-:W3:Y:S02]  /*15120*/  S2R R20, SR_TID.X ;  /* 0x0000000000147919 */ /* 0x000ee40000002100 */
[----:B0-----:R-:W-:-:S04]  /*15130*/  @P6 IMAD.HI.U32 R7, R4, R7, RZ ;  /* 0x0000000704076227 */ /* 0x001fc800078e00ff */
[----:B------:R-:W-:Y:S01]  /*15140*/  IMAD.MOV.U32 R0, RZ, RZ, R4 ;  /* 0x000000ffff007224 */ /* 0x000fe200078e0004 */
[----:B--2---:R-:W-:Y:S02]  /*15150*/  @P6 SHF.R.U32.HI R0, RZ, R6, R7 ;  /* 0x00000006ff006219 */ /* 0x004fe40000011607 */
[----:B------:R-:W0:Y:S03]  /*15160*/  LDC R6, c[0x0][0x448] ;  /* 0x00011200ff067b82 */ /* 0x000e260000000800 */
[----:B------:R-:W-:Y:S02]  /*15170*/  IMAD.MOV R5, RZ, RZ, -R0 ;  /* 0x000000ffff057224 */ /* 0x000fe400078e0a00 */
[----:B------:R-:W-:-:S04]  /*15180*/  IMAD.WIDE.U32 R2, R0, UR4, R2 ;  /* 0x0000000400027c25 */ /* 0x000fc8000f8e0002 */
[----:B-1----:R-:W-:-:S05]  /*15190*/  IMAD.SHL.U32 R21, R21, 0x8, RZ ;  /* 0x0000000815157824 */ /* 0x002fca00078e00ff */
[----:B------:R-:W-:Y:S01]  /*151a0*/  LOP3.LUT R21, R21, 0x38, RZ, 0xc0, !PT ;  /* 0x0000003815157812 */ /* 0x000fe200078ec0ff */
[----:B0-----:R-:W-:Y:S01]  /*151b0*/  IMAD R4, R6, R5, R4 ;  /* 0x0000000506047224 */ /* 0x001fe200078e0204 */
[----:B------:R-:W-:Y:S02]  /*151c0*/  SHF.R.S32.HI R5, RZ, 0x1f, R0 ;  /* 0x0000001fff057819 */ /* 0x000fe40000011400 */
[C---:B------:R-:W-:Y:S02]  /*151d0*/  LOP3.LUT R9, R21.reuse, 0x40, RZ, 0xfc, !PT ;  /* 0x0000004015097812 */ /* 0x040fe400078efcff */
[----:B------:R-:W-:Y:S01]  /*151e0*/  LOP3.LUT R10, R21, 0x80, RZ, 0xfc, !PT ;  /* 0x00000080150a7812 */ /* 0x000fe200078efcff */
[----:B------:R-:W-:Y:S01]  /*151f0*/  IMAD R5, R5, UR4, RZ ;  /* 0x0000000405057c24 */ /* 0x000fe2000f8e02ff */
[----:B---3--:R-:W-:-:S03]  /*15200*/  LOP3.LUT R20, R20, 0x7f, RZ, 0xc0, !PT ;  /* 0x0000007f14147812 */ /* 0x008fc600078ec0ff */
[----:B------:R-:W-:Y:S01]  /*15210*/  IMAD R5, R0, UR5, R5 ;  /* 0x0000000500057c24 */ /* 0x000fe2000f8e0205 */
[----:B------:R-:W-:Y:S01]  /*15220*/  SHF.R.S32.HI R0, RZ, 0x1f, R4 ;  /* 0x0000001fff007819 */ /* 0x000fe20000011404 */
[----:B------:R-:W-:Y:S02]  /*15230*/  ULDC.64 UR4, c[0x0][0x2c8] ;  /* 0x0000b20000047ab9 */ /* 0x000fe40000000a00 */
[----:B------:R-:W-:Y:S02]  /*15240*/  IMAD.IADD R3, R3, 0x1, R5 ;  /* 0x0000000103037824 */ /* 0x000fe400078e0205 */
[----:B------:R-:W-:Y:S02]  /*15250*/  IMAD R5, R0, UR4, RZ ;  /* 0x0000000400057c24 */ /* 0x000fe4000f8e02ff */
[----:B------:R-:W-:-:S04]  /*15260*/  IMAD.WIDE.U32 R2, R4, UR4, R2 ;  /* 0x0000000404027c25 */ /* 0x000fc8000f8e0002 */
[----:B------:R-:W-:Y:S01]  /*15270*/  IMAD R0, R4, UR5, R5 ;  /* 0x0000000504007c24 */ /* 0x000fe2000f8e0205 */
[----:B------:R-:W-:-:S03]  /*15280*/  ULDC.64 UR4, c[0x0][0x280] ;  /* 0x0000a00000047ab9 */ /* 0x000fc60000000a00 */
[----:B------:R-:W-:Y:S01]  /*15290*/  IMAD.IADD R3, R3, 0x1, R0 ;  /* 0x0000000103037824 */ /* 0x000fe200078e0200 */
[----:B------:R-:W-:Y:S01]  /*152a0*/  LEA R0, P0, R2, UR4, 0x1 ;  /* 0x0000000402007c11 */ /* 0x000fe2000f8008ff */
[----:B------:R-:W-:Y:S02]  /*152b0*/  ULDC UR4, c[0x0][0x2b8] ;  /* 0x0000ae0000047ab9 */ /* 0x000fe40000000800 */
[----:B------:R-:W-:Y:S02]  /*152c0*/  ISETP.GE.AND P3, PT, R8, UR4, PT ;  /* 0x0000000408007c0c */ /* 0x000fe4000bf66270 */
[----:B------:R-:W-:Y:S01]  /*152d0*/  LEA.HI.X R4, R2, UR5, R3, 0x1, P0 ;  /* 0x0000000502047c11 */ /* 0x000fe200080f0c03 */
[----:B------:R-:W-:Y:S01]  /*152e0*/  UMOV UR5, 0xffffffff ;  /* 0xffffffff00057882 */ /* 0x000fe20000000000 */
[----:B------:R-:W-:Y:S02]  /*152f0*/  ISETP.GE.AND P2, PT, R9, UR4, PT ;  /* 0x0000000409007c0c */ /* 0x000fe4000bf46270 */
[----:B------:R-:W-:-:S02]  /*15300*/  ISETP.GE.AND P0, PT, R10, UR4, PT ;  /* 0x000000040a007c0c */ /* 0x000fc4000bf06270 */
[----:B------:R-:W-:Y:S01]  /*15310*/  SHF.R.U32.HI R9, RZ, 0x3, R20 ;  /* 0x00000003ff097819 */ /* 0x000fe20000011614 */
[----:B------:R-:W-:Y:S10]  /*15320*/  BRA.DIV UR5, `(.L_x_1362) ;  /* 0x0000003e05b47947 */ /* 0x000ff4000b800000 */
[----:B------:R-:W0:Y:S01]  /*15330*/  SHFL.IDX PT, R14, R0, RZ, 0x181f ;  /* 0x00181fff000e7589 */ /* 0x000e2200000e0000 */
[----:B------:R-:W-:Y:S02]  /*15340*/  IMAD R30, R30, R6, RZ ;  /* 0x000000061e1e7224 */ /* 0x000fe400078e02ff */
        /* <DEDUP_REMOVED lines=77> */
.L_x_1453:
[----:B------:R-:W-:Y:S01]  /*15820*/  VIADD R27, R27, 0x70 ;  /* 0x000000701b1b7836 */ /* 0x000fe20000000000 */
[----:B------:R-:W-:Y:S04]  /*15830*/  BSSY B0, `(.L_x_1363) ;  /* 0x000000b000007945 */ /* 0x000fe80003800000 */
[----:B------:R-:W-:-:S13]  /*15840*/  ISETP.GE.AND P1, PT, R27, R30, PT ;  /* 0x0000001e1b00720c */ /* 0x000fda0003f26270 */
[----:B------:R-:W-:Y:S05]  /*15850*/  @P1 BRA `(.L_x_1364) ;  /* 0x0000000000201947 */ /* 0x000fea0003800000 */
[----:B-12---:R-:W-:-:S05]  /*15860*/  LEA R2, P1, R8, R14, 0x1 ;  /* 0x0000000e08027211 */ /* 0x006fca00078208ff */
[----:B------:R-:W-:-:S05]  /*15870*/  IMAD.X R3, RZ, RZ, R4, P1 ;  /* 0x000000ffff037224 */ /* 0x000fca00008e0604 */
[----:B------:R-:W-:Y:S01]  /*15880*/  @!PT LDS RZ, [RZ] ;  /* 0x00000000fffff984 */ /* 0x000fe20000000800 */
[----:B------:R-:W-:Y:S01]  /*15890*/  @!PT LDS RZ, [RZ] ;  /* 0x00000000fffff984 */ /* 0x000fe20000000800 */
[----:B------:R-:W-:Y:S01]  /*158a0*/  @!PT LDS RZ, [RZ] ;  /* 0x00000000fffff984 */ /* 0x000fe20000000800 */
[----:B------:R0:W-:Y:S04]  /*158b0*/  LDGSTS.E.BYPASS.LTC128B.128 [R33+0xfc00], desc[UR36][R2.64], !P3 ;  /* 0x0fc0000002217fae */ /* 0x0001e8000d901d64 */
[----:B------:R0:W-:Y:S04]  /*158c0*/  LDGSTS.E.BYPASS.LTC128B.128 [R33+0x13c00], desc[UR36][R2.64+0x80], !P2 ;  /* 0x13c0008002217fae */ /* 0x0001e8000d101d64 */
[----:B------:R0:W-:Y:S02]  /*158d0*/  LDGSTS.E.BYPASS.LTC128B.128 [R33+0x17c00], desc[UR36][R2.64+0x100], !P0 ;  /* 0x17c0010002217fae */ /* 0x0001e4000c101d64 */
.L_x_1364:
[----:B------:R-:W-:Y:S05]  /*158e0*/  BSYNC B0 ;  /* 0x0000000000007941 */ /* 0x000fea0003800000 */
.L_x_1363:
[----:B------:R-:W-:Y:S01]  /*158f0*/  NOP ;  /* 0x0000000000007918 */ /* 0x000fe20000000000 */
[----:B------:R-:W-:-:S13]  /*15900*/  PLOP3.LUT P0, PT, PT, PT, PT, 0x80, 0x0 ;  /* 0x000000000000781c */ /* 0x000fda0003f0f070 */
.L_x_1365:
[----:B------:R-:W-:Y:S02]  /*15910*/  PLOP3.LUT P1, PT, P1, P0, PT, 0xa2, 0x0 ;  /* 0x000000000000781c */ /* 0x000fe40000f21472 */
[----:B------:R-:W-:-:S08]  /*15920*/  @P0 R2UR P1, UR4, R22 ;  /* 0x00000000160402ca */ /* 0x000fd00000020000 */
[----:B------:R-:W-:-:S05]  /*15930*/  @P0 PLOP3.LUT P0, PT, P1, PT, PT, 0x80, 0x0 ;  /* 0x000000000000081c */ /* 0x000fca0000f0f070 */
[----:B------:R-:W-:Y:S01]  /*15940*/  @!P1 SYNCS.ARRIVE.TRANS64.RED.A0T1 RZ, [UR4+0x2a800], RZ ;  /* 0x02a800ffffff99a7 */ /* 0x000fe20008200404 */
[----:B------:R-:W-:Y:S07]  /*15950*/  @!P1 ARRIVES.LDGSTSBAR.64.TRANSCNT [UR4+0x2a800] ;  /* 0x02a80000ff0099b0 */ /* 0x000fee0008000a84 */
[----:B------:R-:W-:Y:S05]  /*15960*/  @P0 BRA.U.ANY `(.L_x_1365) ;  /* 0xfffffffd00e80947 */ /* 0x000fea000393ffff */
[----:B01----:R-:W3:Y:S04]  /*15970*/  LDL.LU R3, [R1+0x10] ;  /* 0x0000100001037983 */ /* 0x003ee80000300800 */
        /* <DEDUP_REMOVED lines=13> */
.L_x_1454:
[----:B------:R-:W-:Y:S05]  /*15a50*/  BSYNC B0 ;  /* 0x0000000000007941 */ /* 0x000fea0003800000 */
.L_x_1366:
[----:B------:R-:W-:Y:S01]  /*15a60*/  ISETP.GE.AND P0, PT, R0, R36, PT ;  /* 0x000000240000720c */ /* 0x000fe20003f06270 */
[----:B------:R-:W-:-:S12]  /*15a70*/  BSSY B0, `(.L_x_1368) ;  /* 0x00000f6000007945 */ /* 0x000fd80003800000 */
[----:B------:R-:W-:Y:S05]  /*15a80*/  @!P0 BRA `(.L_x_1369) ;  /* 0x0000000c00d08947 */ /* 0x000fea0003800000 */
[----:B------:R-:W-:Y:S02]  /*15a90*/  IMAD.MOV.U32 R10, RZ, RZ, R26 ;  /* 0x000000ffff0a7224 */ /* 0x000fe400078e001a */
[----:B------:R-:W-:Y:S02]  /*15aa0*/  IMAD.MOV.U32 R20, RZ, RZ, R28 ;  /* 0x000000ffff147224 */ /* 0x000fe400078e001c */
[----:B------:R-:W-:-:S07]  /*15ab0*/  IMAD.MOV.U32 R30, RZ, RZ, R25 ;  /* 0x000000ffff1e7224 */ /* 0x000fce00078e0019 */
.L_x_1382:
        /* <DEDUP_REMOVED lines=26> */
[----:B------:R-:W-:Y:S01]  /*15c60*/  @!P2 LEA.HI.X R5, R2, R5, R8, 0x2, P0 ;  /* 0x000000050205a211 */ /* 0x000fe200000f1408 */
[----:B------:R-:W-:-:S06]  /*15c70*/  IMAD.MOV.U32 R8, RZ, RZ, RZ ;  /* 0x000000ffff087224 */ /* 0x000fcc00078e00ff */
        /* <DEDUP_REMOVED lines=14> */
.L_x_1370:
[----:B------:R-:W-:Y:S01]  /*15d60*/  IMAD R6, R26, 0x8, R22 ;  /* 0x000000081a067824 */ /* 0x000fe200078e0216 */
[----:B------:R-:W-:Y:S01]  /*15d70*/  SHF.L.U32 R3, R28, 0x1f, RZ ;  /* 0x0000001f1c037819 */ /* 0x000fe200000006ff */
[----:B------:R-:W-:Y:S03]  /*15d80*/  BSSY B1, `(.L_x_1371) ;  /* 0x0000003000017945 */ /* 0x000fe60003800000 */
[----:B------:R-:W0:Y:S02]  /*15d90*/  SYNCS.PHASECHK.TRANS64.TRYWAIT P0, [R6+URZ+0x2a840], R3 ;  /* 0x02a84003060075a7 */ /* 0x000e24000800017f */
[----:B0-----:R-:W-:Y:S05]  /*15da0*/  @!P0 BRA `(.L_x_1372) ;  /* 0x0000003c00c48947 */ /* 0x001fea0003800000 */
.L_x_1455:
[----:B------:R-:W-:Y:S05]  /*15db0*/  BSYNC B1 ;  /* 0x0000000000017941 */ /* 0x000fea0003800000 */
.L_x_1371:
[----:B------:R-:W-:Y:S01]  /*15dc0*/  SHF.R.S32.HI R21, RZ, 0x1f, R7 ;  /* 0x0000001fff157819 */ /* 0x000fe20000011407 */
[----:B------:R-:W-:Y:S01]  /*15dd0*/  ULDC.64 UR4, c[0x0][0x300] ;  /* 0x0000c00000047ab9 */ /* 0x000fe20000000a00 */
[----:B-----5:R-:W-:Y:S01]  /*15de0*/  SHF.R.S32.HI R27, RZ, 0x1f, R8 ;  /* 0x0000001fff1b7819 */ /* 0x020fe20000011408 */
[----:B0-----:R-:W-:Y:S01]  /*15df0*/  IMAD.WIDE.U32 R2, R7, UR4, RZ ;  /* 0x0000000407027c25 */ /* 0x001fe2000f8e00ff */
[----:B------:R-:W-:Y:S01]  /*15e00*/  ULDC.64 UR6, c[0x0][0x2e8] ;  /* 0x0000ba0000067ab9 */ /* 0x000fe20000000a00 */
[----:B------:R-:W-:Y:S02]  /*15e10*/  LOP3.LUT P3, RZ, R23, 0x4, RZ, 0xc0, !PT ;  /* 0x0000000417ff7812 */ /* 0x000fe4000786c0ff */
[----:B------:R-:W-:Y:S01]  /*15e20*/  IMAD R0, R21, UR4, RZ ;  /* 0x0000000415007c24 */ /* 0x000fe2000f8e02ff */
[C---:B------:R-:W-:Y:S01]  /*15e30*/  LOP3.LUT P2, RZ, R23.reuse, 0x2, RZ, 0xc0, !PT ;  /* 0x0000000217ff7812 */ /* 0x040fe2000784c0ff */
        /* <DEDUP_REMOVED lines=19> */
[----:B------:R-:W3:Y:S04]  /*15f70*/  SHFL.IDX PT, R3, R5, RZ, 0x181f ;  /* 0x00181fff05037589 */ /* 0x000ee800000e0000 */
[----:B------:R-:W-:Y:S01]  /*15f80*/  SHFL.IDX PT, R35, R5, 0x2, 0x181f ;  /* 0x00581f0005237f89 */ /* 0x000fe200000e0000 */
[----:B0-----:R-:W-:-:S05]  /*15f90*/  IMAD.SHL.U32 R11, R11, 0x8, RZ ;  /* 0x000000080b0b7824 */ /* 0x001fca00078e00ff */
[----:B------:R-:W-:-:S05]  /*15fa0*/  LOP3.LUT R11, R11, 0x38, RZ, 0xc0, !PT ;  /* 0x000000380b0b7812 */ /* 0x000fca00078ec0ff */
[----:B------:R-:W-:-:S05]  /*15fb0*/  IMAD.SHL.U32 R0, R11, 0x2, RZ ;  /* 0x000000020b007824 */ /* 0x000fca00078e00ff */
[----:B-1----:R-:W-:-:S05]  /*15fc0*/  IADD3 R2, P0, R2, R0, RZ ;  /* 0x0000000002027210 */ /* 0x002fca0007f1e0ff */
[----:B---3--:R-:W-:-:S05]  /*15fd0*/  IMAD.X R3, RZ, RZ, R3, P0 ;  /* 0x000000ffff037224 */ /* 0x008fca00000e0603 */
        /* <DEDUP_REMOVED lines=32> */
.L_x_1469:
[----:B---3--:R-:W-:-:S05]  /*161e0*/  IADD3 R2, P0, R2, R0, RZ ;  /* 0x0000000002027210 */ /* 0x008fca0007f1e0ff */
        /* <DEDUP_REMOVED lines=9> */
.L_x_1374:
        /* <DEDUP_REMOVED lines=10> */
.L_x_1375:
[----:B------:R3:W-:Y:S01]  /*16320*/  SYNCS.ARRIVE.TRANS64.A1T0 RZ, [R6+URZ+0x2a830], RZ ;  /* 0x02a830ff06ff79a7 */ /* 0x0007e2000810003f */
[----:B------:R-:W-:Y:S05]  /*16330*/  @!P2 BRA `(.L_x_1376) ;  /* 0x000000000004a947 */ /* 0x000fea0003800000 */
[----:B------:R-:W-:Y:S01]  /*16340*/  BPT.TRAP 0x1 ;  /* 0x000000040000795c */ /* 0x000fe20000300000 */
.L_x_1376:
[----:B-1----:R-:W-:Y:S01]  /*16350*/  SHF.L.U32 R2, R20, 0x1f, RZ ;  /* 0x0000001f14027819 */ /* 0x002fe200000006ff */
[----:B------:R-:W-:Y:S01]  /*16360*/  IMAD R4, R10, 0x8, R22 ;  /* 0x000000080a047824 */ /* 0x000fe200078e0216 */
[----:B------:R-:W-:Y:S03]  /*16370*/  BSSY B1, `(.L_x_1377) ;  /* 0x0000003000017945 */ /* 0x000fe60003800000 */
[----:B------:R-:W1:Y:S02]  /*16380*/  SYNCS.PHASECHK.TRANS64.TRYWAIT P0, [R4+URZ+0x2a860], R2 ;  /* 0x02a86002040075a7 */ /* 0x000e64000800017f */
[----:B-1----:R-:W-:Y:S05]  /*16390*/  @!P0 BRA `(.L_x_1378) ;  /* 0x0000004000388947 */ /* 0x002fea0003800000 */
.L_x_1470:
[----:B------:R-:W-:Y:S05]  /*163a0*/  BSYNC B1 ;  /* 0x0000000000017941 */ /* 0x000fea0003800000 */
.L_x_1377:
        /* <DEDUP_REMOVED lines=53> */
.L_x_1484:
[C---:B------:R-:W-:Y:S01]  /*16700*/  ISETP.LT.OR P1, PT, R6.reuse, 0x51, !P1 ;  /* 0x000000510600780c */ /* 0x040fe20004f21670 */
[----:B------:R-:W-:Y:S01]  /*16710*/  ULDC.64 UR4, c[0x0][0x328] ;  /* 0x0000ca0000047ab9 */ /* 0x000fe20000000a00 */
[----:B------:R-:W-:Y:S02]  /*16720*/  ISETP.LT.OR P0, PT, R6, 0x51, !P0 ;  /* 0x000000510600780c */ /* 0x000fe40004701670 */
[----:B01----:R-:W-:Y:S01]  /*16730*/  IADD3 R2, P2, R14, R0, RZ ;  /* 0x000000000e027210 */ /* 0x003fe20007f5e0ff */
[----:B------:R-:W-:-:S04]  /*16740*/  IMAD R0, R21, UR4, RZ ;  /* 0x0000000415007c24 */ /* 0x000fc8000f8e02ff */
[----:B------:R-:W-:Y:S02]  /*16750*/  IMAD.X R3, RZ, RZ, R18, P2 ;  /* 0x000000ffff037224 */ /* 0x000fe400010e0612 */
[----:B------:R-:W-:-:S03]  /*16760*/  IMAD R9, R7, UR5, R0 ;  /* 0x0000000507097c24 */ /* 0x000fc6000f8e0200 */
        /* <DEDUP_REMOVED lines=14> */
.L_x_1380:
        /* <DEDUP_REMOVED lines=10> */
.L_x_1381:
[----:B------:R-:W-:Y:S01]  /*168f0*/  IMAD.MOV.U32 R3, RZ, RZ, R27 ;  /* 0x000000ffff037224 */ /* 0x000fe200078e001b */
[----:B------:R-:W-:Y:S01]  /*16900*/  ULDC.64 UR4, c[0x0][0x330] ;  /* 0x0000cc0000047ab9 */ /* 0x000fe20000000a00 */
[----:B------:R-:W-:Y:S01]  /*16910*/  ULDC.64 UR6, c[0x0][0x318] ;  /* 0x0000c60000067ab9 */ /* 0x000fe20000000a00 */
[----:B------:R1:W-:Y:S01]  /*16920*/  SYNCS.ARRIVE.TRANS64.A1T0 RZ, [R4+URZ+0x2a850], RZ ;  /* 0x02a850ff04ff79a7 */ /* 0x0003e2000810003f */
[----:B------:R-:W-:-:S04]  /*16930*/  IMAD.WIDE.U32 R2, R24, UR4, R2 ;  /* 0x0000000418027c25 */ /* 0x000fc8000f8e0002 */
[----:B------:R-:W-:Y:S01]  /*16940*/  IMAD R3, R24, UR5, R3 ;  /* 0x0000000518037c24 */ /* 0x000fe2000f8e0203 */
[C---:B------:R-:W-:Y:S01]  /*16950*/  LEA R17, P0, R2.reuse, UR6, 0x1 ;  /* 0x0000000602117c11 */ /* 0x040fe2000f8008ff */
[C---:B------:R-:W-:Y:S02]  /*16960*/  VIADD R0, R25.reuse, 0xffffffff ;  /* 0xffffffff19007836 */ /* 0x040fe40000000000 */
[----:B------:R-:W-:Y:S01]  /*16970*/  IMAD.MOV.U32 R10, RZ, RZ, R26 ;  /* 0x000000ffff0a7224 */ /* 0x000fe200078e001a */
[----:B------:R-:W-:Y:S01]  /*16980*/  LEA.HI.X R18, R2, UR7, R3, 0x1, P0 ;  /* 0x0000000702127c11 */ /* 0x000fe200080f0c03 */
[----:B------:R-:W-:Y:S01]  /*16990*/  IMAD.MOV.U32 R20, RZ, RZ, R28 ;  /* 0x000000ffff147224 */ /* 0x000fe200078e001c */
[----:B------:R-:W-:Y:S01]  /*169a0*/  ISETP.GT.AND P0, PT, R25, R36, PT ;  /* 0x000000241900720c */ /* 0x000fe20003f04270 */
[----:B------:R-:W-:-:S12]  /*169b0*/  IMAD.MOV.U32 R30, RZ, RZ, R25 ;  /* 0x000000ffff1e7224 */ /* 0x000fd800078e0019 */
[----:B-1----:R-:W-:Y:S05]  /*169c0*/  @P0 BRA `(.L_x_1382) ;  /* 0xfffffff0003c0947 */ /* 0x002fea000383ffff */
.L_x_1369:
[----:B------:R-:W-:Y:S05]  /*169d0*/  BSYNC B0 ;  /* 0x0000000000007941 */ /* 0x000fea0003800000 */
.L_x_1368:
        /* <DEDUP_REMOVED lines=17> */
.L_x_1384:
[----:B------:R-:W-:Y:S05]  /*16af0*/  BSYNC B0 ;  /* 0x0000000000007941 */ /* 0x000fea0003800000 */
.L_x_1383:
[----:B------:R-:W-:-:S13]  /*16b00*/  LOP3.LUT P0, RZ, R23, 0x10, RZ, 0xc0, !PT ;  /* 0x0000001017ff7812 */ /* 0x000fda000780c0ff */
[----:B------:R-:W-:Y:S05]  /*16b10*/  @!P0 BRA `(.L_x_1385) ;  /* 0x0000000000048947 */ /* 0x000fea0003800000 */
[----:B------:R-:W-:Y:S01]  /*16b20*/  BPT.TRAP 0x1 ;  /* 0x000000040000795c */ /* 0x000fe20000300000 */
.L_x_1385:
[----:B------:R-:W-:Y:S01]  /*16b30*/  IMAD R0, R26, 0x8, R22 ;  /* 0x000000081a007824 */ /* 0x000fe200078e0216 */
[----:B0-----:R-:W-:Y:S01]  /*16b40*/  SHF.L.U32 R3, R28, 0x1f, RZ ;  /* 0x0000001f1c037819 */ /* 0x001fe200000006ff */
[----:B------:R-:W-:Y:S01]  /*16b50*/  BSSY B0, `(.L_x_1386) ;  /* 0x0000004000007945 */ /* 0x000fe20003800000 */
[----:B------:R-:W-:Y:S02]  /*16b60*/  IMAD R6, R25, -0x60, R34 ;  /* 0xffffffa019067824 */ /* 0x000fe400078e0222 */
[----:B------:R-:W0:Y:S02]  /*16b70*/  SYNCS.PHASECHK.TRANS64.TRYWAIT P0, [R0+URZ+0x2a860], R3 ;  /* 0x02a86003000075a7 */ /* 0x000e24000800017f */
[----:B0-----:R-:W-:Y:S05]  /*16b80*/  @!P0 BRA `(.L_x_1387) ;  /* 0x00000040003c8947 */ /* 0x001fea0003800000 */
.L_x_1485:
[----:B------:R-:W-:Y:S05]  /*16b90*/  BSYNC B0 ;  /* 0x0000000000007941 */ /* 0x000fea0003800000 */
.L_x_1386:
        /* <DEDUP_REMOVED lines=8> */
[----:B------:R-:W-:Y:S01]  /*16c20*/  LOP3.LUT R2, R29, 0x1, RZ, 0xc0, !PT ;  /* 0x000000011d027812 */ /* 0x000fe200078ec0ff */
[----:B------:R-:W-:Y:S01]  /*16c30*/  IMAD R4, R7, 0x2, R22 ;  /* 0x0000000207047824 */ /* 0x000fe200078e0216 */
[----:B------:R-:W-:Y:S01]  /*16c40*/  LOP3.LUT P0, RZ, R29, 0x2, RZ, 0xc0, !PT ;  /* 0x000000021dff7812 */ /* 0x000fe2000780c0ff */
[----:B--2---:R-:W2:Y:S01]  /*16c50*/  SHFL.IDX PT, R14, R17, RZ, 0x181f ;  /* 0x00181fff110e7589 */ /* 0x004ea200000e0000 */
[----:B------:R-:W-:Y:S02]  /*16c60*/  ISETP.NE.U32.AND P1, PT, R2, 0x1, PT ;  /* 0x000000010200780c */ /* 0x000fe40003f25070 */
[C---:B------:R-:W-:Y:S01]  /*16c70*/  ISETP.LT.OR P3, PT, R6.reuse, 0x1, !P0 ;  /* 0x000000010600780c */ /* 0x040fe20004761670 */
[----:B0-----:R-:W0:Y:S01]  /*16c80*/  SHFL.IDX PT, R3, R18, RZ, 0x181f ;  /* 0x00181fff12037589 */ /* 0x001e2200000e0000 */
[----:B------:R-:W-:-:S03]  /*16c90*/  ISETP.LT.OR P2, PT, R6, 0x1, P1 ;  /* 0x000000010600780c */ /* 0x000fc60000f41670 */
[----:B------:R-:W-:Y:S04]  /*16ca0*/  SHFL.IDX PT, R10, R17, 0x2, 0x181f ;  /* 0x00581f00110a7f89 */ /* 0x000fe800000e0000 */
[----:B------:R-:W-:Y:S01]  /*16cb0*/  SHFL.IDX PT, R7, R18, 0x2, 0x181f ;  /* 0x00581f0012077f89 */ /* 0x000fe200000e0000 */
[----:B-1----:R-:W-:-:S05]  /*16cc0*/  IMAD.SHL.U32 R8, R8, 0x8, RZ ;  /* 0x0000000808087824 */ /* 0x002fca00078e00ff */
[----:B------:R-:W-:-:S05]  /*16cd0*/  LOP3.LUT R8, R8, 0x38, RZ, 0xc0, !PT ;  /* 0x0000003808087812 */ /* 0x000fca00078ec0ff */
[----:B------:R-:W-:Y:S02]  /*16ce0*/  IMAD.SHL.U32 R5, R8, 0x2, RZ ;  /* 0x0000000208057824 */ /* 0x000fe400078e00ff */
[----:B------:R-:W-:Y:S03]  /*16cf0*/  SHFL.IDX PT, R8, R18, 0x1, 0x181f ;  /* 0x00381f0012087f89 */ /* 0x000fe600000e0000 */
[----:B--2---:R-:W-:Y:S02]  /*16d00*/  IADD3 R2, P4, R14, R5, RZ ;  /* 0x000000050e027210 */ /* 0x004fe40007f9e0ff */
[----:B------:R-:W1:Y:S03]  /*16d10*/  SHFL.IDX PT, R14, R17, 0x1, 0x181f ;  /* 0x00381f00110e7f89 */ /* 0x000e6600000e0000 */
[----:B0-----:R-:W-:-:S05]  /*16d20*/  IMAD.X R3, RZ, RZ, R3, P4 ;  /* 0x000000ffff037224 */ /* 0x001fca00020e0603 */
        /* <DEDUP_REMOVED lines=32> */
.L_x_1499:
        /* <DEDUP_REMOVED lines=11> */
.L_x_1389:
        /* <DEDUP_REMOVED lines=10> */
.L_x_1390:
[----:B------:R1:W-:Y:S01]  /*17080*/  SYNCS.ARRIVE.TRANS64.A1T0 RZ, [R0+URZ+0x2a850], RZ ;  /* 0x02a850ff00ff79a7 */ /* 0x0003e2000810003f */
[----:B------:R-:W-:-:S05]  /*17090*/  VIADD R26, R26, 0x1 ;  /* 0x000000011a1a7836 */ /* 0x000fca0000000000 */
[----:B------:R-:W-:-:S04]  /*170a0*/  ISETP.NE.AND P0, PT, R26, 0x2, PT ;  /* 0x000000021a00780c */ /* 0x000fc80003f05270 */
[----:B0-----:R-:W-:Y:S02]  /*170b0*/  SEL R3, RZ, 0x1, P0 ;  /* 0x00000001ff037807 */ /* 0x001fe40000000000 */
[----:B------:R-:W-:Y:S02]  /*170c0*/  SEL R26, R26, RZ, P0 ;  /* 0x000000ff1a1a7207 */ /* 0x000fe40000000000 */
[----:B-1----:R-:W-:-:S07]  /*170d0*/  LOP3.LUT R28, R28, R3, RZ, 0x3c, !PT ;  /* 0x000000031c1c7212 */ /* 0x002fce00078e3cff */
.L_x_1347:
[----:B------:R-:W-:Y:S05]  /*170e0*/  BSYNC B7 ;  /* 0x0000000000077941 */ /* 0x000fea0003800000 */
.L_x_1345:
        /* <DEDUP_REMOVED lines=11> */
.L_x_1391:
        /* <DEDUP_REMOVED lines=43> */
.L_x_1509:
[----:B------:R-:W-:Y:S02]  /*17450*/  ULDC UR4, c[0x0][0xc38] ;  /* 0x00030e0000047ab9 */ /* 0x000fe40000000800 */
[----:B------:R-:W-:-:S04]  /*17460*/  IMAD.U32 R5, RZ, RZ, UR4 ;  /* 0x00000004ff057e24 */ /* 0x000fc8000f8e00ff */
[----:B-1----:R-:W-:-:S04]  /*17470*/  IMAD R14, R14, R5, RZ ;  /* 0x000000050e0e7224 */ /* 0x002fc800078e02ff */
[----:B------:R-:W-:-:S05]  /*17480*/  IMAD.IADD R7, R7, 0x1, R14 ;  /* 0x0000000107077824 */ /* 0x000fca00078e020e */
[----:B------:R-:W-:-:S13]  /*17490*/  ISETP.GT.AND P6, PT, R7, R0, PT ;  /* 0x000000000700720c */ /* 0x000fda0003fc4270 */
[----:B------:R-:W-:Y:S05]  /*174a0*/  @P6 BRA `(.L_x_1394) ;  /* 0x0000000000a46947 */ /* 0x000fea0003800000 */
.L_x_1397:
        /* <DEDUP_REMOVED lines=34> */
[----:B------:R0:W1:Y:S02]  /*176d0*/  SHFL.IDX PT, R14, R2, 0x1f, 0x1f ;  /* 0x03e01f00020e7f89 */ /* 0x00006400000e0000 */
.L_x_1517:
[----:B------:R-:W-:Y:S02]  /*176e0*/  ULDC UR4, c[0x0][0xc38] ;  /* 0x00030e0000047ab9 */ /* 0x000fe40000000800 */
[----:B------:R-:W-:-:S04]  /*176f0*/  IMAD.U32 R5, RZ, RZ, UR4 ;  /* 0x00000004ff057e24 */ /* 0x000fc8000f8e00ff */
[----:B-1----:R-:W-:-:S04]  /*17700*/  IMAD R14, R14, R5, RZ ;  /* 0x000000050e0e7224 */ /* 0x002fc800078e02ff */
[----:B------:R-:W-:-:S05]  /*17710*/  IMAD.IADD R7, R14, 0x1, R7 ;  /* 0x000000010e077824 */ /* 0x000fca00078e0207 */
[----:B------:R-:W-:-:S13]  /*17720*/  ISETP.GT.AND P6, PT, R7, R0, PT ;  /* 0x000000000700720c */ /* 0x000fda0003fc4270 */
[----:B------:R-:W-:Y:S05]  /*17730*/  @!P6 BRA `(.L_x_1397) ;  /* 0xfffffffc005ce947 */ /* 0x000fea000383ffff */
.L_x_1394:
[----:B------:R-:W-:Y:S01]  /*17740*/  IMAD.IADD R7, R7, 0x1, -R14 ;  /* 0x0000000107077824 */ /* 0x000fe200078e0a0e */
[----:B------:R-:W-:-:S03]  /*17750*/  UMOV UR4, 0xffffffff ;  /* 0xffffffff00047882 */ /* 0x000fc60000000000 */
[----:B------:R-:W-:-:S05]  /*17760*/  IMAD R3, R2, R5, R7 ;  /* 0x0000000502037224 */ /* 0x000fca00078e0207 */
[----:B------:R-:W-:Y:S01]  /*17770*/  ISETP.GT.AND P6, PT, R3, R0, PT ;  /* 0x000000000300720c */ /* 0x000fe20003fc4270 */
[----:B------:R-:W-:-:S12]  /*17780*/  BRA.DIV UR4, `(.L_x_1398) ;  /* 0x0000004604307947 */ /* 0x000fd8000b800000 */
[----:B------:R-:W-:-:S04]  /*17790*/  VOTE.ANY R3, PT, !P6 ;  /* 0x0000000000037806 */ /* 0x000fc800070e0100 */
[----:B------:R-:W1:Y:S02]  /*177a0*/  POPC R12, R3 ;  /* 0x00000003000c7309 */ /* 0x000e640000000000 */
[----:B-1----:R1:W2:Y:S01]  /*177b0*/  SHFL.IDX PT, R17, R17, R12, 0x1f ;  /* 0x00001f0c11117589 */ /* 0x0022a200000e0000 */
[----:B------:R-:W-:-:S03]  /*177c0*/  IMAD.IADD R19, R12, 0x1, R19 ;  /* 0x000000010c137824 */ /* 0x000fc600078e0213 */
[----:B------:R1:W3:Y:S04]  /*177d0*/  SHFL.IDX PT, R8, R8, R12, 0x1f ;  /* 0x00001f0c08087589 */ /* 0x0002e800000e0000 */
.L_x_1522:
[----:B------:R-:W-:-:S13]  /*177e0*/  ISETP.NE.AND P0, PT, R3, RZ, PT ;  /* 0x000000ff0300720c */ /* 0x000fda0003f05270 */
[----:B------:R-:W-:Y:S05]  /*177f0*/  @!P0 BRA `(.L_x_1399) ;  /* 0x0000000000108947 */ /* 0x000fea0003800000 */
[----:B------:R-:W-:Y:S01]  /*17800*/  UMOV UR4, 0xffffffff ;  /* 0xffffffff00047882 */ /* 0x000fe20000000000 */
[----:B-1----:R-:W-:Y:S02]  /*17810*/  VIADD R12, R12, 0xffffffff ;  /* 0xffffffff0c0c7836 */ /* 0x002fe40000000000 */
[----:B------:R-:W-:Y:S05]  /*17820*/  BRA.DIV UR4, `(.L_x_1400) ;  /* 0x0000004604647947 */ /* 0x000fea000b800000 */
[----:B------:R4:W1:Y:S02]  /*17830*/  SHFL.IDX PT, R6, R2, R12, 0x1f ;  /* 0x00001f0c02067589 */ /* 0x00086400000e0000 */
.L_x_1399:
[----:B---3--:R-:W-:Y:S01]  /*17840*/  ISETP.NE.AND P0, PT, R8, 0x1, PT ;  /* 0x000000010800780c */ /* 0x008fe20003f05270 */
[----:B-1----:R-:W-:-:S04]  /*17850*/  IMAD R16, R6, R5, R7 ;  /* 0x0000000506107224 */ /* 0x002fc800078e0207 */
[----:B------:R-:W-:-:S08]  /*17860*/  IMAD.IADD R0, R0, 0x1, -R16 ;  /* 0x0000000100007824 */ /* 0x000fd000078e0a10 */
[----:B------:R-:W-:Y:S05]  /*17870*/  @!P0 BRA `(.L_x_1401) ;  /* 0x0000000000dc8947 */ /* 0x000fea0003800000 */
[-C--:B--2---:R-:W-:Y:S02]  /*17880*/  IABS R5, R17.reuse ;  /* 0x0000001100057213 */ /* 0x084fe40000000000 */
[----:B------:R-:W-:Y:S02]  /*17890*/  IABS R4, R8 ;  /* 0x0000000800047213 */ /* 0x000fe40000000000 */
[----:B------:R-:W1:Y:S08]  /*178a0*/  I2F.RP R6, R5 ;  /* 0x0000000500067306 */ /* 0x000e700000209400 */
[----:B------:R-:W2:Y:S08]  /*178b0*/  I2F.RP R7, R4 ;  /* 0x0000000400077306 */ /* 0x000eb00000209400 */
[----:B-1----:R-:W0:Y:S08]  /*178c0*/  MUFU.RCP R6, R6 ;  /* 0x0000000600067308 */ /* 0x002e300000001000 */
[----:B--2---:R-:W-:Y:S01]  /*178d0*/  MUFU.RCP R7, R7 ;  /* 0x0000000700077308 */ /* 0x004fe20000001000 */
[----:B0---4-:R-:W-:Y:S01]  /*178e0*/  VIADD R2, R6, 0xffffffe ;  /* 0x0ffffffe06027836 */ /* 0x011fe20000000000 */
[----:B------:R-:W-:-:S06]  /*178f0*/  IABS R6, R17 ;  /* 0x0000001100067213 */ /* 0x000fcc0000000000 */
[----:B------:R0:W1:Y:S02]  /*17900*/  F2I.FTZ.U32.TRUNC.NTZ R3, R2 ;  /* 0x0000000200037305 */ /* 0x000064000021f000 */
[----:B0-----:R-:W-:Y:S02]  /*17910*/  IMAD.MOV.U32 R2, RZ, RZ, RZ ;  /* 0x000000ffff027224 */ /* 0x001fe400078e00ff */
[----:B-1----:R-:W-:-:S04]  /*17920*/  IMAD.MOV R10, RZ, RZ, -R3 ;  /* 0x000000ffff0a7224 */ /* 0x002fc800078e0a03 */
[----:B------:R-:W-:-:S04]  /*17930*/  IMAD R9, R10, R5, RZ ;  /* 0x000000050a097224 */ /* 0x000fc800078e02ff */
[----:B------:R-:W-:Y:S01]  /*17940*/  IMAD.HI.U32 R3, R3, R9, R2 ;  /* 0x0000000903037227 */ /* 0x000fe200078e0002 */
[----:B------:R-:W-:-:S03]  /*17950*/  IABS R2, R0 ;  /* 0x0000000000027213 */ /* 0x000fc60000000000 */
[----:B------:R-:W-:Y:S02]  /*17960*/  IMAD.MOV R9, RZ, RZ, -R6 ;  /* 0x000000ffff097224 */ /* 0x000fe400078e0a06 */
[----:B------:R-:W-:-:S04]  /*17970*/  IMAD.HI.U32 R6, R3, R2, RZ ;  /* 0x0000000203067227 */ /* 0x000fc800078e00ff */
[----:B------:R-:W-:Y:S02]  /*17980*/  IMAD R2, R6, R9, R2 ;  /* 0x0000000906027224 */ /* 0x000fe400078e0202 */
[----:B------:R-:W-:-:S03]  /*17990*/  VIADD R3, R7, 0xffffffe ;  /* 0x0ffffffe07037836 */ /* 0x000fc60000000000 */
[----:B------:R-:W-:-:S03]  /*179a0*/  ISETP.GT.U32.AND P1, PT, R5, R2, PT ;  /* 0x000000020500720c */ /* 0x000fc60003f24070 */
[----:B------:R-:W0:Y:S10]  /*179b0*/  F2I.FTZ.U32.TRUNC.NTZ R3, R3 ;  /* 0x0000000300037305 */ /* 0x000e34000021f000 */
[----:B------:R-:W-:-:S02]  /*179c0*/  @!P1 IMAD.IADD R2, R2, 0x1, -R5 ;  /* 0x0000000102029824 */ /* 0x000fc400078e0a05 */
[----:B------:R-:W-:Y:S01]  /*179d0*/  @!P1 VIADD R6, R6, 0x1 ;  /* 0x0000000106069836 */ /* 0x000fe20000000000 */
[----:B------:R-:W-:Y:S02]  /*179e0*/  ISETP.NE.AND P1, PT, R17, RZ, PT ;  /* 0x000000ff1100720c */ /* 0x000fe40003f25270 */
[----:B------:R-:W-:Y:S01]  /*179f0*/  ISETP.GE.U32.AND P0, PT, R2, R5, PT ;  /* 0x000000050200720c */ /* 0x000fe20003f06070 */
[----:B0-----:R-:W-:Y:S02]  /*17a00*/  IMAD.MOV R5, RZ, RZ, -R3 ;  /* 0x000000ffff057224 */ /* 0x001fe400078e0a03 */
[----:B------:R-:W-:Y:S02]  /*17a10*/  IMAD.MOV.U32 R2, RZ, RZ, RZ ;  /* 0x000000ffff027224 */ /* 0x000fe400078e00ff */
[----:B------:R-:W-:-:S04]  /*17a20*/  IMAD R5, R5, R4, RZ ;  /* 0x0000000405057224 */ /* 0x000fc800078e02ff */
[----:B------:R-:W-:Y:S01]  /*17a30*/  IMAD.HI.U32 R5, R3, R5, R2 ;  /* 0x0000000503057227 */ /* 0x000fe200078e0002 */
[----:B------:R-:W-:Y:S02]  /*17a40*/  LOP3.LUT R2, R0, R17, RZ, 0x3c, !PT ;  /* 0x0000001100027212 */ /* 0x000fe400078e3cff */
[----:B------:R-:W-:Y:S01]  /*17a50*/  IABS R3, R8 ;  /* 0x0000000800037213 */ /* 0x000fe20000000000 */
[----:B------:R-:W-:Y:S01]  /*17a60*/  @P0 VIADD R6, R6, 0x1 ;  /* 0x0000000106060836 */ /* 0x000fe20000000000 */
[----:B------:R-:W-:-:S03]  /*17a70*/  ISETP.GE.AND P2, PT, R2, RZ, PT ;  /* 0x000000ff0200720c */ /* 0x000fc60003f46270 */
[----:B------:R-:W-:-:S10]  /*17a80*/  IMAD.MOV R3, RZ, RZ, -R3 ;  /* 0x000000ffff037224 */ /* 0x000fd400078e0a03 */
[----:B------:R-:W-:Y:S01]  /*17a90*/  @!P2 IMAD.MOV R6, RZ, RZ, -R6 ;  /* 0x000000ffff06a224 */ /* 0x000fe200078e0a06 */
[----:B------:R-:W-:-:S04]  /*17aa0*/  @!P1 LOP3.LUT R6, RZ, R17, RZ, 0x33, !PT ;  /* 0x00000011ff069212 */ /* 0x000fc800078e33ff */
[----:B------:R-:W-:-:S05]  /*17ab0*/  IABS R2, R6 ;  /* 0x0000000600027213 */ /* 0x000fca0000000000 */
[----:B------:R-:W-:-:S04]  /*17ac0*/  IMAD.HI.U32 R5, R5, R2, RZ ;  /* 0x0000000205057227 */ /* 0x000fc800078e00ff */
[----:B------:R-:W-:Y:S01]  /*17ad0*/  IMAD R3, R5, R3, R2 ;  /* 0x0000000305037224 */ /* 0x000fe200078e0202 */
[----:B------:R-:W-:-:S04]  /*17ae0*/  LOP3.LUT R2, R6, R8, RZ, 0x3c, !PT ;  /* 0x0000000806027212 */ /* 0x000fc800078e3cff */
[----:B------:R-:W-:Y:S02]  /*17af0*/  ISETP.GT.U32.AND P1, PT, R4, R3, PT ;  /* 0x000000030400720c */ /* 0x000fe40003f24070 */
[----:B------:R-:W-:Y:S01]  /*17b00*/  ISETP.GE.AND P2, PT, R2, RZ, PT ;  /* 0x000000ff0200720c */ /* 0x000fe20003f46270 */
[----:B------:R-:W-:-:S04]  /*17b10*/  IMAD.MOV R2, RZ, RZ, -R6 ;  /* 0x000000ffff027224 */ /* 0x000fc800078e0a06 */
[----:B------:R-:W-:-:S06]  /*17b20*/  IMAD R2, R17, R2, R0 ;  /* 0x0000000211027224 */ /* 0x000fcc00078e0200 */
[----:B------:R-:W-:Y:S02]  /*17b30*/  @!P1 IMAD.IADD R3, R3, 0x1, -R4 ;  /* 0x0000000103039824 */ /* 0x000fe400078e0a04 */
[----:B------:R-:W-:Y:S01]  /*17b40*/  @!P1 VIADD R5, R5, 0x1 ;  /* 0x0000000105059836 */ /* 0x000fe20000000000 */
[----:B------:R-:W-:Y:S02]  /*17b50*/  ISETP.NE.AND P1, PT, R8, RZ, PT ;  /* 0x000000ff0800720c */ /* 0x000fe40003f25270 */
[----:B------:R-:W-:-:S13]  /*17b60*/  ISETP.GE.U32.AND P0, PT, R3, R4, PT ;  /* 0x000000040300720c */ /* 0x000fda0003f06070 */
[----:B------:R-:W-:-:S04]  /*17b70*/  @P0 VIADD R5, R5, 0x1 ;  /* 0x0000000105050836 */ /* 0x000fc80000000000 */
[----:B------:R-:W-:Y:S01]  /*17b80*/  @!P2 IMAD.MOV R5, RZ, RZ, -R5 ;  /* 0x000000ffff05a224 */ /* 0x000fe200078e0a05 */
[----:B------:R-:W-:-:S05]  /*17b90*/  @!P1 LOP3.LUT R5, RZ, R8, RZ, 0x33, !PT ;  /* 0x00000008ff059212 */ /* 0x000fca00078e33ff */
[--C-:B------:R-:W-:Y:S02]  /*17ba0*/  IMAD.MOV R3, RZ, RZ, -R5.reuse ;  /* 0x000000ffff037224 */ /* 0x100fe400078e0a05 */
[C---:B------:R-:W-:Y:S02]  /*17bb0*/  IMAD R5, R8.reuse, 0x1000000, R5 ;  /* 0x0100000008057824 */ /* 0x040fe400078e0205 */
[----:B------:R-:W-:-:S04]  /*17bc0*/  IMAD R8, R8, R3, R6 ;  /* 0x0000000308087224 */ /* 0x000fc800078e0206 */
[----:B------:R-:W-:Y:S01]  /*17bd0*/  IMAD R18, R8, 0x10000, R5 ;  /* 0x0001000008127824 */ /* 0x000fe200078e0205 */
[----:B------:R-:W-:Y:S06]  /*17be0*/  BRA `(.L_x_1402) ;  /* 0x0000000000f07947 */ /* 0x000fec0003800000 */
.L_x_1401:
[----:B0---4-:R-:W0:Y:S02]  /*17bf0*/  LDC.64 R2, c[0x0][0xc90] ;  /* 0x00032400ff027b82 */ /* 0x011e240000000a00 */
[----:B0-----:R-:W-:-:S05]  /*17c00*/  IMAD.WIDE R2, R19, 0x4, R2 ;  /* 0x0000000413027825 */ /* 0x001fca00078e0202 */
[----:B------:R0:W2:Y:S02]  /*17c10*/  LDG.E R6, desc[UR36][R2.64] ;  /* 0x0000002402067981 */ /* 0x0000a4000c1e1900 */
[----:B0-----:R-:W-:Y:S02]  /*17c20*/  IMAD.MOV.U32 R2, RZ, RZ, RZ ;  /* 0x000000ffff027224 */ /* 0x001fe400078e00ff */
[----:B--2---:R-:W-:-:S05]  /*17c30*/  IMAD R7, R17, R6, RZ ;  /* 0x0000000611077224 */ /* 0x004fca00078e02ff */
[----:B------:R-:W-:-:S04]  /*17c40*/  IABS R4, R7 ;  /* 0x0000000700047213 */ /* 0x000fc80000000000 */
[----:B------:R-:W0:Y:S08]  /*17c50*/  I2F.RP R8, R4 ;  /* 0x0000000400087306 */ /* 0x000e300000209400 */
[----:B0-----:R-:W0:Y:S02]  /*17c60*/  MUFU.RCP R8, R8 ;  /* 0x0000000800087308 */ /* 0x001e240000001000 */
[----:B0-----:R-:W-:-:S06]  /*17c70*/  VIADD R9, R8, 0xffffffe ;  /* 0x0ffffffe08097836 */ /* 0x001fcc0000000000 */
[----:B------:R-:W0:Y:S02]  /*17c80*/  F2I.FTZ.U32.TRUNC.NTZ R3, R9 ;  /* 0x0000000900037305 */ /* 0x000e24000021f000 */
[----:B0-----:R-:W-:-:S04]  /*17c90*/  IMAD.MOV R11, RZ, RZ, -R3 ;  /* 0x000000ffff0b7224 */ /* 0x001fc800078e0a03 */
[----:B------:R-:W-:-:S04]  /*17ca0*/  IMAD R11, R11, R4, RZ ;  /* 0x000000040b0b7224 */ /* 0x000fc800078e02ff */
[----:B------:R-:W-:Y:S01]  /*17cb0*/  IMAD.HI.U32 R2, R3, R11, R2 ;  /* 0x0000000b03027227 */ /* 0x000fe200078e0002 */
[----:B------:R-:W-:Y:S02]  /*17cc0*/  IABS R11, R0 ;  /* 0x00000000000b7213 */ /* 0x000fe40000000000 */
[----:B------:R-:W-:-:S03]  /*17cd0*/  IABS R3, R7 ;  /* 0x0000000700037213 */ /* 0x000fc60000000000 */
[----:B------:R-:W-:-:S04]  /*17ce0*/  IMAD.HI.U32 R2, R2, R11, RZ ;  /* 0x0000000b02027227 */ /* 0x000fc800078e00ff */
[----:B------:R-:W-:-:S04]  /*17cf0*/  IMAD.MOV R3, RZ, RZ, -R3 ;  /* 0x000000ffff037224 */ /* 0x000fc800078e0a03 */
        /* <DEDUP_REMOVED lines=16> */
[----:B------:R-:W-:-:S04]  /*17e00*/  VIADDMNMX R5, R3, R5, R6, PT ;  /* 0x0000000503057246 */ /* 0x000fc80003800106 */
[----:B------:R-:W-:-:S04]  /*17e10*/  IABS R6, R5 ;  /* 0x0000000500067213 */ /* 0x000fc80000000000 */
[----:B------:R-:W0:Y:S08]  /*17e20*/  I2F.RP R8, R6 ;  /* 0x0000000600087306 */ /* 0x000e300000209400 */
[----:B0-----:R-:W0:Y:S02]  /*17e30*/  MUFU.RCP R8, R8 ;  /* 0x0000000800087308 */ /* 0x001e240000001000 */
[----:B0-----:R-:W-:Y:S01]  /*17e40*/  VIADD R3, R8, 0xffffffe ;  /* 0x0ffffffe08037836 */ /* 0x001fe20000000000 */
[----:B------:R-:W-:-:S05]  /*17e50*/  IABS R8, R5 ;  /* 0x0000000500087213 */ /* 0x000fca0000000000 */
[----:B------:R-:W0:Y:S02]  /*17e60*/  F2I.FTZ.U32.TRUNC.NTZ R3, R3 ;  /* 0x0000000300037305 */ /* 0x000e24000021f000 */
[----:B0-----:R-:W-:-:S04]  /*17e70*/  IMAD.MOV R7, RZ, RZ, -R3 ;  /* 0x000000ffff077224 */ /* 0x001fc800078e0a03 */
[----:B------:R-:W-:-:S04]  /*17e80*/  IMAD R7, R7, R6, RZ ;  /* 0x0000000607077224 */ /* 0x000fc800078e02ff */
[----:B------:R-:W-:Y:S01]  /*17e90*/  IMAD.HI.U32 R2, R3, R7, R2 ;  /* 0x0000000703027227 */ /* 0x000fe200078e0002 */
[----:B------:R-:W-:-:S03]  /*17ea0*/  IABS R7, R0 ;  /* 0x0000000000077213 */ /* 0x000fc60000000000 */
        /* <DEDUP_REMOVED lines=13> */
[----:B------:R-:W-:Y:S01]  /*17f80*/  @!P1 LOP3.LUT R2, RZ, R5, RZ, 0x33, !PT ;  /* 0x00000005ff029212 */ /* 0x000fe200078e33ff */
[----:B------:R-:W-:-:S04]  /*17f90*/  IMAD.MOV R5, RZ, RZ, -R5 ;  /* 0x000000ffff057224 */ /* 0x000fc800078e0a05 */
[----:B------:R-:W-:-:S07]  /*17fa0*/  IMAD R18, R2, R5, R3 ;  /* 0x0000000502127224 */ /* 0x000fce00078e0203 */
.L_x_1402:
[----:B------:R-:W-:-:S05]  /*17fb0*/  LOP3.LUT R2, RZ, R2, RZ, 0x33, !PT ;  /* 0x00000002ff027212 */ /* 0x000fca00078e33ff */
[----:B------:R-:W-:Y:S01]  /*17fc0*/  IMAD.IADD R17, R17, 0x1, R2 ;  /* 0x0000000111117824 */ /* 0x000fe200078e0202 */
[----:B------:R-:W-:Y:S06]  /*17fd0*/  BRA `(.L_x_1403) ;  /* 0x00000000001c7947 */ /* 0x000fec0003800000 */
.L_x_1395:
[----:B------:R-:W-:Y:S01]  /*17fe0*/  UMOV UR4, URZ ;  /* 0x0000003f00047c82 */ /* 0x000fe20008000000 */
[----:B------:R-:W-:Y:S01]  /*17ff0*/  UMOV UR5, URZ ;  /* 0x0000003f00057c82 */ /* 0x000fe20008000000 */
[----:B------:R-:W-:Y:S01]  /*18000*/  ULDC UR6, c[0x0][0xc3c] ;  /* 0x00030f0000067ab9 */ /* 0x000fe20000000800 */
[----:B------:R-:W-:Y:S02]  /*18010*/  IMAD.MOV.U32 R16, RZ, RZ, R0 ;  /* 0x000000ffff107224 */ /* 0x000fe400078e0000 */
[----:B------:R-:W-:Y:S02]  /*18020*/  IMAD.U32 R17, RZ, RZ, UR4 ;  /* 0x00000004ff117e24 */ /* 0x000fe4000f8e00ff */
[----:B------:R-:W-:Y:S02]  /*18030*/  IMAD.U32 R18, RZ, RZ, UR5 ;  /* 0x00000005ff127e24 */ /* 0x000fe4000f8e00ff */
[----:B------:R-:W-:-:S07]  /*18040*/  IMAD.U32 R19, RZ, RZ, UR6 ;  /* 0x00000006ff137e24 */ /* 0x000fce000f8e00ff */
.L_x_1403:
        /* <DEDUP_REMOVED lines=10> */
.L_x_1392:
[----:B------:R-:W-:Y:S02]  /*180f0*/  ULDC UR4, c[0x0][0xc3c] ;  /* 0x00030f0000047ab9 */ /* 0x000fe40000000800 */
[----:B-1----:R-:W-:-:S13]  /*18100*/  ISETP.GE.AND P0, PT, R19, UR4, PT ;  /* 0x0000000413007c0c */ /* 0x002fda000bf06270 */
[----:B------:R-:W-:Y:S05]  /*18110*/  @!P0 BRA `(.L_x_1404) ;  /* 0xffffffac00c88947 */ /* 0x000fea000383ffff */
[----:B------:R-:W-:Y:S05]  /*18120*/  BSYNC B8 ;  /* 0x0000000000087941 */ /* 0x000fea0003800000 */
.L_x_1331:
[----:B------:R-:W3:Y:S01]  /*18130*/  LDL.LU R0, [R1+0x10] ;  /* 0x0000100001007983 */ /* 0x000ee20000300800 */
[----:B------:R-:W-:Y:S01]  /*18140*/  BSSY B0, `(.L_x_1405) ;  /* 0x000000b000007945 */ /* 0x000fe20003800000 */
[----:B------:R-:W1:Y:S01]  /*18150*/  S2R R5, SR_CgaCtaId ;  /* 0x0000000000057919 */ /* 0x000e620000008800 */
[----:B---3--:R-:W-:-:S05]  /*18160*/  VIADD R0, R0, 0x1 ;  /* 0x0000000100007836 */ /* 0x008fca0000000000 */
[----:B0-----:R-:W-:-:S04]  /*18170*/  LEA.HI R2, R0, R0, RZ, 0x1 ;  /* 0x0000000000027211 */ /* 0x001fc800078f08ff */
[----:B------:R-:W-:Y:S02]  /*18180*/  LOP3.LUT R3, R2, 0xfffffffe, RZ, 0xc0, !PT ;  /* 0xfffffffe02037812 */ /* 0x000fe400078ec0ff */
[----:B------:R-:W-:-:S03]  /*18190*/  MOV R2, 0x400 ;  /* 0x0000040000027802 */ /* 0x000fc60000000f00 */
[----:B------:R-:W-:Y:S01]  /*181a0*/  IMAD.IADD R0, R0, 0x1, -R3 ;  /* 0x0000000100007824 */ /* 0x000fe200078e0a03 */
[----:B-1----:R-:W-:-:S04]  /*181b0*/  LEA R7, R5, R2, 0x18 ;  /* 0x0000000205077211 */ /* 0x002fc800078ec0ff */
[----:B------:R-:W-:-:S04]  /*181c0*/  SHF.L.U32 R0, R0, 0x1f, RZ ;  /* 0x0000001f00007819 */ /* 0x000fc800000006ff */
[----:B------:R-:W0:Y:S02]  /*181d0*/  SYNCS.PHASECHK.TRANS64.TRYWAIT P0, [R7+URZ+0x2a820], R0 ;  /* 0x02a82000070075a7 */ /* 0x000e24000800017f */
[----:B0-----:R-:W-:Y:S05]  /*181e0*/  @!P0 BRA `(.L_x_1406) ;  /* 0x0000003c001c8947 */ /* 0x001fea0003800000 */
.L_x_1525:
[----:B------:R-:W-:Y:S05]  /*181f0*/  BSYNC B0 ;  /* 0x0000000000007941 */ /* 0x000fea0003800000 */
.L_x_1405:
[----:B------:R-:W-:-:S03]  /*18200*/  UMOV UR4, 0xffffffff ;  /* 0xffffffff00047882 */ /* 0x000fc60000000000 */
[----:B------:R-:W-:Y:S05]  /*18210*/  BRA.DIV UR4, `(.L_x_1407) ;  /* 0x0000003e04247947 */ /* 0x000fea000b800000 */
[----:B0-----:R-:W0:Y:S02]  /*18220*/  S2R R0, SR_TID.X ;  /* 0x0000000000007919 */ /* 0x001e240000002100 */
[----:B0-----:R-:W-:-:S04]  /*18230*/  SHF.R.U32.HI R0, RZ, 0x5, R0 ;  /* 0x00000005ff007819 */ /* 0x001fc80000011600 */
[----:B------:R-:W-:-:S05]  /*18240*/  LOP3.LUT R0, R0, 0x3, RZ, 0xc0, !PT ;  /* 0x0000000300007812 */ /* 0x000fca00078ec0ff */
[----:B------:R0:W1:Y:S02]  /*18250*/  SHFL.IDX PT, R14, R0, RZ, 0x1f ;  /* 0x00001fff000e7589 */ /* 0x00006400000e0000 */
.L_x_1528:
[----:B-1----:R-:W-:Y:S01]  /*18260*/  ISETP.NE.AND P0, PT, R14, RZ, PT ;  /* 0x000000ff0e00720c */ /* 0x002fe20003f05270 */
[----:B------:R-:W-:-:S12]  /*18270*/  BSSY B0, `(.L_x_1408) ;  /* 0x0000026000007945 */ /* 0x000fd80003800000 */
[----:B------:R-:W-:Y:S05]  /*18280*/  @P0 BRA `(.L_x_1409) ;  /* 0x0000000000900947 */ /* 0x000fea0003800000 */
[----:B------:R-:W-:-:S03]  /*18290*/  UMOV UR4, 0xffffffff ;  /* 0xffffffff00047882 */ /* 0x000fc60000000000 */
[----:B------:R-:W-:Y:S05]  /*182a0*/  BRA.DIV UR4, `(.L_x_1410) ;  /* 0x0000003e04347947 */ /* 0x000fea000b800000 */
[----:B------:R-:W-:-:S13]  /*182b0*/  ELECT P6, URZ, PT ;  /* 0x00000000003f782f */ /* 0x000fda00038c0000 */
.L_x_1531:
[----:B------:R-:W-:Y:S05]  /*182c0*/  @!P6 BRA `(.L_x_1409) ;  /* 0x000000000080e947 */ /* 0x000fea0003800000 */
[----:B0-----:R-:W3:Y:S02]  /*182d0*/  LDL R0, [R1+0x14] ;  /* 0x0000140001007983 */ /* 0x001ee40000100800 */
[----:B---3--:R-:W-:-:S13]  /*182e0*/  R2UR UR4, R0 ;  /* 0x00000000000472ca */ /* 0x008fda00000e0000 */
[----:B------:R-:W-:-:S06]  /*182f0*/  ULOP3.LUT UR4, UR4, 0x2, URZ, 0xfc, !UPT ;  /* 0x0000000204047892 */ /* 0x000fcc000f8efc3f */
[----:B------:R-:W-:-:S05]  /*18300*/  IMAD.U32 R0, RZ, RZ, UR4 ;  /* 0x00000004ff007e24 */ /* 0x000fca000f8e00ff */
[----:B------:R-:W-:-:S13]  /*18310*/  ISETP.NE.AND P0, PT, R0, 0x3, PT ;  /* 0x000000030000780c */ /* 0x000fda0003f05270 */
[----:B------:R-:W-:Y:S05]  /*18320*/  @!P0 BRA `(.L_x_1411) ;  /* 0x0000000000048947 */ /* 0x000fea0003800000 */
[----:B------:R-:W-:Y:S01]  /*18330*/  BPT.TRAP 0x1 ;  /* 0x000000040000795c */ /* 0x000fe20000300000 */
.L_x_1411:
[----:B------:R-:W-:Y:S01]  /*18340*/  IMAD R5, R26, 0x8, R7 ;  /* 0x000000081a057824 */ /* 0x000fe200078e0207 */
[----:B------:R-:W-:Y:S01]  /*18350*/  SHF.L.U32 R0, R28, 0x1f, RZ ;  /* 0x0000001f1c007819 */ /* 0x000fe200000006ff */
[----:B------:R-:W-:-:S03]  /*18360*/  VIADD R26, R26, 0x1 ;  /* 0x000000011a1a7836 */ /* 0x000fc60000000000 */
[----:B------:R-:W0:Y:S02]  /*18370*/  SYNCS.PHASECHK.TRANS64.TRYWAIT P1, [R5+URZ+0x2a840], R0 ;  /* 0x02a84000050075a7 */ /* 0x000e24000802017f */
[----:B------:R-:W-:-:S04]  /*18380*/  ISETP.NE.AND P2, PT, R26, 0x2, PT ;  /* 0x000000021a00780c */ /* 0x000fc80003f45270 */
[----:B------:R-:W-:Y:S01]  /*18390*/  SEL R3, RZ, 0x1, P2 ;  /* 0x00000001ff037807 */ /* 0x000fe20001000000 */
[----:B0-----:R-:W-:Y:S08]  /*183a0*/  @!P1 BRA `(.L_x_1412) ;  /* 0x0000003c00149947 */ /* 0x001ff00003800000 */
.L_x_1532:
[----:B------:R-:W-:Y:S02]  /*183b0*/  SEL R26, R26, RZ, P2 ;  /* 0x000000ff1a1a7207 */ /* 0x000fe40001000000 */
[----:B------:R-:W-:Y:S01]  /*183c0*/  LOP3.LUT R2, R28, R3, RZ, 0x3c, !PT ;  /* 0x000000031c027212 */ /* 0x000fe200078e3cff */
[----:B------:R-:W-:Y:S06]  /*183d0*/  @!P0 BRA `(.L_x_1413) ;  /* 0x0000000000048947 */ /* 0x000fec0003800000 */
[----:B------:R-:W-:Y:S01]  /*183e0*/  BPT.TRAP 0x1 ;  /* 0x000000040000795c */ /* 0x000fe20000300000 */
.L_x_1413:
[----:B------:R-:W-:Y:S01]  /*183f0*/  IMAD R3, R26, 0x8, R7 ;  /* 0x000000081a037824 */ /* 0x000fe200078e0207 */
[----:B------:R-:W-:-:S04]  /*18400*/  SHF.L.U32 R2, R2, 0x1f, RZ ;  /* 0x0000001f02027819 */ /* 0x000fc800000006ff */
[----:B------:R-:W1:Y:S02]  /*18410*/  SYNCS.PHASECHK.TRANS64.TRYWAIT P1, [R3+URZ+0x2a840], R2 ;  /* 0x02a84002030075a7 */ /* 0x000e64000802017f */
[----:B-1----:R-:W-:Y:S05]  /*18420*/  @!P1 BRA `(.L_x_1414) ;  /* 0x0000003c00089947 */ /* 0x002fea0003800000 */
.L_x_1533:
[----:B------:R-:W-:Y:S05]  /*18430*/  @!P0 BRA `(.L_x_1415) ;  /* 0x0000000000048947 */ /* 0x000fea0003800000 */
[----:B------:R-:W-:Y:S01]  /*18440*/  BPT.TRAP 0x1 ;  /* 0x000000040000795c */ /* 0x000fe20000300000 */
.L_x_1415:
[----:B------:R-:W3:Y:S02]  /*18450*/  SYNCS.PHASECHK.TRANS64.TRYWAIT P1, [R5+URZ+0x2a860], R0 ;  /* 0x02a86000050075a7 */ /* 0x000ee4000802017f */
[----:B---3--:R-:W-:Y:S05]  /*18460*/  @!P1 BRA `(.L_x_1416) ;  /* 0x0000003c000c9947 */ /* 0x008fea0003800000 */
.L_x_1534:
[----:B------:R-:W-:Y:S05]  /*18470*/  @!P0 BRA `(.L_x_1417) ;  /* 0x0000000000048947 */ /* 0x000fea0003800000 */
[----:B------:R-:W-:Y:S01]  /*18480*/  BPT.TRAP 0x1 ;  /* 0x000000040000795c */ /* 0x000fe20000300000 */
.L_x_1417:
[----:B----4-:R4:W0:Y:S02]  /*18490*/  SYNCS.PHASECHK.TRANS64.TRYWAIT P0, [R3+URZ+0x2a860], R2 ;  /* 0x02a86002030075a7 */ /* 0x010824000800017f */
[----:B0-----:R-:W-:Y:S05]  /*184a0*/  @!P0 NANOSLEEP.SYNCS 0x989680 ;  /* 0x009896800000895d */ /* 0x001fea0003900000 */
[----:B------:R-:W0:Y:S02]  /*184b0*/  @!P0 SYNCS.PHASECHK.TRANS64 P0, [R3+URZ+0x2a860], R2 ;  /* 0x02a86002030085a7 */ /* 0x000e24000800007f */
[----:B0-----:R-:W-:Y:S05]  /*184c0*/  @!P0 BRA `(.L_x_1417) ;  /* 0xfffffffc00f08947 */ /* 0x001fea000383ffff */
.L_x_1409:
[----:B------:R-:W-:Y:S05]  /*184d0*/  BSYNC B0 ;  /* 0x0000000000007941 */ /* 0x000fea0003800000 */
.L_x_1408:
[----:B------:R-:W-:Y:S05]  /*184e0*/  EXIT ;  /* 0x000000000000794d */ /* 0x000fea0003800000 */
.L_x_1222:
[----:B0-----:R-:W-:-:S04]  /*184f0*/  IMAD.U32 R3, RZ, RZ, UR60 ;  /* 0x0000003cff037e24 */ /* 0x001fc8000f8e00ff */
[----:B------:R0:W1:Y:S03]  /*18500*/  SYNCS.PHASECHK.TRANS64.TRYWAIT P1, [R3+URZ+0x2a800], R0 ;  /* 0x02a80000030075a7 */ /* 0x000066000802017f */
[----:B-1----:R-:W-:Y:S05]  /*18510*/  @!P1 NANOSLEEP.SYNCS 0x989680 ;  /* 0x009896800000995d */ /* 0x002fea0003900000 */
[----:B------:R-:W1:Y:S02]  /*18520*/  @!P1 SYNCS.PHASECHK.TRANS64 P1, [R3+URZ+0x2a800], R0 ;  /* 0x02a80000030095a7 */ /* 0x000e64000802007f */
[----:B-1----:R-:W-:Y:S05]  /*18530*/  @!P1 BRA `(.L_x_1222) ;  /* 0xfffffffc00ec9947 */ /* 0x002fea000383ffff */
[----:B------:R-:W-:Y:S05]  /*18540*/  BRA `(.L_x_1418) ;  /* 0xfffffe9800c87947 */ /* 0x000fea000383ffff */
.L_x_1226:
[----:B-1----:R1:W2:Y:S02]  /*18550*/  SYNCS.PHASECHK.TRANS64.TRYWAIT P1, [R21+URZ+0x2a830], R0 ;  /* 0x02a83000150075a7 */ /* 0x0022a4000802017f */
[----:B--2---:R-:W-:Y:S05]  /*18560*/  @!P1 NANOSLEEP.SYNCS 0x989680 ;  /* 0x009896800000995d */ /* 0x004fea0003900000 */
[----:B------:R-:W2:Y:S02]  /*18570*/  @!P1 SYNCS.PHASECHK.TRANS64 P1, [R21+URZ+0x2a830], R0 ;  /* 0x02a83000150095a7 */ /* 0x000ea4000802007f */
[----:B--2---:R-:W-:Y:S05]  /*18580*/  @!P1 BRA `(.L_x_1226) ;  /* 0xfffffffc00f09947 */ /* 0x004fea000383ffff */
[----:B------:R-:W-:Y:S05]  /*18590*/  BRA `(.L_x_1225) ;  /* 0xfffffe9800e47947 */ /* 0x000fea000383ffff */
.L_x_1243:
[----:B-1----:R-:W-:-:S04]  /*185a0*/  IMAD.U32 R12, RZ, RZ, UR6 ;  /* 0x00000006ff0c7e24 */ /* 0x002fc8000f8e00ff */
[----:B------:R1:W2:Y:S03]  /*185b0*/  SYNCS.PHASECHK.TRANS64.TRYWAIT P1, [R12+URZ+0x2a830], R11 ;  /* 0x02a8300b0c0075a7 */ /* 0x0002a6000802017f */
[----:B--2---:R-:W-:Y:S05]  /*185c0*/  @!P1 NANOSLEEP.SYNCS 0x989680 ;  /* 0x009896800000995d */ /* 0x004fea0003900000 */
[----:B------:R-:W2:Y:S02]  /*185d0*/  @!P1 SYNCS.PHASECHK.TRANS64 P1, [R12+URZ+0x2a830], R11 ;  /* 0x02a8300b0c0095a7 */ /* 0x000ea4000802007f */
[----:B--2---:R-:W-:Y:S05]  /*185e0*/  @!P1 BRA `(.L_x_1243) ;  /* 0xfffffffc00ec9947 */ /* 0x004fea000383ffff */
[----:B------:R-:W-:Y:S05]  /*185f0*/  BRA `(.L_x_1242) ;  /* 0xfffffecc008c7947 */ /* 0x000fea000383ffff */
.L_x_1247:
[----:B01----:R-:W-:-:S04]  /*18600*/  IMAD.U32 R11, RZ, RZ, UR7 ;  /* 0x00000007ff0b7e24 */ /* 0x003fc8000f8e00ff */
[----:B------:R0:W1:Y:S03]  /*18610*/  SYNCS.PHASECHK.TRANS64.TRYWAIT P1, [R11+URZ+0x2a850], R0 ;  /* 0x02a850000b0075a7 */ /* 0x000066000802017f */
[----:B-1----:R-:W-:Y:S05]  /*18620*/  @!P1 NANOSLEEP.SYNCS 0x989680 ;  /* 0x009896800000995d */ /* 0x002fea0003900000 */
[----:B------:R-:W1:Y:S02]  /*18630*/  @!P1 SYNCS.PHASECHK.TRANS64 P1, [R11+URZ+0x2a850], R0 ;  /* 0x02a850000b0095a7 */ /* 0x000e64000802007f */
[----:B-1----:R-:W-:Y:S05]  /*18640*/  @!P1 BRA `(.L_x_1247) ;  /* 0xfffffffc00ec9947 */ /* 0x002fea000383ffff */
[----:B------:R-:W-:Y:S05]  /*18650*/  BRA `(.L_x_1246) ;  /* 0xfffffed400c07947 */ /* 0x000fea000383ffff */
.L_x_1266:
[----:B-1----:R-:W-:-:S04]  /*18660*/  IMAD.U32 R11, RZ, RZ, UR6 ;  /* 0x00000006ff0b7e24 */ /* 0x002fc8000f8e00ff */
[----:B------:R1:W2:Y:S03]  /*18670*/  SYNCS.PHASECHK.TRANS64.TRYWAIT P1, [R11+URZ+0x2a830], R8 ;  /* 0x02a830080b0075a7 */ /* 0x0002a6000802017f */
[----:B--2---:R-:W-:Y:S05]  /*18680*/  @!P1 NANOSLEEP.SYNCS 0x989680 ;  /* 0x009896800000995d */ /* 0x004fea0003900000 */
[----:B------:R-:W2:Y:S02]  /*18690*/  @!P1 SYNCS.PHASECHK.TRANS64 P1, [R11+URZ+0x2a830], R8 ;  /* 0x02a830080b0095a7 */ /* 0x000ea4000802007f */
[----:B--2---:R-:W-:Y:S05]  /*186a0*/  @!P1 BRA `(.L_x_1266) ;  /* 0xfffffffc00ec9947 */ /* 0x004fea000383ffff */
[----:B------:R-:W-:Y:S05]  /*186b0*/  BRA `(.L_x_1265) ;  /* 0xffffff04001c7947 */ /* 0x000fea000383ffff */
.L_x_1270:
[----:B-1----:R-:W-:-:S04]  /*186c0*/  IMAD.U32 R11, RZ, RZ, UR7 ;  /* 0x00000007ff0b7e24 */ /* 0x002fc8000f8e00ff */
[----:B------:R1:W3:Y:S03]  /*186d0*/  SYNCS.PHASECHK.TRANS64.TRYWAIT P1, [R11+URZ+0x2a850], R0 ;  /* 0x02a850000b0075a7 */ /* 0x0002e6000802017f */
[----:B---3--:R-:W-:Y:S05]  /*186e0*/  @!P1 NANOSLEEP.SYNCS 0x989680 ;  /* 0x009896800000995d */ /* 0x008fea0003900000 */
[----:B------:R-:W3:Y:S02]  /*186f0*/  @!P1 SYNCS.PHASECHK.TRANS64 P1, [R11+URZ+0x2a850], R0 ;  /* 0x02a850000b0095a7 */ /* 0x000ee4000802007f */
[----:B---3--:R-:W-:Y:S05]  /*18700*/  @!P1 BRA `(.L_x_1270) ;  /* 0xfffffffc00ec9947 */ /* 0x008fea000383ffff */
[----:B------:R-:W-:Y:S05]  /*18710*/  BRA `(.L_x_1269) ;  /* 0xffffff0c00507947 */ /* 0x000fea000383ffff */
.L_x_1278:
[----:B-1----:R-:W-:-:S04]  /*18720*/  IMAD.U32 R12, RZ, RZ, UR6 ;  /* 0x00000006ff0c7e24 */ /* 0x002fc8000f8e00ff */
[----:B------:R1:W2:Y:S03]  /*18730*/  SYNCS.PHASECHK.TRANS64.TRYWAIT P1, [R12+URZ+0x2a830], R11 ;  /* 0x02a8300b0c0075a7 */ /* 0x0002a6000802017f */
[----:B--2---:R-:W-:Y:S05]  /*18740*/  @!P1 NANOSLEEP.SYNCS 0x989680 ;  /* 0x009896800000995d */ /* 0x004fea0003900000 */
[----:B------:R-:W2:Y:S02]  /*18750*/  @!P1 SYNCS.PHASECHK.TRANS64 P1, [R12+URZ+0x2a830], R11 ;  /* 0x02a8300b0c0095a7 */ /* 0x000ea4000802007f */
[----:B--2---:R-:W-:Y:S05]  /*18760*/  @!P1 BRA `(.L_x_1278) ;  /* 0xfffffffc00ec9947 */ /* 0x004fea000383ffff */
[----:B------:R-:W-:Y:S05]  /*18770*/  BRA `(.L_x_1277) ;  /* 0xffffff2400a47947 */ /* 0x000fea000383ffff */
.L_x_1282:
[----:B01----:R-:W-:-:S04]  /*18780*/  IMAD.U32 R11, RZ, RZ, UR7 ;  /* 0x00000007ff0b7e24 */ /* 0x003fc8000f8e00ff */
[----:B------:R0:W1:Y:S03]  /*18790*/  SYNCS.PHASECHK.TRANS64.TRYWAIT P1, [R11+URZ+0x2a850], R0 ;  /* 0x02a850000b0075a7 */ /* 0x000066000802017f */
[----:B-1----:R-:W-:Y:S05]  /*187a0*/  @!P1 NANOSLEEP.SYNCS 0x989680 ;  /* 0x009896800000995d */ /* 0x002fea0003900000 */
[----:B------:R-:W1:Y:S02]  /*187b0*/  @!P1 SYNCS.PHASECHK.TRANS64 P1, [R11+URZ+0x2a850], R0 ;  /* 0x02a850000b0095a7 */ /* 0x000e64000802007f */
[----:B-1----:R-:W-:Y:S05]  /*187c0*/  @!P1 BRA `(.L_x_1282) ;  /* 0xfffffffc00ec9947 */ /* 0x002fea000383ffff */
[----:B------:R-:W-:Y:S05]  /*187d0*/  BRA `(.L_x_1281) ;  /* 0xffffff2c00d87947 */ /* 0x000fea000383ffff */
.L_x_1297:
[----:B-1----:R-:W-:-:S04]  /*187e0*/  IMAD.U32 R5, RZ, RZ, UR5 ;  /* 0x00000005ff057e24 */ /* 0x002fc8000f8e00ff */
[----:B------:R1:W2:Y:S03]  /*187f0*/  SYNCS.PHASECHK.TRANS64.TRYWAIT P1, [R5+URZ+0x2a850], R0 ;  /* 0x02a85000050075a7 */ /* 0x0002a6000802017f */
[----:B--2---:R-:W-:Y:S05]  /*18800*/  @!P1 NANOSLEEP.SYNCS 0x989680 ;  /* 0x009896800000995d */ /* 0x004fea0003900000 */
[----:B------:R-:W2:Y:S02]  /*18810*/  @!P1 SYNCS.PHASECHK.TRANS64 P1, [R5+URZ+0x2a850], R0 ;  /* 0x02a85000050095a7 */ /* 0x000ea4000802007f */
[----:B--2---:R-:W-:Y:S05]  /*18820*/  @!P1 BRA `(.L_x_1297) ;  /* 0xfffffffc00ec9947 */ /* 0x004fea000383ffff */
[----:B------:R-:W-:Y:S05]  /*18830*/  BRA `(.L_x_1296) ;  /* 0xffffff5c005c7947 */ /* 0x000fea000383ffff */
.L_x_1353:
[----:B------:R-:W0:Y:S01]  /*18840*/  S2R R7, SR_TID.X ;  /* 0x0000000000077919 */ /* 0x000e220000002100 */
[----:B------:R-:W-:Y:S01]  /*18850*/  BSSY B0, `(.L_x_1419) ;  /* 0x000000a000007945 */ /* 0x000fe20003800000 */
[----:B------:R-:W-:Y:S02]  /*18860*/  IMAD.MOV.U32 R12, RZ, RZ, RZ ;  /* 0x000000ffff0c7224 */ /* 0x000fe400078e00ff */
[----:B------:R-:W-:Y:S02]  /*18870*/  IMAD.MOV.U32 R11, RZ, RZ, 0x1f ;  /* 0x0000001fff0b7424 */ /* 0x000fe400078e00ff */
[----:B------:R-:W-:Y:S01]  /*18880*/  IMAD.MOV.U32 R15, RZ, RZ, -0x1 ;  /* 0xffffffffff0f7424 */ /* 0x000fe200078e00ff */
[----:B0-----:R-:W-:-:S04]  /*18890*/  SHF.R.U32.HI R7, RZ, 0x5, R7 ;  /* 0x00000005ff077819 */ /* 0x001fc80000011607 */
[----:B------:R-:W-:-:S05]  /*188a0*/  LOP3.LUT R7, R7, 0x3, RZ, 0xc0, !PT ;  /* 0x0000000307077812 */ /* 0x000fca00078ec0ff */
[----:B------:R-:W-:-:S07]  /*188b0*/  IMAD.MOV.U32 R13, RZ, RZ, R7 ;  /* 0x000000ffff0d7224 */ /* 0x000fce00078e0007 */
[----:B-----5:R-:W-:Y:S05]  /*188c0*/  WARPSYNC.COLLECTIVE R15, `(.L_x_1420) ;  /* 0x000000000f087348 */ /* 0x020fea0003c00000 */
[----:B------:R0:W1:Y:S02]  /*188d0*/  SHFL.IDX P6, R14, R13, R12, R11 ;  /* 0x0000000c0d0e7389 */ /* 0x00006400000c000b */
[----:B01---5:R-:W-:Y:S01]  /*188e0*/  ENDCOLLECTIVE ;  /* 0x000000000000791b */ /* 0x023fe20003800000 */
.L_x_1420:
[----:B------:R-:W-:Y:S05]  /*188f0*/  BSYNC B0 ;  /* 0x0000000000007941 */ /* 0x000fea0003800000 */
.L_x_1419:
[----:B------:R-:W-:Y:S05]  /*18900*/  BRA `(.L_x_1421) ;  /* 0xffffffb800c07947 */ /* 0x000fea000383ffff */
.L_x_1356:
[----:B0-----:R0:W1:Y:S02]  /*18910*/  SYNCS.PHASECHK.TRANS64.TRYWAIT P0, [R7+URZ+0x2a840], R2 ;  /* 0x02a84002070075a7 */ /* 0x001064000800017f */
[----:B-1----:R-:W-:Y:S05]  /*18920*/  @!P0 NANOSLEEP.SYNCS 0x989680 ;  /* 0x009896800000895d */ /* 0x002fea0003900000 */
[----:B------:R-:W1:Y:S02]  /*18930*/  @!P0 SYNCS.PHASECHK.TRANS64 P0, [R7+URZ+0x2a840], R2 ;  /* 0x02a84002070085a7 */ /* 0x000e64000800007f */
[----:B-1----:R-:W-:Y:S05]  /*18940*/  @!P0 BRA `(.L_x_1356) ;  /* 0xfffffffc00f08947 */ /* 0x002fea000383ffff */
[----:B------:R-:W-:Y:S05]  /*18950*/  BRA `(.L_x_1422) ;  /* 0xffffffbc00287947 */ /* 0x000fea000383ffff */
.L_x_1357:
        /* <DEDUP_REMOVED lines=8> */
.L_x_1424:
[----:B------:R-:W-:Y:S05]  /*189e0*/  BSYNC B0 ;  /* 0x0000000000007941 */ /* 0x000fea0003800000 */
.L_x_1423:
[----:B------:R-:W-:Y:S02]  /*189f0*/  IMAD.MOV.U32 R13, RZ, RZ, R4 ;  /* 0x000000ffff0d7224 */ /* 0x000fe400078e0004 */
[----:B------:R-:W-:Y:S02]  /*18a00*/  IMAD.MOV.U32 R12, RZ, RZ, RZ ;  /* 0x000000ffff0c7224 */ /* 0x000fe400078e00ff */
[----:B------:R-:W-:Y:S02]  /*18a10*/  IMAD.MOV.U32 R11, RZ, RZ, 0x181f ;  /* 0x0000181fff0b7424 */ /* 0x000fe400078e00ff */
[----:B------:R-:W-:Y:S02]  /*18a20*/  IMAD.MOV.U32 R15, RZ, RZ, -0x1 ;  /* 0xffffffffff0f7424 */ /* 0x000fe400078e00ff */
[----:B------:R-:W-:Y:S02]  /*18a30*/  IMAD.MOV.U32 R2, RZ, RZ, R14 ;  /* 0x000000ffff027224 */ /* 0x000fe400078e000e */
[----:B------:R-:W-:-:S07]  /*18a40*/  @P0 IMAD R8, R5, 0x2, R22 ;  /* 0x0000000205080824 */ /* 0x000fce00078e0216 */
[----:B------:R-:W-:Y:S05]  /*18a50*/  WARPSYNC.COLLECTIVE R15, `(.L_x_1425) ;  /* 0x000000000f087348 */ /* 0x000fea0003c00000 */
[----:B------:R0:W1:Y:S02]  /*18a60*/  SHFL.IDX P6, R14, R13, R12, R11 ;  /* 0x0000000c0d0e7389 */ /* 0x00006400000c000b */
[----:B01----:R-:W-:Y:S01]  /*18a70*/  ENDCOLLECTIVE ;  /* 0x000000000000791b */ /* 0x003fe20003800000 */
.L_x_1425:
[----:B------:R-:W-:Y:S02]  /*18a80*/  IMAD.MOV.U32 R13, RZ, RZ, R0 ;  /* 0x000000ffff0d7224 */ /* 0x000fe400078e0000 */
[----:B------:R-:W-:Y:S02]  /*18a90*/  IMAD.MOV.U32 R12, RZ, RZ, 0x1 ;  /* 0x00000001ff0c7424 */ /* 0x000fe400078e00ff */
[----:B------:R-:W-:-:S07]  /*18aa0*/  IMAD.MOV.U32 R3, RZ, RZ, R14 ;  /* 0x000000ffff037224 */ /* 0x000fce00078e000e */
[----:B------:R-:W-:Y:S05]  /*18ab0*/  WARPSYNC.COLLECTIVE R15, `(.L_x_1426) ;  /* 0x000000000f087348 */ /* 0x000fea0003c00000 */
[----:B------:R0:W1:Y:S02]  /*18ac0*/  SHFL.IDX P6, R14, R13, R12, R11 ;  /* 0x0000000c0d0e7389 */ /* 0x00006400000c000b */
[----:B01----:R-:W-:Y:S01]  /*18ad0*/  ENDCOLLECTIVE ;  /* 0x000000000000791b */ /* 0x003fe20003800000 */
.L_x_1426:
[----:B------:R-:W-:-:S05]  /*18ae0*/  @P0 LEA R3, P1, R9, R3, 0x1 ;  /* 0x0000000309030211 */ /* 0x000fca00078208ff */
[----:B------:R-:W-:Y:S01]  /*18af0*/  @P0 IMAD.X R2, RZ, RZ, R2, P1 ;  /* 0x000000ffff020224 */ /* 0x000fe200008e0602 */
[----:B------:R-:W-:-:S04]  /*18b00*/  ISETP.GE.AND P1, PT, R6, 0x11, PT ;  /* 0x000000110600780c */ /* 0x000fc80003f26270 */
        /* <DEDUP_REMOVED lines=14> */
.L_x_1427:
[----:B------:R-:W-:Y:S02]  /*18bf0*/  @P1 IMAD R8, R5, 0x2, R22 ;  /* 0x0000000205081824 */ /* 0x000fe400078e0216 */
[----:B------:R-:W-:Y:S02]  /*18c00*/  IMAD.MOV.U32 R13, RZ, RZ, R0 ;  /* 0x000000ffff0d7224 */ /* 0x000fe400078e0000 */
[----:B------:R-:W-:Y:S02]  /*18c10*/  IMAD.MOV.U32 R12, RZ, RZ, 0x2 ;  /* 0x00000002ff0c7424 */ /* 0x000fe400078e00ff */
[----:B------:R-:W-:-:S07]  /*18c20*/  IMAD.MOV.U32 R3, RZ, RZ, R14 ;  /* 0x000000ffff037224 */ /* 0x000fce00078e000e */
[----:B------:R-:W-:Y:S05]  /*18c30*/  WARPSYNC.COLLECTIVE R15, `(.L_x_1428) ;  /* 0x000000000f087348 */ /* 0x000fea0003c00000 */
[----:B------:R0:W1:Y:S02]  /*18c40*/  SHFL.IDX P6, R14, R13, R12, R11 ;  /* 0x0000000c0d0e7389 */ /* 0x00006400000c000b */
[----:B01----:R-:W-:Y:S01]  /*18c50*/  ENDCOLLECTIVE ;  /* 0x000000000000791b */ /* 0x003fe20003800000 */
.L_x_1428:
        /* <DEDUP_REMOVED lines=17> */
.L_x_1429:
[----:B------:R-:W-:Y:S02]  /*18d70*/  @P1 IMAD R8, R5, 0x2, R22 ;  /* 0x0000000205081824 */ /* 0x000fe400078e0216 */
[----:B------:R-:W-:Y:S02]  /*18d80*/  IMAD.MOV.U32 R13, RZ, RZ, R0 ;  /* 0x000000ffff0d7224 */ /* 0x000fe400078e0000 */
[----:B------:R-:W-:Y:S02]  /*18d90*/  IMAD.MOV.U32 R12, RZ, RZ, 0x3 ;  /* 0x00000003ff0c7424 */ /* 0x000fe400078e00ff */
[----:B------:R-:W-:-:S07]  /*18da0*/  IMAD.MOV.U32 R3, RZ, RZ, R14 ;  /* 0x000000ffff037224 */ /* 0x000fce00078e000e */
[----:B------:R-:W-:Y:S05]  /*18db0*/  WARPSYNC.COLLECTIVE R15, `(.L_x_1430) ;  /* 0x000000000f087348 */ /* 0x000fea0003c00000 */
[----:B------:R0:W1:Y:S02]  /*18dc0*/  SHFL.IDX P6, R14, R13, R12, R11 ;  /* 0x0000000c0d0e7389 */ /* 0x00006400000c000b */
[----:B01----:R-:W-:Y:S01]  /*18dd0*/  ENDCOLLECTIVE ;  /* 0x000000000000791b */ /* 0x003fe20003800000 */
.L_x_1430:
        /* <DEDUP_REMOVED lines=17> */
.L_x_1431:
[----:B------:R-:W-:Y:S02]  /*18ef0*/  @P1 IMAD R8, R5, 0x2, R22 ;  /* 0x0000000205081824 */ /* 0x000fe400078e0216 */
[----:B------:R-:W-:Y:S02]  /*18f00*/  IMAD.MOV.U32 R13, RZ, RZ, R0 ;  /* 0x000000ffff0d7224 */ /* 0x000fe400078e0000 */
[----:B------:R-:W-:Y:S02]  /*18f10*/  IMAD.MOV.U32 R12, RZ, RZ, 0x4 ;  /* 0x00000004ff0c7424 */ /* 0x000fe400078e00ff */
[----:B------:R-:W-:-:S07]  /*18f20*/  IMAD.MOV.U32 R3, RZ, RZ, R14 ;  /* 0x000000ffff037224 */ /* 0x000fce00078e000e */
[----:B------:R-:W-:Y:S05]  /*18f30*/  WARPSYNC.COLLECTIVE R15, `(.L_x_1432) ;  /* 0x000000000f087348 */ /* 0x000fea0003c00000 */
[----:B------:R0:W1:Y:S02]  /*18f40*/  SHFL.IDX P6, R14, R13, R12, R11 ;  /* 0x0000000c0d0e7389 */ /* 0x00006400000c000b */
[----:B01----:R-:W-:Y:S01]  /*18f50*/  ENDCOLLECTIVE ;  /* 0x000000000000791b */ /* 0x003fe20003800000 */
.L_x_1432:
        /* <DEDUP_REMOVED lines=17> */
.L_x_1433:
[----:B------:R-:W-:Y:S02]  /*19070*/  @P1 IMAD R8, R5, 0x2, R22 ;  /* 0x0000000205081824 */ /* 0x000fe400078e0216 */
[----:B------:R-:W-:Y:S02]  /*19080*/  IMAD.MOV.U32 R13, RZ, RZ, R0 ;  /* 0x000000ffff0d7224 */ /* 0x000fe400078e0000 */
[----:B------:R-:W-:Y:S02]  /*19090*/  IMAD.MOV.U32 R12, RZ, RZ, 0x5 ;  /* 0x00000005ff0c7424 */ /* 0x000fe400078e00ff */
[----:B------:R-:W-:-:S07]  /*190a0*/  IMAD.MOV.U32 R3, RZ, RZ, R14 ;  /* 0x000000ffff037224 */ /* 0x000fce00078e000e */
[----:B------:R-:W-:Y:S05]  /*190b0*/  WARPSYNC.COLLECTIVE R15, `(.L_x_1434) ;  /* 0x000000000f087348 */ /* 0x000fea0003c00000 */
[----:B------:R0:W1:Y:S02]  /*190c0*/  SHFL.IDX P6, R14, R13, R12, R11 ;  /* 0x0000000c0d0e7389 */ /* 0x00006400000c000b */
[----:B01----:R-:W-:Y:S01]  /*190d0*/  ENDCOLLECTIVE ;  /* 0x000000000000791b */ /* 0x003fe20003800000 */
.L_x_1434:
        /* <DEDUP_REMOVED lines=10> */
.L_x_1435:
        /* <DEDUP_REMOVED lines=8> */
.L_x_1362:
[----:B------:R-:W-:Y:S02]  /*19200*/  IMAD.MOV.U32 R13, RZ, RZ, R4 ;  /* 0x000000ffff0d7224 */ /* 0x000fe400078e0004 */
[----:B------:R-:W-:Y:S02]  /*19210*/  IMAD.MOV.U32 R12, RZ, RZ, RZ ;  /* 0x000000ffff0c7224 */ /* 0x000fe400078e00ff */
[----:B------:R-:W-:Y:S02]  /*19220*/  IMAD.MOV.U32 R11, RZ, RZ, 0x181f ;  /* 0x0000181fff0b7424 */ /* 0x000fe400078e00ff */
[----:B------:R-:W-:Y:S02]  /*19230*/  IMAD.MOV.U32 R15, RZ, RZ, -0x1 ;  /* 0xffffffffff0f7424 */ /* 0x000fe400078e00ff */
[----:B------:R-:W-:Y:S02]  /*19240*/  IMAD R30, R30, R6, RZ ;  /* 0x000000061e1e7224 */ /* 0x000fe400078e02ff */
[----:B------:R-:W-:-:S07]  /*19250*/  IMAD.IADD R27, R9, 0x1, R27 ;  /* 0x00000001091b7824 */ /* 0x000fce00078e021b */
[----:B------:R-:W-:Y:S05]  /*19260*/  WARPSYNC.COLLECTIVE R15, `(.L_x_1437) ;  /* 0x000000000f087348 */ /* 0x000fea0003c00000 */
[----:B------:R0:W1:Y:S02]  /*19270*/  SHFL.IDX P6, R14, R13, R12, R11 ;  /* 0x0000000c0d0e7389 */ /* 0x00006400000c000b */
[----:B01----:R-:W-:Y:S01]  /*19280*/  ENDCOLLECTIVE ;  /* 0x000000000000791b */ /* 0x003fe20003800000 */
.L_x_1437:
[C---:B------:R-:W-:Y:S01]  /*19290*/  VIADD R5, R27.reuse, 0x10 ;  /* 0x000000101b057836 */ /* 0x040fe20000000000 */
[----:B------:R-:W-:Y:S01]  /*192a0*/  ISETP.GE.AND P1, PT, R27, R30, PT ;  /* 0x0000001e1b00720c */ /* 0x000fe20003f26270 */
[----:B------:R-:W-:Y:S02]  /*192b0*/  IMAD.MOV.U32 R13, RZ, RZ, R0 ;  /* 0x000000ffff0d7224 */ /* 0x000fe400078e0000 */
[----:B------:R-:W-:-:S10]  /*192c0*/  IMAD.MOV.U32 R2, RZ, RZ, R14 ;  /* 0x000000ffff027224 */ /* 0x000fd400078e000e */
[----:B------:R-:W-:Y:S05]  /*192d0*/  WARPSYNC.COLLECTIVE R15, `(.L_x_1438) ;  /* 0x000000000f087348 */ /* 0x000fea0003c00000 */
[----:B------:R0:W1:Y:S02]  /*192e0*/  SHFL.IDX P6, R14, R13, R12, R11 ;  /* 0x0000000c0d0e7389 */ /* 0x00006400000c000b */
[----:B01----:R-:W-:Y:S01]  /*192f0*/  ENDCOLLECTIVE ;  /* 0x000000000000791b */ /* 0x003fe20003800000 */
.L_x_1438:
        /* <DEDUP_REMOVED lines=8> */
.L_x_1439:
[----:B------:R-:W-:Y:S01]  /*19380*/  @!PT LDS RZ, [RZ] ;  /* 0x00000000fffff984 */ /* 0x000fe20000000800 */
[----:B------:R-:W-:Y:S01]  /*19390*/  @!PT LDS RZ, [RZ] ;  /* 0x00000000fffff984 */ /* 0x000fe20000000800 */
[----:B------:R-:W-:Y:S01]  /*193a0*/  @!PT LDS RZ, [RZ] ;  /* 0x00000000fffff984 */ /* 0x000fe20000000800 */
[----:B------:R-:W-:Y:S04]  /*193b0*/  @!P1 LDGSTS.E.BYPASS.LTC128B.128 [R33+0xc400], desc[UR36][R2.64], !P3 ;  /* 0x0c40000002219fae */ /* 0x000fe8000d901d64 */
[----:B------:R-:W-:Y:S04]  /*193c0*/  @!P1 LDGSTS.E.BYPASS.LTC128B.128 [R33+0x10400], desc[UR36][R2.64+0x80], !P2 ;  /* 0x1040008002219fae */ /* 0x000fe8000d101d64 */
[----:B------:R0:W-:Y:S01]  /*193d0*/  @!P1 LDGSTS.E.BYPASS.LTC128B.128 [R33+0x14400], desc[UR36][R2.64+0x100], !P0 ;  /* 0x1440010002219fae */ /* 0x0001e2000c101d64 */
[----:B------:R-:W-:Y:S01]  /*193e0*/  ISETP.GE.AND P1, PT, R5, R30, PT ;  /* 0x0000001e0500720c */ /* 0x000fe20003f26270 */
[----:B------:R-:W-:-:S02]  /*193f0*/  IMAD.MOV.U32 R13, RZ, RZ, R0 ;  /* 0x000000ffff0d7224 */ /* 0x000fc400078e0000 */
[----:B0-----:R-:W-:-:S10]  /*19400*/  IMAD.MOV.U32 R2, RZ, RZ, R14 ;  /* 0x000000ffff027224 */ /* 0x001fd400078e000e */
[----:B------:R-:W-:Y:S05]  /*19410*/  WARPSYNC.COLLECTIVE R15, `(.L_x_1440) ;  /* 0x000000000f087348 */ /* 0x000fea0003c00000 */
[----:B------:R0:W1:Y:S02]  /*19420*/  SHFL.IDX P6, R14, R13, R12, R11 ;  /* 0x0000000c0d0e7389 */ /* 0x00006400000c000b */
[----:B01----:R-:W-:Y:S01]  /*19430*/  ENDCOLLECTIVE ;  /* 0x000000000000791b */ /* 0x003fe20003800000 */
.L_x_1440:
        /* <DEDUP_REMOVED lines=8> */
.L_x_1441:
        /* <DEDUP_REMOVED lines=14> */
.L_x_1442:
        /* <DEDUP_REMOVED lines=8> */
.L_x_1443:
        /* <DEDUP_REMOVED lines=14> */
.L_x_1444:
        /* <DEDUP_REMOVED lines=8> */
.L_x_1445:
        /* <DEDUP_REMOVED lines=14> */
.L_x_1446:
        /* <DEDUP_REMOVED lines=8> */
.L_x_1447:
        /* <DEDUP_REMOVED lines=14> */
.L_x_1448:
        /* <DEDUP_REMOVED lines=8> */
.L_x_1449:
        /* <DEDUP_REMOVED lines=14> */
.L_x_1450:
        /* <DEDUP_REMOVED lines=8> */
.L_x_1451:
        /* <DEDUP_REMOVED lines=12> */
.L_x_1452:
[----:B------:R-:W-:Y:S05]  /*19c60*/  BRA `(.L_x_1453) ;  /* 0xffffffb800ec7947 */ /* 0x000fea000383ffff */
.L_x_1367:
[----:B0-----:R0:W1:Y:S02]  /*19c70*/  SYNCS.PHASECHK.TRANS64.TRYWAIT P0, [R22+URZ+0x2a820], R3 ;  /* 0x02a82003160075a7 */ /* 0x001064000800017f */
[----:B-1----:R-:W-:Y:S05]  /*19c80*/  @!P0 NANOSLEEP.SYNCS 0x989680 ;  /* 0x009896800000895d */ /* 0x002fea0003900000 */
[----:B------:R-:W1:Y:S02]  /*19c90*/  @!P0 SYNCS.PHASECHK.TRANS64 P0, [R22+URZ+0x2a820], R3 ;  /* 0x02a82003160085a7 */ /* 0x000e64000800007f */
[----:B-1----:R-:W-:Y:S05]  /*19ca0*/  @!P0 BRA `(.L_x_1367) ;  /* 0xfffffffc00f08947 */ /* 0x002fea000383ffff */
[----:B------:R-:W-:Y:S05]  /*19cb0*/  BRA `(.L_x_1454) ;  /* 0xffffffbc00647947 */ /* 0x000fea000383ffff */
.L_x_1372:
[----:B0-----:R0:W1:Y:S02]  /*19cc0*/  SYNCS.PHASECHK.TRANS64.TRYWAIT P0, [R6+URZ+0x2a840], R3 ;  /* 0x02a84003060075a7 */ /* 0x001064000800017f */
[----:B-1----:R-:W-:Y:S05]  /*19cd0*/  @!P0 NANOSLEEP.SYNCS 0x989680 ;  /* 0x009896800000895d */ /* 0x002fea0003900000 */
[----:B------:R-:W1:Y:S02]  /*19ce0*/  @!P0 SYNCS.PHASECHK.TRANS64 P0, [R6+URZ+0x2a840], R3 ;  /* 0x02a84003060085a7 */ /* 0x000e64000800007f */
[----:B-1----:R-:W-:Y:S05]  /*19cf0*/  @!P0 BRA `(.L_x_1372) ;  /* 0xfffffffc00f08947 */ /* 0x002fea000383ffff */
[----:B------:R-:W-:Y:S05]  /*19d00*/  BRA `(.L_x_1455) ;  /* 0xffffffc000287947 */ /* 0x000fea000383ffff */
.L_x_1373:
[----:B------:R-:W-:Y:S01]  /*19d10*/  BSSY B1, `(.L_x_1456) ;  /* 0x0000008000017945 */ /* 0x000fe20003800000 */
[----:B------:R-:W-:Y:S02]  /*19d20*/  IMAD.MOV.U32 R13, RZ, RZ, R5 ;  /* 0x000000ffff0d7224 */ /* 0x000fe400078e0005 */
[----:B------:R-:W-:Y:S02]  /*19d30*/  IMAD.MOV.U32 R12, RZ, RZ, RZ ;  /* 0x000000ffff0c7224 */ /* 0x000fe400078e00ff */
[----:B------:R-:W-:Y:S02]  /*19d40*/  IMAD.MOV.U32 R11, RZ, RZ, 0x181f ;  /* 0x0000181fff0b7424 */ /* 0x000fe400078e00ff */
[----:B------:R-:W-:-:S07]  /*19d50*/  IMAD.MOV.U32 R15, RZ, RZ, -0x1 ;  /* 0xffffffffff0f7424 */ /* 0x000fce00078e00ff */
[----:B--2---:R-:W-:Y:S05]  /*19d60*/  WARPSYNC.COLLECTIVE R15, `(.L_x_1457) ;  /* 0x000000000f087348 */ /* 0x004fea0003c00000 */
[----:B--2---:R0:W1:Y:S02]  /*19d70*/  SHFL.IDX P6, R14, R13, R12, R11 ;  /* 0x0000000c0d0e7389 */ /* 0x00406400000c000b */
[----:B01----:R-:W-:Y:S01]  /*19d80*/  ENDCOLLECTIVE ;  /* 0x000000000000791b */ /* 0x003fe20003800000 */
.L_x_1457:
[----:B------:R-:W-:Y:S05]  /*19d90*/  BSYNC B1 ;  /* 0x0000000000017941 */ /* 0x000fea0003800000 */
.L_x_1456:
[----:B------:R-:W0:Y:S01]  /*19da0*/  S2R R35, SR_TID.X ;  /* 0x0000000000237919 */ /* 0x000e220000002100 */
[----:B------:R-:W-:Y:S02]  /*19db0*/  IMAD.MOV.U32 R13, RZ, RZ, R9 ;  /* 0x000000ffff0d7224 */ /* 0x000fe400078e0009 */
[----:B------:R-:W-:Y:S02]  /*19dc0*/  IMAD.MOV.U32 R12, RZ, RZ, RZ ;  /* 0x000000ffff0c7224 */ /* 0x000fe400078e00ff */
[----:B------:R-:W-:Y:S02]  /*19dd0*/  IMAD.MOV.U32 R11, RZ, RZ, 0x181f ;  /* 0x0000181fff0b7424 */ /* 0x000fe400078e00ff */
[----:B------:R-:W-:Y:S02]  /*19de0*/  IMAD.MOV.U32 R15, RZ, RZ, -0x1 ;  /* 0xffffffffff0f7424 */ /* 0x000fe400078e00ff */
[----:B------:R-:W-:Y:S02]  /*19df0*/  IMAD.MOV.U32 R3, RZ, RZ, R14 ;  /* 0x000000ffff037224 */ /* 0x000fe400078e000e */
[----:B------:R-:W-:-:S07]  /*19e00*/  IMAD R4, R4, 0x2, R22 ;  /* 0x0000000204047824 */ /* 0x000fce00078e0216 */
[----:B0-----:R-:W-:Y:S05]  /*19e10*/  WARPSYNC.COLLECTIVE R15, `(.L_x_1458) ;  /* 0x000000000f087348 */ /* 0x001fea0003c00000 */
[----:B------:R1:W2:Y:S02]  /*19e20*/  SHFL.IDX P6, R14, R13, R12, R11 ;  /* 0x0000000c0d0e7389 */ /* 0x0002a400000c000b */
[----:B012---:R-:W-:Y:S01]  /*19e30*/  ENDCOLLECTIVE ;  /* 0x000000000000791b */ /* 0x007fe20003800000 */
.L_x_1458:
[----:B------:R-:W-:Y:S02]  /*19e40*/  IMAD.MOV.U32 R13, RZ, RZ, R5 ;  /* 0x000000ffff0d7224 */ /* 0x000fe400078e0005 */
[----:B------:R-:W-:Y:S02]  /*19e50*/  IMAD.MOV.U32 R12, RZ, RZ, 0x1 ;  /* 0x00000001ff0c7424 */ /* 0x000fe400078e00ff */
[----:B------:R-:W-:Y:S02]  /*19e60*/  IMAD.SHL.U32 R35, R35, 0x8, RZ ;  /* 0x0000000823237824 */ /* 0x000fe400078e00ff */
[----:B------:R-:W-:-:S03]  /*19e70*/  IMAD.MOV.U32 R2, RZ, RZ, R14 ;  /* 0x000000ffff027224 */ /* 0x000fc600078e000e */
[----:B------:R-:W-:-:S07]  /*19e80*/  LOP3.LUT R35, R35, 0x38, RZ, 0xc0, !PT ;  /* 0x0000003823237812 */ /* 0x000fce00078ec0ff */
[----:B------:R-:W-:Y:S05]  /*19e90*/  WARPSYNC.COLLECTIVE R15, `(.L_x_1459) ;  /* 0x000000000f087348 */ /* 0x000fea0003c00000 */
[----:B------:R0:W1:Y:S02]  /*19ea0*/  SHFL.IDX P6, R14, R13, R12, R11 ;  /* 0x0000000c0d0e7389 */ /* 0x00006400000c000b */
[----:B01----:R-:W-:Y:S01]  /*19eb0*/  ENDCOLLECTIVE ;  /* 0x000000000000791b */ /* 0x003fe20003800000 */
.L_x_1459:
[----:B------:R-:W-:-:S05]  /*19ec0*/  IMAD.SHL.U32 R0, R35, 0x2, RZ ;  /* 0x0000000223007824 */ /* 0x000fca00078e00ff */
[----:B------:R-:W-:-:S05]  /*19ed0*/  IADD3 R2, P0, R2, R0, RZ ;  /* 0x0000000002027210 */ /* 0x000fca0007f1e0ff */
[----:B------:R-:W-:Y:S02]  /*19ee0*/  IMAD.X R3, RZ, RZ, R3, P0 ;  /* 0x000000ffff037224 */ /* 0x000fe400000e0603 */
[----:B------:R-:W-:-:S03]  /*19ef0*/  IMAD.MOV.U32 R13, RZ, RZ, R9 ;  /* 0x000000ffff0d7224 */ /* 0x000fc600078e0009 */
        /* <DEDUP_REMOVED lines=10> */
.L_x_1460:
[----:B------:R-:W-:Y:S02]  /*19fa0*/  IMAD.MOV.U32 R13, RZ, RZ, R5 ;  /* 0x000000ffff0d7224 */ /* 0x000fe400078e0005 */
[----:B------:R-:W-:Y:S02]  /*19fb0*/  IMAD.MOV.U32 R12, RZ, RZ, 0x2 ;  /* 0x00000002ff0c7424 */ /* 0x000fe400078e00ff */
[----:B------:R-:W-:-:S07]  /*19fc0*/  IMAD.MOV.U32 R2, RZ, RZ, R14 ;  /* 0x000000ffff027224 */ /* 0x000fce00078e000e */
[----:B------:R-:W-:Y:S05]  /*19fd0*/  WARPSYNC.COLLECTIVE R15, `(.L_x_1461) ;  /* 0x000000000f087348 */ /* 0x000fea0003c00000 */
[----:B------:R0:W1:Y:S02]  /*19fe0*/  SHFL.IDX P6, R14, R13, R12, R11 ;  /* 0x0000000c0d0e7389 */ /* 0x00006400000c000b */
[----:B01----:R-:W-:Y:S01]  /*19ff0*/  ENDCOLLECTIVE ;  /* 0x000000000000791b */ /* 0x003fe20003800000 */
.L_x_1461:
        /* <DEDUP_REMOVED lines=13> */
.L_x_1462:
[----:B------:R-:W-:Y:S02]  /*1a0d0*/  IMAD.MOV.U32 R13, RZ, RZ, R5 ;  /* 0x000000ffff0d7224 */ /* 0x000fe400078e0005 */
[----:B------:R-:W-:Y:S02]  /*1a0e0*/  IMAD.MOV.U32 R12, RZ, RZ, 0x3 ;  /* 0x00000003ff0c7424 */ /* 0x000fe400078e00ff */
[----:B------:R-:W-:-:S07]  /*1a0f0*/  IMAD.MOV.U32 R2, RZ, RZ, R14 ;  /* 0x000000ffff027224 */ /* 0x000fce00078e000e */
[----:B------:R-:W-:Y:S05]  /*1a100*/  WARPSYNC.COLLECTIVE R15, `(.L_x_1463) ;  /* 0x000000000f087348 */ /* 0x000fea0003c00000 */
[----:B------:R0:W1:Y:S02]  /*1a110*/  SHFL.IDX P6, R14, R13, R12, R11 ;  /* 0x0000000c0d0e7389 */ /* 0x00006400000c000b */
[----:B01----:R-:W-:Y:S01]  /*1a120*/  ENDCOLLECTIVE ;  /* 0x000000000000791b */ /* 0x003fe20003800000 */
.L_x_1463:
        /* <DEDUP_REMOVED lines=13> */
.L_x_1464:
[----:B------:R-:W-:Y:S02]  /*1a200*/  IMAD.MOV.U32 R13, RZ, RZ, R5 ;  /* 0x000000ffff0d7224 */ /* 0x000fe400078e0005 */
[----:B------:R-:W-:Y:S02]  /*1a210*/  IMAD.MOV.U32 R12, RZ, RZ, 0x4 ;  /* 0x00000004ff0c7424 */ /* 0x000fe400078e00ff */
[----:B------:R-:W-:-:S07]  /*1a220*/  IMAD.MOV.U32 R2, RZ, RZ, R14 ;  /* 0x000000ffff027224 */ /* 0x000fce00078e000e */
[----:B------:R-:W-:Y:S05]  /*1a230*/  WARPSYNC.COLLECTIVE R15, `(.L_x_1465) ;  /* 0x000000000f087348 */ /* 0x000fea0003c00000 */
[----:B------:R0:W1:Y:S02]  /*1a240*/  SHFL.IDX P6, R14, R13, R12, R11 ;  /* 0x0000000c0d0e7389 */ /* 0x00006400000c000b */
[----:B01----:R-:W-:Y:S01]  /*1a250*/  ENDCOLLECTIVE ;  /* 0x000000000000791b */ /* 0x003fe20003800000 */
.L_x_1465:
        /* <DEDUP_REMOVED lines=13> */
.L_x_1466:
[----:B------:R-:W-:Y:S02]  /*1a330*/  IMAD.MOV.U32 R13, RZ, RZ, R5 ;  /* 0x000000ffff0d7224 */ /* 0x000fe400078e0005 */
[----:B------:R-:W-:Y:S02]  /*1a340*/  IMAD.MOV.U32 R12, RZ, RZ, 0x5 ;  /* 0x00000005ff0c7424 */ /* 0x000fe400078e00ff */
[----:B------:R-:W-:-:S07]  /*1a350*/  IMAD.MOV.U32 R2, RZ, RZ, R14 ;  /* 0x000000ffff027224 */ /* 0x000fce00078e000e */
[----:B------:R-:W-:Y:S05]  /*1a360*/  WARPSYNC.COLLECTIVE R15, `(.L_x_1467) ;  /* 0x000000000f087348 */ /* 0x000fea0003c00000 */
[----:B------:R0:W1:Y:S02]  /*1a370*/  SHFL.IDX P6, R14, R13, R12, R11 ;  /* 0x0000000c0d0e7389 */ /* 0x00006400000c000b */
[----:B01----:R-:W-:Y:S01]  /*1a380*/  ENDCOLLECTIVE ;  /* 0x000000000000791b */ /* 0x003fe20003800000 */
.L_x_1467:
        /* <DEDUP_REMOVED lines=13> */
.L_x_1468:
[----:B------:R-:W-:Y:S01]  /*1a460*/  IMAD.MOV.U32 R2, RZ, RZ, R14 ;  /* 0x000000ffff027224 */ /* 0x000fe200078e000e */
[----:B------:R-:W-:Y:S06]  /*1a470*/  BRA `(.L_x_1469) ;  /* 0xffffffbc00587947 */ /* 0x000fec000383ffff */
.L_x_1378:
[----:B-1----:R1:W4:Y:S02]  /*1a480*/  SYNCS.PHASECHK.TRANS64.TRYWAIT P0, [R4+URZ+0x2a860], R2 ;  /* 0x02a86002040075a7 */ /* 0x002324000800017f */
[----:B----4-:R-:W-:Y:S05]  /*1a490*/  @!P0 NANOSLEEP.SYNCS 0x989680 ;  /* 0x009896800000895d */ /* 0x010fea0003900000 */
[----:B------:R-:W4:Y:S02]  /*1a4a0*/  @!P0 SYNCS.PHASECHK.TRANS64 P0, [R4+URZ+0x2a860], R2 ;  /* 0x02a86002040085a7 */ /* 0x000f24000800007f */
[----:B----4-:R-:W-:Y:S05]  /*1a4b0*/  @!P0 BRA `(.L_x_1378) ;  /* 0xfffffffc00f08947 */ /* 0x010fea000383ffff */
[----:B------:R-:W-:Y:S05]  /*1a4c0*/  BRA `(.L_x_1470) ;  /* 0xffffffbc00b47947 */ /* 0x000fea000383ffff */
.L_x_1379:
        /* <DEDUP_REMOVED lines=8> */
.L_x_1472:
[----:B------:R-:W-:Y:S05]  /*1a550*/  BSYNC B1 ;  /* 0x0000000000017941 */ /* 0x000fea0003800000 */
.L_x_1471:
[----:B------:R-:W-:Y:S02]  /*1a560*/  IMAD.MOV.U32 R13, RZ, RZ, R17 ;  /* 0x000000ffff0d7224 */ /* 0x000fe400078e0011 */
[----:B------:R-:W-:Y:S02]  /*1a570*/  IMAD.MOV.U32 R12, RZ, RZ, RZ ;  /* 0x000000ffff0c7224 */ /* 0x000fe400078e00ff */
[----:B------:R-:W-:Y:S02]  /*1a580*/  IMAD.MOV.U32 R11, RZ, RZ, 0x181f ;  /* 0x0000181fff0b7424 */ /* 0x000fe400078e00ff */
[----:B------:R-:W-:Y:S02]  /*1a590*/  IMAD.MOV.U32 R15, RZ, RZ, -0x1 ;  /* 0xffffffffff0f7424 */ /* 0x000fe400078e00ff */
[----:B------:R-:W-:Y:S02]  /*1a5a0*/  IMAD.MOV.U32 R3, RZ, RZ, R14 ;  /* 0x000000ffff037224 */ /* 0x000fe400078e000e */
[----:B------:R-:W-:-:S07]  /*1a5b0*/  IMAD R5, R5, 0x2, R22 ;  /* 0x0000000205057824 */ /* 0x000fce00078e0216 */
[----:B------:R-:W-:Y:S05]  /*1a5c0*/  WARPSYNC.COLLECTIVE R15, `(.L_x_1473) ;  /* 0x000000000f087348 */ /* 0x000fea0003c00000 */
[----:B------:R0:W1:Y:S02]  /*1a5d0*/  SHFL.IDX P6, R14, R13, R12, R11 ;  /* 0x0000000c0d0e7389 */ /* 0x00006400000c000b */
[----:B01----:R-:W-:Y:S01]  /*1a5e0*/  ENDCOLLECTIVE ;  /* 0x000000000000791b */ /* 0x003fe20003800000 */
.L_x_1473:
[----:B------:R-:W-:Y:S02]  /*1a5f0*/  IMAD.MOV.U32 R13, RZ, RZ, R18 ;  /* 0x000000ffff0d7224 */ /* 0x000fe400078e0012 */
[----:B------:R-:W-:Y:S02]  /*1a600*/  IMAD.MOV.U32 R12, RZ, RZ, 0x1 ;  /* 0x00000001ff0c7424 */ /* 0x000fe400078e00ff */
[----:B------:R-:W-:-:S07]  /*1a610*/  IMAD.MOV.U32 R2, RZ, RZ, R14 ;  /* 0x000000ffff027224 */ /* 0x000fce00078e000e */
[----:B------:R-:W-:Y:S05]  /*1a620*/  WARPSYNC.COLLECTIVE R15, `(.L_x_1474) ;  /* 0x000000000f087348 */ /* 0x000fea0003c00000 */
[----:B------:R0:W1:Y:S02]  /*1a630*/  SHFL.IDX P6, R14, R13, R12, R11 ;  /* 0x0000000c0d0e7389 */ /* 0x00006400000c000b */
[----:B01----:R-:W-:Y:S01]  /*1a640*/  ENDCOLLECTIVE ;  /* 0x000000000000791b */ /* 0x003fe20003800000 */
.L_x_1474:
        /* <DEDUP_REMOVED lines=15> */
.L_x_1475:
[----:B------:R-:W-:Y:S02]  /*1a740*/  IMAD.MOV.U32 R13, RZ, RZ, R18 ;  /* 0x000000ffff0d7224 */ /* 0x000fe400078e0012 */
[----:B------:R-:W-:Y:S02]  /*1a750*/  IMAD.MOV.U32 R12, RZ, RZ, 0x2 ;  /* 0x00000002ff0c7424 */ /* 0x000fe400078e00ff */
[----:B------:R-:W-:-:S07]  /*1a760*/  IMAD.MOV.U32 R2, RZ, RZ, R14 ;  /* 0x000000ffff027224 */ /* 0x000fce00078e000e */
[----:B------:R-:W-:Y:S05]  /*1a770*/  WARPSYNC.COLLECTIVE R15, `(.L_x_1476) ;  /* 0x000000000f087348 */ /* 0x000fea0003c00000 */
[----:B------:R0:W1:Y:S02]  /*1a780*/  SHFL.IDX P6, R14, R13, R12, R11 ;  /* 0x0000000c0d0e7389 */ /* 0x00006400000c000b */
[----:B01----:R-:W-:Y:S01]  /*1a790*/  ENDCOLLECTIVE ;  /* 0x000000000000791b */ /* 0x003fe20003800000 */
.L_x_1476:
        /* <DEDUP_REMOVED lines=14> */
.L_x_1477:
[----:B------:R-:W-:Y:S02]  /*1a880*/  IMAD.MOV.U32 R13, RZ, RZ, R18 ;  /* 0x000000ffff0d7224 */ /* 0x000fe400078e0012 */
[----:B------:R-:W-:Y:S02]  /*1a890*/  IMAD.MOV.U32 R12, RZ, RZ, 0x3 ;  /* 0x00000003ff0c7424 */ /* 0x000fe400078e00ff */
[----:B------:R-:W-:-:S07]  /*1a8a0*/  IMAD.MOV.U32 R2, RZ, RZ, R14 ;  /* 0x000000ffff027224 */ /* 0x000fce00078e000e */
[----:B------:R-:W-:Y:S05]  /*1a8b0*/  WARPSYNC.COLLECTIVE R15, `(.L_x_1478) ;  /* 0x000000000f087348 */ /* 0x000fea0003c00000 */
[----:B------:R0:W1:Y:S02]  /*1a8c0*/  SHFL.IDX P6, R14, R13, R12, R11 ;  /* 0x0000000c0d0e7389 */ /* 0x00006400000c000b */
[----:B01----:R-:W-:Y:S01]  /*1a8d0*/  ENDCOLLECTIVE ;  /* 0x000000000000791b */ /* 0x003fe20003800000 */
.L_x_1478:
        /* <DEDUP_REMOVED lines=14> */
.L_x_1479:
[----:B------:R-:W-:Y:S02]  /*1a9c0*/  IMAD.MOV.U32 R13, RZ, RZ, R18 ;  /* 0x000000ffff0d7224 */ /* 0x000fe400078e0012 */
[----:B------:R-:W-:Y:S02]  /*1a9d0*/  IMAD.MOV.U32 R12, RZ, RZ, 0x4 ;  /* 0x00000004ff0c7424 */ /* 0x000fe400078e00ff */
[----:B------:R-:W-:-:S07]  /*1a9e0*/  IMAD.MOV.U32 R2, RZ, RZ, R14 ;  /* 0x000000ffff027224 */ /* 0x000fce00078e000e */
[----:B------:R-:W-:Y:S05]  /*1a9f0*/  WARPSYNC.COLLECTIVE R15, `(.L_x_1480) ;  /* 0x000000000f087348 */ /* 0x000fea0003c00000 */
[----:B------:R0:W1:Y:S02]  /*1aa00*/  SHFL.IDX P6, R14, R13, R12, R11 ;  /* 0x0000000c0d0e7389 */ /* 0x00006400000c000b */
[----:B01----:R-:W-:Y:S01]  /*1aa10*/  ENDCOLLECTIVE ;  /* 0x000000000000791b */ /* 0x003fe20003800000 */
.L_x_1480:
        /* <DEDUP_REMOVED lines=14> */
.L_x_1481:
[----:B------:R-:W-:Y:S02]  /*1ab00*/  IMAD.MOV.U32 R13, RZ, RZ, R18 ;  /* 0x000000ffff0d7224 */ /* 0x000fe400078e0012 */
[----:B------:R-:W-:Y:S02]  /*1ab10*/  IMAD.MOV.U32 R12, RZ, RZ, 0x5 ;  /* 0x00000005ff0c7424 */ /* 0x000fe400078e00ff */
[----:B------:R-:W-:-:S07]  /*1ab20*/  IMAD.MOV.U32 R2, RZ, RZ, R14 ;  /* 0x000000ffff027224 */ /* 0x000fce00078e000e */
[----:B------:R-:W-:Y:S05]  /*1ab30*/  WARPSYNC.COLLECTIVE R15, `(.L_x_1482) ;  /* 0x000000000f087348 */ /* 0x000fea0003c00000 */
[----:B------:R0:W1:Y:S02]  /*1ab40*/  SHFL.IDX P6, R14, R13, R12, R11 ;  /* 0x0000000c0d0e7389 */ /* 0x00006400000c000b */
[----:B01----:R-:W-:Y:S01]  /*1ab50*/  ENDCOLLECTIVE ;  /* 0x000000000000791b */ /* 0x003fe20003800000 */
.L_x_1482:
        /* <DEDUP_REMOVED lines=13> */
.L_x_1483:
[----:B------:R-:W-:Y:S01]  /*1ac30*/  @!PT LDS RZ, [RZ] ;  /* 0x00000000fffff984 */ /* 0x000fe20000000800 */
[----:B------:R-:W-:Y:S01]  /*1ac40*/  @!PT LDS RZ, [RZ] ;  /* 0x00000000fffff984 */ /* 0x000fe20000000800 */
[----:B------:R-:W-:Y:S01]  /*1ac50*/  @!PT LDS RZ, [RZ] ;  /* 0x00000000fffff984 */ /* 0x000fe20000000800 */
[----:B------:R1:W-:Y:S01]  /*1ac60*/  LDGSTS.E.BYPASS.LTC128B.128 [R5+0x5400], desc[UR36][R2.64+0x80], !P2 ;  /* 0x0540008002057fae */ /* 0x0003e2000d101d64 */
[----:B------:R-:W-:Y:S05]  /*1ac70*/  BRA `(.L_x_1484) ;  /* 0xffffffb800a07947 */ /* 0x000fea000383ffff */
.L_x_1387:
[----:B0-----:R0:W1:Y:S02]  /*1ac80*/  SYNCS.PHASECHK.TRANS64.TRYWAIT P0, [R0+URZ+0x2a860], R3 ;  /* 0x02a86003000075a7 */ /* 0x001064000800017f */
[----:B-1----:R-:W-:Y:S05]  /*1ac90*/  @!P0 NANOSLEEP.SYNCS 0x989680 ;  /* 0x009896800000895d */ /* 0x002fea0003900000 */
[----:B------:R-:W1:Y:S02]  /*1aca0*/  @!P0 SYNCS.PHASECHK.TRANS64 P0, [R0+URZ+0x2a860], R3 ;  /* 0x02a86003000085a7 */ /* 0x000e64000800007f */
[----:B-1----:R-:W-:Y:S05]  /*1acb0*/  @!P0 BRA `(.L_x_1387) ;  /* 0xfffffffc00f08947 */ /* 0x002fea000383ffff */
[----:B------:R-:W-:Y:S05]  /*1acc0*/  BRA `(.L_x_1485) ;  /* 0xffffffbc00b07947 */ /* 0x000fea000383ffff */
.L_x_1388:
[----:B------:R-:W-:Y:S01]  /*1acd0*/  BSSY B0, `(.L_x_1486) ;  /* 0x0000008000007945 */ /* 0x000fe20003800000 */
[----:B------:R-:W-:Y:S02]  /*1ace0*/  IMAD.MOV.U32 R13, RZ, RZ, R18 ;  /* 0x000000ffff0d7224 */ /* 0x000fe400078e0012 */
[----:B------:R-:W-:Y:S02]  /*1acf0*/  IMAD.MOV.U32 R12, RZ, RZ, RZ ;  /* 0x000000ffff0c7224 */ /* 0x000fe400078e00ff */
[----:B------:R-:W-:Y:S02]  /*1ad00*/  IMAD.MOV.U32 R11, RZ, RZ, 0x181f ;  /* 0x0000181fff0b7424 */ /* 0x000fe400078e00ff */
[----:B------:R-:W-:-:S07]  /*1ad10*/  IMAD.MOV.U32 R15, RZ, RZ, -0x1 ;  /* 0xffffffffff0f7424 */ /* 0x000fce00078e00ff */
[----:B0-2---:R-:W-:Y:S05]  /*1ad20*/  WARPSYNC.COLLECTIVE R15, `(.L_x_1487) ;  /* 0x000000000f087348 */ /* 0x005fea0003c00000 */
[----:B--2---:R1:W2:Y:S02]  /*1ad30*/  SHFL.IDX P6, R14, R13, R12, R11 ;  /* 0x0000000c0d0e7389 */ /* 0x0042a400000c000b */
[----:B012---:R-:W-:Y:S01]  /*1ad40*/  ENDCOLLECTIVE ;  /* 0x000000000000791b */ /* 0x007fe20003800000 */
.L_x_1487:
[----:B------:R-:W-:Y:S05]  /*1ad50*/  BSYNC B0 ;  /* 0x0000000000007941 */ /* 0x000fea0003800000 */
.L_x_1486:
[----:B------:R-:W0:Y:S01]  /*1ad60*/  S2R R4, SR_TID.X ;  /* 0x0000000000047919 */ /* 0x000e220000002100 */
        /* <DEDUP_REMOVED lines=10> */
[----:B0-----:R-:W-:Y:S05]  /*1ae10*/  WARPSYNC.COLLECTIVE R15, `(.L_x_1488) ;  /* 0x000000000f087348 */ /* 0x001fea0003c00000 */
[----:B------:R1:W2:Y:S02]  /*1ae20*/  SHFL.IDX P6, R14, R13, R12, R11 ;  /* 0x0000000c0d0e7389 */ /* 0x0002a400000c000b */
[----:B012---:R-:W-:Y:S01]  /*1ae30*/  ENDCOLLECTIVE ;  /* 0x000000000000791b */ /* 0x007fe20003800000 */
.L_x_1488:
[----:B------:R-:W-:Y:S02]  /*1ae40*/  IMAD.MOV.U32 R13, RZ, RZ, R18 ;  /* 0x000000ffff0d7224 */ /* 0x000fe400078e0012 */
        /* <DEDUP_REMOVED lines=9> */
.L_x_1489:
        /* <DEDUP_REMOVED lines=13> */
.L_x_1490:
[----:B------:R-:W-:Y:S02]  /*1afb0*/  IMAD.MOV.U32 R13, RZ, RZ, R18 ;  /* 0x000000ffff0d7224 */ /* 0x000fe400078e0012 */
[----:B------:R-:W-:Y:S01]  /*1afc0*/  IMAD.MOV.U32 R12, RZ, RZ, 0x2 ;  /* 0x00000002ff0c7424 */ /* 0x000fe200078e00ff */
[----:B------:R-:W-:-:S13]  /*1afd0*/  IADD3 R2, P2, R14, R5, RZ ;  /* 0x000000050e027210 */ /* 0x000fda0007f5e0ff */
[----:B------:R-:W-:Y:S05]  /*1afe0*/  WARPSYNC.COLLECTIVE R15, `(.L_x_1491) ;  /* 0x000000000f087348 */ /* 0x000fea0003c00000 */
[----:B------:R0:W1:Y:S02]  /*1aff0*/  SHFL.IDX P6, R14, R13, R12, R11 ;  /* 0x0000000c0d0e7389 */ /* 0x00006400000c000b */
[----:B01----:R-:W-:Y:S01]  /*1b000*/  ENDCOLLECTIVE ;  /* 0x000000000000791b */ /* 0x003fe20003800000 */
.L_x_1491:
        /* <DEDUP_REMOVED lines=13> */
.L_x_1492:
[----:B------:R-:W-:Y:S02]  /*1b0e0*/  IMAD.MOV.U32 R13, RZ, RZ, R18 ;  /* 0x000000ffff0d7224 */ /* 0x000fe400078e0012 */
[----:B------:R-:W-:Y:S02]  /*1b0f0*/  IMAD.MOV.U32 R12, RZ, RZ, 0x3 ;  /* 0x00000003ff0c7424 */ /* 0x000fe400078e00ff */
[----:B------:R-:W-:-:S07]  /*1b100*/  IMAD.MOV.U32 R10, RZ, RZ, R14 ;  /* 0x000000ffff0a7224 */ /* 0x000fce00078e000e */
[----:B------:R-:W-:Y:S05]  /*1b110*/  WARPSYNC.COLLECTIVE R15, `(.L_x_1493) ;  /* 0x000000000f087348 */ /* 0x000fea0003c00000 */
[----:B------:R0:W1:Y:S02]  /*1b120*/  SHFL.IDX P6, R14, R13, R12, R11 ;  /* 0x0000000c0d0e7389 */ /* 0x00006400000c000b */
[----:B01----:R-:W-:Y:S01]  /*1b130*/  ENDCOLLECTIVE ;  /* 0x000000000000791b */ /* 0x003fe20003800000 */
.L_x_1493:
        /* <DEDUP_REMOVED lines=14> */
.L_x_1494:
[----:B------:R-:W-:Y:S02]  /*1b220*/  IMAD.MOV.U32 R13, RZ, RZ, R18 ;  /* 0x000000ffff0d7224 */ /* 0x000fe400078e0012 */
[----:B------:R-:W-:Y:S01]  /*1b230*/  IMAD.MOV.U32 R12, RZ, RZ, 0x4 ;  /* 0x00000004ff0c7424 */ /* 0x000fe200078e00ff */
[----:B------:R-:W-:-:S13]  /*1b240*/  IADD3 R2, P2, R14, R5, RZ ;  /* 0x000000050e027210 */ /* 0x000fda0007f5e0ff */
[----:B------:R-:W-:Y:S05]  /*1b250*/  WARPSYNC.COLLECTIVE R15, `(.L_x_1495) ;  /* 0x000000000f087348 */ /* 0x000fea0003c00000 */
[----:B------:R0:W1:Y:S02]  /*1b260*/  SHFL.IDX P6, R14, R13, R12, R11 ;  /* 0x0000000c0d0e7389 */ /* 0x00006400000c000b */
[----:B01----:R-:W-:Y:S01]  /*1b270*/  ENDCOLLECTIVE ;  /* 0x000000000000791b */ /* 0x003fe20003800000 */
.L_x_1495:
        /* <DEDUP_REMOVED lines=13> */
.L_x_1496:
[----:B------:R-:W-:Y:S02]  /*1b350*/  IMAD.MOV.U32 R13, RZ, RZ, R18 ;  /* 0x000000ffff0d7224 */ /* 0x000fe400078e0012 */
[----:B------:R-:W-:Y:S02]  /*1b360*/  IMAD.MOV.U32 R12, RZ, RZ, 0x5 ;  /* 0x00000005ff0c7424 */ /* 0x000fe400078e00ff */
[----:B------:R-:W-:-:S07]  /*1b370*/  IMAD.MOV.U32 R10, RZ, RZ, R14 ;  /* 0x000000ffff0a7224 */ /* 0x000fce00078e000e */
[----:B------:R-:W-:Y:S05]  /*1b380*/  WARPSYNC.COLLECTIVE R15, `(.L_x_1497) ;  /* 0x000000000f087348 */ /* 0x000fea0003c00000 */
[----:B------:R0:W1:Y:S02]  /*1b390*/  SHFL.IDX P6, R14, R13, R12, R11 ;  /* 0x0000000c0d0e7389 */ /* 0x00006400000c000b */
[----:B01----:R-:W-:Y:S01]  /*1b3a0*/  ENDCOLLECTIVE ;  /* 0x000000000000791b */ /* 0x003fe20003800000 */
.L_x_1497:
        /* <DEDUP_REMOVED lines=12> */
.L_x_1498:
[----:B------:R-:W-:Y:S05]  /*1b470*/  BRA `(.L_x_1499) ;  /* 0xffffffb800ac7947 */ /* 0x000fea000383ffff */
.L_x_1393:
        /* <DEDUP_REMOVED lines=8> */
.L_x_1501:
[----:B------:R-:W-:Y:S05]  /*1b500*/  BSYNC B0 ;  /* 0x0000000000007941 */ /* 0x000fea0003800000 */
.L_x_1500:
[----:B------:R-:W-:Y:S02]  /*1b510*/  IMAD.MOV.U32 R13, RZ, RZ, R16 ;  /* 0x000000ffff0d7224 */ /* 0x000fe400078e0010 */
[----:B------:R-:W-:Y:S02]  /*1b520*/  IMAD.MOV.U32 R12, RZ, RZ, 0x1 ;  /* 0x00000001ff0c7424 */ /* 0x000fe400078e00ff */
[----:B------:R-:W-:Y:S02]  /*1b530*/  IMAD.MOV.U32 R11, RZ, RZ, 0x1f ;  /* 0x0000001fff0b7424 */ /* 0x000fe400078e00ff */
[----:B------:R-:W-:Y:S02]  /*1b540*/  IMAD.MOV.U32 R15, RZ, RZ, -0x1 ;  /* 0xffffffffff0f7424 */ /* 0x000fe400078e00ff */
[----:B------:R-:W-:Y:S02]  /*1b550*/  IMAD.IADD R9, R19, 0x1, R10 ;  /* 0x0000000113097824 */ /* 0x000fe400078e020a */
[----:B------:R-:W-:-:S07]  /*1b560*/  IMAD.MOV.U32 R0, RZ, RZ, R14 ;  /* 0x000000ffff007224 */ /* 0x000fce00078e000e */
[----:B------:R-:W-:Y:S05]  /*1b570*/  WARPSYNC.COLLECTIVE R15, `(.L_x_1502) ;  /* 0x000000000f087348 */ /* 0x000fea0003c00000 */
[----:B------:R0:W1:Y:S02]  /*1b580*/  SHFL.IDX P6, R14, R13, R12, R11 ;  /* 0x0000000c0d0e7389 */ /* 0x00006400000c000b */
[----:B01----:R-:W-:Y:S01]  /*1b590*/  ENDCOLLECTIVE ;  /* 0x000000000000791b */ /* 0x003fe20003800000 */
.L_x_1502:
[----:B------:R-:W-:Y:S02]  /*1b5a0*/  ULDC UR4, c[0x0][0xc3c] ;  /* 0x00030f0000047ab9 */ /* 0x000fe40000000800 */
[----:B------:R-:W-:-:S13]  /*1b5b0*/  ISETP.GE.OR P1, PT, R9, UR4, !P0 ;  /* 0x0000000409007c0c */ /* 0x000fda000c726670 */
[----:B------:R-:W0:Y:S08]  /*1b5c0*/  @!P1 LDC.64 R4, c[0x0][0xc80] ;  /* 0x00032000ff049b82 */ /* 0x000e300000000a00 */
[----:B------:R-:W1:Y:S01]  /*1b5d0*/  @!P1 LDC.64 R2, c[0x0][0xc78] ;  /* 0x00031e00ff029b82 */ /* 0x000e620000000a00 */
[----:B------:R-:W-:Y:S02]  /*1b5e0*/  IMAD.MOV.U32 R17, RZ, RZ, RZ ;  /* 0x000000ffff117224 */ /* 0x000fe400078e00ff */
[----:B------:R-:W-:-:S02]  /*1b5f0*/  IMAD.MOV.U32 R8, RZ, RZ, RZ ;  /* 0x000000ffff087224 */ /* 0x000fc400078e00ff */
[----:B------:R-:W-:Y:S02]  /*1b600*/  IMAD.MOV.U32 R11, RZ, RZ, RZ ;  /* 0x000000ffff0b7224 */ /* 0x000fe400078e00ff */
[----:B------:R-:W-:Y:S02]  /*1b610*/  IMAD.MOV.U32 R7, RZ, RZ, R14 ;  /* 0x000000ffff077224 */ /* 0x000fe400078e000e */
[----:B0-----:R-:W-:-:S06]  /*1b620*/  @!P1 IMAD.WIDE R4, R9, 0x4, R4 ;  /* 0x0000000409049825 */ /* 0x001fcc00078e0204 */
[----:B------:R-:W2:Y:S01]  /*1b630*/  @!P1 LDG.E R4, desc[UR36][R4.64] ;  /* 0x0000002404049981 */ /* 0x000ea2000c1e1900 */
[----:B-1----:R-:W-:-:S06]  /*1b640*/  @!P1 IMAD.WIDE R2, R9, 0x4, R2 ;  /* 0x0000000409029825 */ /* 0x002fcc00078e0202 */
[----:B------:R-:W3:Y:S01]  /*1b650*/  @!P1 LDG.E R2, desc[UR36][R2.64] ;  /* 0x0000002402029981 */ /* 0x000ee2000c1e1900 */
        /* <DEDUP_REMOVED lines=11> */
.L_x_1503:
[----:B------:R-:W-:Y:S01]  /*1b710*/  IMAD.MOV.U32 R12, RZ, RZ, 0x2 ;  /* 0x00000002ff0c7424 */ /* 0x000fe200078e00ff */
[----:B------:R-:W-:-:S05]  /*1b720*/  SEL R6, R14, RZ, P1 ;  /* 0x000000ff0e067207 */ /* 0x000fca0000800000 */
[----:B------:R-:W-:-:S04]  /*1b730*/  IMAD.IADD R6, R13, 0x1, R6 ;  /* 0x000000010d067824 */ /* 0x000fc800078e0206 */
[----:B------:R-:W-:-:S07]  /*1b740*/  IMAD.MOV.U32 R13, RZ, RZ, R6 ;  /* 0x000000ffff0d7224 */ /* 0x000fce00078e0006 */
[----:B------:R-:W-:Y:S05]  /*1b750*/  WARPSYNC.COLLECTIVE R15, `(.L_x_1504) ;  /* 0x000000000f087348 */ /* 0x000fea0003c00000 */
[----:B------:R0:W1:Y:S02]  /*1b760*/  SHFL.UP P6, R14, R13, R12, R11 ;  /* 0x0400000c0d0e7389 */ /* 0x00006400000c000b */
[----:B01----:R-:W-:Y:S01]  /*1b770*/  ENDCOLLECTIVE ;  /* 0x000000000000791b */ /* 0x003fe20003800000 */
.L_x_1504:
        /* <DEDUP_REMOVED lines=8> */
.L_x_1505:
[----:B------:R-:W-:Y:S01]  /*1b800*/  IMAD.MOV.U32 R12, RZ, RZ, 0x8 ;  /* 0x00000008ff0c7424 */ /* 0x000fe200078e00ff */
[----:B------:R-:W-:-:S05]  /*1b810*/  SEL R3, R14, RZ, P3 ;  /* 0x000000ff0e037207 */ /* 0x000fca0001800000 */
[----:B------:R-:W-:-:S04]  /*1b820*/  IMAD.IADD R3, R2, 0x1, R3 ;  /* 0x0000000102037824 */ /* 0x000fc800078e0203 */
[----:B------:R-:W-:-:S07]  /*1b830*/  IMAD.MOV.U32 R13, RZ, RZ, R3 ;  /* 0x000000ffff0d7224 */ /* 0x000fce00078e0003 */
[----:B------:R-:W-:Y:S05]  /*1b840*/  WARPSYNC.COLLECTIVE R15, `(.L_x_1506) ;  /* 0x000000000f087348 */ /* 0x000fea0003c00000 */
[----:B------:R0:W1:Y:S02]  /*1b850*/  SHFL.UP P6, R14, R13, R12, R11 ;  /* 0x0400000c0d0e7389 */ /* 0x00006400000c000b */
[----:B01----:R-:W-:Y:S01]  /*1b860*/  ENDCOLLECTIVE ;  /* 0x000000000000791b */ /* 0x003fe20003800000 */
.L_x_1506:
[----:B------:R-:W-:Y:S01]  /*1b870*/  IMAD.MOV.U32 R12, RZ, RZ, 0x10 ;  /* 0x00000010ff0c7424 */ /* 0x000fe200078e00ff */
[----:B------:R-:W-:-:S05]  /*1b880*/  SEL R4, R14, RZ, P4 ;  /* 0x000000ff0e047207 */ /* 0x000fca0002000000 */
[----:B------:R-:W-:-:S04]  /*1b890*/  IMAD.IADD R4, R3, 0x1, R4 ;  /* 0x0000000103047824 */ /* 0x000fc800078e0204 */
[----:B------:R-:W-:-:S07]  /*1b8a0*/  IMAD.MOV.U32 R13, RZ, RZ, R4 ;  /* 0x000000ffff0d7224 */ /* 0x000fce00078e0004 */
[----:B------:R-:W-:Y:S05]  /*1b8b0*/  WARPSYNC.COLLECTIVE R15, `(.L_x_1507) ;  /* 0x000000000f087348 */ /* 0x000fea0003c00000 */
[----:B------:R0:W1:Y:S02]  /*1b8c0*/  SHFL.UP P6, R14, R13, R12, R11 ;  /* 0x0400000c0d0e7389 */ /* 0x00006400000c000b */
[----:B01----:R-:W-:Y:S01]  /*1b8d0*/  ENDCOLLECTIVE ;  /* 0x000000000000791b */ /* 0x003fe20003800000 */
.L_x_1507:
        /* <DEDUP_REMOVED lines=8> */
.L_x_1508:
[----:B------:R-:W-:Y:S05]  /*1b960*/  BRA `(.L_x_1509) ;  /* 0xffffffb800b87947 */ /* 0x000fea000383ffff */
.L_x_1396:
[----:B------:R-:W-:Y:S01]  /*1b970*/  BSSY B0, `(.L_x_1510) ;  /* 0x0000007000007945 */ /* 0x000fe20003800000 */
[----:B------:R-:W-:Y:S02]  /*1b980*/  IMAD.MOV.U32 R12, RZ, RZ, 0x1 ;  /* 0x00000001ff0c7424 */ /* 0x000fe400078e00ff */
[----:B------:R-:W-:Y:S02]  /*1b990*/  IMAD.MOV.U32 R11, RZ, RZ, RZ ;  /* 0x000000ffff0b7224 */ /* 0x000fe400078e00ff */
[----:B------:R-:W-:-:S07]  /*1b9a0*/  IMAD.MOV.U32 R15, RZ, RZ, -0x1 ;  /* 0xffffffffff0f7424 */ /* 0x000fce00078e00ff */
[----:B------:R-:W-:Y:S05]  /*1b9b0*/  WARPSYNC.COLLECTIVE R15, `(.L_x_1511) ;  /* 0x000000000f087348 */ /* 0x000fea0003c00000 */
[----:B------:R0:W1:Y:S02]  /*1b9c0*/  SHFL.UP P6, R14, R13, R12, R11 ;  /* 0x0400000c0d0e7389 */ /* 0x00006400000c000b */
[----:B01----:R-:W-:Y:S01]  /*1b9d0*/  ENDCOLLECTIVE ;  /* 0x000000000000791b */ /* 0x003fe20003800000 */
.L_x_1511:
[----:B------:R-:W-:Y:S05]  /*1b9e0*/  BSYNC B0 ;  /* 0x0000000000007941 */ /* 0x000fea0003800000 */
.L_x_1510:
[----:B------:R-:W-:Y:S01]  /*1b9f0*/  SEL R14, R14, RZ, P1 ;  /* 0x000000ff0e0e7207 */ /* 0x000fe20000800000 */
[----:B------:R-:W-:Y:S02]  /*1ba00*/  IMAD.MOV.U32 R12, RZ, RZ, 0x2 ;  /* 0x00000002ff0c7424 */ /* 0x000fe400078e00ff */
[----:B------:R-:W-:Y:S02]  /*1ba10*/  IMAD.MOV.U32 R11, RZ, RZ, RZ ;  /* 0x000000ffff0b7224 */ /* 0x000fe400078e00ff */
[----:B------:R-:W-:Y:S02]  /*1ba20*/  IMAD.IADD R13, R13, 0x1, R14 ;  /* 0x000000010d0d7824 */ /* 0x000fe400078e020e */
[----:B------:R-:W-:-:S07]  /*1ba30*/  IMAD.MOV.U32 R15, RZ, RZ, -0x1 ;  /* 0xffffffffff0f7424 */ /* 0x000fce00078e00ff */
[----:B------:R-:W-:Y:S05]  /*1ba40*/  WARPSYNC.COLLECTIVE R15, `(.L_x_1512) ;  /* 0x000000000f087348 */ /* 0x000fea0003c00000 */
[----:B------:R0:W1:Y:S02]  /*1ba50*/  SHFL.UP P6, R14, R13, R12, R11 ;  /* 0x0400000c0d0e7389 */ /* 0x00006400000c000b */
[----:B01----:R-:W-:Y:S01]  /*1ba60*/  ENDCOLLECTIVE ;  /* 0x000000000000791b */ /* 0x003fe20003800000 */
.L_x_1512:
[----:B------:R-:W-:Y:S01]  /*1ba70*/  IMAD.MOV.U32 R12, RZ, RZ, 0x4 ;  /* 0x00000004ff0c7424 */ /* 0x000fe200078e00ff */
[----:B------:R-:W-:-:S05]  /*1ba80*/  SEL R2, R14, RZ, P2 ;  /* 0x000000ff0e027207 */ /* 0x000fca0001000000 */
[----:B------:R-:W-:-:S04]  /*1ba90*/  IMAD.IADD R2, R13, 0x1, R2 ;  /* 0x000000010d027824 */ /* 0x000fc800078e0202 */
[----:B------:R-:W-:-:S07]  /*1baa0*/  IMAD.MOV.U32 R13, RZ, RZ, R2 ;  /* 0x000000ffff0d7224 */ /* 0x000fce00078e0002 */
[----:B------:R-:W-:Y:S05]  /*1bab0*/  WARPSYNC.COLLECTIVE R15, `(.L_x_1513) ;  /* 0x000000000f087348 */ /* 0x000fea0003c00000 */
[----:B------:R0:W1:Y:S02]  /*1bac0*/  SHFL.UP P6, R14, R13, R12, R11 ;  /* 0x0400000c0d0e7389 */ /* 0x00006400000c000b */
[----:B01----:R-:W-:Y:S01]  /*1bad0*/  ENDCOLLECTIVE ;  /* 0x000000000000791b */ /* 0x003fe20003800000 */
.L_x_1513:
[----:B------:R-:W-:Y:S01]  /*1bae0*/  IMAD.MOV.U32 R12, RZ, RZ, 0x8 ;  /* 0x00000008ff0c7424 */ /* 0x000fe200078e00ff */
[----:B------:R-:W-:-:S05]  /*1baf0*/  SEL R3, R14, RZ, P3 ;  /* 0x000000ff0e037207 */ /* 0x000fca0001800000 */
[----:B------:R-:W-:-:S04]  /*1bb00*/  IMAD.IADD R3, R2, 0x1, R3 ;  /* 0x0000000102037824 */ /* 0x000fc800078e0203 */
[----:B------:R-:W-:-:S07]  /*1bb10*/  IMAD.MOV.U32 R13, RZ, RZ, R3 ;  /* 0x000000ffff0d7224 */ /* 0x000fce00078e0003 */
[----:B------:R-:W-:Y:S05]  /*1bb20*/  WARPSYNC.COLLECTIVE R15, `(.L_x_1514) ;  /* 0x000000000f087348 */ /* 0x000fea0003c00000 */
[----:B------:R0:W1:Y:S02]  /*1bb30*/  SHFL.UP P6, R14, R13, R12, R11 ;  /* 0x0400000c0d0e7389 */ /* 0x00006400000c000b */
[----:B01----:R-:W-:Y:S01]  /*1bb40*/  ENDCOLLECTIVE ;  /* 0x000000000000791b */ /* 0x003fe20003800000 */
.L_x_1514:
[----:B------:R-:W-:Y:S01]  /*1bb50*/  IMAD.MOV.U32 R12, RZ, RZ, 0x10 ;  /* 0x00000010ff0c7424 */ /* 0x000fe200078e00ff */
[----:B------:R-:W-:-:S05]  /*1bb60*/  SEL R4, R14, RZ, P4 ;  /* 0x000000ff0e047207 */ /* 0x000fca0002000000 */
[----:B------:R-:W-:-:S04]  /*1bb70*/  IMAD.IADD R4, R3, 0x1, R4 ;  /* 0x0000000103047824 */ /* 0x000fc800078e0204 */
[----:B------:R-:W-:-:S07]  /*1bb80*/  IMAD.MOV.U32 R13, RZ, RZ, R4 ;  /* 0x000000ffff0d7224 */ /* 0x000fce00078e0004 */
[----:B------:R-:W-:Y:S05]  /*1bb90*/  WARPSYNC.COLLECTIVE R15, `(.L_x_1515) ;  /* 0x000000000f087348 */ /* 0x000fea0003c00000 */
[----:B------:R0:W1:Y:S02]  /*1bba0*/  SHFL.UP P6, R14, R13, R12, R11 ;  /* 0x0400000c0d0e7389 */ /* 0x00006400000c000b */
[----:B01----:R-:W-:Y:S01]  /*1bbb0*/  ENDCOLLECTIVE ;  /* 0x000000000000791b */ /* 0x003fe20003800000 */
.L_x_1515:
        /* <DEDUP_REMOVED lines=8> */
.L_x_1516:
[----:B------:R-:W-:Y:S05]  /*1bc40*/  BRA `(.L_x_1517) ;  /* 0xffffffb800a47947 */ /* 0x000fea000383ffff */
.L_x_1398:
[----:B------:R-:W-:Y:S01]  /*1bc50*/  BSSY B0, `(.L_x_1518) ;  /* 0x0000006000007945 */ /* 0x000fe20003800000 */
[----:B------:R-:W-:Y:S01]  /*1bc60*/  PLOP3.LUT P6, PT, P6, PT, PT, 0x8, 0x0 ;  /* 0x000000000000781c */ /* 0x000fe200037ce170 */
[----:B------:R-:W-:-:S12]  /*1bc70*/  IMAD.MOV.U32 R15, RZ, RZ, -0x1 ;  /* 0xffffffffff0f7424 */ /* 0x000fd800078e00ff */
[----:B0-----:R-:W-:Y:S05]  /*1bc80*/  WARPSYNC.COLLECTIVE R15, `(.L_x_1519) ;  /* 0x000000000f087348 */ /* 0x001fea0003c00000 */
[----:B------:R-:W-:Y:S01]  /*1bc90*/  VOTE.ANY R14, PT, P6 ;  /* 0x00000000000e7806 */ /* 0x000fe200030e0100 */
[----:B0-----:R-:W-:Y:S06]  /*1bca0*/  ENDCOLLECTIVE ;  /* 0x000000000000791b */ /* 0x001fec0003800000 */
.L_x_1519:
[----:B------:R-:W-:Y:S05]  /*1bcb0*/  BSYNC B0 ;  /* 0x0000000000007941 */ /* 0x000fea0003800000 */
.L_x_1518:
[----:B------:R-:W-:Y:S02]  /*1bcc0*/  IMAD.MOV.U32 R3, RZ, RZ, R14 ;  /* 0x000000ffff037224 */ /* 0x000fe400078e000e */
[----:B------:R-:W-:Y:S02]  /*1bcd0*/  IMAD.MOV.U32 R13, RZ, RZ, R17 ;  /* 0x000000ffff0d7224 */ /* 0x000fe400078e0011 */
[----:B------:R0:W1:Y:S01]  /*1bce0*/  POPC R12, R3 ;  /* 0x00000003000c7309 */ /* 0x0000620000000000 */
[----:B------:R-:W-:Y:S02]  /*1bcf0*/  IMAD.MOV.U32 R11, RZ, RZ, 0x1f ;  /* 0x0000001fff0b7424 */ /* 0x000fe400078e00ff */
[----:B------:R-:W-:-:S07]  /*1bd00*/  IMAD.MOV.U32 R15, RZ, RZ, -0x1 ;  /* 0xffffffffff0f7424 */ /* 0x000fce00078e00ff */
[----:B01----:R-:W-:Y:S05]  /*1bd10*/  WARPSYNC.COLLECTIVE R15, `(.L_x_1520) ;  /* 0x000000000f087348 */ /* 0x003fea0003c00000 */
[----:B-1----:R1:W2:Y:S02]  /*1bd20*/  SHFL.IDX P6, R14, R13, R12, R11 ;  /* 0x0000000c0d0e7389 */ /* 0x0022a400000c000b */
[----:B012---:R-:W-:Y:S01]  /*1bd30*/  ENDCOLLECTIVE ;  /* 0x000000000000791b */ /* 0x007fe20003800000 */
.L_x_1520:
[----:B------:R-:W-:Y:S02]  /*1bd40*/  IMAD.IADD R19, R12, 0x1, R19 ;  /* 0x000000010c137824 */ /* 0x000fe400078e0213 */
[----:B------:R-:W-:Y:S02]  /*1bd50*/  IMAD.MOV.U32 R13, RZ, RZ, R8 ;  /* 0x000000ffff0d7224 */ /* 0x000fe400078e0008 */
[----:B------:R-:W-:-:S07]  /*1bd60*/  IMAD.MOV.U32 R17, RZ, RZ, R14 ;  /* 0x000000ffff117224 */ /* 0x000fce00078e000e */
[----:B------:R-:W-:Y:S05]  /*1bd70*/  WARPSYNC.COLLECTIVE R15, `(.L_x_1521) ;  /* 0x000000000f087348 */ /* 0x000fea0003c00000 */
[----:B------:R0:W1:Y:S02]  /*1bd80*/  SHFL.IDX P6, R14, R13, R12, R11 ;  /* 0x0000000c0d0e7389 */ /* 0x00006400000c000b */
[----:B01----:R-:W-:Y:S01]  /*1bd90*/  ENDCOLLECTIVE ;  /* 0x000000000000791b */ /* 0x003fe20003800000 */
.L_x_1521:
[----:B------:R-:W-:Y:S01]  /*1bda0*/  IMAD.MOV.U32 R8, RZ, RZ, R14 ;  /* 0x000000ffff087224 */ /* 0x000fe200078e000e */
[----:B------:R-:W-:Y:S06]  /*1bdb0*/  BRA `(.L_x_1522) ;  /* 0xffffffb800887947 */ /* 0x000fec000383ffff */
.L_x_1400:
[----:B------:R-:W-:Y:S01]  /*1bdc0*/  BSSY B0, `(.L_x_1523) ;  /* 0x0000007000007945 */ /* 0x000fe20003800000 */
[----:B------:R-:W-:Y:S02]  /*1bdd0*/  IMAD.MOV.U32 R13, RZ, RZ, R2 ;  /* 0x000000ffff0d7224 */ /* 0x000fe400078e0002 */
[----:B------:R-:W-:Y:S02]  /*1bde0*/  IMAD.MOV.U32 R11, RZ, RZ, 0x1f ;  /* 0x0000001fff0b7424 */ /* 0x000fe400078e00ff */
[----:B------:R-:W-:-:S07]  /*1bdf0*/  IMAD.MOV.U32 R15, RZ, RZ, -0x1 ;  /* 0xffffffffff0f7424 */ /* 0x000fce00078e00ff */
[----:B0-23--:R-:W-:Y:S05]  /*1be00*/  WARPSYNC.COLLECTIVE R15, `(.L_x_1524) ;  /* 0x000000000f087348 */ /* 0x00dfea0003c00000 */
[----:B------:R1:W4:Y:S02]  /*1be10*/  SHFL.IDX P6, R14, R13, R12, R11 ;  /* 0x0000000c0d0e7389 */ /* 0x00032400000c000b */
[----:B01234-:R-:W-:Y:S01]  /*1be20*/  ENDCOLLECTIVE ;  /* 0x000000000000791b */ /* 0x01ffe20003800000 */
.L_x_1524:
[----:B------:R-:W-:Y:S05]  /*1be30*/  BSYNC B0 ;  /* 0x0000000000007941 */ /* 0x000fea0003800000 */
.L_x_1523:
[----:B------:R-:W-:Y:S01]  /*1be40*/  IMAD.MOV.U32 R6, RZ, RZ, R14 ;  /* 0x000000ffff067224 */ /* 0x000fe200078e000e */
[----:B------:R-:W-:Y:S06]  /*1be50*/  BRA `(.L_x_1399) ;  /* 0xffffffb800787947 */ /* 0x000fec000383ffff */
.L_x_1406:
[----:B0-----:R0:W1:Y:S02]  /*1be60*/  SYNCS.PHASECHK.TRANS64.TRYWAIT P0, [R7+URZ+0x2a820], R0 ;  /* 0x02a82000070075a7 */ /* 0x001064000800017f */
[----:B-1----:R-:W-:Y:S05]  /*1be70*/  @!P0 NANOSLEEP.SYNCS 0x989680 ;  /* 0x009896800000895d */ /* 0x002fea0003900000 */
[----:B------:R-:W1:Y:S02]  /*1be80*/  @!P0 SYNCS.PHASECHK.TRANS64 P0, [R7+URZ+0x2a820], R0 ;  /* 0x02a82000070085a7 */ /* 0x000e64000800007f */
[----:B-1----:R-:W-:Y:S05]  /*1be90*/  @!P0 BRA `(.L_x_1406) ;  /* 0xfffffffc00f08947 */ /* 0x002fea000383ffff */
[----:B------:R-:W-:Y:S05]  /*1bea0*/  BRA `(.L_x_1525) ;  /* 0xffffffc000d07947 */ /* 0x000fea000383ffff */
.L_x_1407:
        /* <DEDUP_REMOVED lines=8> */
[----:B0-2---:R-:W-:Y:S05]  /*1bf30*/  WARPSYNC.COLLECTIVE R15, `(.L_x_1527) ;  /* 0x000000000f087348 */ /* 0x005fea0003c00000 */
[----:B------:R1:W3:Y:S02]  /*1bf40*/  SHFL.IDX P6, R14, R13, R12, R11 ;  /* 0x0000000c0d0e7389 */ /* 0x0002e400000c000b */
[----:B0123--:R-:W-:Y:S01]  /*1bf50*/  ENDCOLLECTIVE ;  /* 0x000000000000791b */ /* 0x00ffe20003800000 */
.L_x_1527:
[----:B------:R-:W-:Y:S05]  /*1bf60*/  BSYNC B0 ;  /* 0x0000000000007941 */ /* 0x000fea0003800000 */
.L_x_1526:
[----:B------:R-:W-:Y:S05]  /*1bf70*/  BRA `(.L_x_1528) ;  /* 0xffffffc000b87947 */ /* 0x000fea000383ffff */
.L_x_1410:
[----:B------:R-:W-:Y:S01]  /*1bf80*/  BSSY B1, `(.L_x_1529) ;  /* 0x0000006000017945 */ /* 0x000fe20003800000 */
[----:B------:R-:W-:-:S07]  /*1bf90*/  IMAD.MOV.U32 R15, RZ, RZ, -0x1 ;  /* 0xffffffffff0f7424 */ /* 0x000fce00078e00ff */
[----:B0-2---:R-:W-:Y:S05]  /*1bfa0*/  WARPSYNC.COLLECTIVE R15, `(.L_x_1530) ;  /* 0x000000000f0c7348 */ /* 0x005fea0003c00000 */
[----:B------:R-:W-:Y:S02]  /*1bfb0*/  ELECT P6, UR62, PT ;  /* 0x00000000003e782f */ /* 0x000fe400038c0000 */
[----:B------:R-:W-:Y:S01]  /*1bfc0*/  MOV R14, UR62 ;  /* 0x0000003e000e7c02 */ /* 0x000fe20008000f00 */
[----:B0-2---:R-:W-:Y:S10]  /*1bfd0*/  ENDCOLLECTIVE ;  /* 0x000000000000791b */ /* 0x005ff40003800000 */
.L_x_1530:
[----:B------:R-:W-:Y:S05]  /*1bfe0*/  BSYNC B1 ;  /* 0x0000000000017941 */ /* 0x000fea0003800000 */
.L_x_1529:
[----:B------:R-:W-:Y:S05]  /*1bff0*/  BRA `(.L_x_1531) ;  /* 0xffffffc000b07947 */ /* 0x000fea000383ffff */
.L_x_1412:
[----:B0-----:R0:W1:Y:S02]  /*1c000*/  SYNCS.PHASECHK.TRANS64.TRYWAIT P1, [R5+URZ+0x2a840], R0 ;  /* 0x02a84000050075a7 */ /* 0x001064000802017f */
[----:B-1----:R-:W-:Y:S05]  /*1c010*/  @!P1 NANOSLEEP.SYNCS 0x989680 ;  /* 0x009896800000995d */ /* 0x002fea0003900000 */
[----:B------:R-:W1:Y:S02]  /*1c020*/  @!P1 SYNCS.PHASECHK.TRANS64 P1, [R5+URZ+0x2a840], R0 ;  /* 0x02a84000050095a7 */ /* 0x000e64000802007f */
[----:B-1----:R-:W-:Y:S05]  /*1c030*/  @!P1 BRA `(.L_x_1412) ;  /* 0xfffffffc00f09947 */ /* 0x002fea000383ffff */
[----:B------:R-:W-:Y:S05]  /*1c040*/  BRA `(.L_x_1532) ;  /* 0xffffffc000d87947 */ /* 0x000fea000383ffff */
.L_x_1414:
[----:B-1----:R1:W3:Y:S02]  /*1c050*/  SYNCS.PHASECHK.TRANS64.TRYWAIT P1, [R3+URZ+0x2a840], R2 ;  /* 0x02a84002030075a7 */ /* 0x0022e4000802017f */
[----:B---3--:R-:W-:Y:S05]  /*1c060*/  @!P1 NANOSLEEP.SYNCS 0x989680 ;  /* 0x009896800000995d */ /* 0x008fea0003900000 */
[----:B------:R-:W3:Y:S02]  /*1c070*/  @!P1 SYNCS.PHASECHK.TRANS64 P1, [R3+URZ+0x2a840], R2 ;  /* 0x02a84002030095a7 */ /* 0x000ee4000802007f */
[----:B---3--:R-:W-:Y:S05]  /*1c080*/  @!P1 BRA `(.L_x_1414) ;  /* 0xfffffffc00f09947 */ /* 0x008fea000383ffff */
[----:B------:R-:W-:Y:S05]  /*1c090*/  BRA `(.L_x_1533) ;  /* 0xffffffc000e47947 */ /* 0x000fea000383ffff */
.L_x_1416:
[----:B---3--:R3:W4:Y:S02]  /*1c0a0*/  SYNCS.PHASECHK.TRANS64.TRYWAIT P1, [R5+URZ+0x2a860], R0 ;  /* 0x02a86000050075a7 */ /* 0x008724000802017f */
[----:B----4-:R-:W-:Y:S05]  /*1c0b0*/  @!P1 NANOSLEEP.SYNCS 0x989680 ;  /* 0x009896800000995d */ /* 0x010fea0003900000 */
[----:B------:R-:W4:Y:S02]  /*1c0c0*/  @!P1 SYNCS.PHASECHK.TRANS64 P1, [R5+URZ+0x2a860], R0 ;  /* 0x02a86000050095a7 */ /* 0x000f24000802007f */
[----:B----4-:R-:W-:Y:S05]  /*1c0d0*/  @!P1 BRA `(.L_x_1416) ;  /* 0xfffffffc00f09947 */ /* 0x010fea000383ffff */
[----:B------:R-:W-:Y:S05]  /*1c0e0*/  BRA `(.L_x_1534) ;  /* 0xffffffc000e07947 */ /* 0x000fea000383ffff */
.L_x_1535:
        /* <DEDUP_REMOVED lines=9> */
.L_x_3208:


//--------------------- .text._ZN7cutlass13device_kernelIN5flash11enable_sm90INS1_16FlashAttnFwdSm90INS1_25CollectiveMainloopFwdSm90ILi2EN4cute5tupleIJNS5_1CILi1EEES8_S8_EEENS6_IJNS7_ILi128EEENS7_ILi96EEENS7_ILi192EEEEEELi128ENS_6half_tEfNS_4arch4Sm90ELb0ELb1ELb1ELb1ELb1ELb1ELb0ELb1ELb1ELb1ELb1ELb0EEENS1_21CollectiveEpilogueFwdINS6_IJSA_SA_SB_EEES9_SE_SG_Li256ELb1ELb1ELb1ELb0EEENS1_36VarlenDynamicPersistentTileSchedulerILi128ELi96ELi256ELi128ELb1ELb1ELb1ELb1ELb0ELb1EEEEEEEEEvNT_6ParamsE --------------------------
	.section	.text._ZN7cutlass13device_kernelIN5flash11enable_sm90INS1_16FlashAttnFwdSm90INS1_25CollectiveMainloopFwdSm90ILi2EN4cute5tupleIJNS5_1CILi1EEES8_S8_EEENS6_IJNS7_ILi128EEENS7_ILi96EEENS7_ILi192EEEEEELi128ENS_6half_tEfNS_4arch4Sm90ELb0ELb1ELb1ELb1ELb1ELb1ELb0ELb1ELb1ELb1ELb1ELb0EEENS1_21CollectiveEpilogueFwdINS6_IJSA_SA_SB_EEES9_SE_SG_Li256ELb1ELb1ELb1ELb0EEENS1_36VarlenDynamicPersistentTileSchedulerILi128ELi96ELi256ELi128ELb1ELb1ELb1ELb1ELb0ELb1EEEEEEEEEvNT_6ParamsE,"ax",@progbits
	.align	128
.text._ZN7cutlass13device_kernelIN5flash11enable_sm90INS1_16FlashAttnFwdSm90INS1_25CollectiveMainloopFwdSm90ILi2EN4cute5tupleIJNS5_1CILi1EEES8_S8_EEENS6_IJNS7_ILi128EEENS7_ILi96EEENS7_ILi192EEEEEELi128ENS_6half_tEfNS_4arch4Sm90ELb0ELb1ELb1ELb1ELb1ELb1ELb0ELb1ELb1ELb1ELb1ELb0EEENS1_21CollectiveEpilogueFwdINS6_IJSA_SA_SB_EEES9_SE_SG_Li256ELb1ELb1ELb1ELb0EEENS1_36VarlenDynamicPersistentTileSchedulerILi128ELi96ELi256ELi128ELb1ELb1ELb1ELb1ELb0ELb1EEEEEEEEEvNT_6ParamsE:
        .type           _ZN7cutlass13device_kernelIN5flash11enable_sm90INS1_16FlashAttnFwdSm90INS1_25CollectiveMainloopFwdSm90ILi2EN4cute5tupleIJNS5_1CILi1EEES8_S8_EEENS6_IJNS7_ILi128EEENS7_ILi96EEENS7_ILi192EEEEEELi128ENS_6half_tEfNS_4arch4Sm90ELb0ELb1ELb1ELb1ELb1ELb1ELb0ELb1ELb1ELb1ELb1ELb0EEENS1_21CollectiveEpilogueFwdINS6_IJSA_SA_SB_EEES9_SE_SG_Li256ELb1ELb1ELb1ELb0EEENS1_36VarlenDynamicPersistentTileSchedulerILi128ELi96ELi256ELi128ELb1ELb1ELb1ELb1ELb0ELb1EEEEEEEEEvNT_6ParamsE,@function
        .size           _ZN7cutlass13device_kernelIN5flash11enable_sm90INS1_16FlashAttnFwdSm90INS1_25CollectiveMainloopFwdSm90ILi2EN4cute5tupleIJNS5_1CILi1EEES8_S8_EEENS6_IJNS7_ILi128EEENS7_ILi96EEENS7_ILi192EEEEEELi128ENS_6half_tEfNS_4arch4Sm90ELb0ELb1ELb1ELb1ELb1ELb1ELb0ELb1ELb1ELb1ELb1ELb0EEENS1_21CollectiveEpilogueFwdINS6_IJSA_SA_SB_EEES9_SE_SG_Li256ELb1ELb1ELb1ELb0EEENS1_36VarlenDynamicPersistentTileSchedulerILi128ELi96ELi256ELi128ELb1ELb1ELb1ELb1ELb0ELb1EEEEEEEEEvNT_6ParamsE,(.L_x_3209 - _ZN7cutlass13device_kernelIN5flash11enable_sm90INS1_16FlashAttnFwdSm90INS1_25CollectiveMainloopFwdSm90ILi2EN4cute5tupleIJNS5_1CILi1EEES8_S8_EEENS6_IJNS7_ILi128EEENS7_ILi96EEENS7_ILi192EEEEEELi128ENS_6half_tEfNS_4arch4Sm90ELb0ELb1ELb1ELb1ELb1ELb1ELb0ELb1ELb1ELb1ELb1ELb0EEENS1_21CollectiveEpilogueFwdINS6_IJSA_SA_SB_EEES9_SE_SG_Li256ELb1ELb1ELb1ELb0EEENS1_36VarlenDynamicPersistentTileSchedulerILi128ELi96ELi256ELi128ELb1ELb1ELb1ELb1ELb0ELb1EEEEEEEEEvNT_6ParamsE)
        .other          _ZN7cutlass13device_kernelIN5flash11enable_sm90INS1_16FlashAttnFwdSm90INS1_25CollectiveMainloopFwdSm90ILi2EN4cute5tupleIJNS5_1CILi1EEES8_S8_EEENS6_IJNS7_ILi128EEENS7_ILi96EEENS7_ILi192EEEEEELi128ENS_6half_tEfNS_4arch4Sm90ELb0ELb1ELb1ELb1ELb1ELb1ELb0ELb1ELb1ELb1ELb1ELb0EEENS1_21CollectiveEpilogueFwdINS6_IJSA_SA_SB_EEES9_SE_SG_Li256ELb1ELb1ELb1ELb0EEENS1_36VarlenDynamicPersistentTileSchedulerILi128ELi96ELi256ELi128ELb1ELb1ELb1ELb1ELb0ELb1EEEEEEEEEvNT_6ParamsE,@"STO_CUDA_ENTRY STV_DEFAULT"
_ZN7cutlass13device_kernelIN5flash11enable_sm90INS1_16FlashAttnFwdSm90INS1_25CollectiveMainloopFwdSm90ILi2EN4cute5tupleIJNS5_1CILi1EEES8_S8_EEENS6_IJNS7_ILi128EEENS7_ILi96EEENS7_ILi192EEEEEELi128ENS_6half_tEfNS_4arch4Sm90ELb0ELb1ELb1ELb1ELb1ELb1ELb0ELb1ELb1ELb1ELb1ELb0EEENS1_21CollectiveEpilogueFwdINS6_IJSA_SA_SB_EEES9_SE_SG_Li256ELb1ELb1ELb1ELb0EEENS1_36VarlenDynamicPersistentTileSchedulerILi128ELi96ELi256ELi128ELb1ELb1ELb1ELb1ELb0ELb1EEEEEEEEEvNT_6ParamsE:
        /* <DEDUP_REMOVED lines=18> */
.L_x_1537:
[----:B------:R-:W-:Y:S05]  /*0120*/  BSYNC B0 ;  /* 0x0000000000007941 */ /* 0x000fea0003800000 */
.L_x_1536:
        /* <DEDUP_REMOVED lines=41> */
.L_x_1538:
        /* <DEDUP_REMOVED lines=22> */
.L_x_1539:
        /* <DEDUP_REMOVED lines=18> */
.L_x_1540:
        /* <DEDUP_REMOVED lines=22> */
.L_x_1541:
        /* <DEDUP_REMOVED lines=22> */
.L_x_1542:
[----:B0-----:R-:W-:Y:S01]  /*0900*/  UMOV UR4, 0x1 ;  /* 0x0000000100047882 */ /* 0x001fe20000000000 */
[----:B------:R-:W-:Y:S01]  /*0910*/  PLOP3.LUT P0, PT, PT, PT, UP0, 0x80, 0x0 ;  /* 0x000000000000781c */ /* 0x000fe20003f0f008 */
[----:B------:R-:W-:Y:S01]  /*0920*/  USEL UR4, UR4, 0x2, !UP0 ;  /* 0x0000000204047887 */ /* 0x000fe2000c000000 */
[----:B------:R-:W-:Y:S01]  /*0930*/  NOP ;  /* 0x0000000000007918 */ /* 0x000fe20000000000 */
[----:B------:R-:W-:Y:S01]  /*0940*/  ULDC.64 UR60, c[0x0][0x208] ;  /* 0x00008200003c7ab9 */ /* 0x000fe20000000a00 */
[----:B------:R-:W-:Y:S03]  /*0950*/  BSSY B9, `(.L_x_1543) ;  /* 0x0002b05000097945 */ /* 0x000fe60003800000 */
[----:B------:R-:W-:-:S05]  /*0960*/  IMAD.U32 R3, RZ, RZ, UR4 ;  /* 0x00000004ff037e24 */ /* 0x000fca000f8e00ff */
[----:B------:R0:W-:Y:S01]  /*0970*/  STL [R1+0x58], R3 ;  /* 0x0000580301007387 */ /* 0x0001e20000100800 */
[----:B-12-4-:R-:W-:Y:S06]  /*0980*/  BAR.SYNC.DEFER_BLOCKING 0x0 ;  /* 0x0000000000007b1d */ /* 0x016fec0000010000 */
[----:B------:R-:W-:Y:S05]  /*0990*/  @!P0 BRA `(.L_x_1544) ;  /* 0x0000022c00e08947 */ /* 0x000fea0003800000 */
.L_x_1545:
[----:B------:R-:W-:-:S08]  /*09a0*/  NOP ;  /* 0x0000000000007918 */ /* 0x000fd00000000000 */
[----:B------:R-:W1:Y:S02]  /*09b0*/  USETMAXREG.TRY_ALLOC.CTAPOOL UP0, 0xe8 ;  /* 0x000000e8000079c8 */ /* 0x000e640008000600 */
[----:B-1----:R-:W-:-:S13]  /*09c0*/  PLOP3.LUT P0, PT, PT, PT, UP0, 0x80, 0x0 ;  /* 0x000000000000781c */ /* 0x002fda0003f0f008 */
[----:B------:R-:W-:Y:S05]  /*09d0*/  @!P0 BRA `(.L_x_1545) ;  /* 0xfffffffc00f08947 */ /* 0x000fea000383ffff */
[----:B------:R-:W1:Y:S08]  /*09e0*/  S2UR UR4, SR_CgaCtaId ;  /* 0x00000000000479c3 */ /* 0x000e700000008800 */
[----:B------:R-:W-:Y:S06]  /*09f0*/  BAR.ARV 0x8, 0x180 ;  /* 0x0206000000007b1d */ /* 0x000fec0000002000 */
[----:B0-----:R-:W-:-:S02]  /*0a00*/  MOV R3, 0x400 ;  /* 0x0000040000037802 */ /* 0x001fc40000000f00 */
[----:B------:R-:W-:Y:S01]  /*0a10*/  BAR.SYNC.DEFER_BLOCKING 0x5, 0x180 ;  /* 0x0146000000007b1d */ /* 0x000fe20000010000 */
[----:B-1----:R-:W-:-:S05]  /*0a20*/  IMAD.U32 R172, RZ, RZ, UR4 ;  /* 0x00000004ffac7e24 */ /* 0x002fca000f8e00ff */
[----:B------:R-:W-:Y:S01]  /*0a30*/  ULDC UR4, c[0x0][0xc3c] ;  /* 0x00030f0000047ab9 */ /* 0x000fe20000000800 */
[----:B------:R-:W-:-:S05]  /*0a40*/  LEA R2, R172, R3, 0x18 ;  /* 0x00000003ac027211 */ /* 0x000fca00078ec0ff */
[----:B------:R-:W0:Y:S01]  /*0a50*/  LDS.128 R28, [R2+0x2a8d0] ;  /* 0x02a8d000021c7984 */ /* 0x000e220000000c00 */
[----:B------:R-:W-:Y:S06]  /*0a60*/  BAR.ARV 0x4, 0x180 ;  /* 0x0106000000007b1d */ /* 0x000fec0000002000 */
[----:B0-----:R-:W-:-:S13]  /*0a70*/  ISETP.GE.AND P0, PT, R31, UR4, PT ;  /* 0x000000041f007c0c */ /* 0x001fda000bf06270 */
[----:B------:R-:W-:Y:S05]  /*0a80*/  @P0 BRA `(.L_x_1546) ;  /* 0x000002ac00c40947 */ /* 0x000fea0003800000 */
[----:B------:R-:W2:Y:S01]  /*0a90*/  LDL R4, [R1+0x58] ;  /* 0x0000580001047983 */ /* 0x000ea20000100800 */
[----:B------:R-:W-:Y:S01]  /*0aa0*/  VIADD R0, R0, 0xffffff80 ;  /* 0xffffff8000007836 */ /* 0x000fe20000000000 */
[----:B------:R-:W-:Y:S01]  /*0ab0*/  R2UR UR4, R2 ;  /* 0x00000000020472ca */ /* 0x000fe200000e0000 */
[----:B------:R-:W-:Y:S01]  /*0ac0*/  IMAD.MOV.U32 R208, RZ, RZ, RZ ;  /* 0x000000ffffd07224 */ /* 0x000fe200078e00ff */
[----:B------:R-:W-:Y:S01]  /*0ad0*/  MOV R17, RZ ;  /* 0x000000ff00117202 */ /* 0x000fe20000000f00 */
[----:B------:R-:W-:Y:S01]  /*0ae0*/  IMAD.MOV.U32 R175, RZ, RZ, RZ ;  /* 0x000000ffffaf7224 */ /* 0x000fe200078e00ff */
[----:B------:R-:W-:Y:S01]  /*0af0*/  SHF.R.S32.HI R3, RZ, 0x1f, R0 ;  /* 0x0000001fff037819 */ /* 0x000fe20000011400 */
[----:B------:R-:W-:Y:S02]  /*0b00*/  IMAD.MOV.U32 R164, RZ, RZ, RZ ;  /* 0x000000ffffa47224 */ /* 0x000fe400078e00ff */
[----:B------:R-:W-:Y:S01]  /*0b10*/  IMAD.MOV.U32 R23, RZ, RZ, RZ ;  /* 0x000000ffff177224 */ /* 0x000fe200078e00ff */
[----:B------:R-:W-:-:S04]  /*0b20*/  LEA.HI R225, R3, R0, RZ, 0x3 ;  /* 0x0000000003e17211 */ /* 0x000fc800078f18ff */
[----:B------:R-:W-:Y:S01]  /*0b30*/  LOP3.LUT R205, R225, 0xfffffff8, RZ, 0xc0, !PT ;  /* 0xfffffff8e1cd7812 */ /* 0x000fe200078ec0ff */
[----:B------:R-:W-:Y:S01]  /*0b40*/  UIADD3 UR4, UR4, 0xc400, URZ ;  /* 0x0000c40004047890 */ /* 0x000fe2000fffe03f */
[----:B------:R-:W-:Y:S02]  /*0b50*/  SHF.R.S32.HI R225, RZ, 0x3, R225 ;  /* 0x00000003ffe17819 */ /* 0x000fe400000114e1 */
[----:B------:R-:W-:-:S05]  /*0b60*/  IADD3 R205, R0, -R205, RZ ;  /* 0x800000cd00cd7210 */ /* 0x000fca0007ffe0ff */
[----:B------:R-:W-:-:S05]  /*0b70*/  IMAD.SHL.U32 R203, R205, 0x8, RZ ;  /* 0x00000008cdcb7824 */ /* 0x000fca00078e00ff */
[----:B------:R-:W-:Y:S02]  /*0b80*/  IADD3 R204, R203, 0x40, RZ ;  /* 0x00000040cbcc7810 */ /* 0x000fe40007ffe0ff */
[----:B--2---:R-:W-:Y:S02]  /*0b90*/  R2UR UR5, R4 ;  /* 0x00000000040572ca */ /* 0x004fe400000e0000 */
[----:B------:R-:W-:-:S04]  /*0ba0*/  LEA.HI R4, R3, R0, RZ, 0x7 ;  /* 0x0000000003047211 */ /* 0x000fc800078f38ff */
[----:B------:R-:W-:Y:S02]  /*0bb0*/  LOP3.LUT R5, R4, 0xffffff80, RZ, 0xc0, !PT ;  /* 0xffffff8004057812 */ /* 0x000fe400078ec0ff */
[----:B------:R-:W-:-:S03]  /*0bc0*/  SHF.R.S32.HI R12, RZ, 0x7, R4 ;  /* 0x00000007ff0c7819 */ /* 0x000fc60000011404 */
[----:B------:R-:W-:Y:S01]  /*0bd0*/  IMAD.IADD R228, R0, 0x1, -R5 ;  /* 0x0000000100e47824 */ /* 0x000fe200078e0a05 */
[----:B------:R-:W-:Y:S01]  /*0be0*/  LEA.HI R5, R3, R0, RZ, 0x4 ;  /* 0x0000000003057211 */ /* 0x000fe200078f20ff */
[----:B------:R0:W-:Y:S01]  /*0bf0*/  STL [R1+0x4c], R12 ;  /* 0x00004c0c01007387 */ /* 0x0001e20000100800 */
[----:B------:R-:W-:Y:S01]  /*0c00*/  LEA.HI R4, R4, R12, RZ, 0x1 ;  /* 0x0000000c04047211 */ /* 0x000fe200078f08ff */
[----:B------:R-:W-:Y:S01]  /*0c10*/  ULOP3.LUT UR5, UR5, 0x1, URZ, 0xfc, !UPT ;  /* 0x0000000105057892 */ /* 0x000fe2000f8efc3f */
[----:B------:R-:W-:Y:S02]  /*0c20*/  SHF.R.S32.HI R9, RZ, 0x1f, R228 ;  /* 0x0000001fff097819 */ /* 0x000fe400000114e4 */
[----:B------:R-:W-:Y:S02]  /*0c30*/  SHF.R.S32.HI R6, RZ, 0x4, R5 ;  /* 0x00000004ff067819 */ /* 0x000fe40000011405 */
[CC--:B------:R-:W-:Y:S02]  /*0c40*/  LEA.HI R10, R9.reuse, R228.reuse, RZ, 0x2 ;  /* 0x000000e4090a7211 */ /* 0x0c0fe400078f10ff */
[----:B------:R-:W-:-:S02]  /*0c50*/  LEA.HI R9, R9, R228, RZ, 0x5 ;  /* 0x000000e409097211 */ /* 0x000fc400078f28ff */
[--C-:B------:R-:W-:Y:S02]  /*0c60*/  SHF.R.S32.HI R8, RZ, 0x2, R10.reuse ;  /* 0x00000002ff087819 */ /* 0x100fe4000001140a */
[----:B------:R-:W-:Y:S02]  /*0c70*/  SHF.R.S32.HI R7, RZ, 0x1f, R10 ;  /* 0x0000001fff077819 */ /* 0x000fe4000001140a */
[----:B------:R-:W-:Y:S02]  /*0c80*/  SHF.R.S32.HI R9, RZ, 0x5, R9 ;  /* 0x00000005ff097819 */ /* 0x000fe40000011409 */
[----:B------:R-:W-:Y:S02]  /*0c90*/  LEA.HI R11, R7, R8, RZ, 0x3 ;  /* 0x00000008070b7211 */ /* 0x000fe400078f18ff */
[----:B------:R-:W-:Y:S02]  /*0ca0*/  LEA.HI R7, R5, R6, RZ, 0x1 ;  /* 0x0000000605077211 */ /* 0x000fe400078f08ff */
[----:B------:R-:W-:-:S02]  /*0cb0*/  LOP3.LUT R11, R11, 0xfffffff8, RZ, 0xc0, !PT ;  /* 0xfffffff80b0b7812 */ /* 0x000fc400078ec0ff */
[----:B------:R-:W-:Y:S02]  /*0cc0*/  LOP3.LUT R7, R7, 0x1ffffffe, RZ, 0xc0, !PT ;  /* 0x1ffffffe07077812 */ /* 0x000fe400078ec0ff */
[----:B------:R-:W-:Y:S02]  /*0cd0*/  IADD3 R8, R8, -R11, RZ ;  /* 0x8000000b08087210 */ /* 0x000fe40007ffe0ff */
[----:B------:R-:W-:Y:S01]  /*0ce0*/  LOP3.LUT R5, R5, 0x3fffff0, RZ, 0xc0, !PT ;  /* 0x03fffff005057812 */ /* 0x000fe200078ec0ff */
[----:B------:R-:W-:Y:S01]  /*0cf0*/  IMAD.IADD R7, R6, 0x1, -R7 ;  /* 0x0000000106077824 */ /* 0x000fe200078e0a07 */
[-C--:B------:R-:W-:Y:S01]  /*0d00*/  LEA.HI R6, R3, R0.reuse, RZ, 0x5 ;  /* 0x0000000003067211 */ /* 0x080fe200078f28ff */
[----:B------:R-:W-:Y:S01]  /*0d10*/  IMAD R9, R9, 0x10, R8 ;  /* 0x0000001009097824 */ /* 0x000fe200078e0208 */
[----:B------:R-:W-:Y:S01]  /*0d20*/  LEA.HI R8, R3, R0, RZ, 0x2 ;  /* 0x0000000003087211 */ /* 0x000fe200078f10ff */
[----:B------:R-:W-:Y:S01]  /*0d30*/  IMAD.IADD R5, R0, 0x1, -R5 ;  /* 0x0000000100057824 */ /* 0x000fe200078e0a05 */
[----:B------:R-:W-:-:S02]  /*0d40*/  SHF.R.S32.HI R6, RZ, 0x5, R6 ;  /* 0x00000005ff067819 */ /* 0x000fc40000011406 */
[----:B------:R-:W-:Y:S02]  /*0d50*/  LOP3.LUT R209, R8, 0xfffffffc, RZ, 0xc0, !PT ;  /* 0xfffffffc08d17812 */ /* 0x000fe400078ec0ff */
[--C-:B------:R-:W-:Y:S01]  /*0d60*/  SHF.R.S32.HI R174, RZ, 0x2, R8.reuse ;  /* 0x00000002ffae7819 */ /* 0x100fe20000011408 */
[----:B------:R-:W-:Y:S01]  /*0d70*/  IMAD.SHL.U32 R187, R6, 0x200, RZ ;  /* 0x0000020006bb7824 */ /* 0x000fe200078e00ff */
[----:B------:R-:W-:Y:S01]  /*0d80*/  SHF.R.S32.HI R3, RZ, 0x1f, R8 ;  /* 0x0000001fff037819 */ /* 0x000fe20000011408 */
[----:B------:R-:W-:Y:S01]  /*0d90*/  IMAD.IADD R209, R0, 0x1, -R209 ;  /* 0x0000000100d17824 */ /* 0x000fe200078e0ad1 */
[----:B------:R-:W-:Y:S01]  /*0da0*/  LOP3.LUT R4, R4, 0x3fffffe, RZ, 0xc0, !PT ;  /* 0x03fffffe04047812 */ /* 0x000fe200078ec0ff */
[----:B------:R-:W-:Y:S01]  /*0db0*/  IMAD R8, R6, 0x10, R5 ;  /* 0x0000001006087824 */ /* 0x000fe200078e0205 */
[----:B------:R-:W-:Y:S01]  /*0dc0*/  LEA.HI R3, R3, R174, RZ, 0x3 ;  /* 0x000000ae03037211 */ /* 0x000fe200078f18ff */
[----:B------:R-:W-:Y:S01]  /*0dd0*/  VIADD R5, R174, 0x40 ;  /* 0x00000040ae057836 */ /* 0x000fe20000000000 */
[----:B------:R-:W-:Y:S01]  /*0de0*/  SHF.L.U32 R162, R209, 0x2, RZ ;  /* 0x00000002d1a27819 */ /* 0x000fe200000006ff */
[----:B------:R-:W-:Y:S01]  /*0df0*/  IMAD.IADD R4, R12, 0x1, -R4 ;  /* 0x000000010c047824 */ /* 0x000fe200078e0a04 */
[----:B------:R-:W-:Y:S01]  /*0e00*/  LOP3.LUT R3, R3, 0xfffffff8, RZ, 0xc0, !PT ;  /* 0xfffffff803037812 */ /* 0x000fe200078ec0ff */
[----:B------:R-:W-:Y:S01]  /*0e10*/  IMAD.SHL.U32 R181, R5, 0x40, RZ ;  /* 0x0000004005b57824 */ /* 0x000fe200078e00ff */
[----:B------:R-:W-:Y:S01]  /*0e20*/  SHF.R.S32.HI R0, RZ, 0x1f, R5 ;  /* 0x0000001fff007819 */ /* 0x000fe20000011405 */
[----:B------:R-:W-:-:S02]  /*0e30*/  VIADD R177, R162, 0x20 ;  /* 0x00000020a2b17836 */ /* 0x000fc40000000000 */
[----:B------:R-:W-:Y:S01]  /*0e40*/  VIADD R176, R162, 0x40 ;  /* 0x00000040a2b07836 */ /* 0x000fe20000000000 */
[----:B------:R-:W-:Y:S01]  /*0e50*/  LEA.HI R0, R0, R5, RZ, 0x3 ;  /* 0x0000000500007211 */ /* 0x000fe200078f18ff */
[----:B------:R-:W-:Y:S01]  /*0e60*/  IMAD.IADD R227, R174, 0x1, -R3 ;  /* 0x00000001aee37824 */ /* 0x000fe200078e0a03 */
[C---:B------:R-:W-:Y:S01]  /*0e70*/  IADD3 R167, R162.reuse, R177, RZ ;  /* 0x000000b1a2a77210 */ /* 0x040fe20007ffe0ff */
[----:B------:R-:W-:Y:S01]  /*0e80*/  IMAD.IADD R168, R162, 0x1, R176 ;  /* 0x00000001a2a87824 */ /* 0x000fe200078e02b0 */
[----:B------:R-:W-:Y:S01]  /*0e90*/  LOP3.LUT R181, R181, 0x1c0, RZ, 0xc0, !PT ;  /* 0x000001c0b5b57812 */ /* 0x000fe200078ec0ff */
[----:B------:R-:W-:Y:S01]  /*0ea0*/  IMAD.SHL.U32 R200, R0, 0x40, RZ ;  /* 0x0000004000c87824 */ /* 0x000fe200078e00ff */
[----:B------:R-:W-:Y:S01]  /*0eb0*/  SHF.R.S32.HI R0, RZ, 0x1f, R167 ;  /* 0x0000001fff007819 */ /* 0x000fe200000114a7 */
[----:B------:R-:W-:Y:S01]  /*0ec0*/  IMAD.SHL.U32 R185, R227, 0x40, RZ ;  /* 0x00000040e3b97824 */ /* 0x000fe200078e00ff */
[----:B------:R-:W-:Y:S01]  /*0ed0*/  SHF.R.S32.HI R3, RZ, 0x1f, R168 ;  /* 0x0000001fff037819 */ /* 0x000fe200000114a8 */
[----:B------:R-:W-:Y:S01]  /*0ee0*/  IMAD R13, R4, 0x40, R9 ;  /* 0x00000040040d7824 */ /* 0x000fe200078e0209 */
[-C--:B------:R-:W-:Y:S01]  /*0ef0*/  LEA.HI R170, R0, R167.reuse, RZ, 0x3 ;  /* 0x000000a700aa7211 */ /* 0x080fe200078f18ff */
[----:B0-----:R-:W-:Y:S01]  /*0f00*/  IMAD R12, R8, 0x8, R7 ;  /* 0x00000008080c7824 */ /* 0x001fe200078e0207 */
[----:B------:R-:W-:Y:S01]  /*0f10*/  LEA.HI R0, R0, R167, RZ, 0x6 ;  /* 0x000000a700007211 */ /* 0x000fe200078f30ff */
[----:B------:R-:W-:Y:S01]  /*0f20*/  IMAD.SHL.U32 R18, R209, 0x8, RZ ;  /* 0x00000008d1127824 */ /* 0x000fe200078e00ff */
[----:B------:R-:W-:Y:S01]  /*0f30*/  LOP3.LUT R185, R185, 0x1c0, RZ, 0xc0, !PT ;  /* 0x000001c0b9b97812 */ /* 0x000fe200078ec0ff */
[----:B------:R-:W-:Y:S01]  /*0f40*/  STL [R1+0x50], R13 ;  /* 0x0000500d01007387 */ /* 0x000fe20000100800 */
[CC--:B------:R-:W-:Y:S01]  /*0f50*/  LEA.HI R5, R3.reuse, R168.reuse, RZ, 0x6 ;  /* 0x000000a803057211 */ /* 0x0c0fe200078f30ff */
[----:B------:R-:W-:Y:S01]  /*0f60*/  IMAD.SHL.U32 R0, R0, 0x80, RZ ;  /* 0x0000008000007824 */ /* 0x000fe200078e00ff */
[----:B------:R-:W-:Y:S01]  /*0f70*/  LEA.HI R4, R3, R168, RZ, 0x3 ;  /* 0x000000a803047211 */ /* 0x000fe200078f18ff */
[C---:B------:R-:W-:Y:S01]  /*0f80*/  VIADD R22, R18.reuse, 0x60 ;  /* 0x0000006012167836 */ /* 0x040fe20000000000 */
[----:B------:R-:W-:Y:S01]  /*0f90*/  SHF.R.U32.HI R14, RZ, 0x3, R181 ;  /* 0x00000003ff0e7819 */ /* 0x000fe200000116b5 */
[----:B------:R-:W-:Y:S01]  /*0fa0*/  IMAD.SHL.U32 R6, R5, 0x80, RZ ;  /* 0x0000008005067824 */ /* 0x000fe200078e00ff */
[----:B------:R-:W-:Y:S01]  /*0fb0*/  SHF.R.U32.HI R186, RZ, 0x3, R185 ;  /* 0x00000003ffba7819 */ /* 0x000fe200000116b9 */
[C---:B------:R-:W-:Y:S01]  /*0fc0*/  VIADD R160, R18.reuse, 0x80 ;  /* 0x0000008012a07836 */ /* 0x040fe20000000000 */
[--C-:B------:R-:W-:Y:S01]  /*0fd0*/  LOP3.LUT R3, R185, 0x38, R170.reuse, 0xf8, !PT ;  /* 0x00000038b9037812 */ /* 0x100fe200078ef8aa */
[----:B------:R-:W-:Y:S01]  /*0fe0*/  VIADD R161, R18, 0xa0 ;  /* 0x000000a012a17836 */ /* 0x000fe20000000000 */
[----:B------:R-:W-:Y:S01]  /*0ff0*/  LOP3.LUT R7, R181, 0x38, R170, 0xf8, !PT ;  /* 0x00000038b5077812 */ /* 0x000fe200078ef8aa */
[C---:B------:R-:W-:Y:S01]  /*1000*/  VIADD R179, R162.reuse, 0x10 ;  /* 0x00000010a2b37836 */ /* 0x040fe20000000000 */
[----:B------:R-:W-:Y:S01]  /*1010*/  LOP3.LUT R5, R185, 0x38, R4, 0xf8, !PT ;  /* 0x00000038b9057812 */ /* 0x000fe200078ef804 */
[----:B------:R-:W-:Y:S01]  /*1020*/  VIADD R178, R162, 0x30 ;  /* 0x00000030a2b27836 */ /* 0x000fe20000000000 */
[----:B------:R-:W-:Y:S01]  /*1030*/  LOP3.LUT R200, R200, 0xfffffe00, RZ, 0xc0, !PT ;  /* 0xfffffe00c8c87812 */ /* 0x000fe200078ec0ff */
[----:B------:R-:W-:Y:S01]  /*1040*/  VIADD R180, R162, 0x50 ;  /* 0x00000050a2b47836 */ /* 0x000fe20000000000 */
[----:B------:R-:W-:-:S02]  /*1050*/  LOP3.LUT R0, R0, 0xffffe000, RZ, 0xc0, !PT ;  /* 0xffffe00000007812 */ /* 0x000fc400078ec0ff */
[----:B------:R-:W-:Y:S02]  /*1060*/  LOP3.LUT R3, R3, R186, RZ, 0x3c, !PT ;  /* 0x000000ba03037212 */ /* 0x000fe400078e3cff */
[----:B------:R-:W-:Y:S02]  /*1070*/  LOP3.LUT R9, R7, R14, RZ, 0x3c, !PT ;  /* 0x0000000e07097212 */ /* 0x000fe400078e3cff */
[----:B------:R-:W-:Y:S02]  /*1080*/  LOP3.LUT R7, R5, R186, RZ, 0x3c, !PT ;  /* 0x000000ba05077212 */ /* 0x000fe400078e3cff */
[-C--:B------:R-:W-:Y:S02]  /*1090*/  IADD3 R5, R3, R0.reuse, R187 ;  /* 0x0000000003057210 */ /* 0x080fe40007ffe0bb */
[----:B------:R-:W-:Y:S01]  /*10a0*/  IADD3 R9, R9, R0, R200 ;  /* 0x0000000009097210 */ /* 0x000fe20007ffe0c8 */
[----:B------:R-:W-:Y:S01]  /*10b0*/  IMAD.U32 R0, RZ, RZ, UR5 ;  /* 0x00000005ff007e24 */ /* 0x000fe2000f8e00ff */
[----:B------:R-:W-:-:S02]  /*10c0*/  MOV R3, UR4 ;  /* 0x0000000400037c02 */ /* 0x000fc40008000f00 */
[----:B------:R-:W-:Y:S02]  /*10d0*/  LOP3.LUT R8, R181, 0x38, R4, 0xf8, !PT ;  /* 0x00000038b5087812 */ /* 0x000fe400078ef804 */
[----:B------:R-:W-:Y:S01]  /*10e0*/  STL [R1+0x30], R0 ;  /* 0x0000300001007387 */ /* 0x000fe20000100800 */
[----:B------:R-:W-:Y:S02]  /*10f0*/  LOP3.LUT R6, R6, 0xffffe000, RZ, 0xc0, !PT ;  /* 0xffffe00006067812 */ /* 0x000fe400078ec0ff */
[----:B------:R-:W-:Y:S01]  /*1100*/  LOP3.LUT R11, R8, R14, RZ, 0x3c, !PT ;  /* 0x0000000e080b7212 */ /* 0x000fe200078e3cff */
[----:B------:R0:W-:Y:S01]  /*1110*/  STL [R1+0x48], R3 ;  /* 0x0000480301007387 */ /* 0x0001e20000100800 */
[-C--:B------:R-:W-:Y:S02]  /*1120*/  IADD3 R8, R7, R6.reuse, R187 ;  /* 0x0000000607087210 */ /* 0x080fe40007ffe0bb */
[----:B------:R-:W-:Y:S02]  /*1130*/  LOP3.LUT R7, R181, 0x38, R18, 0xf8, !PT ;  /* 0x00000038b5077812 */ /* 0x000fe400078ef812 */
[----:B------:R-:W-:Y:S01]  /*1140*/  IADD3 R11, R11, R6, R200 ;  /* 0x000000060b0b7210 */ /* 0x000fe20007ffe0c8 */
[----:B------:R-:W-:Y:S01]  /*1150*/  IMAD.SHL.U32 R6, R12, 0x8, RZ ;  /* 0x000000080c067824 */ /* 0x000fe200078e00ff */
[----:B------:R-:W-:-:S02]  /*1160*/  LOP3.LUT R7, R200, R7, R14, 0xf6, !PT ;  /* 0x00000007c8077212 */ /* 0x000fc400078ef60e */
[----:B------:R-:W-:Y:S02]  /*1170*/  SHF.R.S32.HI R171, RZ, 0x3, R4 ;  /* 0x00000003ffab7819 */ /* 0x000fe40000011404 */
[----:B0-----:R-:W-:Y:S01]  /*1180*/  SHF.R.S32.HI R3, RZ, 0x1f, R203 ;  /* 0x0000001fff037819 */ /* 0x001fe200000114cb */
[----:B------:R-:W-:Y:S01]  /*1190*/  STL [R1+0x54], R6 ;  /* 0x0000540601007387 */ /* 0x000fe20000100800 */
[----:B------:R-:W-:Y:S02]  /*11a0*/  LOP3.LUT R3, R10, 0x7ffffffc, RZ, 0xc0, !PT ;  /* 0x7ffffffc0a037812 */ /* 0x000fe400078ec0ff */
[----:B------:R-:W-:Y:S02]  /*11b0*/  LEA.HI R0, R209, R209, RZ, 0x1 ;  /* 0x000000d1d1007211 */ /* 0x000fe400078f08ff */
[----:B------:R-:W-:Y:S01]  /*11c0*/  SHF.R.S32.HI R19, RZ, 0x1f, R18 ;  /* 0x0000001fff137819 */ /* 0x000fe20000011412 */
[----:B------:R-:W-:Y:S01]  /*11d0*/  IMAD.IADD R3, R228, 0x1, -R3 ;  /* 0x00000001e4037824 */ /* 0x000fe200078e0a03 */
[----:B------:R-:W-:-:S02]  /*11e0*/  LOP3.LUT R0, R0, 0x1ffffffe, RZ, 0xc0, !PT ;  /* 0x1ffffffe00007812 */ /* 0x000fc400078ec0ff */
[----:B------:R-:W-:Y:S02]  /*11f0*/  SHF.R.S32.HI R173, RZ, 0x1f, R22 ;  /* 0x0000001fffad7819 */ /* 0x000fe40000011416 */
[----:B------:R-:W-:Y:S01]  /*1200*/  SHF.L.U32 R182, R3, 0x1, RZ ;  /* 0x0000000103b67819 */ /* 0x000fe200000006ff */
[----:B------:R-:W-:Y:S01]  /*1210*/  IMAD.IADD R0, R209, 0x1, -R0 ;  /* 0x00000001d1007824 */ /* 0x000fe200078e0a00 */
[----:B------:R-:W-:Y:S02]  /*1220*/  LEA R3, R7, UR4, 0x1 ;  /* 0x0000000407037c11 */ /* 0x000fe4000f8e08ff */
[C---:B------:R-:W-:Y:S01]  /*1230*/  IADD3 R218, R182.reuse, 0x40, RZ ;  /* 0x00000040b6da7810 */ /* 0x040fe20007ffe0ff */
[C---:B------:R-:W-:Y:S01]  /*1240*/  VIADD R222, R182.reuse, 0x20 ;  /* 0x00000020b6de7836 */ /* 0x040fe20000000000 */
[C---:B------:R-:W-:Y:S01]  /*1250*/  IADD3 R212, R182.reuse, 0x70, RZ ;  /* 0x00000070b6d47810 */ /* 0x040fe20007ffe0ff */
[C---:B------:R-:W-:Y:S01]  /*1260*/  VIADD R219, R182.reuse, 0x38 ;  /* 0x00000038b6db7836 */ /* 0x040fe20000000000 */
[----:B------:R0:W-:Y:S01]  /*1270*/  STL [R1+0x40], R3 ;  /* 0x0000400301007387 */ /* 0x0001e20000100800 */
        /* <DEDUP_REMOVED lines=9> */
[----:B0-----:R-:W-:Y:S01]  /*1310*/  SHF.R.S32.HI R3, RZ, 0x1f, R222 ;  /* 0x0000001fff037819 */ /* 0x001fe200000114de */
[C---:B------:R-:W-:Y:S01]  /*1320*/  VIADD R220, R182.reuse, 0x30 ;  /* 0x00000030b6dc7836 */ /* 0x040fe20000000000 */
[----:B------:R-:W-:Y:S01]  /*1330*/  SHF.R.S32.HI R3, RZ, 0x1f, R219 ;  /* 0x0000001fff037819 */ /* 0x000fe200000114db */
[C---:B------:R-:W-:Y:S01]  /*1340*/  VIADD R217, R182.reuse, 0x48 ;  /* 0x00000048b6d97836 */ /* 0x040fe20000000000 */
[----:B------:R-:W-:Y:S01]  /*1350*/  SHF.R.S32.HI R3, RZ, 0x1f, R216 ;  /* 0x0000001fff037819 */ /* 0x000fe200000114d8 */
[C---:B------:R-:W-:Y:S01]  /*1360*/  VIADD R214, R182.reuse, 0x60 ;  /* 0x00000060b6d67836 */ /* 0x040fe20000000000 */
[----:B------:R-:W-:Y:S01]  /*1370*/  SHF.R.S32.HI R3, RZ, 0x1f, R213 ;  /* 0x0000001fff037819 */ /* 0x000fe200000114d5 */
[----:B------:R-:W-:Y:S01]  /*1380*/  VIADD R211, R182, 0x78 ;  /* 0x00000078b6d37836 */ /* 0x000fe20000000000 */
[----:B------:R-:W-:Y:S01]  /*1390*/  LEA R3, R5, UR4, 0x1 ;  /* 0x0000000405037c11 */ /* 0x000fe2000f8e08ff */
[----:B------:R-:W-:Y:S01]  /*13a0*/  IMAD R202, R0, 0x8, R13 ;  /* 0x0000000800ca7824 */ /* 0x000fe200078e020d */
[----:B------:R-:W-:-:S02]  /*13b0*/  SHF.R.S32.HI R4, RZ, 0x1f, R221 ;  /* 0x0000001fff047819 */ /* 0x000fc400000114dd */
[----:B------:R-:W-:Y:S01]  /*13c0*/  SHF.R.S32.HI R4, RZ, 0x1f, R218 ;  /* 0x0000001fff047819 */ /* 0x000fe200000114da */
[----:B------:R0:W-:Y:S01]  /*13d0*/  STL [R1+0x44], R3 ;  /* 0x0000440301007387 */ /* 0x0001e20000100800 */
[----:B------:R-:W-:Y:S02]  /*13e0*/  SHF.R.S32.HI R4, RZ, 0x1f, R215 ;  /* 0x0000001fff047819 */ /* 0x000fe400000114d7 */
[----:B------:R-:W-:Y:S02]  /*13f0*/  SHF.R.S32.HI R4, RZ, 0x1f, R212 ;  /* 0x0000001fff047819 */ /* 0x000fe400000114d4 */
[----:B------:R-:W-:Y:S02]  /*1400*/  LEA R5, R9, UR4, 0x1 ;  /* 0x0000000409057c11 */ /* 0x000fe4000f8e08ff */
[----:B------:R-:W-:Y:S02]  /*1410*/  LEA R4, R8, UR4, 0x1 ;  /* 0x0000000408047c11 */ /* 0x000fe4000f8e08ff */
[----:B------:R-:W-:Y:S01]  /*1420*/  SHF.R.S32.HI R6, RZ, 0x1f, R223 ;  /* 0x0000001fff067819 */ /* 0x000fe200000114df */
[----:B------:R1:W-:Y:S01]  /*1430*/  STL [R1+0x38], R5 ;  /* 0x0000380501007387 */ /* 0x0003e20000100800 */
[----:B0-----:R-:W-:-:S02]  /*1440*/  LEA R3, R11, UR4, 0x1 ;  /* 0x000000040b037c11 */ /* 0x001fc4000f8e08ff */
[----:B------:R-:W-:Y:S01]  /*1450*/  SHF.R.S32.HI R6, RZ, 0x1f, R220 ;  /* 0x0000001fff067819 */ /* 0x000fe200000114dc */
[----:B------:R1:W-:Y:S01]  /*1460*/  STL [R1+0x3c], R4 ;  /* 0x00003c0401007387 */ /* 0x0003e20000100800 */
[----:B------:R-:W-:Y:S02]  /*1470*/  SHF.R.S32.HI R6, RZ, 0x1f, R217 ;  /* 0x0000001fff067819 */ /* 0x000fe400000114d9 */
[----:B------:R-:W-:Y:S01]  /*1480*/  SHF.R.S32.HI R6, RZ, 0x1f, R214 ;  /* 0x0000001fff067819 */ /* 0x000fe200000114d6 */
[----:B------:R1:W-:Y:S01]  /*1490*/  STL [R1+0x34], R3 ;  /* 0x0000340301007387 */ /* 0x0003e20000100800 */
[----:B------:R-:W-:-:S07]  /*14a0*/  SHF.R.S32.HI R229, RZ, 0x1f, R211 ;  /* 0x0000001fffe57819 */ /* 0x000fce00000114d3 */
.L_x_1853:
[----:B------:R-:W-:Y:S01]  /*14b0*/  ULDC.64 UR4, c[0x0][0xa28] ;  /* 0x00028a0000047ab9 */ /* 0x000fe20000000a00 */
[----:B0-23--:R-:W0:Y:S01]  /*14c0*/  LDC.64 R6, c[0x0][0xa08] ;  /* 0x00028200ff067b82 */ /* 0x00de220000000a00 */
[----:B------:R-:W-:Y:S01]  /*14d0*/  ISETP.NE.U32.AND P0, PT, RZ, UR4, PT ;  /* 0x00000004ff007c0c */ /* 0x000fe2000bf05070 */
[----:B------:R-:W-:Y:S01]  /*14e0*/  IMAD.MOV.U32 R13, RZ, RZ, RZ ;  /* 0x000000ffff0d7224 */ /* 0x000fe200078e00ff */
[----:B------:R-:W-:Y:S01]  /*14f0*/  ULDC.64 UR6, c[0x0][0xa20] ;  /* 0x0002880000067ab9 */ /* 0x000fe20000000a00 */
[----:B------:R-:W-:Y:S01]  /*1500*/  IMAD.MOV.U32 R129, RZ, RZ, RZ ;  /* 0x000000ffff817224 */ /* 0x000fe200078e00ff */
[----:B------:R-:W-:Y:S01]  /*1510*/  ISETP.NE.AND.EX P0, PT, RZ, UR5, PT, P0 ;  /* 0x00000005ff007c0c */ /* 0x000fe2000bf05300 */
[----:B------:R-:W-:Y:S02]  /*1520*/  ULDC.64 UR4, c[0x0][0xa18] ;  /* 0x0002860000047ab9 */ /* 0x000fe40000000a00 */
[----:B------:R-:W-:-:S04]  /*1530*/  ISETP.NE.U32.AND P1, PT, RZ, UR4, PT ;  /* 0x00000004ff007c0c */ /* 0x000fc8000bf25070 */
[----:B------:R-:W-:Y:S01]  /*1540*/  ISETP.NE.AND.EX P1, PT, RZ, UR5, PT, P1 ;  /* 0x00000005ff007c0c */ /* 0x000fe2000bf25310 */
[----:B------:R-:W-:Y:S02]  /*1550*/  ULDC.64 UR4, c[0x0][0xa08] ;  /* 0x0002820000047ab9 */ /* 0x000fe40000000a00 */
[----:B------:R-:W-:-:S03]  /*1560*/  ISETP.NE.U32.AND P3, PT, RZ, UR4, PT ;  /* 0x00000004ff007c0c */ /* 0x000fc6000bf65070 */
[----:B-1--4-:R-:W1:Y:S01]  /*1570*/  @P0 LDC.64 R4, c[0x0][0xa28] ;  /* 0x00028a00ff040b82 */ /* 0x012e620000000a00 */
[----:B------:R-:W-:Y:S01]  /*1580*/  ISETP.NE.AND.EX P3, PT, RZ, UR5, PT, P3 ;  /* 0x00000005ff007c0c */ /* 0x000fe2000bf65330 */
[----:B0-----:R-:W-:-:S06]  /*1590*/  IMAD.WIDE R10, R31, 0x4, R6 ;  /* 0x000000041f0a7825 */ /* 0x001fcc00078e0206 */
[----:B------:R-:W0:Y:S01]  /*15a0*/  @P1 LDC.64 R8, c[0x0][0xa18] ;  /* 0x00028600ff081b82 */ /* 0x000e220000000a00 */
[----:B------:R-:W-:Y:S02]  /*15b0*/  ULDC UR4, c[0x0][0x288] ;  /* 0x0000a20000047ab9 */ /* 0x000fe40000000800 */
[----:B------:R-:W-:Y:S01]  /*15c0*/  IMAD.U32 R165, RZ, RZ, UR4 ;  /* 0x00000004ffa57e24 */ /* 0x000fe2000f8e00ff */
[----:B------:R-:W-:Y:S02]  /*15d0*/  ULDC.64 UR4, c[0x0][0x418] ;  /* 0x0001060000047ab9 */ /* 0x000fe40000000a00 */
[----:B------:R2:W5:Y:S01]  /*15e0*/  @P3 LDG.E R129, desc[UR60][R10.64] ;  /* 0x0000003c0a813981 */ /* 0x000562000c1e1900 */
[----:B-1----:R-:W-:-:S05]  /*15f0*/  @P0 IMAD.WIDE R4, R31, 0x4, R4 ;  /* 0x000000041f040825 */ /* 0x002fca00078e0204 */
[----:B------:R2:W5:Y:S01]  /*1600*/  @P0 LDG.E R13, desc[UR60][R4.64] ;  /* 0x0000003c040d0981 */ /* 0x000562000c1e1900 */
[----:B0-----:R-:W-:-:S05]  /*1610*/  @P1 IMAD.WIDE R6, R31, 0x4, R8 ;  /* 0x000000041f061825 */ /* 0x001fca00078e0208 */
[----:B------:R2:W5:Y:S01]  /*1620*/  @P1 LDG.E R165, desc[UR60][R6.64] ;  /* 0x0000003c06a51981 */ /* 0x000562000c1e1900 */
[----:B------:R-:W-:Y:S01]  /*1630*/  UISETP.NE.U32.AND UP0, UPT, UR4, URZ, UPT ;  /* 0x0000003f0400728c */ /* 0x000fe2000bf05070 */
[C---:B------:R-:W-:Y:S02]  /*1640*/  LOP3.LUT R3, R30.reuse, 0xff000000, RZ, 0xc0, !PT ;  /* 0xff0000001e037812 */ /* 0x040fe400078ec0ff */
[----:B------:R-:W-:Y:S01]  /*1650*/  ULDC UR4, c[0x0][0x424] ;  /* 0x0001090000047ab9 */ /* 0x000fe20000000800 */
[----:B------:R-:W-:Y:S01]  /*1660*/  UISETP.NE.AND.EX UP0, UPT, UR5, URZ, UPT, UP0 ;  /* 0x0000003f0500728c */ /* 0x000fe2000bf05300 */
[----:B------:R-:W-:Y:S02]  /*1670*/  ISETP.NE.U32.AND P2, PT, RZ, UR6, PT ;  /* 0x00000006ff007c0c */ /* 0x000fe4000bf45070 */
[----:B------:R-:W-:Y:S01]  /*1680*/  ULDC UR5, c[0x0][0x2f0] ;  /* 0x0000bc0000057ab9 */ /* 0x000fe20000000800 */
[----:B------:R-:W-:Y:S01]  /*1690*/  USEL UR4, UR4, 0x1, UP0 ;  /* 0x0000000104047887 */ /* 0x000fe20008000000 */
[----:B------:R-:W-:-:S02]  /*16a0*/  LOP3.LUT R0, R30, 0xff0000, RZ, 0xc0, !PT ;  /* 0x00ff00001e007812 */ /* 0x000fc400078ec0ff */
[----:B------:R-:W-:Y:S01]  /*16b0*/  SHF.R.U32.HI R3, RZ, 0x8, R3 ;  /* 0x00000008ff037819 */ /* 0x000fe20000011603 */
[----:B------:R-:W-:Y:S01]  /*16c0*/  UIMAD UR4, UR4, UR5, URZ ;  /* 0x00000005040472a4 */ /* 0x000fe2000f8e023f */
[----:B------:R-:W-:Y:S02]  /*16d0*/  ISETP.NE.AND.EX P2, PT, RZ, UR7, PT, P2 ;  /* 0x00000007ff007c0c */ /* 0x000fe4000bf45320 */
[----:B------:R-:W-:Y:S01]  /*16e0*/  ULDC UR5, c[0x0][0x348] ;  /* 0x0000d20000057ab9 */ /* 0x000fe20000000800 */
[----:B------:R-:W-:Y:S02]  /*16f0*/  LEA.HI R206, R0, R3, RZ, 0x10 ;  /* 0x0000000300ce7211 */ /* 0x000fe400078f80ff */
[----:B------:R-:W-:Y:S02]  /*1700*/  LOP3.LUT R169, R30, 0xffff, RZ, 0xc0, !PT ;  /* 0x0000ffff1ea97812 */ /* 0x000fe400078ec0ff */
[----:B------:R-:W-:Y:S01]  /*1710*/  MOV R207, R31 ;  /* 0x0000001f00cf7202 */ /* 0x000fe20000000f00 */
[----:B--2---:R-:W-:Y:S06]  /*1720*/  @P1 BRA `(.L_x_1547) ;  /* 0x0000000000241947 */ /* 0x004fec0003800000 */
        /* <DEDUP_REMOVED lines=9> */
.L_x_1547:
[----:B------:R-:W-:Y:S02]  /*17c0*/  IMAD.U32 R25, RZ, RZ, UR5 ;  /* 0x00000005ff197e24 */ /* 0x000fe4000f8e00ff */
[----:B------:R-:W-:Y:S01]  /*17d0*/  IMAD.U32 R26, RZ, RZ, UR4 ;  /* 0x00000004ff1a7e24 */ /* 0x000fe2000f8e00ff */
[----:B------:R-:W-:Y:S06]  /*17e0*/  @!P2 BRA `(.L_x_1548) ;  /* 0x000000000010a947 */ /* 0x000fec0003800000 */
[----:B------:R-:W0:Y:S02]  /*17f0*/  LDC.64 R26, c[0x0][0xa20] ;  /* 0x00028800ff1a7b82 */ /* 0x000e240000000a00 */
[----:B0-----:R-:W-:-:S06]  /*1800*/  IMAD.WIDE R26, R31, 0x4, R26 ;  /* 0x000000041f1a7825 */ /* 0x001fcc00078e021a */
[----:B------:R0:W5:Y:S01]  /*1810*/  LDG.E R26, desc[UR60][R26.64] ;  /* 0x0000003c1a1a7981 */ /* 0x000162000c1e1900 */
[----:B------:R-:W-:Y:S05]  /*1820*/  BRA `(.L_x_1549) ;  /* 0x0000000000107947 */ /* 0x000fea0003800000 */
.L_x_1548:
[----:B------:R-:W-:Y:S05]  /*1830*/  @!P3 BRA `(.L_x_1549) ;  /* 0x00000000000cb947 */ /* 0x000fea0003800000 */
[----:B------:R-:W2:Y:S04]  /*1840*/  LDG.E R3, desc[UR60][R10.64] ;  /* 0x0000003c0a037981 */ /* 0x000ea8000c1e1900 */
[----:B------:R-:W2:Y:S02]  /*1850*/  LDG.E R26, desc[UR60][R10.64+0x4] ;  /* 0x0000043c0a1a7981 */ /* 0x000ea4000c1e1900 */
[----:B--2---:R-:W-:-:S07]  /*1860*/  IMAD.IADD R26, R26, 0x1, -R3 ;  /* 0x000000011a1a7824 */ /* 0x004fce00078e0a03 */
.L_x_1549:
[----:B------:R-:W-:Y:S01]  /*1870*/  ULDC.64 UR4, c[0x0][0xa10] ;  /* 0x0002840000047ab9 */ /* 0x000fe20000000a00 */
[----:B------:R-:W1:Y:S01]  /*1880*/  LDC R4, c[0x0][0x448] ;  /* 0x00011200ff047b82 */ /* 0x000e620000000800 */
[----:B------:R-:W-:-:S04]  /*1890*/  ISETP.NE.U32.AND P0, PT, RZ, UR4, PT ;  /* 0x00000004ff007c0c */ /* 0x000fc8000bf05070 */
[----:B------:R-:W-:Y:S01]  /*18a0*/  ISETP.NE.AND.EX P0, PT, RZ, UR5, PT, P0 ;  /* 0x00000005ff007c0c */ /* 0x000fe2000bf05300 */
[----:B------:R-:W-:Y:S02]  /*18b0*/  ULDC.64 UR4, c[0x0][0xa30] ;  /* 0x00028c0000047ab9 */ /* 0x000fe40000000a00 */
[----:B------:R-:W-:-:S04]  /*18c0*/  ISETP.NE.U32.AND P1, PT, RZ, UR4, PT ;  /* 0x00000004ff007c0c */ /* 0x000fc8000bf25070 */
[----:B------:R-:W-:-:S06]  /*18d0*/  ISETP.NE.AND.EX P1, PT, RZ, UR5, PT, P1 ;  /* 0x00000005ff007c0c */ /* 0x000fcc000bf25310 */
[----:B------:R-:W2:Y:S08]  /*18e0*/  @P0 LDC.64 R6, c[0x0][0xa10] ;  /* 0x00028400ff060b82 */ /* 0x000eb00000000a00 */
[----:B------:R-:W3:Y:S01]  /*18f0*/  @P1 LDC.64 R8, c[0x0][0xa30] ;  /* 0x00028c00ff081b82 */ /* 0x000ee20000000a00 */
[----:B--2---:R-:W-:-:S05]  /*1900*/  @P0 IMAD.WIDE R6, R31, 0x4, R6 ;  /* 0x000000041f060825 */ /* 0x004fca00078e0206 */
[----:B------:R-:W2:Y:S04]  /*1910*/  @P0 LDG.E R0, desc[UR60][R6.64] ;  /* 0x0000003c06000981 */ /* 0x000ea8000c1e1900 */
[----:B------:R-:W2:Y:S01]  /*1920*/  @P0 LDG.E R3, desc[UR60][R6.64+0x4] ;  /* 0x0000043c06030981 */ /* 0x000ea2000c1e1900 */
[----:B-----5:R-:W-:Y:S02]  /*1930*/  IMAD.MOV.U32 R140, RZ, RZ, R26 ;  /* 0x000000ffff8c7224 */ /* 0x020fe400078e001a */
[----:B---3--:R-:W-:-:S05]  /*1940*/  @P1 IMAD.WIDE R8, R31, 0x4, R8 ;  /* 0x000000041f081825 */ /* 0x008fca00078e0208 */
[----:B------:R3:W5:Y:S01]  /*1950*/  @P1 LDG.E R140, desc[UR60][R8.64] ;  /* 0x0000003c088c1981 */ /* 0x000762000c1e1900 */
[----:B-1----:R-:W-:Y:S01]  /*1960*/  ISETP.NE.AND P1, PT, R4, 0x1, PT ;  /* 0x000000010400780c */ /* 0x002fe20003f25270 */
[----:B------:R-:W-:Y:S01]  /*1970*/  IMAD.SHL.U32 R188, R29, 0x80, RZ ;  /* 0x000000801dbc7824 */ /* 0x000fe200078e00ff */
[----:B------:R-:W1:Y:S01]  /*1980*/  LDC.64 R4, c[0x0][0x9e0] ;  /* 0x00027800ff047b82 */ /* 0x000e620000000a00 */
[----:B------:R-:W-:-:S10]  /*1990*/  IMAD.IADD R12, R26, 0x1, -R13 ;  /* 0x000000011a0c7824 */ /* 0x000fd400078e0a0d */
[----:B------:R-:W4:Y:S08]  /*19a0*/  @P1 LDC R10, c[0x0][0x44c] ;  /* 0x00011300ff0a1b82 */ /* 0x000f300000000800 */
[----:B------:R-:W0:Y:S01]  /*19b0*/  @P1 LDC R11, c[0x0][0x450] ;  /* 0x00011400ff0b1b82 */ /* 0x000e220000000800 */
[----:B-1----:R-:W-:Y:S02]  /*19c0*/  ISETP.GE.AND P2, PT, R5, 0x1, PT ;  /* 0x000000010500780c */ /* 0x002fe40003f46270 */
[----:B--2---:R-:W-:Y:S01]  /*19d0*/  @P0 IADD3 R25, -R0, R3, RZ ;  /* 0x0000000300190210 */ /* 0x004fe20007ffe1ff */
[----:B------:R-:W-:-:S04]  /*19e0*/  VIADD R3, R188, 0x7f ;  /* 0x0000007fbc037836 */ /* 0x000fc80000000000 */
[----:B------:R-:W-:Y:S02]  /*19f0*/  IMAD.IADD R166, R12, 0x1, R25 ;  /* 0x000000010ca67824 */ /* 0x000fe400078e0219 */
[----:B----4-:R-:W-:-:S04]  /*1a00*/  @P1 IMAD.HI.U32 R6, R3, R10, RZ ;  /* 0x0000000a03061227 */ /* 0x010fc800078e00ff */
[C---:B------:R-:W-:Y:S01]  /*1a10*/  VIADD R0, R166.reuse, 0x5f ;  /* 0x0000005fa6007836 */ /* 0x040fe20000000000 */
[----:B0-----:R-:W-:Y:S02]  /*1a20*/  @P1 SHF.R.U32.HI R3, RZ, R11, R6 ;  /* 0x0000000bff031219 */ /* 0x001fe40000011606 */
[----:B------:R-:W-:Y:S01]  /*1a30*/  IADD3 R6, R166, 0x1, -R165 ;  /* 0x00000001a6067810 */ /* 0x000fe20007ffe8a5 */
[----:B------:R-:W-:-:S03]  /*1a40*/  IMAD.HI R0, R0, 0x2aaaaaab, RZ ;  /* 0x2aaaaaab00007827 */ /* 0x000fc600078e02ff */
[----:B------:R-:W-:Y:S02]  /*1a50*/  IADD3 R3, R6, R3, RZ ;  /* 0x0000000306037210 */ /* 0x000fe40007ffe0ff */
[----:B------:R-:W-:-:S03]  /*1a60*/  SHF.R.U32.HI R141, RZ, 0x1f, R0 ;  /* 0x0000001fff8d7819 */ /* 0x000fc60000011600 */
[----:B------:R-:W-:Y:S01]  /*1a70*/  IMAD.IADD R4, R3, 0x1, R4 ;  /* 0x0000000103047824 */ /* 0x000fe200078e0204 */
[----:B------:R-:W-:Y:S01]  /*1a80*/  LEA.HI.SX32 R141, R0, R141, 0x1c ;  /* 0x0000008d008d7211 */ /* 0x000fe200078fe2ff */
[----:B---3--:R-:W-:Y:S06]  /*1a90*/  @!P2 BRA `(.L_x_1550) ;  /* 0x000000000048a947 */ /* 0x008fec0003800000 */
        /* <DEDUP_REMOVED lines=11> */
.L_x_1552:
[----:B------:R-:W-:-:S13]  /*1b50*/  ISETP.NE.AND P0, PT, R5, 0x1, PT ;  /* 0x000000010500780c */ /* 0x000fda0003f05270 */
[----:B------:R-:W0:Y:S02]  /*1b60*/  @P0 LDC.64 R6, c[0x0][0x9e8] ;  /* 0x00027a00ff060b82 */ /* 0x000e240000000a00 */
[----:B0-----:R-:W-:-:S05]  /*1b70*/  @P0 IMAD.HI.U32 R6, R0, R6, RZ ;  /* 0x0000000600060227 */ /* 0x001fca00078e00ff */
[----:B------:R-:W-:-:S07]  /*1b80*/  @P0 SHF.R.U32.HI R0, RZ, R7, R6 ;  /* 0x00000007ff000219 */ /* 0x000fce0000011606 */
.L_x_1553:
[----:B------:R-:W-:Y:S05]  /*1b90*/  BSYNC B0 ;  /* 0x0000000000007941 */ /* 0x000fea0003800000 */
.L_x_1551:
[----:B------:R-:W-:-:S05]  /*1ba0*/  IMAD R3, R0, R5, R5 ;  /* 0x0000000500037224 */ /* 0x000fca00078e0205 */
[----:B------:R-:W-:-:S07]  /*1bb0*/  VIMNMX R4, R4, R3, PT ;  /* 0x0000000304047248 */ /* 0x000fce0003fe0100 */
.L_x_1550:
[----:B------:R-:W0:Y:S01]  /*1bc0*/  @P1 LDC R3, c[0x0][0x44c] ;  /* 0x00011300ff031b82 */ /* 0x000e220000000800 */
[----:B------:R-:W-:Y:S01]  /*1bd0*/  VIADD R4, R4, 0x5f ;  /* 0x0000005f04047836 */ /* 0x000fe20000000000 */
[----:B------:R-:W-:Y:S01]  /*1be0*/  IADD3 R193, R166, -R165, RZ ;  /* 0x800000a5a6c17210 */ /* 0x000fe20007ffe0ff */
[----:B------:R-:W-:Y:S01]  /*1bf0*/  IMAD.MOV.U32 R0, RZ, RZ, R188 ;  /* 0x000000ffff007224 */ /* 0x000fe200078e00bc */
[----:B------:R-:W-:Y:S01]  /*1c00*/  ULDC UR4, c[0x0][0x9dc] ;  /* 0x0002770000047ab9 */ /* 0x000fe20000000800 */
[----:B------:R-:W-:-:S03]  /*1c10*/  IMAD.HI R4, R4, 0x2aaaaaab, RZ ;  /* 0x2aaaaaab04047827 */ /* 0x000fc600078e02ff */
[----:B------:R-:W1:Y:S01]  /*1c20*/  @P1 LDC R7, c[0x0][0x450] ;  /* 0x00011400ff071b82 */ /* 0x000e620000000800 */
        /* <DEDUP_REMOVED lines=18> */
.L_x_1556:
[----:B------:R-:W-:-:S13]  /*1d50*/  ISETP.NE.AND P0, PT, R5, 0x1, PT ;  /* 0x000000010500780c */ /* 0x000fda0003f05270 */
[----:B------:R-:W0:Y:S02]  /*1d60*/  @P0 LDC.64 R6, c[0x0][0x9e8] ;  /* 0x00027a00ff060b82 */ /* 0x000e240000000a00 */
[----:B0-----:R-:W-:-:S05]  /*1d70*/  @P0 IMAD.HI.U32 R4, R0, R6, RZ ;  /* 0x0000000600040227 */ /* 0x001fca00078e00ff */
[----:B------:R-:W-:-:S07]  /*1d80*/  @P0 SHF.R.U32.HI R0, RZ, R7, R4 ;  /* 0x00000007ff000219 */ /* 0x000fce0000011604 */
.L_x_1557:
[----:B------:R-:W-:Y:S05]  /*1d90*/  BSYNC B0 ;  /* 0x0000000000007941 */ /* 0x000fea0003800000 */
.L_x_1555:
[----:B------:R-:W-:-:S05]  /*1da0*/  IMAD R0, R0, R5, RZ ;  /* 0x0000000500007224 */ /* 0x000fca00078e02ff */
[----:B------:R-:W-:-:S07]  /*1db0*/  VIMNMX R3, R3, R0, !PT ;  /* 0x0000000003037248 */ /* 0x000fce0007fe0100 */
.L_x_1554:
[----:B------:R-:W-:Y:S01]  /*1dc0*/  IMAD.HI R3, R3, 0x2aaaaaab, RZ ;  /* 0x2aaaaaab03037827 */ /* 0x000fe200078e02ff */
[----:B------:R-:W-:Y:S01]  /*1dd0*/  BSSY B0, `(.L_x_1558) ;  /* 0x0000028000007945 */ /* 0x000fe20003800000 */
[----:B------:R-:W-:Y:S02]  /*1de0*/  LOP3.LUT R210, R206, 0xff, RZ, 0xc0, !PT ;  /* 0x000000ffced27812 */ /* 0x000fe400078ec0ff */
[----:B------:R-:W-:Y:S02]  /*1df0*/  SHF.R.U32.HI R206, RZ, 0x10, R206 ;  /* 0x00000010ffce7819 */ /* 0x000fe400000116ce */
[----:B------:R-:W-:-:S04]  /*1e00*/  SHF.R.U32.HI R0, RZ, 0x1f, R3 ;  /* 0x0000001fff007819 */ /* 0x000fc80000011603 */
[----:B------:R-:W-:Y:S01]  /*1e10*/  LEA.HI.SX32 R0, R3, R0, 0x1c ;  /* 0x0000000003007211 */ /* 0x000fe200078fe2ff */
[----:B------:R-:W-:-:S03]  /*1e20*/  IMAD.MOV.U32 R3, RZ, RZ, RZ ;  /* 0x000000ffff037224 */ /* 0x000fc600078e00ff */
[----:B------:R-:W-:-:S04]  /*1e30*/  VIMNMX R9, RZ, R0, !PT ;  /* 0x00000000ff097248 */ /* 0x000fc80007fe0100 */
[----:B------:R-:W-:-:S13]  /*1e40*/  ISETP.GT.AND P0, PT, R8, R9, PT ;  /* 0x000000090800720c */ /* 0x000fda0003f04270 */
[----:B------:R-:W-:Y:S05]  /*1e50*/  @!P0 BRA `(.L_x_1559) ;  /* 0x00000000007c8947 */ /* 0x000fea0003800000 */
[----:B------:R-:W-:Y:S01]  /*1e60*/  ISETP.NE.AND P0, PT, R206, RZ, PT ;  /* 0x000000ffce00720c */ /* 0x000fe20003f05270 */
[----:B------:R-:W-:-:S03]  /*1e70*/  ULDC UR4, c[0x0][0x9f0] ;  /* 0x00027c0000047ab9 */ /* 0x000fc60000000800 */
[----:B------:R-:W-:-:S04]  /*1e80*/  SEL R11, R206, UR4, P0 ;  /* 0x00000004ce0b7c07 */ /* 0x000fc80008000000 */
[-C--:B------:R-:W-:Y:S02]  /*1e90*/  IABS R6, R11.reuse ;  /* 0x0000000b00067213 */ /* 0x080fe40000000000 */
[----:B------:R-:W-:Y:S02]  /*1ea0*/  IADD3 R0, R11, -0x1, R8 ;  /* 0xffffffff0b007810 */ /* 0x000fe40007ffe008 */
[----:B------:R-:W0:Y:S01]  /*1eb0*/  I2F.RP R3, R6 ;  /* 0x0000000600037306 */ /* 0x000e220000209400 */
[----:B------:R-:W-:Y:S02]  /*1ec0*/  IABS R13, R11 ;  /* 0x0000000b000d7213 */ /* 0x000fe40000000000 */
[----:B------:R-:W-:-:S04]  /*1ed0*/  IADD3 R0, -R9, R0, RZ ;  /* 0x0000000009007210 */ /* 0x000fc80007ffe1ff */
[----:B------:R-:W-:Y:S02]  /*1ee0*/  IABS R10, R0 ;  /* 0x00000000000a7213 */ /* 0x000fe40000000000 */
[----:B------:R-:W-:-:S04]  /*1ef0*/  LOP3.LUT R0, R0, R11, RZ, 0x3c, !PT ;  /* 0x0000000b00007212 */ /* 0x000fc800078e3cff */
[----:B------:R-:W-:Y:S01]  /*1f00*/  ISETP.GE.AND P2, PT, R0, RZ, PT ;  /* 0x000000ff0000720c */ /* 0x000fe20003f46270 */
[----:B0-----:R-:W0:Y:S02]  /*1f10*/  MUFU.RCP R3, R3 ;  /* 0x0000000300037308 */ /* 0x001e240000001000 */
[----:B0-----:R-:W-:Y:S02]  /*1f20*/  VIADD R4, R3, 0xffffffe ;  /* 0x0ffffffe03047836 */ /* 0x001fe40000000000 */
[----:B------:R-:W-:-:S04]  /*1f30*/  IMAD.MOV R3, RZ, RZ, -R13 ;  /* 0x000000ffff037224 */ /* 0x000fc800078e0a0d */
[----:B------:R0:W1:Y:S02]  /*1f40*/  F2I.FTZ.U32.TRUNC.NTZ R5, R4 ;  /* 0x0000000400057305 */ /* 0x000064000021f000 */
[----:B0-----:R-:W-:Y:S02]  /*1f50*/  IMAD.MOV.U32 R4, RZ, RZ, RZ ;  /* 0x000000ffff047224 */ /* 0x001fe400078e00ff */
[----:B-1----:R-:W-:-:S04]  /*1f60*/  IMAD.MOV R7, RZ, RZ, -R5 ;  /* 0x000000ffff077224 */ /* 0x002fc800078e0a05 */
        /* <DEDUP_REMOVED lines=14> */
.L_x_1559:
[----:B------:R-:W-:Y:S05]  /*2050*/  BSYNC B0 ;  /* 0x0000000000007941 */ /* 0x000fea0003800000 */
.L_x_1558:
[----:B------:R-:W-:-:S05]  /*2060*/  IMAD R0, R210, R3, R9 ;  /* 0x00000003d2007224 */ /* 0x000fca00078e0209 */
[C---:B------:R-:W-:Y:S01]  /*2070*/  VIADDMNMX R3, R0.reuse, R3, R8, PT ;  /* 0x0000000300037246 */ /* 0x040fe20003800108 */
[----:B------:R-:W-:-:S04]  /*2080*/  IMAD R0, R0, 0x60, -R12 ;  /* 0x0000006000007824 */ /* 0x000fc800078e0a0c */
[----:B------:R-:W-:Y:S01]  /*2090*/  IMAD R4, R3, 0x60, -R12 ;  /* 0x0000006003047824 */ /* 0x000fe200078e0a0c */
[----:B------:R-:W-:-:S04]  /*20a0*/  VIMNMX R0, RZ, R0, !PT ;  /* 0x00000000ff007248 */ /* 0x000fc80007fe0100 */
[----:B------:R-:W-:Y:S01]  /*20b0*/  VIMNMX R3, R4, R25, PT ;  /* 0x0000001904037248 */ /* 0x000fe20003fe0100 */
[----:B------:R-:W-:-:S03]  /*20c0*/  IMAD.WIDE.U32 R4, R0, -0x55555555, RZ ;  /* 0xaaaaaaab00047825 */ /* 0x000fc600078e00ff */
[----:B------:R-:W-:Y:S02]  /*20d0*/  ISETP.GT.AND P0, PT, R3, R0, PT ;  /* 0x000000000300720c */ /* 0x000fe40003f04270 */
[----:B------:R-:W-:-:S05]  /*20e0*/  SHF.R.U32.HI R125, RZ, 0x6, R5 ;  /* 0x00000006ff7d7819 */ /* 0x000fca0000011605 */
[----:B------:R-:W-:-:S06]  /*20f0*/  IMAD.MOV.U32 R24, RZ, RZ, R125 ;  /* 0x000000ffff187224 */ /* 0x000fcc00078e007d */
[----:B------:R-:W-:-:S04]  /*2100*/  @P0 VIADD R0, R3, 0x5f ;  /* 0x0000005f03000836 */ /* 0x000fc80000000000 */
[----:B------:R-:W-:-:S05]  /*2110*/  @P0 IMAD.HI R0, R0, 0x2aaaaaab, RZ ;  /* 0x2aaaaaab00000827 */ /* 0x000fca00078e02ff */
[----:B------:R-:W-:-:S04]  /*2120*/  @P0 SHF.R.U32.HI R3, RZ, 0x1f, R0 ;  /* 0x0000001fff030819 */ /* 0x000fc80000011600 */
[----:B------:R-:W-:Y:S02]  /*2130*/  @P0 LEA.HI.SX32 R24, R0, R3, 0x1c ;  /* 0x0000000300180211 */ /* 0x000fe400078fe2ff */
[----:B------:R-:W-:Y:S02]  /*2140*/  PLOP3.LUT P0, PT, PT, PT, PT, 0x80, 0x0 ;  /* 0x000000000000781c */ /* 0x000fe40003f0f070 */
        /* <DEDUP_REMOVED lines=14> */
[----:B------:R-:W-:Y:S01]  /*2230*/  MOV R8, 0x70 ;  /* 0x0000007000087802 */ /* 0x000fe20000000f00 */
[----:B------:R-:W-:Y:S02]  /*2240*/  IMAD.U32 R7, RZ, RZ, UR5 ;  /* 0x00000005ff077e24 */ /* 0x000fe4000f8e00ff */
[----:B------:R-:W-:-:S02]  /*2250*/  IMAD.U32 R10, RZ, RZ, UR6 ;  /* 0x00000006ff0a7e24 */ /* 0x000fc4000f8e00ff */
[----:B------:R-:W-:Y:S02]  /*2260*/  IMAD.U32 R11, RZ, RZ, UR7 ;  /* 0x00000007ff0b7e24 */ /* 0x000fe4000f8e00ff */
[----:B------:R-:W-:Y:S02]  /*2270*/  IMAD.MOV.U32 R12, RZ, RZ, 0x1 ;  /* 0x00000001ff0c7424 */ /* 0x000fe400078e00ff */
[----:B------:R-:W-:-:S07]  /*2280*/  IMAD.MOV.U32 R13, RZ, RZ, RZ ;  /* 0x000000ffff0d7224 */ /* 0x000fce00078e00ff */
[----:B------:R-:W-:-:S07]  /*2290*/  LEPC R20, `(.L_x_1562) ;  /* 0x000000001014794e */ /* 0x000fce0000000000 */
[----:B0----5:R-:W-:Y:S05]  /*22a0*/  CALL.ABS.NOINC R14 ;  /* 0x000000000e007343 */ /* 0x021fea0003c00000 */
.L_x_1562:
[----:B------:R-:W-:Y:S05]  /*22b0*/  BSYNC B6 ;  /* 0x0000000000067941 */ /* 0x000fea0003800000 */
.L_x_1561:
        /* <DEDUP_REMOVED lines=9> */
[----:B------:R-:W-:Y:S01]  /*2350*/  IMAD.U32 R5, RZ, RZ, UR5 ;  /* 0x00000005ff057e24 */ /* 0x000fe2000f8e00ff */
[----:B------:R-:W0:Y:S01]  /*2360*/  LDC.64 R14, c[0x4][R14] ;  /* 0x010000000e0e7b82 */ /* 0x000e220000000a00 */
[----:B------:R-:W-:Y:S01]  /*2370*/  ULDC.64 UR4, c[0x4][0x18] ;  /* 0x0100060000047ab9 */ /* 0x000fe20000000a00 */
[----:B------:R-:W-:Y:S01]  /*2380*/  IMAD.U32 R7, RZ, RZ, UR7 ;  /* 0x00000007ff077e24 */ /* 0x000fe2000f8e00ff */
[----:B------:R-:W-:Y:S01]  /*2390*/  MOV R13, RZ ;  /* 0x000000ff000d7202 */ /* 0x000fe20000000f00 */
[----:B------:R-:W-:-:S02]  /*23a0*/  IMAD.U32 R10, RZ, RZ, UR4 ;  /* 0x00000004ff0a7e24 */ /* 0x000fc4000f8e00ff */
[----:B------:R-:W-:Y:S02]  /*23b0*/  IMAD.U32 R11, RZ, RZ, UR5 ;  /* 0x00000005ff0b7e24 */ /* 0x000fe4000f8e00ff */
[----:B------:R-:W-:Y:S02]  /*23c0*/  IMAD.MOV.U32 R8, RZ, RZ, 0x70 ;  /* 0x00000070ff087424 */ /* 0x000fe400078e00ff */
[----:B------:R-:W-:-:S07]  /*23d0*/  IMAD.MOV.U32 R12, RZ, RZ, 0x1 ;  /* 0x00000001ff0c7424 */ /* 0x000fce00078e00ff */
[----:B------:R-:W-:-:S07]  /*23e0*/  LEPC R20, `(.L_x_1564) ;  /* 0x000000001014794e */ /* 0x000fce0000000000 */
[----:B0----5:R-:W-:Y:S05]  /*23f0*/  CALL.ABS.NOINC R14 ;  /* 0x000000000e007343 */ /* 0x021fea0003c00000 */
.L_x_1564:
[----:B------:R-:W-:Y:S05]  /*2400*/  BSYNC B6 ;  /* 0x0000000000067941 */ /* 0x000fea0003800000 */
.L_x_1563:
[----:B------:R-:W-:Y:S01]  /*2410*/  ULDC.64 UR4, c[0x0][0x9f8] ;  /* 0x00027e0000047ab9 */ /* 0x000fe20000000a00 */
[----:B------:R-:W-:Y:S01]  /*2420*/  IMAD.MOV.U32 R100, RZ, RZ, R31 ;  /* 0x000000ffff647224 */ /* 0x000fe200078e001f */
[----:B------:R-:W-:Y:S01]  /*2430*/  ISETP.NE.U32.AND P0, PT, RZ, UR4, PT ;  /* 0x00000004ff007c0c */ /* 0x000fe2000bf05070 */
[----:B------:R-:W-:Y:S01]  /*2440*/  ULDC UR4, c[0x0][0x2f4] ;  /* 0x0000bd0000047ab9 */ /* 0x000fe20000000800 */
[----:B------:R-:W0:Y:S02]  /*2450*/  LDC.64 R94, c[0x0][0x3f8] ;  /* 0x0000fe00ff5e7b82 */ /* 0x000e240000000a00 */
[----:B------:R-:W-:Y:S01]  /*2460*/  ISETP.NE.AND.EX P0, PT, RZ, UR5, PT, P0 ;  /* 0x00000005ff007c0c */ /* 0x000fe2000bf05300 */
[----:B------:R-:W-:-:S05]  /*2470*/  ULDC UR5, c[0x0][0x320] ;  /* 0x0000c80000057ab9 */ /* 0x000fca0000000800 */
[----:B------:R-:W1:Y:S08]  /*2480*/  LDC R13, c[0x0][0x3f4] ;  /* 0x0000fd00ff0d7b82 */ /* 0x000e700000000800 */
[----:B------:R-:W2:Y:S08]  /*2490*/  @P0 LDC.64 R4, c[0x0][0x9f8] ;  /* 0x00027e00ff040b82 */ /* 0x000eb00000000a00 */
[----:B------:R-:W3:Y:S01]  /*24a0*/  LDC.64 R88, c[0x0][0x408] ;  /* 0x00010200ff587b82 */ /* 0x000ee20000000a00 */
[----:B--2---:R-:W-:-:S05]  /*24b0*/  @P0 IMAD.WIDE R4, R31, 0x4, R4 ;  /* 0x000000041f040825 */ /* 0x004fca00078e0204 */
[----:B------:R2:W4:Y:S01]  /*24c0*/  @P0 LDG.E R100, desc[UR60][R4.64] ;  /* 0x0000003c04640981 */ /* 0x000522000c1e1900 */
[C---:B------:R-:W-:Y:S01]  /*24d0*/  ISETP.GE.AND P1, PT, R167.reuse, UR4, PT ;  /* 0x00000004a7007c0c */ /* 0x040fe2000bf26270 */
[--C-:B0-----:R-:W-:Y:S01]  /*24e0*/  IMAD.WIDE.U32 R96, R174, R94, R18.reuse ;  /* 0x0000005eae607225 */ /* 0x101fe200078e0012 */
[----:B------:R-:W-:Y:S01]  /*24f0*/  ISETP.GE.AND P0, PT, R18, UR4, PT ;  /* 0x0000000412007c0c */ /* 0x000fe2000bf06270 */
[----:B------:R-:W0:Y:S01]  /*2500*/  S2R R194, SR_TID.X ;  /* 0x0000000000c27919 */ /* 0x000e220000002100 */
[----:B------:R-:W-:Y:S01]  /*2510*/  SEL R3, RZ, 0xffffffff, P1 ;  /* 0xffffffffff037807 */ /* 0x000fe20000800000 */
[----:B---3--:R-:W-:Y:S01]  /*2520*/  IMAD.WIDE.U32 R90, R174, R88, R18 ;  /* 0x00000058ae5a7225 */ /* 0x008fe200078e0012 */
[----:B------:R-:W-:Y:S02]  /*2530*/  SEL R0, RZ, 0x1, P0 ;  /* 0x00000001ff007807 */ /* 0x000fe40000000000 */
[----:B------:R-:W-:Y:S01]  /*2540*/  ISETP.GE.AND P0, PT, R167, UR5, PT ;  /* 0x00000005a7007c0c */ /* 0x000fe2000bf06270 */
[----:B------:R-:W-:Y:S01]  /*2550*/  IMAD.SHL.U32 R3, R3, 0x2, RZ ;  /* 0x0000000203037824 */ /* 0x000fe200078e00ff */
[----:B------:R-:W-:Y:S01]  /*2560*/  ISETP.GE.AND P1, PT, R22, UR4, PT ;  /* 0x0000000416007c0c */ /* 0x000fe2000bf26270 */
[----:B------:R-:W-:Y:S01]  /*2570*/  IMAD.MOV.U32 R126, RZ, RZ, 0x20 ;  /* 0x00000020ff7e7424 */ /* 0x000fe200078e00ff */
[----:B------:R-:W-:Y:S01]  /*2580*/  SHF.R.S32.HI R9, RZ, 0x1f, R174 ;  /* 0x0000001fff097819 */ /* 0x000fe200000114ae */
[----:B------:R-:W-:Y:S01]  /*2590*/  IMAD.SHL.U32 R108, R88, 0x40, RZ ;  /* 0x00000040586c7824 */ /* 0x000fe200078e00ff */
[----:B------:R-:W-:Y:S01]  /*25a0*/  LOP3.LUT R0, R3, 0x2, R0, 0xe2, !PT ;  /* 0x0000000203007812 */ /* 0x000fe200078ee200 */
[----:B------:R-:W-:Y:S01]  /*25b0*/  IMAD.IADD R129, R129, 0x1, R26 ;  /* 0x0000000181817824 */ /* 0x000fe200078e021a */
[----:B------:R-:W-:Y:S01]  /*25c0*/  SEL R3, RZ, 0xffffffff, P0 ;  /* 0xffffffffff037807 */ /* 0x000fe20000000000 */
[----:B------:R-:W-:Y:S01]  /*25d0*/  IMAD R112, R209, 0x40, R174 ;  /* 0x00000040d1707824 */ /* 0x000fe200078e02ae */
[----:B------:R-:W-:Y:S01]  /*25e0*/  ISETP.GE.AND P0, PT, R168, UR4, PT ;  /* 0x00000004a8007c0c */ /* 0x000fe2000bf06270 */
[----:B-1----:R-:W-:Y:S01]  /*25f0*/  IMAD.SHL.U32 R124, R13, 0x2, RZ ;  /* 0x000000020d7c7824 */ /* 0x002fe200078e00ff */
[----:B--2---:R-:W-:Y:S01]  /*2600*/  SEL R4, RZ, 0x8, P1 ;  /* 0x00000008ff047807 */ /* 0x004fe20000800000 */
[----:B------:R-:W-:Y:S01]  /*2610*/  IMAD.SHL.U32 R6, R3, 0x2, RZ ;  /* 0x0000000203067824 */ /* 0x000fe200078e00ff */
[----:B------:R-:W-:-:S02]  /*2620*/  SEL R3, RZ, 0x4, P0 ;  /* 0x00000004ff037807 */ /* 0x000fc40000000000 */
[----:B------:R-:W-:Y:S02]  /*2630*/  ISETP.GE.AND P2, PT, R18, UR5, PT ;  /* 0x0000000512007c0c */ /* 0x000fe4000bf46270 */
[----:B------:R-:W-:Y:S01]  /*2640*/  LOP3.LUT R0, R4, R0, R3, 0xfe, !PT ;  /* 0x0000000004007212 */ /* 0x000fe200078efe03 */
[C---:B------:R-:W-:Y:S01]  /*2650*/  IMAD R3, R9.reuse, R94, RZ ;  /* 0x0000005e09037224 */ /* 0x040fe200078e02ff */
[--C-:B------:R-:W-:Y:S01]  /*2660*/  SHF.R.S32.HI R163, RZ, 0x1f, R162.reuse ;  /* 0x0000001fffa37819 */ /* 0x100fe200000114a2 */
[----:B------:R-:W-:Y:S01]  /*2670*/  IMAD R9, R9, R88, RZ ;  /* 0x0000005809097224 */ /* 0x000fe200078e02ff */
[----:B------:R-:W-:Y:S01]  /*2680*/  SEL R5, RZ, 0x1, P2 ;  /* 0x00000001ff057807 */ /* 0x000fe20001000000 */
[----:B------:R-:W-:Y:S01]  /*2690*/  IMAD R3, R174, R95, R3 ;  /* 0x0000005fae037224 */ /* 0x000fe200078e0203 */
[----:B------:R-:W-:Y:S01]  /*26a0*/  ISETP.GE.AND P0, PT, R160, UR4, PT ;  /* 0x00000004a0007c0c */ /* 0x000fe2000bf06270 */
[----:B------:R-:W-:Y:S01]  /*26b0*/  IMAD.WIDE.U32 R98, R174, R94, R162 ;  /* 0x0000005eae627225 */ /* 0x000fe200078e00a2 */
[----:B------:R-:W-:-:S02]  /*26c0*/  ISETP.GE.AND P1, PT, R168, UR5, PT ;  /* 0x00000005a8007c0c */ /* 0x000fc4000bf26270 */
[-C--:B------:R-:W-:Y:S01]  /*26d0*/  ISETP.GE.AND P3, PT, R18, R13.reuse, PT ;  /* 0x0000000d1200720c */ /* 0x080fe20003f66270 */
[----:B------:R-:W-:Y:S01]  /*26e0*/  IMAD.IADD R99, R99, 0x1, R3 ;  /* 0x0000000163637824 */ /* 0x000fe200078e0203 */
[----:B------:R-:W-:Y:S01]  /*26f0*/  LOP3.LUT R5, R6, 0x2, R5, 0xe2, !PT ;  /* 0x0000000206057812 */ /* 0x000fe200078ee205 */
[----:B------:R-:W-:Y:S01]  /*2700*/  IMAD.WIDE.U32 R92, R174, R88, R162 ;  /* 0x00000058ae5c7225 */ /* 0x000fe200078e00a2 */
[----:B------:R-:W-:Y:S02]  /*2710*/  SEL R7, RZ, 0x10, P0 ;  /* 0x00000010ff077807 */ /* 0x000fe40000000000 */
[----:B------:R-:W-:Y:S01]  /*2720*/  SEL R4, RZ, 0x4, P1 ;  /* 0x00000004ff047807 */ /* 0x000fe20000800000 */
[----:B-----5:R-:W-:Y:S01]  /*2730*/  IMAD.WIDE.U32 R98, R140, R94, R98 ;  /* 0x0000005e8c627225 */ /* 0x020fe200078e0062 */
[----:B------:R-:W-:Y:S02]  /*2740*/  ISETP.GE.AND P2, PT, R167, R13, PT ;  /* 0x0000000da700720c */ /* 0x000fe40003f46270 */
[----:B------:R-:W-:-:S02]  /*2750*/  IADD3 R97, R3, R97, RZ ;  /* 0x0000006103617210 */ /* 0x000fc40007ffe0ff */
[----:B------:R-:W-:Y:S02]  /*2760*/  SEL R3, R13, RZ, P3 ;  /* 0x000000ff0d037207 */ /* 0x000fe40001800000 */
[----:B------:R-:W-:Y:S01]  /*2770*/  LOP3.LUT R4, R5, R4, RZ, 0xfc, !PT ;  /* 0x0000000405047212 */ /* 0x000fe200078efcff */
[----:B------:R-:W-:Y:S01]  /*2780*/  IMAD R5, R174, R89, R9 ;  /* 0x00000059ae057224 */ /* 0x000fe200078e0209 */
[----:B------:R-:W-:Y:S01]  /*2790*/  LOP3.LUT R7, R0, R7, RZ, 0xfc, !PT ;  /* 0x0000000700077212 */ /* 0x000fe200078efcff */
[----:B------:R-:W-:Y:S01]  /*27a0*/  IMAD.IADD R3, R18, 0x1, R3 ;  /* 0x0000000112037824 */ /* 0x000fe200078e0203 */
[----:B------:R-:W-:Y:S01]  /*27b0*/  SEL R0, R13, RZ, P2 ;  /* 0x000000ff0d007207 */ /* 0x000fe20001000000 */
[----:B------:R-:W-:Y:S01]  /*27c0*/  IMAD.IADD R93, R93, 0x1, R5 ;  /* 0x000000015d5d7824 */ /* 0x000fe200078e0205 */
[----:B------:R-:W-:Y:S01]  /*27d0*/  ISETP.GE.AND P1, PT, R168, R13, PT ;  /* 0x0000000da800720c */ /* 0x000fe20003f26270 */
[----:B------:R-:W-:Y:S01]  /*27e0*/  IMAD.IADD R91, R5, 0x1, R91 ;  /* 0x00000001055b7824 */ /* 0x000fe200078e025b */
[----:B------:R-:W-:Y:S01]  /*27f0*/  SHF.R.U32.HI R21, RZ, 0x3, R181 ;  /* 0x00000003ff157819 */ /* 0x000fe200000116b5 */
[----:B------:R-:W-:Y:S01]  /*2800*/  IMAD.IADD R5, R167, 0x1, R0 ;  /* 0x00000001a7057824 */ /* 0x000fe200078e0200 */
[----:B------:R-:W-:Y:S01]  /*2810*/  SHF.R.S32.HI R0, RZ, 0x1f, R3 ;  /* 0x0000001fff007819 */ /* 0x000fe20000011403 */
[----:B------:R-:W-:Y:S01]  /*2820*/  IMAD.WIDE.U32 R96, R140, R94, R96 ;  /* 0x0000005e8c607225 */ /* 0x000fe200078e0060 */
[----:B------:R-:W-:-:S02]  /*2830*/  SEL R9, R13, RZ, P1 ;  /* 0x000000ff0d097207 */ /* 0x000fc40000800000 */
[----:B------:R-:W-:Y:S01]  /*2840*/  SHF.R.S32.HI R8, RZ, 0x1f, R5 ;  /* 0x0000001fff087819 */ /* 0x000fe20000011405 */
[-C--:B------:R-:W-:Y:S01]  /*2850*/  IMAD.WIDE.U32 R92, R140, R88.reuse, R92 ;  /* 0x000000588c5c7225 */ /* 0x080fe200078e005c */
[CC--:B------:R-:W-:Y:S02]  /*2860*/  LEA.HI R6, R0.reuse, R3.reuse, RZ, 0x3 ;  /* 0x0000000300067211 */ /* 0x0c0fe400078f18ff */
[----:B------:R-:W-:Y:S01]  /*2870*/  LEA.HI R0, R0, R3, RZ, 0x6 ;  /* 0x0000000300007211 */ /* 0x000fe200078f30ff */
[----:B------:R-:W-:Y:S01]  /*2880*/  IMAD.IADD R11, R168, 0x1, R9 ;  /* 0x00000001a80b7824 */ /* 0x000fe200078e0209 */
[-C--:B------:R-:W-:Y:S01]  /*2890*/  LEA.HI R3, R8, R5.reuse, RZ, 0x6 ;  /* 0x0000000508037211 */ /* 0x080fe200078f30ff */
[----:B------:R-:W-:Y:S01]  /*28a0*/  IMAD.WIDE.U32 R90, R140, R88, R90 ;  /* 0x000000588c5a7225 */ /* 0x000fe200078e005a */
[----:B------:R-:W-:Y:S02]  /*28b0*/  LEA.HI R12, R8, R5, RZ, 0x3 ;  /* 0x00000005080c7211 */ /* 0x000fe400078f18ff */
[----:B------:R-:W-:-:S02]  /*28c0*/  SHF.R.S32.HI R0, RZ, 0x6, R0 ;  /* 0x00000006ff007819 */ /* 0x000fc40000011400 */
[----:B------:R-:W-:Y:S02]  /*28d0*/  SHF.R.S32.HI R8, RZ, 0x6, R3 ;  /* 0x00000006ff087819 */ /* 0x000fe40000011403 */
[----:B------:R-:W-:Y:S01]  /*28e0*/  LOP3.LUT R3, R185, 0x38, R6, 0xf8, !PT ;  /* 0x00000038b9037812 */ /* 0x000fe200078ef806 */
[C---:B------:R-:W-:Y:S01]  /*28f0*/  IMAD R139, R0.reuse, 0x1800, R187 ;  /* 0x00001800008b7824 */ /* 0x040fe200078e02bb */
[----:B------:R-:W-:Y:S01]  /*2900*/  SHF.R.S32.HI R14, RZ, 0x1f, R11 ;  /* 0x0000001fff0e7819 */ /* 0x000fe2000001140b */
[--C-:B------:R-:W-:Y:S01]  /*2910*/  IMAD R137, R0, 0x1800, R200.reuse ;  /* 0x0000180000897824 */ /* 0x100fe200078e02c8 */
[----:B------:R-:W-:Y:S01]  /*2920*/  LOP3.LUT R0, R3, R186, RZ, 0x3c, !PT ;  /* 0x000000ba03007212 */ /* 0x000fe200078e3cff */
[C---:B------:R-:W-:Y:S01]  /*2930*/  IMAD R135, R8.reuse, 0x1800, R200 ;  /* 0x0000180008877824 */ /* 0x040fe200078e02c8 */
[----:B------:R-:W-:Y:S01]  /*2940*/  LOP3.LUT R9, R181, 0x38, R6, 0xf8, !PT ;  /* 0x00000038b5097812 */ /* 0x000fe200078ef806 */
[----:B------:R-:W-:Y:S01]  /*2950*/  IMAD R138, R8, 0x1800, R187 ;  /* 0x00001800088a7824 */ /* 0x000fe200078e02bb */
[----:B------:R-:W-:-:S02]  /*2960*/  IADD3 R139, R139, R0, RZ ;  /* 0x000000008b8b7210 */ /* 0x000fc40007ffe0ff */
[--C-:B------:R-:W-:Y:S02]  /*2970*/  LOP3.LUT R0, R181, 0x38, R12.reuse, 0xf8, !PT ;  /* 0x00000038b5007812 */ /* 0x100fe400078ef80c */
[CC--:B------:R-:W-:Y:S02]  /*2980*/  LEA.HI R20, R14.reuse, R11.reuse, RZ, 0x3 ;  /* 0x0000000b0e147211 */ /* 0x0c0fe400078f18ff */
[----:B------:R-:W-:Y:S02]  /*2990*/  LOP3.LUT R5, R185, 0x38, R12, 0xf8, !PT ;  /* 0x00000038b9057812 */ /* 0x000fe400078ef80c */
[----:B------:R-:W-:Y:S02]  /*29a0*/  LEA.HI R11, R14, R11, RZ, 0x6 ;  /* 0x0000000b0e0b7211 */ /* 0x000fe400078f30ff */
[-C--:B------:R-:W-:Y:S02]  /*29b0*/  LOP3.LUT R10, R9, R21.reuse, RZ, 0x3c, !PT ;  /* 0x00000015090a7212 */ /* 0x080fe400078e3cff */
[----:B------:R-:W-:-:S02]  /*29c0*/  LOP3.LUT R0, R0, R21, RZ, 0x3c, !PT ;  /* 0x0000001500007212 */ /* 0x000fc400078e3cff */
[----:B------:R-:W-:Y:S01]  /*29d0*/  LOP3.LUT R5, R5, R186, RZ, 0x3c, !PT ;  /* 0x000000ba05057212 */ /* 0x000fe200078e3cff */
[----:B------:R-:W-:Y:S01]  /*29e0*/  IMAD.IADD R137, R137, 0x1, R10 ;  /* 0x0000000189897824 */ /* 0x000fe200078e020a */
[----:B------:R-:W-:Y:S01]  /*29f0*/  SHF.R.S32.HI R9, RZ, 0x1f, R140 ;  /* 0x0000001fff097819 */ /* 0x000fe2000001148c */
[----:B------:R-:W-:Y:S01]  /*2a00*/  IMAD.IADD R135, R135, 0x1, R0 ;  /* 0x0000000187877824 */ /* 0x000fe200078e0200 */
[----:B------:R-:W-:Y:S01]  /*2a10*/  SHF.R.S32.HI R11, RZ, 0x6, R11 ;  /* 0x00000006ff0b7819 */ /* 0x000fe2000001140b */
[----:B------:R-:W-:Y:S01]  /*2a20*/  IMAD.IADD R138, R138, 0x1, R5 ;  /* 0x000000018a8a7824 */ /* 0x000fe200078e0205 */
[--C-:B------:R-:W-:Y:S01]  /*2a30*/  LOP3.LUT R3, R185, 0x38, R20.reuse, 0xf8, !PT ;  /* 0x00000038b9037812 */ /* 0x100fe200078ef814 */
[----:B------:R-:W-:Y:S01]  /*2a40*/  IMAD R0, R9, R94, RZ ;  /* 0x0000005e09007224 */ /* 0x000fe200078e02ff */
[----:B------:R-:W-:Y:S01]  /*2a50*/  LOP3.LUT R5, R181, 0x38, R20, 0xf8, !PT ;  /* 0x00000038b5057812 */ /* 0x000fe200078ef814 */
[----:B------:R-:W-:Y:S01]  /*2a60*/  IMAD R136, R11, 0x1800, R187 ;  /* 0x000018000b887824 */ /* 0x000fe200078e02bb */
[----:B------:R-:W-:Y:S01]  /*2a70*/  LOP3.LUT R3, R3, R186, RZ, 0x3c, !PT ;  /* 0x000000ba03037212 */ /* 0x000fe200078e3cff */
[----:B------:R-:W-:Y:S01]  /*2a80*/  IMAD R134, R11, 0x1800, R200 ;  /* 0x000018000b867824 */ /* 0x000fe200078e02c8 */
[----:B------:R-:W-:Y:S01]  /*2a90*/  LOP3.LUT R5, R5, R21, RZ, 0x3c, !PT ;  /* 0x0000001505057212 */ /* 0x000fe200078e3cff */
[----:B------:R-:W-:Y:S01]  /*2aa0*/  IMAD R11, R140, R95, R0 ;  /* 0x0000005f8c0b7224 */ /* 0x000fe200078e0200 */
[----:B------:R-:W-:Y:S01]  /*2ab0*/  ISETP.GE.AND P4, PT, R22, UR5, PT ;  /* 0x0000000516007c0c */ /* 0x000fe2000bf86270 */
[----:B------:R-:W-:Y:S01]  /*2ac0*/  IMAD.IADD R136, R136, 0x1, R3 ;  /* 0x0000000188887824 */ /* 0x000fe200078e0203 */
[----:B------:R-:W-:Y:S01]  /*2ad0*/  LOP3.LUT R3, R185, 0x18, R18, 0xf8, !PT ;  /* 0x00000018b9037812 */ /* 0x000fe200078ef812 */
[----:B------:R-:W-:Y:S01]  /*2ae0*/  IMAD R0, R9, R88, RZ ;  /* 0x0000005809007224 */ /* 0x000fe200078e02ff */
[----:B------:R-:W-:Y:S01]  /*2af0*/  ISETP.GE.AND P0, PT, R161, UR4, PT ;  /* 0x00000004a1007c0c */ /* 0x000fe2000bf06270 */
[----:B------:R-:W-:Y:S01]  /*2b00*/  IMAD.IADD R134, R134, 0x1, R5 ;  /* 0x0000000186867824 */ /* 0x000fe200078e0205 */
[----:B------:R-:W-:Y:S01]  /*2b10*/  SHF.L.U64.HI R105, R94, 0x6, R95 ;  /* 0x000000065e697819 */ /* 0x000fe2000001025f */
[----:B------:R-:W-:Y:S01]  /*2b20*/  IMAD R101, R140, R89, R0 ;  /* 0x000000598c657224 */ /* 0x000fe200078e0200 */
[----:B------:R-:W-:Y:S01]  /*2b30*/  LOP3.LUT R0, R3, R186, RZ, 0x3c, !PT ;  /* 0x000000ba03007212 */ /* 0x000fe200078e3cff */
[----:B------:R-:W-:Y:S01]  /*2b40*/  IMAD R5, R95, 0x60, RZ ;  /* 0x000000605f057824 */ /* 0x000fe200078e02ff */
[C---:B------:R-:W-:Y:S01]  /*2b50*/  SHF.L.U32 R106, R94.reuse, 0x6, RZ ;  /* 0x000000065e6a7819 */ /* 0x040fe200000006ff */
[----:B------:R-:W-:Y:S01]  /*2b60*/  IMAD.WIDE.U32 R94, R94, 0x60, RZ ;  /* 0x000000605e5e7825 */ /* 0x000fe200078e00ff */
[----:B------:R-:W-:-:S02]  /*2b70*/  SEL R3, RZ, 0x8, P4 ;  /* 0x00000008ff037807 */ /* 0x000fc40002000000 */
[----:B------:R-:W-:Y:S01]  /*2b80*/  LOP3.LUT P5, RZ, R227, 0x4, RZ, 0xc0, !PT ;  /* 0x00000004e3ff7812 */ /* 0x000fe200078ac0ff */
[----:B------:R-:W-:Y:S01]  /*2b90*/  IMAD R9, R89, 0x60, RZ ;  /* 0x0000006059097824 */ /* 0x000fe200078e02ff */
[----:B------:R-:W-:Y:S01]  /*2ba0*/  SEL R8, RZ, 0x20, P0 ;  /* 0x00000020ff087807 */ /* 0x000fe20000000000 */
[----:B------:R-:W-:Y:S01]  /*2bb0*/  IMAD.IADD R0, R187, 0x1, R0 ;  /* 0x00000001bb007824 */ /* 0x000fe200078e0200 */
[C---:B------:R-:W-:Y:S01]  /*2bc0*/  SHF.L.U64.HI R107, R88.reuse, 0x6, R89 ;  /* 0x00000006586b7819 */ /* 0x040fe20000010259 */
[----:B------:R-:W-:Y:S01]  /*2bd0*/  IMAD.WIDE.U32 R88, R88, 0x60, RZ ;  /* 0x0000006058587825 */ /* 0x000fe200078e00ff */
[C---:B------:R-:W-:Y:S02]  /*2be0*/  LOP3.LUT R10, R4.reuse, R3, RZ, 0xfc, !PT ;  /* 0x00000003040a7212 */ /* 0x040fe400078efcff */
[----:B------:R-:W-:Y:S01]  /*2bf0*/  LOP3.LUT R3, R4, 0x1, RZ, 0xc0, !PT ;  /* 0x0000000104037812 */ /* 0x000fe200078ec0ff */
[----:B------:R-:W-:Y:S01]  /*2c00*/  IMAD.IADD R132, R89, 0x1, R9 ;  /* 0x0000000159847824 */ /* 0x000fe200078e0209 */
[----:B------:R-:W-:Y:S01]  /*2c10*/  SEL R126, R126, 0xffffffe0, !P5 ;  /* 0xffffffe07e7e7807 */ /* 0x000fe20006800000 */
[----:B------:R-:W-:Y:S01]  /*2c20*/  IMAD.IADD R103, R93, 0x1, R101 ;  /* 0x000000015d677824 */ /* 0x000fe200078e0265 */
[----:B------:R-:W-:Y:S01]  /*2c30*/  IADD3 R130, R95, R5, RZ ;  /* 0x000000055f827210 */ /* 0x000fe20007ffe0ff */
[----:B------:R-:W-:Y:S01]  /*2c40*/  IMAD.IADD R104, R99, 0x1, R11 ;  /* 0x0000000163687824 */ /* 0x000fe200078e020b */
[----:B------:R-:W-:Y:S01]  /*2c50*/  SHF.R.S32.HI R119, RZ, 0x3, R6 ;  /* 0x00000003ff777819 */ /* 0x000fe20000011406 */
[----:B------:R-:W-:Y:S01]  /*2c60*/  IMAD.IADD R133, R126, 0x1, R0 ;  /* 0x000000017e857824 */ /* 0x000fe200078e0200 */
[----:B------:R-:W-:Y:S01]  /*2c70*/  LOP3.LUT R4, R6, 0xfffffff8, RZ, 0xc0, !PT ;  /* 0xfffffff806047812 */ /* 0x000fe200078ec0ff */
[----:B------:R-:W-:Y:S01]  /*2c80*/  IMAD.IADD R102, R11, 0x1, R97 ;  /* 0x000000010b667824 */ /* 0x000fe200078e0261 */
[----:B------:R-:W-:-:S02]  /*2c90*/  LOP3.LUT R76, R7, R8, RZ, 0xfc, !PT ;  /* 0x00000008074c7212 */ /* 0x000fc400078efcff */
[----:B------:R-:W-:Y:S02]  /*2ca0*/  LOP3.LUT R5, R12, 0xfffffff8, RZ, 0xc0, !PT ;  /* 0xfffffff80c057812 */ /* 0x000fe400078ec0ff */
[----:B------:R-:W-:Y:S02]  /*2cb0*/  LOP3.LUT R6, R20, 0xfffffff8, RZ, 0xc0, !PT ;  /* 0xfffffff814067812 */ /* 0x000fe400078ec0ff */
[----:B------:R-:W-:Y:S02]  /*2cc0*/  SHF.R.S32.HI R113, RZ, 0x3, R20 ;  /* 0x00000003ff717819 */ /* 0x000fe40000011414 */
[C---:B------:R-:W-:Y:S02]  /*2cd0*/  LOP3.LUT R8, R10.reuse, 0x2, RZ, 0xc0, !PT ;  /* 0x000000020a087812 */ /* 0x040fe400078ec0ff */
[----:B------:R-:W-:Y:S02]  /*2ce0*/  LOP3.LUT R9, R10, 0x4, RZ, 0xc0, !PT ;  /* 0x000000040a097812 */ /* 0x000fe400078ec0ff */
[----:B------:R-:W-:-:S02]  /*2cf0*/  LOP3.LUT R20, R76, 0x2, RZ, 0xc0, !PT ;  /* 0x000000024c147812 */ /* 0x000fc400078ec0ff */
[C---:B------:R-:W-:Y:S02]  /*2d00*/  LOP3.LUT R21, R76.reuse, 0x4, RZ, 0xc0, !PT ;  /* 0x000000044c157812 */ /* 0x040fe400078ec0ff */
[C---:B------:R-:W-:Y:S02]  /*2d10*/  LOP3.LUT R26, R76.reuse, 0x8, RZ, 0xc0, !PT ;  /* 0x000000084c1a7812 */ /* 0x040fe400078ec0ff */
[----:B------:R-:W-:Y:S02]  /*2d20*/  LOP3.LUT R27, R76, 0x10, RZ, 0xc0, !PT ;  /* 0x000000104c1b7812 */ /* 0x000fe400078ec0ff */
[----:B0-----:R-:W-:Y:S02]  /*2d30*/  LEA.HI R194, R194, 0x8, RZ, 0x19 ;  /* 0x00000008c2c27811 */ /* 0x001fe400078fc8ff */
[----:B------:R-:W-:Y:S02]  /*2d40*/  IADD3 R101, R101, R91, RZ ;  /* 0x0000005b65657210 */ /* 0x000fe40007ffe0ff */
[----:B------:R-:W-:-:S02]  /*2d50*/  SHF.R.S32.HI R118, RZ, 0x3, R12 ;  /* 0x00000003ff767819 */ /* 0x000fc4000001140c */
[----:B------:R-:W-:Y:S02]  /*2d60*/  LOP3.LUT R7, R7, 0x1, RZ, 0xc0, !PT ;  /* 0x0000000107077812 */ /* 0x000fe400078ec0ff */
[----:B------:R-:W-:Y:S02]  /*2d70*/  LOP3.LUT R10, R10, 0x8, RZ, 0xc0, !PT ;  /* 0x000000080a0a7812 */ /* 0x000fe400078ec0ff */
[----:B------:R-:W-:Y:S02]  /*2d80*/  SHF.R.S32.HI R111, RZ, 0x1f, R4 ;  /* 0x0000001fff6f7819 */ /* 0x000fe40000011404 */
[----:B------:R-:W-:Y:S02]  /*2d90*/  SHF.R.S32.HI R110, RZ, 0x1f, R5 ;  /* 0x0000001fff6e7819 */ /* 0x000fe40000011405 */
[----:B------:R-:W-:Y:S02]  /*2da0*/  SHF.R.S32.HI R109, RZ, 0x1f, R6 ;  /* 0x0000001fff6d7819 */ /* 0x000fe40000011406 */
[----:B------:R-:W-:-:S02]  /*2db0*/  LOP3.LUT R76, R76, 0x20, RZ, 0xc0, !PT ;  /* 0x000000204c4c7812 */ /* 0x000fc400078ec0ff */
[----:B----4-:R-:W-:-:S07]  /*2dc0*/  SHF.R.S32.HI R128, RZ, 0x1f, R100 ;  /* 0x0000001fff807819 */ /* 0x010fce0000011464 */
.L_x_1670:
[----:B0-----:R-:W0:Y:S01]  /*2dd0*/  LDC R78, c[0x0][0x430] ;  /* 0x00010c00ff4e7b82 */ /* 0x001e220000000800 */
[----:B------:R-:W-:Y:S02]  /*2de0*/  VIADD R24, R24, 0xffffffff ;  /* 0xffffffff18187836 */ /* 0x000fe40000000000 */
[----:B------:R-:W-:Y:S02]  /*2df0*/  IMAD.MOV.U32 R77, RZ, RZ, RZ ;  /* 0x000000ffff4d7224 */ /* 0x000fe400078e00ff */
[----:B------:R-:W-:-:S03]  /*2e00*/  IMAD R12, R24, 0x60, R112 ;  /* 0x00000060180c7824 */ /* 0x000fc600078e0270 */
[----:B-1----:R-:W1:Y:S01]  /*2e10*/  LDC R123, c[0x0][0x3f4] ;  /* 0x0000fd00ff7b7b82 */ /* 0x002e620000000800 */
[----:B------:R-:W-:Y:S01]  /*2e20*/  IMAD.IADD R32, R129, 0x1, R12 ;  /* 0x0000000181207824 */ /* 0x000fe200078e020c */
[----:B------:R-:W-:-:S03]  /*2e30*/  ISETP.GE.AND P0, PT, R12, R25, PT ;  /* 0x000000190c00720c */ /* 0x000fc60003f06270 */
[----:B------:R-:W-:Y:S01]  /*2e40*/  IMAD.MOV.U32 R28, RZ, RZ, R32 ;  /* 0x000000ffff1c7224 */ /* 0x000fe200078e0020 */
[----:B------:R-:W-:Y:S02]  /*2e50*/  ISETP.GT.OR P0, PT, R112, 0x5f, P0 ;  /* 0x0000005f7000780c */ /* 0x000fe40000704670 */
[----:B0-----:R-:W-:-:S11]  /*2e60*/  ISETP.NE.AND P4, PT, R78, 0x1, PT ;  /* 0x000000014e00780c */ /* 0x001fd60003f85270 */
[----:B------:R-:W0:Y:S08]  /*2e70*/  @!P0 LDC.64 R14, c[0x0][0x428] ;  /* 0x00010a00ff0e8b82 */ /* 0x000e300000000a00 */
[----:B------:R-:W2:Y:S08]  /*2e80*/  @!P0 LDC.64 R12, c[0x0][0x418] ;  /* 0x00010600ff0c8b82 */ /* 0x000eb00000000a00 */
[----:B------:R-:W3:Y:S08]  /*2e90*/  @P4 LDC R11, c[0x0][0x434] ;  /* 0x00010d00ff0b4b82 */ /* 0x000ef00000000800 */
[----:B----4-:R-:W4:Y:S01]  /*2ea0*/  @P4 LDC R30, c[0x0][0x438] ;  /* 0x00010e00ff1e4b82 */ /* 0x010f220000000800 */
[----:B---3--:R-:W-:-:S05]  /*2eb0*/  @P4 IMAD.HI.U32 R11, R32, R11, RZ ;  /* 0x0000000b200b4227 */ /* 0x008fca00078e00ff */
[----:B----4-:R-:W-:Y:S01]  /*2ec0*/  @P4 SHF.R.U32.HI R28, RZ, R30, R11 ;  /* 0x0000001eff1c4219 */ /* 0x010fe2000001160b */
[----:B0-----:R-:W-:-:S03]  /*2ed0*/  @!P0 IMAD R11, R128, R14, RZ ;  /* 0x0000000e800b8224 */ /* 0x001fc600078e02ff */
[--C-:B------:R-:W-:Y:S01]  /*2ee0*/  @!P0 SHF.R.S32.HI R29, RZ, 0x1f, R28.reuse ;  /* 0x0000001fff1d8819 */ /* 0x100fe2000001141c */
[C---:B------:R-:W-:Y:S02]  /*2ef0*/  @!P0 IMAD R11, R100.reuse, R15, R11 ;  /* 0x0000000f640b8224 */ /* 0x040fe400078e020b */
[----:B------:R-:W-:-:S04]  /*2f00*/  @!P0 IMAD.WIDE.U32 R14, R100, R14, R28 ;  /* 0x0000000e640e8225 */ /* 0x000fc800078e001c */
[----:B------:R-:W-:Y:S01]  /*2f10*/  @!P0 IMAD.IADD R11, R15, 0x1, R11 ;  /* 0x000000010f0b8824 */ /* 0x000fe200078e020b */
[----:B--2---:R-:W-:-:S04]  /*2f20*/  @!P0 LEA R12, P4, R14, R12, 0x2 ;  /* 0x0000000c0e0c8211 */ /* 0x004fc800078810ff */
[----:B------:R-:W-:-:S05]  /*2f30*/  @!P0 LEA.HI.X R13, R14, R13, R11, 0x2, P4 ;  /* 0x0000000d0e0d8211 */ /* 0x000fca00020f140b */
[----:B------:R0:W5:Y:S01]  /*2f40*/  @!P0 LDG.E R77, desc[UR60][R12.64] ;  /* 0x0000003c0c4d8981 */ /* 0x000162000c1e1900 */
[----:B-1----:R-:W-:Y:S01]  /*2f50*/  ISETP.GE.AND P0, PT, R123, 0x1, PT ;  /* 0x000000017b00780c */ /* 0x002fe20003f06270 */
[C---:B------:R-:W-:Y:S01]  /*2f60*/  IMAD R14, R17.reuse, 0x4800, R0 ;  /* 0x00004800110e7824 */ /* 0x040fe200078e0200 */
[----:B------:R-:W-:Y:S01]  /*2f70*/  IADD3 R11, -R28, RZ, RZ ;  /* 0x000000ff1c0b7210 */ /* 0x000fe20007ffe1ff */
[----:B------:R-:W-:Y:S01]  /*2f80*/  IMAD R28, R17, 0x4800, R133 ;  /* 0x00004800111c7824 */ /* 0x000fe200078e0285 */
[----:B------:R-:W-:Y:S01]  /*2f90*/  ISETP.GT.AND P4, PT, R24, R125, PT ;  /* 0x0000007d1800720c */ /* 0x000fe20003f84270 */
[----:B------:R-:W-:Y:S05]  /*2fa0*/  YIELD ;  /* 0x0000000000007946 */ /* 0x000fea0003800000 */
[----:B------:R-:W-:Y:S01]  /*2fb0*/  BSSY B0, `(.L_x_1565) ;  /* 0x00007a1000007945 */ /* 0x000fe20003800000 */
[----:B------:R-:W-:Y:S01]  /*2fc0*/  IMAD R78, R78, R11, R32 ;  /* 0x0000000b4e4e7224 */ /* 0x000fe200078e0220 */
[----:B------:R-:W-:Y:S01]  /*2fd0*/  P2R R122, PR, RZ, 0x10 ;  /* 0x00000010ff7a7803 */ /* 0x000fe20000000000 */
[----:B------:R-:W-:-:S02]  /*2fe0*/  IMAD R29, R14, 0x2, R121 ;  /* 0x000000020e1d7824 */ /* 0x000fc400078e0279 */
[----:B------:R-:W-:Y:S01]  /*2ff0*/  IMAD R28, R28, 0x2, R121 ;  /* 0x000000021c1c7824 */ /* 0x000fe200078e0279 */
[----:B0-----:R-:W-:Y:S06]  /*3000*/  @!P0 BRA `(.L_x_1566) ;  /* 0x0000007000988947 */ /* 0x001fec0003800000 */
[----:B------:R-:W-:Y:S01]  /*3010*/  SHF.R.S32.HI R79, RZ, 0x1f, R78 ;  /* 0x0000001fff4f7819 */ /* 0x000fe2000001144e */
[----:B------:R-:W-:Y:S01]  /*3020*/  ULDC.64 UR4, c[0x0][0x300] ;  /* 0x0000c00000047ab9 */ /* 0x000fe20000000a00 */
[----:B-----5:R-:W-:Y:S01]  /*3030*/  SHF.R.S32.HI R84, RZ, 0x1f, R77 ;  /* 0x0000001fff547819 */ /* 0x020fe2000001144d */
[----:B------:R-:W-:Y:S01]  /*3040*/  IMAD.WIDE.U32 R12, R78, UR4, RZ ;  /* 0x000000044e0c7c25 */ /* 0x000fe2000f8e00ff */
[----:B------:R-:W-:Y:S02]  /*3050*/  ULDC.U8 UR6, c[0x0][0x410] ;  /* 0x0001040000067ab9 */ /* 0x000fe40000000000 */
[----:B------:R-:W-:Y:S01]  /*3060*/  ISETP.NE.AND P0, PT, RZ, UR6, PT ;  /* 0x00000006ff007c0c */ /* 0x000fe2000bf05270 */
[----:B------:R-:W-:Y:S02]  /*3070*/  IMAD R11, R79, UR4, RZ ;  /* 0x000000044f0b7c24 */ /* 0x000fe4000f8e02ff */
[----:B------:R-:W-:Y:S02]  /*3080*/  IMAD R15, R132, R24, RZ ;  /* 0x00000018840f7224 */ /* 0x000fe400078e02ff */
[----:B------:R-:W-:Y:S01]  /*3090*/  IMAD R11, R78, UR5, R11 ;  /* 0x000000054e0b7c24 */ /* 0x000fe2000f8e020b */
[----:B------:R-:W-:Y:S01]  /*30a0*/  ULDC.64 UR4, c[0x0][0x310] ;  /* 0x0000c40000047ab9 */ /* 0x000fe20000000a00 */
[----:B------:R-:W-:-:S02]  /*30b0*/  IMAD R85, R24, -0x60, R25 ;  /* 0xffffffa018557824 */ /* 0x000fc400078e0219 */
[----:B------:R-:W-:Y:S02]  /*30c0*/  IMAD R14, R84, UR4, RZ ;  /* 0x00000004540e7c24 */ /* 0x000fe4000f8e02ff */
[----:B------:R-:W-:Y:S01]  /*30d0*/  IMAD.IADD R13, R13, 0x1, R11 ;  /* 0x000000010d0d7824 */ /* 0x000fe200078e020b */
[----:B------:R-:W-:Y:S01]  /*30e0*/  VIMNMX R85, R85, 0x60, PT ;  /* 0x0000006055557848 */ /* 0x000fe20003fe0100 */
[C---:B------:R-:W-:Y:S02]  /*30f0*/  IMAD R11, R77.reuse, UR5, R14 ;  /* 0x000000054d0b7c24 */ /* 0x040fe4000f8e020e */
[----:B------:R-:W-:Y:S01]  /*3100*/  IMAD.WIDE.U32 R12, R77, UR4, R12 ;  /* 0x000000044d0c7c25 */ /* 0x000fe2000f8e000c */
[----:B------:R-:W-:-:S03]  /*3110*/  ULDC.64 UR4, c[0x0][0x308] ;  /* 0x0000c20000047ab9 */ /* 0x000fc60000000a00 */
[----:B------:R-:W-:Y:S01]  /*3120*/  IMAD.IADD R13, R13, 0x1, R11 ;  /* 0x000000010d0d7824 */ /* 0x000fe200078e020b */
[----:B------:R-:W-:Y:S01]  /*3130*/  SHF.R.S32.HI R11, RZ, 0x1f, R24 ;  /* 0x0000001fff0b7819 */ /* 0x000fe20000011418 */
[----:B------:R-:W-:Y:S02]  /*3140*/  IMAD R14, R130, R24, RZ ;  /* 0x00000018820e7224 */ /* 0x000fe400078e02ff */
[----:B------:R-:W-:-:S04]  /*3150*/  IMAD.WIDE.U32 R116, R169, UR4, R12 ;  /* 0x00000004a9747c25 */ /* 0x000fc8000f8e000c */
[C---:B------:R-:W-:Y:S02]  /*3160*/  IMAD R31, R11.reuse, R94, R14 ;  /* 0x0000005e0b1f7224 */ /* 0x040fe400078e020e */
[----:B------:R-:W-:Y:S02]  /*3170*/  IMAD R33, R11, R88, R15 ;  /* 0x000000580b217224 */ /* 0x000fe400078e020f */
[----:B------:R-:W-:Y:S01]  /*3180*/  IMAD R11, R169, UR5, R117 ;  /* 0x00000005a90b7c24 */ /* 0x000fe2000f8e0275 */
[----:B------:R-:W-:Y:S01]  /*3190*/  ULDC.64 UR4, c[0x0][0x2e8] ;  /* 0x0000ba0000047ab9 */ /* 0x000fe20000000a00 */
[----:B------:R-:W-:Y:S01]  /*31a0*/  IMAD.WIDE.U32 R12, R88, R24, RZ ;  /* 0x00000018580c7225 */ /* 0x000fe200078e00ff */
[----:B------:R-:W-:-:S03]  /*31b0*/  LEA R117, P4, R116, UR4, 0x1 ;  /* 0x0000000474757c11 */ /* 0x000fc6000f8808ff */
[----:B------:R-:W-:Y:S01]  /*31c0*/  IMAD.WIDE.U32 R14, R94, R24, RZ ;  /* 0x000000185e0e7225 */ /* 0x000fe200078e00ff */
[----:B------:R-:W-:Y:S02]  /*31d0*/  LEA.HI.X R116, R116, UR5, R11, 0x1, P4 ;  /* 0x0000000574747c11 */ /* 0x000fe4000a0f0c0b */
[----:B------:R-:W-:Y:S01]  /*31e0*/  IADD3 R82, R13, R33, RZ ;  /* 0x000000210d527210 */ /* 0x000fe20007ffe0ff */
        /* <DEDUP_REMOVED lines=20> */
[----:B------:R-:W-:Y:S01]  /*3330*/  IADD3 R35, P0, R92, R12, RZ ;  /* 0x0000000c5c237210 */ /* 0x000fe20007f1e0ff */
[----:B------:R-:W-:Y:S01]  /*3340*/  ULDC.64 UR6, c[0x0][0x400] ;  /* 0x0001000000067ab9 */ /* 0x000fe20000000a00 */
[----:B------:R-:W-:Y:S01]  /*3350*/  CS2R R74, SRZ ;  /* 0x00000000004a7805 */ /* 0x000fe2000001ff00 */
[----:B------:R-:W-:Y:S01]  /*3360*/  IMAD.X R34, R11, 0x1, R104, P5 ;  /* 0x000000010b227824 */ /* 0x000fe200028e0668 */
[----:B------:R-:W-:Y:S01]  /*3370*/  LEA R32, P5, R33, UR4, 0x1 ;  /* 0x0000000421207c11 */ /* 0x000fe2000f8a08ff */
[----:B------:R-:W-:Y:S01]  /*3380*/  IMAD.X R36, R82, 0x1, R103, P0 ;  /* 0x0000000152247824 */ /* 0x000fe200000e0667 */
[----:B------:R-:W-:Y:S02]  /*3390*/  ISETP.GE.AND P0, PT, R162, R123, PT ;  /* 0x0000007ba200720c */ /* 0x000fe40003f06270 */
[----:B------:R-:W-:-:S02]  /*33a0*/  CS2R R70, SRZ ;  /* 0x0000000000467805 */ /* 0x000fc4000001ff00 */
[----:B------:R-:W-:Y:S02]  /*33b0*/  LEA.HI.X R33, R33, UR5, R34, 0x1, P5 ;  /* 0x0000000521217c11 */ /* 0x000fe4000a8f0c22 */
[----:B------:R-:W-:Y:S02]  /*33c0*/  CS2R R80, SRZ ;  /* 0x0000000000507805 */ /* 0x000fe4000001ff00 */
[C---:B------:R-:W-:Y:S02]  /*33d0*/  LEA R34, P5, R35.reuse, UR6, 0x1 ;  /* 0x0000000623227c11 */ /* 0x040fe4000f8a08ff */
[----:B------:R-:W-:Y:S02]  /*33e0*/  CS2R R72, SRZ ;  /* 0x0000000000487805 */ /* 0x000fe4000001ff00 */
[----:B------:R-:W-:Y:S02]  /*33f0*/  LEA.HI.X R35, R35, UR7, R36, 0x1, P5 ;  /* 0x0000000723237c11 */ /* 0x000fe4000a8f0c24 */
[-C--:B------:R-:W-:Y:S01]  /*3400*/  ISETP.GE.AND P5, PT, R179, R123.reuse, PT ;  /* 0x0000007bb300720c */ /* 0x080fe20003fa6270 */
[----:B------:R0:W5:Y:S04]  /*3410*/  @!P0 LDG.E.64 R74, desc[UR60][R32.64] ;  /* 0x0000003c204a8981 */ /* 0x000168000c1e1b00 */
[----:B------:R0:W5:Y:S01]  /*3420*/  @!P0 LDG.E.64 R80, desc[UR60][R34.64] ;  /* 0x0000003c22508981 */ /* 0x000162000c1e1b00 */
[----:B------:R-:W-:-:S07]  /*3430*/  ISETP.GE.AND P0, PT, R177, R123, PT ;  /* 0x0000007bb100720c */ /* 0x000fce0003f06270 */
[----:B------:R0:W5:Y:S04]  /*3440*/  @!P5 LDG.E.64 R70, desc[UR60][R32.64+0x20] ;  /* 0x0000203c2046d981 */ /* 0x000168000c1e1b00 */
[----:B------:R0:W5:Y:S01]  /*3450*/  @!P5 LDG.E.64 R72, desc[UR60][R34.64+0x20] ;  /* 0x0000203c2248d981 */ /* 0x000162000c1e1b00 */
[----:B------:R-:W-:Y:S02]  /*3460*/  ISETP.GE.AND P5, PT, R178, R123, PT ;  /* 0x0000007bb200720c */ /* 0x000fe40003fa6270 */
[----:B------:R-:W-:Y:S02]  /*3470*/  CS2R R66, SRZ ;  /* 0x0000000000427805 */ /* 0x000fe4000001ff00 */
[----:B------:R-:W-:Y:S02]  /*3480*/  CS2R R68, SRZ ;  /* 0x0000000000447805 */ /* 0x000fe4000001ff00 */
[----:B------:R-:W-:-:S02]  /*3490*/  CS2R R62, SRZ ;  /* 0x00000000003e7805 */ /* 0x000fc4000001ff00 */
[----:B------:R-:W-:Y:S01]  /*34a0*/  CS2R R64, SRZ ;  /* 0x0000000000407805 */ /* 0x000fe2000001ff00 */
[----:B------:R0:W5:Y:S04]  /*34b0*/  @!P0 LDG.E.64 R66, desc[UR60][R32.64+0x40] ;  /* 0x0000403c20428981 */ /* 0x000168000c1e1b00 */
[----:B------:R0:W5:Y:S01]  /*34c0*/  @!P0 LDG.E.64 R68, desc[UR60][R34.64+0x40] ;  /* 0x0000403c22448981 */ /* 0x000162000c1e1b00 */
[----:B------:R-:W-:-:S03]  /*34d0*/  ISETP.GE.AND P0, PT, R176, R123, PT ;  /* 0x0000007bb000720c */ /* 0x000fc60003f06270 */
        /* <DEDUP_REMOVED lines=8> */
[----:B------:R0:W5:Y:S04]  /*3560*/  @!P0 LDG.E.64 R60, desc[UR60][R34.64+0x80] ;  /* 0x0000803c223c8981 */ /* 0x000168000c1e1b00 */
[----:B------:R0:W5:Y:S04]  /*3570*/  @!P5 LDG.E.64 R54, desc[UR60][R32.64+0xa0] ;  /* 0x0000a03c2036d981 */ /* 0x000168000c1e1b00 */
[----:B------:R0:W5:Y:S02]  /*3580*/  @!P5 LDG.E.64 R56, desc[UR60][R34.64+0xa0] ;  /* 0x0000a03c2238d981 */ /* 0x000164000c1e1b00 */
.L_x_1569:
[----:B------:R-:W-:Y:S05]  /*3590*/  BSYNC B1 ;  /* 0x0000000000017941 */ /* 0x000fea0003800000 */
.L_x_1568:
        /* <DEDUP_REMOVED lines=12> */
[----:B------:R-:W-:Y:S01]  /*3660*/  CS2R R48, SRZ ;  /* 0x0000000000307805 */ /* 0x000fe2000001ff00 */
[----:B-----5:R-:W-:Y:S01]  /*3670*/  IMAD.MOV.U32 R83, RZ, RZ, R54 ;  /* 0x000000ffff537224 */ /* 0x020fe200078e0036 */
[----:B------:R-:W-:Y:S01]  /*3680*/  CS2R R52, SRZ ;  /* 0x0000000000347805 */ /* 0x000fe2000001ff00 */
[----:B------:R-:W-:Y:S06]  /*3690*/  @P5 BRA `(.L_x_1571) ;  /* 0x0000000000a05947 */ /* 0x000fec0003800000 */
[----:B------:R-:W-:Y:S01]  /*36a0*/  IADD3 R14, P0, P6, R98, R14, R106 ;  /* 0x0000000e620e7210 */ /* 0x000fe20007e1e06a */
[----:B------:R-:W-:Y:S01]  /*36b0*/  ULDC.64 UR4, c[0x0][0x3e8] ;  /* 0x0000fa0000047ab9 */ /* 0x000fe20000000a00 */
[----:B------:R-:W-:Y:S01]  /*36c0*/  ULDC.64 UR6, c[0x0][0x400] ;  /* 0x0001000000067ab9 */ /* 0x000fe20000000a00 */
[----:B------:R-:W-:Y:S02]  /*36d0*/  CS2R R50, SRZ ;  /* 0x0000000000327805 */ /* 0x000fe4000001ff00 */
[----:B------:R-:W-:Y:S02]  /*36e0*/  IADD3.X R13, R104, R11, R105, P0, P6 ;  /* 0x0000000b680d7210 */ /* 0x000fe400007ec469 */
[----:B------:R-:W-:Y:S02]  /*36f0*/  CS2R R52, SRZ ;  /* 0x0000000000347805 */ /* 0x000fe4000001ff00 */
[----:B------:R-:W-:-:S04]  /*3700*/  IADD3 R11, P0, P6, R92, R12, R108 ;  /* 0x0000000c5c0b7210 */ /* 0x000fc80007e1e06c */
[----:B------:R-:W-:Y:S02]  /*3710*/  IADD3.X R82, R103, R82, R107, P0, P6 ;  /* 0x0000005267527210 */ /* 0x000fe400007ec46b */
[----:B------:R-:W-:-:S04]  /*3720*/  LEA R12, P0, R14, UR4, 0x1 ;  /* 0x000000040e0c7c11 */ /* 0x000fc8000f8008ff */
[----:B------:R-:W-:Y:S02]  /*3730*/  LEA.HI.X R13, R14, UR5, R13, 0x1, P0 ;  /* 0x000000050e0d7c11 */ /* 0x000fe400080f0c0d */
        /* <DEDUP_REMOVED lines=30> */
.L_x_1571:
[----:B------:R-:W-:Y:S05]  /*3920*/  BSYNC B1 ;  /* 0x0000000000017941 */ /* 0x000fea0003800000 */
.L_x_1570:
[----:B------:R-:W2:Y:S01]  /*3930*/  LDL R11, [R1+0x30] ;  /* 0x00003000010b7983 */ /* 0x000ea20000100800 */
[----:B0-----:R-:W-:Y:S01]  /*3940*/  MOV R12, R58 ;  /* 0x0000003a000c7202 */ /* 0x001fe20000000f00 */
[----:B------:R-:W-:Y:S02]  /*3950*/  IMAD.MOV.U32 R13, RZ, RZ, R55 ;  /* 0x000000ffff0d7224 */ /* 0x000fe400078e0037 */
[----:B------:R-:W-:-:S03]  /*3960*/  IMAD.MOV.U32 R14, RZ, RZ, R62 ;  /* 0x000000ffff0e7224 */ /* 0x000fc600078e003e */
[----:B------:R-:W-:Y:S01]  /*3970*/  PRMT R152, R83, 0x5410, R13 ;  /* 0x0000541053987816 */ /* 0x000fe2000000000d */
[----:B------:R-:W-:Y:S01]  /*3980*/  IMAD.MOV.U32 R13, RZ, RZ, R63 ;  /* 0x000000ffff0d7224 */ /* 0x000fe200078e003f */
[----:B------:R-:W-:Y:S01]  /*3990*/  PRMT R157, R14, 0x7610, R157 ;  /* 0x000076100e9d7816 */ /* 0x000fe2000000009d */
[----:B------:R-:W-:-:S03]  /*39a0*/  IMAD.MOV.U32 R14, RZ, RZ, R75 ;  /* 0x000000ffff0e7224 */ /* 0x000fc600078e004b */
[----:B------:R-:W-:Y:S01]  /*39b0*/  PRMT R156, R13, 0x7610, R156 ;  /* 0x000076100d9c7816 */ /* 0x000fe2000000009c */
[----:B------:R-:W-:-:S05]  /*39c0*/  IMAD.MOV.U32 R13, RZ, RZ, R74 ;  /* 0x000000ffff0d7224 */ /* 0x000fca00078e004a */
[----:B------:R-:W-:Y:S02]  /*39d0*/  PRMT R148, R13, 0x5410, R14 ;  /* 0x000054100d947816 */ /* 0x000fe4000000000e */
[----:B--2---:R-:W-:Y:S01]  /*39e0*/  R2UR UR4, R11 ;  /* 0x000000000b0472ca */ /* 0x004fe200000e0000 */
[----:B------:R-:W-:-:S05]  /*39f0*/  IMAD.MOV.U32 R11, RZ, RZ, R59 ;  /* 0x000000ffff0b7224 */ /* 0x000fca00078e003b */
[----:B------:R-:W-:Y:S01]  /*3a00*/  PRMT R154, R12, 0x5410, R11 ;  /* 0x000054100c9a7816 */ /* 0x000fe2000000000b */
[----:B------:R-:W-:Y:S02]  /*3a10*/  IMAD.MOV.U32 R11, RZ, RZ, R66 ;  /* 0x000000ffff0b7224 */ /* 0x000fe400078e0042 */
[----:B------:R-:W-:-:S04]  /*3a20*/  IMAD.MOV.U32 R12, RZ, RZ, R67 ;  /* 0x000000ffff0c7224 */ /* 0x000fc800078e0043 */
[----:B------:R-:W-:Y:S01]  /*3a30*/  UISETP.NE.AND UP0, UPT, UR4, 0x3, UPT ;  /* 0x000000030400788c */ /* 0x000fe2000bf05270 */
[----:B------:R-:W-:Y:S01]  /*3a40*/  PRMT R158, R12, 0x5410, R11 ;  /* 0x000054100c9e7816 */ /* 0x000fe2000000000b */
[----:B------:R-:W-:Y:S01]  /*3a50*/  IMAD.MOV.U32 R12, RZ, RZ, R71 ;  /* 0x000000ffff0c7224 */ /* 0x000fe200078e0047 */
[----:B------:R-:W-:-:S03]  /*3a60*/  MOV R11, R70 ;  /* 0x00000046000b7202 */ /* 0x000fc60000000f00 */
[----:B------:R-:W-:Y:S02]  /*3a70*/  PLOP3.LUT P0, PT, PT, PT, UP0, 0x80, 0x0 ;  /* 0x000000000000781c */ /* 0x000fe40003f0f008 */
[----:B------:R-:W-:Y:S01]  /*3a80*/  PRMT R159, R11, 0x5410, R12 ;  /* 0x000054100b9f7816 */ /* 0x000fe2000000000c */
[----:B------:R-:W-:Y:S02]  /*3a90*/  IMAD.MOV.U32 R12, RZ, RZ, R56 ;  /* 0x000000ffff0c7224 */ /* 0x000fe400078e0038 */
[----:B------:R-:W-:-:S05]  /*3aa0*/  IMAD.MOV.U32 R11, RZ, RZ, R57 ;  /* 0x000000ffff0b7224 */ /* 0x000fca00078e0039 */
        /* <DEDUP_REMOVED lines=14> */
[----:B------:R-:W-:Y:S02]  /*3b90*/  IMAD.MOV.U32 R11, RZ, RZ, R80 ;  /* 0x000000ffff0b7224 */ /* 0x000fe400078e0050 */
[----:B------:R-:W-:-:S05]  /*3ba0*/  IMAD.MOV.U32 R12, RZ, RZ, R81 ;  /* 0x000000ffff0c7224 */ /* 0x000fca00078e0051 */
[----:B------:R-:W-:Y:S01]  /*3bb0*/  PRMT R191, R11, 0x5410, R12 ;  /* 0x000054100bbf7816 */ /* 0x000fe2000000000c */
[----:B-----5:R-:W-:Y:S02]  /*3bc0*/  IMAD.MOV.U32 R12, RZ, RZ, R30 ;  /* 0x000000ffff0c7224 */ /* 0x020fe400078e001e */
        /* <DEDUP_REMOVED lines=36> */
[----:B------:R-:W-:-:S05]  /*3e10*/  IMAD.MOV.U32 R11, RZ, RZ, R53 ;  /* 0x000000ffff0b7224 */ /* 0x000fca00078e0035 */
[----:B------:R-:W-:Y:S01]  /*3e20*/  PRMT R151, R151, 0x5410, R11 ;  /* 0x0000541097977816 */ /* 0x000fe2000000000b */
[----:B------:R-:W-:Y:S06]  /*3e30*/  @!P0 BRA `(.L_x_1572) ;  /* 0x0000000000048947 */ /* 0x000fec0003800000 */
[----:B------:R-:W-:Y:S01]  /*3e40*/  BPT.TRAP 0x1 ;  /* 0x000000040000795c */ /* 0x000fe20000300000 */
.L_x_1572:
[----:B------:R-:W-:Y:S01]  /*3e50*/  IMAD R86, R17, 0x8, R2 ;  /* 0x0000000811567824 */ /* 0x000fe200078e0202 */
[----:B------:R-:W-:Y:S01]  /*3e60*/  SHF.L.U32 R87, R175, 0x1f, RZ ;  /* 0x0000001faf577819 */ /* 0x000fe200000006ff */
[----:B------:R-:W-:Y:S03]  /*3e70*/  BSSY B1, `(.L_x_1573) ;  /* 0x0000003000017945 */ /* 0x000fe60003800000 */
[----:B------:R-:W0:Y:S02]  /*3e80*/  SYNCS.PHASECHK.TRANS64.TRYWAIT P6, [R86+URZ+0x2a890], R87 ;  /* 0x02a89057560075a7 */ /* 0x000e2400080c017f */
[----:B0-----:R-:W-:Y:S05]  /*3e90*/  @!P6 BRA `(.L_x_1574) ;  /* 0x0000027800c8e947 */ /* 0x001fea0003800000 */
.L_x_1996:
[----:B------:R-:W-:Y:S05]  /*3ea0*/  BSYNC B1 ;  /* 0x0000000000017941 */ /* 0x000fea0003800000 */
.L_x_1573:
[----:B------:R-:W-:-:S03]  /*3eb0*/  UMOV UR4, 0xffffffff ;  /* 0xffffffff00047882 */ /* 0x000fc60000000000 */
[----:B------:R-:W-:Y:S05]  /*3ec0*/  BRA.DIV UR4, `(.L_x_1575) ;  /* 0x0000027a04d07947 */ /* 0x000fea000b800000 */
[----:B------:R1:W2:Y:S04]  /*3ed0*/  SHFL.IDX PT, R82, R116, RZ, 0x1c1f ;  /* 0x001c1fff74527589 */ /* 0x0002a800000e0000 */
[----:B------:R1:W3:Y:S02]  /*3ee0*/  SHFL.IDX PT, R11, R117, RZ, 0x1c1f ;  /* 0x001c1fff750b7589 */ /* 0x0002e400000e0000 */
.L_x_2000:
        /* <DEDUP_REMOVED lines=21> */
[-C--:B------:R-:W-:Y:S01]  /*4040*/  FFMA.FTZ R75, R147, R146.reuse, -R75 ;  /* 0x00000092934b7223 */ /* 0x080fe2000001084b */
[----:B------:R-:W-:Y:S02]  /*4050*/  IMAD.MOV.U32 R147, RZ, RZ, R12 ;  /* 0x000000ffff937224 */ /* 0x000fe400078e000c */
[----:B------:R-:W-:Y:S01]  /*4060*/  FFMA.FTZ R13, R81, R146, R13 ;  /* 0x00000092510d7223 */ /* 0x000fe2000001000d */
[----:B------:R-:W-:Y:S01]  /*4070*/  MOV R81, R15 ;  /* 0x0000000f00517202 */ /* 0x000fe20000000f00 */
        /* <DEDUP_REMOVED lines=27> */
.L_x_1581:
[----:B------:R-:W-:Y:S05]  /*4230*/  BSYNC B3 ;  /* 0x0000000000037941 */ /* 0x000fea0003800000 */
.L_x_1580:
[----:B---3--:R-:W-:-:S04]  /*4240*/  LEA R74, P4, R18, R11, 0x1 ;  /* 0x0000000b124a7211 */ /* 0x008fc800078808ff */
[----:B--2---:R-:W-:-:S05]  /*4250*/  LEA.HI.X R75, R18, R82, R19, 0x1, P4 ;  /* 0x00000052124b7211 */ /* 0x004fca00020f0c13 */
[----:B0-----:R4:W-:Y:S04]  /*4260*/  ST.E.128 desc[UR60][R74.64], R12 ;  /* 0x0000000c4a007985 */ /* 0x0019e8000c101d3c */
.L_x_1579:
[----:B------:R-:W-:Y:S05]  /*4270*/  BSYNC B2 ;  /* 0x0000000000027941 */ /* 0x000fea0003800000 */
.L_x_1578:
        /* <DEDUP_REMOVED lines=22> */
[----:B------:R-:W-:Y:S02]  /*43e0*/  IMAD.MOV.U32 R73, RZ, RZ, R15 ;  /* 0x000000ffff497224 */ /* 0x000fe400078e000f */
[----:B------:R-:W-:Y:S02]  /*43f0*/  HADD2.F32 R74, -RZ, R70.H0_H0 ;  /* 0x20000046ff4a7230 */ /* 0x000fe40000004100 */
[----:B------:R-:W-:Y:S01]  /*4400*/  HADD2.F32 R12, -RZ, R75.H1_H1 ;  /* 0x3000004bff0c7230 */ /* 0x000fe20000004100 */
[----:B------:R-:W-:Y:S01]  /*4410*/  F2FP.F16.F32.PACK_AB R13, R13, R71 ;  /* 0x000000470d0d723e */ /* 0x000fe200000000ff */
[----:B------:R-:W-:-:S02]  /*4420*/  HADD2.F32 R15, -RZ, R73.H1_H1 ;  /* 0x30000049ff0f7230 */ /* 0x000fc40000004100 */
[----:B------:R-:W-:Y:S02]  /*4430*/  HADD2.F32 R73, -RZ, R73.H0_H0 ;  /* 0x20000049ff497230 */ /* 0x000fe40000004100 */
        /* <DEDUP_REMOVED lines=13> */
[--C-:B------:R-:W-:Y:S02]  /*4510*/  HADD2.F32 R74, -RZ, R14.reuse.H1_H1 ;  /* 0x3000000eff4a7230 */ /* 0x100fe40000004100 */
        /* <DEDUP_REMOVED lines=8> */
.L_x_1585:
[----:B------:R-:W-:Y:S05]  /*45a0*/  BSYNC B3 ;  /* 0x0000000000037941 */ /* 0x000fea0003800000 */
.L_x_1584:
[----:B---3--:R-:W-:Y:S01]  /*45b0*/  MOV R70, R11 ;  /* 0x0000000b00467202 */ /* 0x008fe20000000f00 */
[----:B------:R-:W-:Y:S02]  /*45c0*/  IMAD.SHL.U32 R72, R170, 0x8, RZ ;  /* 0x00000008aa487824 */ /* 0x000fe400078e00ff */
[----:B--2---:R-:W-:Y:S02]  /*45d0*/  IMAD.MOV.U32 R71, RZ, RZ, R82 ;  /* 0x000000ffff477224 */ /* 0x004fe400078e0052 */
[----:B------:R-:W-:-:S05]  /*45e0*/  IMAD.WIDE R70, R72, 0x2, R70 ;  /* 0x0000000248467825 */ /* 0x000fca00078e0246 */
[----:B0-----:R0:W-:Y:S02]  /*45f0*/  ST.E.128 desc[UR60][R70.64], R12 ;  /* 0x0000000c46007985 */ /* 0x0011e4000c101d3c */
.L_x_1583:
[----:B------:R-:W-:Y:S05]  /*4600*/  BSYNC B2 ;  /* 0x0000000000027941 */ /* 0x000fea0003800000 */
.L_x_1582:
        /* <DEDUP_REMOVED lines=41> */
[----:B------:R-:W-:Y:S02]  /*48a0*/  HADD2.F32 R70, -RZ, R14.H1_H1 ;  /* 0x3000000eff467230 */ /* 0x000fe40000004100 */
        /* <DEDUP_REMOVED lines=8> */
.L_x_1589:
[----:B------:R-:W-:Y:S05]  /*4930*/  BSYNC B3 ;  /* 0x0000000000037941 */ /* 0x000fea0003800000 */
.L_x_1588:
[----:B---3--:R-:W-:Y:S01]  /*4940*/  MOV R66, R11 ;  /* 0x0000000b00427202 */ /* 0x008fe20000000f00 */
[----:B------:R-:W-:Y:S02]  /*4950*/  IMAD.SHL.U32 R68, R171, 0x8, RZ ;  /* 0x00000008ab447824 */ /* 0x000fe400078e00ff */
[----:B--2---:R-:W-:Y:S02]  /*4960*/  IMAD.MOV.U32 R67, RZ, RZ, R82 ;  /* 0x000000ffff437224 */ /* 0x004fe400078e0052 */
[----:B------:R-:W-:-:S05]  /*4970*/  IMAD.WIDE R66, R68, 0x2, R66 ;  /* 0x0000000244427825 */ /* 0x000fca00078e0242 */
[----:B----4-:R0:W-:Y:S02]  /*4980*/  ST.E.128 desc[UR60][R66.64], R12 ;  /* 0x0000000c42007985 */ /* 0x0101e4000c101d3c */
.L_x_1587:
[----:B------:R-:W-:Y:S05]  /*4990*/  BSYNC B2 ;  /* 0x0000000000027941 */ /* 0x000fea0003800000 */
.L_x_1586:
        /* <DEDUP_REMOVED lines=9> */
[--C-:B------:R-:W-:Y:S01]  /*4a30*/  SHF.R.U64 R62, R62, 0x10, R63.reuse ;  /* 0x000000103e3e7819 */ /* 0x100fe2000000123f */
[----:B------:R-:W-:Y:S01]  /*4a40*/  HADD2.F32 R68, -RZ, R156.H1_H1 ;  /* 0x3000009cff447230 */ /* 0x000fe20000004100 */
[----:B------:R-:W-:Y:S01]  /*4a50*/  SHF.R.U32.HI R63, RZ, 0x10, R63 ;  /* 0x00000010ff3f7819 */ /* 0x000fe2000001163f */
[----:B------:R-:W-:Y:S02]  /*4a60*/  HADD2.F32 R66, -RZ, R66.H0_H0 ;  /* 0x20000042ff427230 */ /* 0x000fe40000004100 */
[--C-:B------:R-:W-:Y:S02]  /*4a70*/  HADD2.F32 R13, -RZ, R64.reuse.H1_H1 ;  /* 0x30000040ff0d7230 */ /* 0x100fe40000004100 */
[----:B------:R-:W-:Y:S02]  /*4a80*/  HADD2.F32 R64, -RZ, R64.H0_H0 ;  /* 0x20000040ff407230 */ /* 0x000fe40000004100 */
[----:B------:R-:W-:-:S02]  /*4a90*/  HADD2.F32 R62, -RZ, R62.H0_H0 ;  /* 0x2000003eff3e7230 */ /* 0x000fc40000004100 */
[CC--:B------:R-:W-:Y:S01]  /*4aa0*/  FMUL.FTZ R67, R13.reuse, R66.reuse ;  /* 0x000000420d437220 */ /* 0x0c0fe20000410000 */
[----:B------:R-:W-:Y:S02]  /*4ab0*/  HADD2.F32 R63, -RZ, R63.H0_H0 ;  /* 0x2000003fff3f7230 */ /* 0x000fe40000004100 */
[C---:B------:R-:W-:Y:S01]  /*4ac0*/  FMUL.FTZ R66, R64.reuse, R66 ;  /* 0x0000004240427220 */ /* 0x040fe20000410000 */
[-C--:B------:R-:W-:Y:S01]  /*4ad0*/  FFMA.FTZ R67, R64, R62.reuse, -R67 ;  /* 0x0000003e40437223 */ /* 0x080fe20000010843 */
[----:B------:R-:W-:Y:S02]  /*4ae0*/  SHF.R.U32.HI R64, RZ, 0x10, R65 ;  /* 0x00000010ff407819 */ /* 0x000fe40000011641 */
[----:B------:R-:W-:Y:S01]  /*4af0*/  FFMA.FTZ R66, R13, R62, R66 ;  /* 0x0000003e0d427223 */ /* 0x000fe20000010042 */
[----:B------:R-:W-:Y:S02]  /*4b00*/  IMAD.MOV.U32 R62, RZ, RZ, R12 ;  /* 0x000000ffff3e7224 */ /* 0x000fe400078e000c */
[----:B------:R-:W-:-:S02]  /*4b10*/  IMAD.MOV.U32 R12, RZ, RZ, R15 ;  /* 0x000000ffff0c7224 */ /* 0x000fc400078e000f */
[----:B------:R-:W-:Y:S01]  /*4b20*/  HADD2.F32 R15, -RZ, R64.H0_H0 ;  /* 0x20000040ff0f7230 */ /* 0x000fe20000004100 */
[----:B------:R-:W-:Y:S02]  /*4b30*/  F2FP.F16.F32.PACK_AB R66, R66, R67 ;  /* 0x000000434242723e */ /* 0x000fe400000000ff */
[--C-:B------:R-:W-:Y:S02]  /*4b40*/  HADD2.F32 R13, -RZ, R12.reuse.H1_H1 ;  /* 0x3000000cff0d7230 */ /* 0x100fe40000004100 */
[----:B------:R-:W-:-:S03]  /*4b50*/  HADD2.F32 R12, -RZ, R12.H0_H0 ;  /* 0x2000000cff0c7230 */ /* 0x000fc60000004100 */
[CC--:B------:R-:W-:Y:S02]  /*4b60*/  FMUL.FTZ R64, R13.reuse, R15.reuse ;  /* 0x0000000f0d407220 */ /* 0x0c0fe40000410000 */
[C---:B------:R-:W-:Y:S02]  /*4b70*/  FMUL.FTZ R15, R12.reuse, R15 ;  /* 0x0000000f0c0f7220 */ /* 0x040fe40000410000 */
[-C--:B------:R-:W-:Y:S01]  /*4b80*/  FFMA.FTZ R12, R12, R63.reuse, -R64 ;  /* 0x0000003f0c0c7223 */ /* 0x080fe20000010840 */
[----:B------:R-:W-:Y:S02]  /*4b90*/  HADD2.F32 R64, -RZ, R157.H1_H1 ;  /* 0x3000009dff407230 */ /* 0x000fe40000004100 */
[----:B------:R-:W-:Y:S01]  /*4ba0*/  FFMA.FTZ R13, R13, R63, R15 ;  /* 0x0000003f0d0d7223 */ /* 0x000fe2000001000f */
[----:B------:R-:W-:Y:S02]  /*4bb0*/  IMAD.MOV.U32 R63, RZ, RZ, R14 ;  /* 0x000000ffff3f7224 */ /* 0x000fe400078e000e */
[----:B------:R-:W-:-:S02]  /*4bc0*/  HADD2.F32 R14, -RZ, R62.H1_H1 ;  /* 0x3000003eff0e7230 */ /* 0x000fc40000004100 */
[----:B------:R-:W-:Y:S02]  /*4bd0*/  HADD2.F32 R15, -RZ, R62.H0_H0 ;  /* 0x2000003eff0f7230 */ /* 0x000fe40000004100 */
[----:B------:R-:W-:Y:S02]  /*4be0*/  HADD2.F32 R62, -RZ, R157.H0_H0 ;  /* 0x2000009dff3e7230 */ /* 0x000fe40000004100 */
[-C--:B------:R-:W-:Y:S01]  /*4bf0*/  FMUL.FTZ R65, R14, R64.reuse ;  /* 0x000000400e417220 */ /* 0x080fe20000410000 */
[----:B------:R-:W-:-:S03]  /*4c00*/  FMUL.FTZ R64, R15, R64 ;  /* 0x000000400f407220 */ /* 0x000fc60000410000 */
[-C--:B------:R-:W-:Y:S01]  /*4c10*/  FFMA.FTZ R15, R15, R62.reuse, -R65 ;  /* 0x0000003e0f0f7223 */ /* 0x080fe20000010841 */
[----:B------:R-:W-:Y:S01]  /*4c20*/  FFMA.FTZ R14, R14, R62, R64 ;  /* 0x0000003e0e0e7223 */ /* 0x000fe20000010040 */
[--C-:B------:R-:W-:Y:S02]  /*4c30*/  HADD2.F32 R62, -RZ, R63.reuse.H1_H1 ;  /* 0x3000003fff3e7230 */ /* 0x100fe40000004100 */
[----:B------:R-:W-:Y:S02]  /*4c40*/  HADD2.F32 R64, -RZ, R63.H0_H0 ;  /* 0x2000003fff407230 */ /* 0x000fe40000004100 */
[----:B------:R-:W-:Y:S02]  /*4c50*/  HADD2.F32 R63, -RZ, R156.H0_H0 ;  /* 0x2000009cff3f7230 */ /* 0x000fe40000004100 */
[-C--:B------:R-:W-:Y:S01]  /*4c60*/  FMUL.FTZ R65, R62, R68.reuse ;  /* 0x000000443e417220 */ /* 0x080fe20000410000 */
[----:B------:R-:W-:Y:S01]  /*4c70*/  F2FP.F16.F32.PACK_AB R14, R14, R15 ;  /* 0x0000000f0e0e723e */ /* 0x000fe200000000ff */
[----:B------:R-:W-:-:S02]  /*4c80*/  FMUL.FTZ R68, R64, R68 ;  /* 0x0000004440447220 */ /* 0x000fc40000410000 */
[-C--:B------:R-:W-:Y:S02]  /*4c90*/  FFMA.FTZ R65, R64, R63.reuse, -R65 ;  /* 0x0000003f40417223 */ /* 0x080fe40000010841 */
[----:B------:R-:W-:Y:S01]  /*4ca0*/  FFMA.FTZ R68, R62, R63, R68 ;  /* 0x0000003f3e447223 */ /* 0x000fe20000010044 */
[----:B------:R-:W-:Y:S01]  /*4cb0*/  F2FP.F16.F32.PACK_AB R62, R13, R12 ;  /* 0x0000000c0d3e723e */ /* 0x000fe200000000ff */
[----:B------:R-:W-:Y:S01]  /*4cc0*/  IMAD.MOV.U32 R13, RZ, RZ, R66 ;  /* 0x000000ffff0d7224 */ /* 0x000fe200078e0042 */
[----:B------:R-:W-:Y:S02]  /*4cd0*/  MOV R12, R14 ;  /* 0x0000000e000c7202 */ /* 0x000fe40000000f00 */
[----:B------:R-:W-:Y:S01]  /*4ce0*/  F2FP.F16.F32.PACK_AB R65, R68, R65 ;  /* 0x000000414441723e */ /* 0x000fe200000000ff */
[----:B------:R-:W-:-:S04]  /*4cf0*/  IMAD.MOV.U32 R15, RZ, RZ, R62 ;  /* 0x000000ffff0f7224 */ /* 0x000fc800078e003e */
[----:B------:R-:W-:-:S07]  /*4d00*/  IMAD.MOV.U32 R14, RZ, RZ, R65 ;  /* 0x000000ffff0e7224 */ /* 0x000fce00078e0041 */
.L_x_1593:
[----:B------:R-:W-:Y:S05]  /*4d10*/  BSYNC B3 ;  /* 0x0000000000037941 */ /* 0x000fea0003800000 */
.L_x_1592:
[----:B---3--:R-:W-:-:S04]  /*4d20*/  LEA R62, P4, R22, R11, 0x1 ;  /* 0x0000000b163e7211 */ /* 0x008fc800078808ff */
[----:B--2---:R-:W-:-:S05]  /*4d30*/  LEA.HI.X R63, R22, R82, R173, 0x1, P4 ;  /* 0x00000052163f7211 */ /* 0x004fca00020f0cad */
[----:B----4-:R0:W-:Y:S04]  /*4d40*/  ST.E.128 desc[UR60][R62.64], R12 ;  /* 0x0000000c3e007985 */ /* 0x0101e8000c101d3c */
.L_x_1591:
[----:B------:R-:W-:Y:S05]  /*4d50*/  BSYNC B2 ;  /* 0x0000000000027941 */ /* 0x000fea0003800000 */
.L_x_1590:
        /* <DEDUP_REMOVED lines=9> */
[----:B------:R-:W-:-:S03]  /*4df0*/  SHF.R.U64 R58, R58, 0x10, R59 ;  /* 0x000000103a3a7819 */ /* 0x000fc6000000123b */
[----:B------:R-:W-:Y:S02]  /*4e00*/  HADD2.F32 R63, -RZ, R63.H0_H0 ;  /* 0x2000003fff3f7230 */ /* 0x000fe40000004100 */
[--C-:B------:R-:W-:Y:S02]  /*4e10*/  HADD2.F32 R13, -RZ, R60.reuse.H1_H1 ;  /* 0x3000003cff0d7230 */ /* 0x100fe40000004100 */
[----:B------:R-:W-:Y:S02]  /*4e20*/  HADD2.F32 R60, -RZ, R60.H0_H0 ;  /* 0x2000003cff3c7230 */ /* 0x000fe40000004100 */
[----:B------:R-:W-:Y:S02]  /*4e30*/  HADD2.F32 R58, -RZ, R58.H0_H0 ;  /* 0x2000003aff3a7230 */ /* 0x000fe40000004100 */
[-C--:B------:R-:W-:Y:S01]  /*4e40*/  FMUL.FTZ R62, R13, R63.reuse ;  /* 0x0000003f0d3e7220 */ /* 0x080fe20000410000 */
[----:B------:R-:W-:-:S03]  /*4e50*/  FMUL.FTZ R63, R60, R63 ;  /* 0x0000003f3c3f7220 */ /* 0x000fc60000410000 */
[-C--:B------:R-:W-:Y:S01]  /*4e60*/  FFMA.FTZ R62, R60, R58.reuse, -R62 ;  /* 0x0000003a3c3e7223 */ /* 0x080fe2000001083e */
[----:B------:R-:W-:Y:S01]  /*4e70*/  FFMA.FTZ R63, R13, R58, R63 ;  /* 0x0000003a0d3f7223 */ /* 0x000fe2000001003f */
[----:B------:R-:W-:Y:S01]  /*4e80*/  SHF.R.U32.HI R58, RZ, 0x10, R59 ;  /* 0x00000010ff3a7819 */ /* 0x000fe2000001163b */
[--C-:B------:R-:W-:Y:S01]  /*4e90*/  HADD2.F32 R13, -RZ, R15.reuse.H1_H1 ;  /* 0x3000000fff0d7230 */ /* 0x100fe20000004100 */
[----:B------:R-:W-:Y:S01]  /*4ea0*/  SHF.R.U32.HI R59, RZ, 0x10, R61 ;  /* 0x00000010ff3b7819 */ /* 0x000fe2000001163d */
[----:B------:R-:W-:Y:S01]  /*4eb0*/  HADD2.F32 R15, -RZ, R15.H0_H0 ;  /* 0x2000000fff0f7230 */ /* 0x000fe20000004100 */
[----:B------:R-:W-:Y:S01]  /*4ec0*/  F2FP.F16.F32.PACK_AB R62, R63, R62 ;  /* 0x0000003e3f3e723e */ /* 0x000fe200000000ff */
[----:B------:R-:W-:Y:S02]  /*4ed0*/  HADD2.F32 R58, -RZ, R58.H0_H0 ;  /* 0x2000003aff3a7230 */ /* 0x000fe40000004100 */
[----:B------:R-:W-:-:S05]  /*4ee0*/  HADD2.F32 R59, -RZ, R59.H0_H0 ;  /* 0x2000003bff3b7230 */ /* 0x000fca0000004100 */
[-C--:B------:R-:W-:Y:S01]  /*4ef0*/  FMUL.FTZ R60, R13, R59.reuse ;  /* 0x0000003b0d3c7220 */ /* 0x080fe20000410000 */
[----:B------:R-:W-:-:S03]  /*4f00*/  FMUL.FTZ R59, R15, R59 ;  /* 0x0000003b0f3b7220 */ /* 0x000fc60000410000 */
[-C--:B------:R-:W-:Y:S01]  /*4f10*/  FFMA.FTZ R60, R15, R58.reuse, -R60 ;  /* 0x0000003a0f3c7223 */ /* 0x080fe2000001083c */
[----:B------:R-:W-:Y:S01]  /*4f20*/  FFMA.FTZ R59, R13, R58, R59 ;  /* 0x0000003a0d3b7223 */ /* 0x000fe2000001003b */
[--C-:B------:R-:W-:Y:S02]  /*4f30*/  HADD2.F32 R13, -RZ, R12.reuse.H0_H0 ;  /* 0x2000000cff0d7230 */ /* 0x100fe40000004100 */
[----:B------:R-:W-:Y:S02]  /*4f40*/  HADD2.F32 R12, -RZ, R12.H1_H1 ;  /* 0x3000000cff0c7230 */ /* 0x000fe40000004100 */
[--C-:B------:R-:W-:Y:S01]  /*4f50*/  HADD2.F32 R15, -RZ, R155.reuse.H0_H0 ;  /* 0x2000009bff0f7230 */ /* 0x100fe20000004100 */
[----:B------:R-:W-:Y:S01]  /*4f60*/  F2FP.F16.F32.PACK_AB R59, R59, R60 ;  /* 0x0000003c3b3b723e */ /* 0x000fe200000000ff */
[----:B------:R-:W-:Y:S02]  /*4f70*/  HADD2.F32 R58, -RZ, R154.H0_H0 ;  /* 0x2000009aff3a7230 */ /* 0x000fe40000004100 */
[----:B------:R-:W-:-:S02]  /*4f80*/  HADD2.F32 R155, -RZ, R155.H1_H1 ;  /* 0x3000009bff9b7230 */ /* 0x000fc40000004100 */
[CC--:B------:R-:W-:Y:S01]  /*4f90*/  FMUL.FTZ R61, R12.reuse, R15.reuse ;  /* 0x0000000f0c3d7220 */ /* 0x0c0fe20000410000 */
[C---:B------:R-:W-:Y:S01]  /*4fa0*/  FMUL.FTZ R15, R13.reuse, R15 ;  /* 0x0000000f0d0f7220 */ /* 0x040fe20000410000 */
[----:B------:R-:W-:Y:S02]  /*4fb0*/  HADD2.F32 R154, -RZ, R154.H1_H1 ;  /* 0x3000009aff9a7230 */ /* 0x000fe40000004100 */
[-C--:B------:R-:W-:Y:S01]  /*4fc0*/  FFMA.FTZ R61, R13, R58.reuse, -R61 ;  /* 0x0000003a0d3d7223 */ /* 0x080fe2000001083d */
[----:B------:R-:W-:Y:S01]  /*4fd0*/  FFMA.FTZ R15, R12, R58, R15 ;  /* 0x0000003a0c0f7223 */ /* 0x000fe2000001000f */
[--C-:B------:R-:W-:Y:S02]  /*4fe0*/  HADD2.F32 R12, -RZ, R14.reuse.H0_H0 ;  /* 0x2000000eff0c7230 */ /* 0x100fe40000004100 */
[----:B------:R-:W-:Y:S02]  /*4ff0*/  HADD2.F32 R14, -RZ, R14.H1_H1 ;  /* 0x3000000eff0e7230 */ /* 0x000fe40000004100 */
[----:B------:R-:W-:-:S03]  /*5000*/  F2FP.F16.F32.PACK_AB R15, R15, R61 ;  /* 0x0000003d0f0f723e */ /* 0x000fc600000000ff */
[-C--:B------:R-:W-:Y:S01]  /*5010*/  FMUL.FTZ R13, R14, R155.reuse ;  /* 0x0000009b0e0d7220 */ /* 0x080fe20000410000 */
[----:B------:R-:W-:-:S03]  /*5020*/  FMUL.FTZ R155, R12, R155 ;  /* 0x0000009b0c9b7220 */ /* 0x000fc60000410000 */
[-C--:B------:R-:W-:Y:S01]  /*5030*/  FFMA.FTZ R13, R12, R154.reuse, -R13 ;  /* 0x0000009a0c0d7223 */ /* 0x080fe2000001080d */
[----:B------:R-:W-:Y:S01]  /*5040*/  FFMA.FTZ R155, R14, R154, R155 ;  /* 0x0000009a0e9b7223 */ /* 0x000fe2000001009b */
[----:B------:R-:W-:Y:S02]  /*5050*/  IMAD.MOV.U32 R12, RZ, RZ, R15 ;  /* 0x000000ffff0c7224 */ /* 0x000fe400078e000f */
[----:B------:R-:W-:Y:S02]  /*5060*/  IMAD.MOV.U32 R15, RZ, RZ, R59 ;  /* 0x000000ffff0f7224 */ /* 0x000fe400078e003b */
[----:B------:R-:W-:Y:S02]  /*5070*/  F2FP.F16.F32.PACK_AB R155, R155, R13 ;  /* 0x0000000d9b9b723e */ /* 0x000fe400000000ff */
[----:B------:R-:W-:-:S03]  /*5080*/  MOV R13, R62 ;  /* 0x0000003e000d7202 */ /* 0x000fc60000000f00 */
[----:B------:R-:W-:-:S07]  /*5090*/  IMAD.MOV.U32 R14, RZ, RZ, R155 ;  /* 0x000000ffff0e7224 */ /* 0x000fce00078e009b */
.L_x_1597:
[----:B------:R-:W-:Y:S05]  /*50a0*/  BSYNC B3 ;  /* 0x0000000000037941 */ /* 0x000fea0003800000 */
.L_x_1596:
[----:B---3--:R-:W-:-:S04]  /*50b0*/  LEA R58, P4, R160, R11, 0x1 ;  /* 0x0000000ba03a7211 */ /* 0x008fc800078808ff */
[----:B--2---:R-:W-:-:S05]  /*50c0*/  LEA.HI.X R59, R160, R82, R184, 0x1, P4 ;  /* 0x00000052a03b7211 */ /* 0x004fca00020f0cb8 */
[----:B----4-:R0:W-:Y:S04]  /*50d0*/  ST.E.128 desc[UR60][R58.64], R12 ;  /* 0x0000000c3a007985 */ /* 0x0101e8000c101d3c */
.L_x_1595:
[----:B------:R-:W-:Y:S05]  /*50e0*/  BSYNC B2 ;  /* 0x0000000000027941 */ /* 0x000fea0003800000 */
.L_x_1594:
        /* <DEDUP_REMOVED lines=10> */
[----:B------:R-:W-:Y:S02]  /*5190*/  SHF.R.U64 R13, R54, 0x10, R55 ;  /* 0x00000010360d7819 */ /* 0x000fe40000001237 */
        /* <DEDUP_REMOVED lines=12> */
[----:B------:R-:W-:-:S02]  /*5260*/  HADD2.F32 R54, -RZ, R54.H0_H0 ;  /* 0x20000036ff367230 */ /* 0x000fc40000004100 */
        /* <DEDUP_REMOVED lines=8> */
[--C-:B------:R-:W-:Y:S02]  /*52f0*/  HADD2.F32 R13, -RZ, R12.reuse.H1_H1 ;  /* 0x3000000cff0d7230 */ /* 0x100fe40000004100 */
[----:B------:R-:W-:-:S02]  /*5300*/  HADD2.F32 R12, -RZ, R12.H0_H0 ;  /* 0x2000000cff0c7230 */ /* 0x000fc40000004100 */
[--C-:B------:R-:W-:Y:S02]  /*5310*/  HADD2.F32 R54, -RZ, R152.reuse.H0_H0 ;  /* 0x20000098ff367230 */ /* 0x100fe40000004100 */
[CC--:B------:R-:W-:Y:S01]  /*5320*/  FMUL.FTZ R55, R13.reuse, R11.reuse ;  /* 0x0000000b0d377220 */ /* 0x0c0fe20000410000 */
[----:B------:R-:W-:Y:S02]  /*5330*/  HADD2.F32 R153, -RZ, R153.H1_H1 ;  /* 0x30000099ff997230 */ /* 0x000fe40000004100 */
[C---:B------:R-:W-:Y:S01]  /*5340*/  FMUL.FTZ R11, R12.reuse, R11 ;  /* 0x0000000b0c0b7220 */ /* 0x040fe20000410000 */
[----:B------:R-:W-:Y:S02]  /*5350*/  HADD2.F32 R152, -RZ, R152.H1_H1 ;  /* 0x30000098ff987230 */ /* 0x000fe40000004100 */
[-C--:B------:R-:W-:Y:S01]  /*5360*/  FFMA.FTZ R55, R12, R54.reuse, -R55 ;  /* 0x000000360c377223 */ /* 0x080fe20000010837 */
[--C-:B------:R-:W-:Y:S02]  /*5370*/  HADD2.F32 R12, -RZ, R14.reuse.H1_H1 ;  /* 0x3000000eff0c7230 */ /* 0x100fe40000004100 */
[----:B------:R-:W-:Y:S01]  /*5380*/  FFMA.FTZ R11, R13, R54, R11 ;  /* 0x000000360d0b7223 */ /* 0x000fe2000001000b */
[----:B------:R-:W-:Y:S01]  /*5390*/  HADD2.F32 R14, -RZ, R14.H0_H0 ;  /* 0x2000000eff0e7230 */ /* 0x000fe20000004100 */
[----:B------:R-:W-:Y:S01]  /*53a0*/  F2FP.F16.F32.PACK_AB R15, R57, R15 ;  /* 0x0000000f390f723e */ /* 0x000fe200000000ff */
[----:B------:R-:W-:-:S02]  /*53b0*/  FMUL.FTZ R13, R12, R153 ;  /* 0x000000990c0d7220 */ /* 0x000fc40000410000 */
[----:B------:R-:W-:Y:S01]  /*53c0*/  F2FP.F16.F32.PACK_AB R11, R11, R55 ;  /* 0x000000370b0b723e */ /* 0x000fe200000000ff */
[C---:B------:R-:W-:Y:S01]  /*53d0*/  FMUL.FTZ R153, R14.reuse, R153 ;  /* 0x000000990e997220 */ /* 0x040fe20000410000 */
[----:B------:R-:W-:-:S03]  /*53e0*/  FFMA.FTZ R13, R14, R152, -R13 ;  /* 0x000000980e0d7223 */ /* 0x000fc6000001080d */
[----:B------:R-:W-:Y:S01]  /*53f0*/  FFMA.FTZ R153, R12, R152, R153 ;  /* 0x000000980c997223 */ /* 0x000fe20000010099 */
[----:B------:R-:W-:-:S04]  /*5400*/  IMAD.MOV.U32 R12, RZ, RZ, R11 ;  /* 0x000000ffff0c7224 */ /* 0x000fc800078e000b */
[----:B------:R-:W-:Y:S02]  /*5410*/  F2FP.F16.F32.PACK_AB R153, R153, R13 ;  /* 0x0000000d9999723e */ /* 0x000fe400000000ff */
[----:B------:R-:W-:-:S03]  /*5420*/  MOV R13, R56 ;  /* 0x00000038000d7202 */ /* 0x000fc60000000f00 */
[----:B------:R-:W-:-:S07]  /*5430*/  IMAD.MOV.U32 R14, RZ, RZ, R153 ;  /* 0x000000ffff0e7224 */ /* 0x000fce00078e0099 */
.L_x_1599:
[----:B------:R-:W-:Y:S05]  /*5440*/  BSYNC B2 ;  /* 0x0000000000027941 */ /* 0x000fea0003800000 */
.L_x_1598:
[----:B----4-:R0:W-:Y:S02]  /*5450*/  ST.E.128 desc[UR60][R58.64], R12 ;  /* 0x0000000c3a007985 */ /* 0x0101e4000c101d3c */
.L_x_1577:
[----:B------:R-:W-:Y:S05]  /*5460*/  BSYNC B1 ;  /* 0x0000000000017941 */ /* 0x000fea0003800000 */
.L_x_1576:
[----:B------:R-:W-:-:S03]  /*5470*/  UMOV UR4, 0xffffffff ;  /* 0xffffffff00047882 */ /* 0x000fc60000000000 */
[----:B------:R-:W-:Y:S05]  /*5480*/  BRA.DIV UR4, `(.L_x_1600) ;  /* 0x0000026604ac7947 */ /* 0x000fea000b800000 */
[----:B-1----:R-:W1:Y:S04]  /*5490*/  SHFL.IDX PT, R116, R116, 0x1, 0x1c1f ;  /* 0x003c1f0074747f89 */ /* 0x002e6800000e0000 */
[----:B------:R-:W0:Y:S02]  /*54a0*/  SHFL.IDX PT, R117, R117, 0x1, 0x1c1f ;  /* 0x003c1f0075757f89 */ /* 0x000e2400000e0000 */
.L_x_2004:
[----:B------:R-:W-:Y:S05]  /*54b0*/  @P5 BRA `(.L_x_1601) ;  /* 0x0000005400405947 */ /* 0x000fea0003800000 */
[----:B------:R-:W-:Y:S01]  /*54c0*/  ISETP.NE.AND P4, PT, R7, RZ, PT ;  /* 0x000000ff0700720c */ /* 0x000fe20003f85270 */
[----:B------:R-:W-:-:S12]  /*54d0*/  BSSY B1, `(.L_x_1602) ;  /* 0x0000034000017945 */ /* 0x000fd80003800000 */
[----:B------:R-:W-:Y:S05]  /*54e0*/  @!P4 BRA `(.L_x_1603) ;  /* 0x0000000000c8c947 */ /* 0x000fea0003800000 */
[----:B0---4-:R0:W4:Y:S01]  /*54f0*/  LDS.128 R12, [R29+0x2000] ;  /* 0x002000001d0c7984 */ /* 0x0111220000000c00 */
[----:B------:R-:W-:Y:S01]  /*5500*/  ISETP.GE.AND P5, PT, R162, R123, PT ;  /* 0x0000007ba200720c */ /* 0x000fe20003fa6270 */
[----:B------:R-:W-:Y:S01]  /*5510*/  BSSY B2, `(.L_x_1604) ;  /* 0x000002e000027945 */ /* 0x000fe20003800000 */
[----:B------:R-:W-:-:S04]  /*5520*/  LEA R54, P4, R18, R117, 0x1 ;  /* 0x0000007512367211 */ /* 0x000fc800078808ff */
[----:B-1----:R-:W-:-:S07]  /*5530*/  LEA.HI.X R55, R18, R116, R19, 0x1, P4 ;  /* 0x0000007412377211 */ /* 0x002fce00020f0c13 */
[----:B0-----:R-:W-:Y:S05]  /*5540*/  @P5 BRA `(.L_x_1605) ;  /* 0x0000000000a85947 */ /* 0x001fea0003800000 */
[--C-:B---3--:R-:W-:Y:S01]  /*5550*/  SHF.R.U64 R11, R50, 0x10, R51.reuse ;  /* 0x00000010320b7819 */ /* 0x108fe20000001233 */
        /* <DEDUP_REMOVED lines=27> */
[----:B------:R-:W-:Y:S01]  /*5710*/  HADD2.F32 R14, -RZ, R14.H0_H0 ;  /* 0x2000000eff0e7230 */ /* 0x000fe20000004100 */
[----:B------:R-:W-:Y:S01]  /*5720*/  F2FP.F16.F32.PACK_AB R51, R52, R51 ;  /* 0x000000333433723e */ /* 0x000fe200000000ff */
[----:B------:R-:W-:-:S02]  /*5730*/  HADD2.F32 R11, -RZ, R150.H0_H0 ;  /* 0x20000096ff0b7230 */ /* 0x000fc40000004100 */
[-C--:B------:R-:W-:Y:S01]  /*5740*/  FMUL.FTZ R13, R53, R151.reuse ;  /* 0x00000097350d7220 */ /* 0x080fe20000410000 */
[----:B------:R-:W-:Y:S02]  /*5750*/  HADD2.F32 R150, -RZ, R150.H1_H1 ;  /* 0x30000096ff967230 */ /* 0x000fe40000004100 */
[----:B------:R-:W-:Y:S01]  /*5760*/  FMUL.FTZ R151, R14, R151 ;  /* 0x000000970e977220 */ /* 0x000fe20000410000 */
[-C--:B------:R-:W-:Y:S01]  /*5770*/  FFMA.FTZ R56, R12, R11.reuse, -R56 ;  /* 0x0000000b0c387223 */ /* 0x080fe20000010838 */
[----:B------:R-:W-:Y:S01]  /*5780*/  FFMA.FTZ R57, R15, R11, R57 ;  /* 0x0000000b0f397223 */ /* 0x000fe20000010039 */
[-C--:B------:R-:W-:Y:S01]  /*5790*/  FFMA.FTZ R13, R14, R150.reuse, -R13 ;  /* 0x000000960e0d7223 */ /* 0x080fe2000001080d */
[----:B------:R-:W-:Y:S01]  /*57a0*/  FFMA.FTZ R151, R53, R150, R151 ;  /* 0x0000009635977223 */ /* 0x000fe20000010097 */
[----:B------:R-:W-:Y:S02]  /*57b0*/  IMAD.MOV.U32 R15, RZ, RZ, R51 ;  /* 0x000000ffff0f7224 */ /* 0x000fe400078e0033 */
[----:B------:R-:W-:-:S02]  /*57c0*/  F2FP.F16.F32.PACK_AB R12, R57, R56 ;  /* 0x00000038390c723e */ /* 0x000fc400000000ff */
[----:B------:R-:W-:Y:S01]  /*57d0*/  F2FP.F16.F32.PACK_AB R14, R151, R13 ;  /* 0x0000000d970e723e */ /* 0x000fe200000000ff */
[----:B------:R-:W-:-:S07]  /*57e0*/  IMAD.MOV.U32 R13, RZ, RZ, R50 ;  /* 0x000000ffff0d7224 */ /* 0x000fce00078e0032 */
.L_x_1605:
[----:B------:R-:W-:Y:S05]  /*57f0*/  BSYNC B2 ;  /* 0x0000000000027941 */ /* 0x000fea0003800000 */
.L_x_1604:
[----:B----4-:R0:W-:Y:S02]  /*5800*/  ST.E.128 desc[UR60][R54.64], R12 ;  /* 0x0000000c36007985 */ /* 0x0101e4000c101d3c */
.L_x_1603:
[----:B------:R-:W-:Y:S05]  /*5810*/  BSYNC B1 ;  /* 0x0000000000017941 */ /* 0x000fea0003800000 */
.L_x_1602:
        /* <DEDUP_REMOVED lines=25> */
[CC--:B------:R-:W-:Y:S01]  /*59b0*/  FMUL.FTZ R47, R52.reuse, R48.reuse ;  /* 0x00000030342f7220 */ /* 0x0c0fe20000410000 */
[----:B------:R-:W-:Y:S01]  /*59c0*/  FMUL.FTZ R48, R15, R48 ;  /* 0x000000300f307220 */ /* 0x000fe20000410000 */
[-C--:B------:R-:W-:Y:S01]  /*59d0*/  FFMA.FTZ R46, R13, R11.reuse, -R46 ;  /* 0x0000000b0d2e7223 */ /* 0x080fe2000001082e */
[----:B------:R-:W-:Y:S01]  /*59e0*/  FFMA.FTZ R11, R49, R11, R54 ;  /* 0x0000000b310b7223 */ /* 0x000fe20000010036 */
[-C--:B------:R-:W-:Y:S01]  /*59f0*/  FFMA.FTZ R47, R15, R53.reuse, -R47 ;  /* 0x000000350f2f7223 */ /* 0x080fe2000001082f */
[----:B------:R-:W-:Y:S01]  /*5a00*/  FFMA.FTZ R48, R52, R53, R48 ;  /* 0x0000003534307223 */ /* 0x000fe20000010030 */
[----:B------:R-:W-:-:S02]  /*5a10*/  HADD2.F32 R15, -RZ, R149.H0_H0 ;  /* 0x20000095ff0f7230 */ /* 0x000fc40000004100 */
[--C-:B------:R-:W-:Y:S02]  /*5a20*/  HADD2.F32 R52, -RZ, R12.reuse.H1_H1 ;  /* 0x3000000cff347230 */ /* 0x100fe40000004100 */
[----:B------:R-:W-:Y:S01]  /*5a30*/  HADD2.F32 R54, -RZ, R12.H0_H0 ;  /* 0x2000000cff367230 */ /* 0x000fe20000004100 */
[----:B------:R-:W-:Y:S01]  /*5a40*/  F2FP.F16.F32.PACK_AB R47, R48, R47 ;  /* 0x0000002f302f723e */ /* 0x000fe200000000ff */
[----:B------:R-:W-:Y:S02]  /*5a50*/  HADD2.F32 R149, -RZ, R149.H1_H1 ;  /* 0x30000095ff957230 */ /* 0x000fe40000004100 */
[-C--:B------:R-:W-:Y:S01]  /*5a60*/  FMUL.FTZ R49, R52, R15.reuse ;  /* 0x0000000f34317220 */ /* 0x080fe20000410000 */
[----:B------:R-:W-:Y:S02]  /*5a70*/  HADD2.F32 R12, -RZ, R14.H1_H1 ;  /* 0x3000000eff0c7230 */ /* 0x000fe40000004100 */
[----:B------:R-:W-:Y:S01]  /*5a80*/  FMUL.FTZ R53, R54, R15 ;  /* 0x0000000f36357220 */ /* 0x000fe20000410000 */
[----:B------:R-:W-:-:S02]  /*5a90*/  HADD2.F32 R13, -RZ, R145.H0_H0 ;  /* 0x20000091ff0d7230 */ /* 0x000fc40000004100 */
[----:B------:R-:W-:Y:S02]  /*5aa0*/  HADD2.F32 R14, -RZ, R14.H0_H0 ;  /* 0x2000000eff0e7230 */ /* 0x000fe40000004100 */
[----:B------:R-:W-:Y:S01]  /*5ab0*/  FMUL.FTZ R15, R12, R149 ;  /* 0x000000950c0f7220 */ /* 0x000fe20000410000 */
[----:B------:R-:W-:Y:S02]  /*5ac0*/  HADD2.F32 R145, -RZ, R145.H1_H1 ;  /* 0x30000091ff917230 */ /* 0x000fe40000004100 */
[-C--:B------:R-:W-:Y:S01]  /*5ad0*/  FFMA.FTZ R49, R54, R13.reuse, -R49 ;  /* 0x0000000d36317223 */ /* 0x080fe20000010831 */
[----:B------:R-:W-:Y:S01]  /*5ae0*/  FFMA.FTZ R52, R52, R13, R53 ;  /* 0x0000000d34347223 */ /* 0x000fe20000010035 */
[C---:B------:R-:W-:Y:S01]  /*5af0*/  FMUL.FTZ R149, R14.reuse, R149 ;  /* 0x000000950e957220 */ /* 0x040fe20000410000 */
[----:B------:R-:W-:Y:S01]  /*5b00*/  F2FP.F16.F32.PACK_AB R13, R11, R46 ;  /* 0x0000002e0b0d723e */ /* 0x000fe200000000ff */
[-C--:B------:R-:W-:Y:S02]  /*5b10*/  FFMA.FTZ R15, R14, R145.reuse, -R15 ;  /* 0x000000910e0f7223 */ /* 0x080fe4000001080f */
[----:B------:R-:W-:Y:S01]  /*5b20*/  FFMA.FTZ R12, R12, R145, R149 ;  /* 0x000000910c0c7223 */ /* 0x000fe20000010095 */
[----:B------:R-:W-:-:S04]  /*5b30*/  F2FP.F16.F32.PACK_AB R52, R52, R49 ;  /* 0x000000313434723e */ /* 0x000fc800000000ff */
[----:B------:R-:W-:Y:S01]  /*5b40*/  F2FP.F16.F32.PACK_AB R14, R12, R15 ;  /* 0x0000000f0c0e723e */ /* 0x000fe200000000ff */
[----:B------:R-:W-:Y:S02]  /*5b50*/  IMAD.MOV.U32 R12, RZ, RZ, R52 ;  /* 0x000000ffff0c7224 */ /* 0x000fe400078e0034 */
[----:B------:R-:W-:-:S07]  /*5b60*/  IMAD.MOV.U32 R15, RZ, RZ, R47 ;  /* 0x000000ffff0f7224 */ /* 0x000fce00078e002f */
.L_x_1609:
[----:B------:R-:W-:Y:S05]  /*5b70*/  BSYNC B2 ;  /* 0x0000000000027941 */ /* 0x000fea0003800000 */
.L_x_1608:
[----:B----4-:R0:W-:Y:S02]  /*5b80*/  ST.E.128 desc[UR60][R50.64], R12 ;  /* 0x0000000c32007985 */ /* 0x0101e4000c101d3c */
.L_x_1607:
[----:B------:R-:W-:Y:S05]  /*5b90*/  BSYNC B1 ;  /* 0x0000000000017941 */ /* 0x000fea0003800000 */
.L_x_1606:
[----:B------:R-:W-:Y:S01]  /*5ba0*/  ISETP.NE.AND P4, PT, R21, RZ, PT ;  /* 0x000000ff1500720c */ /* 0x000fe20003f85270 */
[----:B------:R-:W-:-:S12]  /*5bb0*/  BSSY B1, `(.L_x_1610) ;  /* 0x0000036000017945 */ /* 0x000fd80003800000 */
[----:B------:R-:W-:Y:S05]  /*5bc0*/  @!P4 BRA `(.L_x_1611) ;  /* 0x0000000000d0c947 */ /* 0x000fea0003800000 */
[----:B0---4-:R0:W4:Y:S01]  /*5bd0*/  LDS.128 R12, [R29+0x5000] ;  /* 0x005000001d0c7984 */ /* 0x0111220000000c00 */
[----:B------:R-:W-:Y:S01]  /*5be0*/  ISETP.GE.AND P4, PT, R177, R123, PT ;  /* 0x0000007bb100720c */ /* 0x000fe20003f86270 */
[----:B---3--:R-:W-:Y:S01]  /*5bf0*/  IMAD.SHL.U32 R11, R171, 0x8, RZ ;  /* 0x00000008ab0b7824 */ /* 0x008fe200078e00ff */
[----:B------:R-:W-:Y:S01]  /*5c00*/  BSSY B2, `(.L_x_1612) ;  /* 0x000002f000027945 */ /* 0x000fe20003800000 */
[----:B------:R-:W-:Y:S02]  /*5c10*/  IMAD.MOV.U32 R46, RZ, RZ, R117 ;  /* 0x000000ffff2e7224 */ /* 0x000fe400078e0075 */
[----:B-1----:R-:W-:Y:S02]  /*5c20*/  IMAD.MOV.U32 R47, RZ, RZ, R116 ;  /* 0x000000ffff2f7224 */ /* 0x002fe400078e0074 */
[----:B------:R-:W-:-:S06]  /*5c30*/  IMAD.WIDE R46, R11, 0x2, R46 ;  /* 0x000000020b2e7825 */ /* 0x000fcc00078e022e */
[----:B0-----:R-:W-:Y:S05]  /*5c40*/  @P4 BRA `(.L_x_1613) ;  /* 0x0000000000a84947 */ /* 0x001fea0003800000 */
[--C-:B------:R-:W-:Y:S02]  /*5c50*/  SHF.R.U64 R48, R42, 0x10, R43.reuse ;  /* 0x000000102a307819 */ /* 0x100fe4000000122b */
[----:B------:R-:W-:Y:S02]  /*5c60*/  SHF.R.U32.HI R42, RZ, 0x10, R43 ;  /* 0x00000010ff2a7819 */ /* 0x000fe4000001162b */
[--C-:B------:R-:W-:Y:S02]  /*5c70*/  SHF.R.U64 R43, R44, 0x10, R45.reuse ;  /* 0x000000102c2b7819 */ /* 0x100fe4000000122d */
[----:B----4-:R-:W-:Y:S01]  /*5c80*/  MOV R11, R13 ;  /* 0x0000000d000b7202 */ /* 0x010fe20000000f00 */
[----:B------:R-:W-:Y:S01]  /*5c90*/  HADD2.F32 R13, -RZ, R48.H0_H0 ;  /* 0x20000030ff0d7230 */ /* 0x000fe20000004100 */
[----:B------:R-:W-:Y:S01]  /*5ca0*/  SHF.R.U32.HI R52, RZ, 0x10, R45 ;  /* 0x00000010ff347819 */ /* 0x000fe2000001162d */
[----:B------:R-:W-:Y:S02]  /*5cb0*/  HADD2.F32 R45, -RZ, R43.H0_H0 ;  /* 0x2000002bff2d7230 */ /* 0x000fe40000004100 */
[----:B------:R-:W-:-:S02]  /*5cc0*/  HADD2.F32 R48, -RZ, R11.H1_H1 ;  /* 0x3000000bff307230 */ /* 0x000fc40000004100 */
[----:B------:R-:W-:Y:S02]  /*5cd0*/  HADD2.F32 R52, -RZ, R52.H0_H0 ;  /* 0x20000034ff347230 */ /* 0x000fe40000004100 */
[----:B------:R-:W-:Y:S02]  /*5ce0*/  HADD2.F32 R44, -RZ, R11.H0_H0 ;  /* 0x2000000bff2c7230 */ /* 0x000fe40000004100 */
[-C--:B------:R-:W-:Y:S01]  /*5cf0*/  FMUL.FTZ R11, R48, R45.reuse ;  /* 0x0000002d300b7220 */ /* 0x080fe20000410000 */
[--C-:B------:R-:W-:Y:S02]  /*5d00*/  HADD2.F32 R43, -RZ, R15.reuse.H1_H1 ;  /* 0x3000000fff2b7230 */ /* 0x100fe40000004100 */
[----:B------:R-:W-:Y:S02]  /*5d10*/  HADD2.F32 R15, -RZ, R15.H0_H0 ;  /* 0x2000000fff0f7230 */ /* 0x000fe40000004100 */
[----:B------:R-:W-:Y:S01]  /*5d20*/  FMUL.FTZ R45, R44, R45 ;  /* 0x0000002d2c2d7220 */ /* 0x000fe20000410000 */
[----:B------:R-:W-:-:S02]  /*5d30*/  HADD2.F32 R50, -RZ, R42.H0_H0 ;  /* 0x2000002aff327230 */ /* 0x000fc40000004100 */
[-C--:B------:R-:W-:Y:S01]  /*5d40*/  FMUL.FTZ R54, R43, R52.reuse ;  /* 0x000000342b367220 */ /* 0x080fe20000410000 */
[-C--:B------:R-:W-:Y:S01]  /*5d50*/  FFMA.FTZ R11, R44, R13.reuse, -R11 ;  /* 0x0000000d2c0b7223 */ /* 0x080fe2000001080b */
[C---:B------:R-:W-:Y:S01]  /*5d60*/  FMUL.FTZ R52, R15.reuse, R52 ;  /* 0x000000340f347220 */ /* 0x040fe20000410000 */
[----:B------:R-:W-:Y:S01]  /*5d70*/  FFMA.FTZ R42, R48, R13, R45 ;  /* 0x0000000d302a7223 */ /* 0x000fe2000001002d */
[-C--:B------:R-:W-:Y:S01]  /*5d80*/  FFMA.FTZ R13, R15, R50.reuse, -R54 ;  /* 0x000000320f0d7223 */ /* 0x080fe20000010836 */
[--C-:B------:R-:W-:Y:S02]  /*5d90*/  HADD2.F32 R48, -RZ, R144.reuse.H0_H0 ;  /* 0x20000090ff307230 */ /* 0x100fe40000004100 */
[----:B------:R-:W-:Y:S01]  /*5da0*/  FFMA.FTZ R44, R43, R50, R52 ;  /* 0x000000322b2c7223 */ /* 0x000fe20000010034 */
[----:B------:R-:W-:Y:S01]  /*5db0*/  HADD2.F32 R144, -RZ, R144.H1_H1 ;  /* 0x30000090ff907230 */ /* 0x000fe20000004100 */
[----:B------:R-:W-:Y:S01]  /*5dc0*/  F2FP.F16.F32.PACK_AB R11, R42, R11 ;  /* 0x0000000b2a0b723e */ /* 0x000fe200000000ff */
[----:B------:R-:W-:-:S02]  /*5dd0*/  HADD2.F32 R15, -RZ, R12.H1_H1 ;  /* 0x3000000cff0f7230 */ /* 0x000fc40000004100 */
[----:B------:R-:W-:Y:S02]  /*5de0*/  HADD2.F32 R43, -RZ, R14.H1_H1 ;  /* 0x3000000eff2b7230 */ /* 0x000fe40000004100 */
[----:B------:R-:W-:Y:S02]  /*5df0*/  HADD2.F32 R12, -RZ, R12.H0_H0 ;  /* 0x2000000cff0c7230 */ /* 0x000fe40000004100 */
[----:B------:R-:W-:Y:S01]  /*5e00*/  FMUL.FTZ R49, R15, R48 ;  /* 0x000000300f317220 */ /* 0x000fe20000410000 */
[----:B------:R-:W-:Y:S02]  /*5e10*/  HADD2.F32 R14, -RZ, R14.H0_H0 ;  /* 0x2000000eff0e7230 */ /* 0x000fe40000004100 */
[----:B------:R-:W-:Y:S01]  /*5e20*/  FMUL.FTZ R51, R43, R144 ;  /* 0x000000902b337220 */ /* 0x000fe20000410000 */
[--C-:B------:R-:W-:Y:S02]  /*5e30*/  HADD2.F32 R45, -RZ, R143.reuse.H0_H0 ;  /* 0x2000008fff2d7230 */ /* 0x100fe40000004100 */
[----:B------:R-:W-:Y:S01]  /*5e40*/  FMUL.FTZ R48, R12, R48 ;  /* 0x000000300c307220 */ /* 0x000fe20000410000 */
[----:B------:R-:W-:-:S02]  /*5e50*/  HADD2.F32 R143, -RZ, R143.H1_H1 ;  /* 0x3000008fff8f7230 */ /* 0x000fc40000004100 */
[----:B------:R-:W-:Y:S01]  /*5e60*/  FMUL.FTZ R144, R14, R144 ;  /* 0x000000900e907220 */ /* 0x000fe20000410000 */
[-C--:B------:R-:W-:Y:S01]  /*5e70*/  FFMA.FTZ R49, R12, R45.reuse, -R49 ;  /* 0x0000002d0c317223 */ /* 0x080fe20000010831 */
[----:B------:R-:W-:Y:S01]  /*5e80*/  FFMA.FTZ R48, R15, R45, R48 ;  /* 0x0000002d0f307223 */ /* 0x000fe20000010030 */
[-C--:B------:R-:W-:Y:S01]  /*5e90*/  FFMA.FTZ R51, R14, R143.reuse, -R51 ;  /* 0x0000008f0e337223 */ /* 0x080fe20000010833 */
[----:B------:R-:W-:Y:S01]  /*5ea0*/  FFMA.FTZ R144, R43, R143, R144 ;  /* 0x0000008f2b907223 */ /* 0x000fe20000010090 */
[----:B------:R-:W-:Y:S01]  /*5eb0*/  F2FP.F16.F32.PACK_AB R15, R44, R13 ;  /* 0x0000000d2c0f723e */ /* 0x000fe200000000ff */
[----:B------:R-:W-:Y:S01]  /*5ec0*/  IMAD.MOV.U32 R13, RZ, RZ, R11 ;  /* 0x000000ffff0d7224 */ /* 0x000fe200078e000b */
[----:B------:R-:W-:Y:S02]  /*5ed0*/  F2FP.F16.F32.PACK_AB R12, R48, R49 ;  /* 0x00000031300c723e */ /* 0x000fe400000000ff */
[----:B------:R-:W-:-:S07]  /*5ee0*/  F2FP.F16.F32.PACK_AB R14, R144, R51 ;  /* 0x00000033900e723e */ /* 0x000fce00000000ff */
.L_x_1613:
[----:B------:R-:W-:Y:S05]  /*5ef0*/  BSYNC B2 ;  /* 0x0000000000027941 */ /* 0x000fea0003800000 */
.L_x_1612:
[----:B----4-:R0:W-:Y:S02]  /*5f00*/  ST.E.128 desc[UR60][R46.64], R12 ;  /* 0x0000000c2e007985 */ /* 0x0101e4000c101d3c */
.L_x_1611:
[----:B------:R-:W-:Y:S05]  /*5f10*/  BSYNC B1 ;  /* 0x0000000000017941 */ /* 0x000fea0003800000 */
.L_x_1610:
        /* <DEDUP_REMOVED lines=9> */
[----:B---3--:R-:W-:Y:S01]  /*5fb0*/  SHF.R.U64 R11, R38, 0x10, R39 ;  /* 0x00000010260b7819 */ /* 0x008fe20000001227 */
[----:B----4-:R-:W-:Y:S01]  /*5fc0*/  IMAD.MOV.U32 R38, RZ, RZ, R15 ;  /* 0x000000ffff267224 */ /* 0x010fe200078e000f */
[--C-:B------:R-:W-:Y:S01]  /*5fd0*/  SHF.R.U64 R44, R40, 0x10, R41.reuse ;  /* 0x00000010282c7819 */ /* 0x100fe20000001229 */
[----:B------:R-:W-:Y:S01]  /*5fe0*/  HADD2.F32 R15, -RZ, R13.H1_H1 ;  /* 0x3000000dff0f7230 */ /* 0x000fe20000004100 */
[----:B------:R-:W-:Y:S01]  /*5ff0*/  SHF.R.U32.HI R41, RZ, 0x10, R41 ;  /* 0x00000010ff297819 */ /* 0x000fe20000011629 */
[----:B------:R-:W-:Y:S01]  /*6000*/  HADD2.F32 R40, -RZ, R11.H0_H0 ;  /* 0x2000000bff287230 */ /* 0x000fe20000004100 */
[----:B------:R-:W-:Y:S01]  /*6010*/  SHF.R.U32.HI R39, RZ, 0x10, R39 ;  /* 0x00000010ff277819 */ /* 0x000fe20000011627 */
[----:B------:R-:W-:Y:S02]  /*6020*/  HADD2.F32 R11, -RZ, R13.H0_H0 ;  /* 0x2000000dff0b7230 */ /* 0x000fe40000004100 */
[----:B------:R-:W-:Y:S02]  /*6030*/  HADD2.F32 R13, -RZ, R38.H1_H1 ;  /* 0x30000026ff0d7230 */ /* 0x000fe40000004100 */
[----:B------:R-:W-:-:S02]  /*6040*/  HADD2.F32 R41, -RZ, R41.H0_H0 ;  /* 0x20000029ff297230 */ /* 0x000fc40000004100 */
[----:B------:R-:W-:Y:S02]  /*6050*/  HADD2.F32 R38, -RZ, R38.H0_H0 ;  /* 0x20000026ff267230 */ /* 0x000fe40000004100 */
[----:B------:R-:W-:Y:S02]  /*6060*/  HADD2.F32 R44, -RZ, R44.H0_H0 ;  /* 0x2000002cff2c7230 */ /* 0x000fe40000004100 */
[-C--:B------:R-:W-:Y:S01]  /*6070*/  FMUL.FTZ R45, R13, R41.reuse ;  /* 0x000000290d2d7220 */ /* 0x080fe20000410000 */
[----:B------:R-:W-:Y:S02]  /*6080*/  HADD2.F32 R39, -RZ, R39.H0_H0 ;  /* 0x20000027ff277230 */ /* 0x000fe40000004100 */
[C---:B------:R-:W-:Y:S01]  /*6090*/  FMUL.FTZ R48, R38.reuse, R41 ;  /* 0x0000002926307220 */ /* 0x040fe20000410000 */
[-C--:B------:R-:W-:Y:S01]  /*60a0*/  FMUL.FTZ R46, R15, R44.reuse ;  /* 0x0000002c0f2e7220 */ /* 0x080fe20000410000 */
[----:B------:R-:W-:Y:S02]  /*60b0*/  FMUL.FTZ R44, R11, R44 ;  /* 0x0000002c0b2c7220 */ /* 0x000fe40000410000 */
[-C--:B------:R-:W-:Y:S01]  /*60c0*/  FFMA.FTZ R48, R13, R39.reuse, R48 ;  /* 0x000000270d307223 */ /* 0x080fe20000010030 */
[----:B------:R-:W-:Y:S01]  /*60d0*/  FFMA.FTZ R45, R38, R39, -R45 ;  /* 0x00000027262d7223 */ /* 0x000fe2000001082d */
[----:B------:R-:W-:-:S02]  /*60e0*/  HADD2.F32 R13, -RZ, R12.H1_H1 ;  /* 0x3000000cff0d7230 */ /* 0x000fc40000004100 */
[-C--:B------:R-:W-:Y:S01]  /*60f0*/  FFMA.FTZ R44, R15, R40.reuse, R44 ;  /* 0x000000280f2c7223 */ /* 0x080fe2000001002c */
[----:B------:R-:W-:Y:S02]  /*6100*/  HADD2.F32 R39, -RZ, R142.H0_H0 ;  /* 0x2000008eff277230 */ /* 0x000fe40000004100 */
[----:B------:R-:W-:Y:S01]  /*6110*/  FFMA.FTZ R11, R11, R40, -R46 ;  /* 0x000000280b0b7223 */ /* 0x000fe2000001082e */
        /* <DEDUP_REMOVED lines=18> */
.L_x_1617:
[----:B------:R-:W-:Y:S05]  /*6240*/  BSYNC B2 ;  /* 0x0000000000027941 */ /* 0x000fea0003800000 */
.L_x_1616:
[----:B----4-:R0:W-:Y:S02]  /*6250*/  ST.E.128 desc[UR60][R42.64], R12 ;  /* 0x0000000c2a007985 */ /* 0x0101e4000c101d3c */
.L_x_1615:
[----:B------:R-:W-:Y:S05]  /*6260*/  BSYNC B1 ;  /* 0x0000000000017941 */ /* 0x000fea0003800000 */
.L_x_1614:
        /* <DEDUP_REMOVED lines=9> */
[--C-:B------:R-:W-:Y:S01]  /*6300*/  SHF.R.U64 R40, R36, 0x10, R37.reuse ;  /* 0x0000001024287819 */ /* 0x100fe20000001225 */
[--C-:B---34-:R-:W-:Y:S01]  /*6310*/  HADD2.F32 R11, -RZ, R13.reuse.H1_H1 ;  /* 0x3000000dff0b7230 */ /* 0x118fe20000004100 */
[----:B------:R-:W-:Y:S01]  /*6320*/  SHF.R.U32.HI R42, RZ, 0x10, R37 ;  /* 0x00000010ff2a7819 */ /* 0x000fe20000011625 */
[----:B------:R-:W-:Y:S01]  /*6330*/  HADD2.F32 R13, -RZ, R13.H0_H0 ;  /* 0x2000000dff0d7230 */ /* 0x000fe20000004100 */
[--C-:B------:R-:W-:Y:S01]  /*6340*/  SHF.R.U64 R34, R34, 0x10, R35.reuse ;  /* 0x0000001022227819 */ /* 0x100fe20000001223 */
[----:B------:R-:W-:Y:S01]  /*6350*/  HADD2.F32 R40, -RZ, R40.H0_H0 ;  /* 0x20000028ff287230 */ /* 0x000fe20000004100 */
[----:B------:R-:W-:Y:S01]  /*6360*/  SHF.R.U32.HI R35, RZ, 0x10, R35 ;  /* 0x00000010ff237819 */ /* 0x000fe20000011623 */
[----:B------:R-:W-:Y:S02]  /*6370*/  HADD2.F32 R42, -RZ, R42.H0_H0 ;  /* 0x2000002aff2a7230 */ /* 0x000fe40000004100 */
[--C-:B------:R-:W-:Y:S02]  /*6380*/  HADD2.F32 R29, -RZ, R15.reuse.H1_H1 ;  /* 0x3000000fff1d7230 */ /* 0x100fe40000004100 */
[----:B------:R-:W-:Y:S01]  /*6390*/  FMUL.FTZ R44, R11, R40 ;  /* 0x000000280b2c7220 */ /* 0x000fe20000410000 */
[----:B------:R-:W-:-:S02]  /*63a0*/  HADD2.F32 R15, -RZ, R15.H0_H0 ;  /* 0x2000000fff0f7230 */ /* 0x000fc40000004100 */
[----:B------:R-:W-:Y:S01]  /*63b0*/  FMUL.FTZ R40, R13, R40 ;  /* 0x000000280d287220 */ /* 0x000fe20000410000 */
[----:B------:R-:W-:Y:S02]  /*63c0*/  HADD2.F32 R34, -RZ, R34.H0_H0 ;  /* 0x20000022ff227230 */ /* 0x000fe40000004100 */
[-C--:B------:R-:W-:Y:S01]  /*63d0*/  FMUL.FTZ R46, R29, R42.reuse ;  /* 0x0000002a1d2e7220 */ /* 0x080fe20000410000 */
[----:B------:R-:W-:Y:S02]  /*63e0*/  HADD2.F32 R36, -RZ, R35.H0_H0 ;  /* 0x20000023ff247230 */ /* 0x000fe40000004100 */
[----:B------:R-:W-:Y:S01]  /*63f0*/  FMUL.FTZ R42, R15, R42 ;  /* 0x0000002a0f2a7220 */ /* 0x000fe20000410000 */
[-C--:B------:R-:W-:Y:S01]  /*6400*/  FFMA.FTZ R37, R11, R34.reuse, R40 ;  /* 0x000000220b257223 */ /* 0x080fe20000010028 */
[----:B------:R-:W-:Y:S02]  /*6410*/  FFMA.FTZ R44, R13, R34, -R44 ;  /* 0x000000220d2c7223 */ /* 0x000fe4000001082c */
[----:B------:R-:W-:Y:S01]  /*6420*/  FFMA.FTZ R41, R29, R36, R42 ;  /* 0x000000241d297223 */ /* 0x000fe2000001002a */
[----:B------:R-:W-:-:S02]  /*6430*/  HADD2.F32 R11, -RZ, R12.H1_H1 ;  /* 0x3000000cff0b7230 */ /* 0x000fc40000004100 */
[----:B------:R-:W-:Y:S01]  /*6440*/  FFMA.FTZ R46, R15, R36, -R46 ;  /* 0x000000240f2e7223 */ /* 0x000fe2000001082e */
[--C-:B------:R-:W-:Y:S02]  /*6450*/  HADD2.F32 R29, -RZ, R127.reuse.H0_H0 ;  /* 0x2000007fff1d7230 */ /* 0x100fe40000004100 */
[----:B------:R-:W-:Y:S02]  /*6460*/  HADD2.F32 R12, -RZ, R12.H0_H0 ;  /* 0x2000000cff0c7230 */ /* 0x000fe40000004100 */
[--C-:B------:R-:W-:Y:S02]  /*6470*/  HADD2.F32 R13, -RZ, R14.reuse.H1_H1 ;  /* 0x3000000eff0d7230 */ /* 0x100fe40000004100 */
[-C--:B------:R-:W-:Y:S01]  /*6480*/  FMUL.FTZ R35, R11, R29.reuse ;  /* 0x0000001d0b237220 */ /* 0x080fe20000410000 */
[----:B------:R-:W-:Y:S02]  /*6490*/  HADD2.F32 R127, -RZ, R127.H1_H1 ;  /* 0x3000007fff7f7230 */ /* 0x000fe40000004100 */
        /* <DEDUP_REMOVED lines=14> */
.L_x_1621:
[----:B------:R-:W-:Y:S05]  /*6580*/  BSYNC B2 ;  /* 0x0000000000027941 */ /* 0x000fea0003800000 */
.L_x_1620:
[----:B----4-:R0:W-:Y:S02]  /*6590*/  ST.E.128 desc[UR60][R38.64], R12 ;  /* 0x0000000c26007985 */ /* 0x0101e4000c101d3c */
.L_x_1619:
[----:B------:R-:W-:Y:S05]  /*65a0*/  BSYNC B1 ;  /* 0x0000000000017941 */ /* 0x000fea0003800000 */
.L_x_1618:
[----:B------:R-:W-:-:S13]  /*65b0*/  ISETP.NE.AND P4, PT, R76, RZ, PT ;  /* 0x000000ff4c00720c */ /* 0x000fda0003f85270 */
        /* <DEDUP_REMOVED lines=47> */
.L_x_1623:
[----:B------:R-:W-:Y:S05]  /*68b0*/  BSYNC B1 ;  /* 0x0000000000017941 */ /* 0x000fea0003800000 */
.L_x_1622:
[----:B----4-:R0:W-:Y:S01]  /*68c0*/  ST.E.128 desc[UR60][R34.64], R12 ;  /* 0x0000000c22007985 */ /* 0x0101e2000c101d3c */
[----:B------:R-:W-:Y:S05]  /*68d0*/  BRA `(.L_x_1601) ;  /* 0x0000004000387947 */ /* 0x000fea0003800000 */
.L_x_1567:
        /* <DEDUP_REMOVED lines=18> */
[----:B------:R-:W-:Y:S02]  /*6a00*/  IADD3 R28, P5, R90, R12, RZ ;  /* 0x0000000c5a1c7210 */ /* 0x000fe40007fbe0ff */
[----:B------:R-:W-:Y:S02]  /*6a10*/  CS2R R38, SRZ ;  /* 0x0000000000267805 */ /* 0x000fe4000001ff00 */
[----:B------:R-:W-:Y:S01]  /*6a20*/  CS2R R36, SRZ ;  /* 0x0000000000247805 */ /* 0x000fe2000001ff00 */
[----:B------:R-:W-:Y:S01]  /*6a30*/  IMAD.X R30, R11, 0x1, R102, P0 ;  /* 0x000000010b1e7824 */ /* 0x000fe200000e0666 */
[----:B------:R-:W-:Y:S02]  /*6a40*/  LEA R52, P0, R29, UR4, 0x1 ;  /* 0x000000041d347c11 */ /* 0x000fe4000f8008ff */
[----:B------:R-:W-:-:S02]  /*6a50*/  CS2R R50, SRZ ;  /* 0x0000000000327805 */ /* 0x000fc4000001ff00 */
[----:B------:R-:W-:Y:S02]  /*6a60*/  CS2R R48, SRZ ;  /* 0x0000000000307805 */ /* 0x000fe4000001ff00 */
[----:B------:R-:W-:Y:S01]  /*6a70*/  LEA.HI.X R53, R29, UR5, R30, 0x1, P0 ;  /* 0x000000051d357c11 */ /* 0x000fe200080f0c1e */
[----:B------:R-:W-:Y:S01]  /*6a80*/  ULDC.64 UR4, c[0x0][0x400] ;  /* 0x0001000000047ab9 */ /* 0x000fe20000000a00 */
[----:B------:R-:W-:Y:S01]  /*6a90*/  ISETP.GE.AND P0, PT, R18, R123, PT ;  /* 0x0000007b1200720c */ /* 0x000fe20003f06270 */
[----:B------:R-:W-:Y:S01]  /*6aa0*/  IMAD.X R29, R82, 0x1, R101, P5 ;  /* 0x00000001521d7824 */ /* 0x000fe200028e0665 */
[----:B------:R-:W-:-:S04]  /*6ab0*/  LEA R56, P5, R28, UR4, 0x1 ;  /* 0x000000041c387c11 */ /* 0x000fc8000f8a08ff */
[----:B------:R-:W-:Y:S02]  /*6ac0*/  LEA.HI.X R57, R28, UR5, R29, 0x1, P5 ;  /* 0x000000051c397c11 */ /* 0x000fe4000a8f0c1d */
[----:B------:R-:W-:-:S05]  /*6ad0*/  ISETP.GE.AND P5, PT, R167, R123, PT ;  /* 0x0000007ba700720c */ /* 0x000fca0003fa6270 */
[----:B------:R0:W5:Y:S04]  /*6ae0*/  @!P0 LDG.E.128 R36, desc[UR60][R52.64] ;  /* 0x0000003c34248981 */ /* 0x000168000c1e1d00 */
[----:B------:R0:W5:Y:S01]  /*6af0*/  @!P0 LDG.E.128 R48, desc[UR60][R56.64] ;  /* 0x0000003c38308981 */ /* 0x000162000c1e1d00 */
[----:B------:R-:W-:Y:S02]  /*6b00*/  ISETP.GE.AND P0, PT, R168, R123, PT ;  /* 0x0000007ba800720c */ /* 0x000fe40003f06270 */
        /* <DEDUP_REMOVED lines=8> */
[----:B------:R0:W5:Y:S04]  /*6b90*/  @!P5 LDG.E.128 R32, desc[UR60][R52.64+0x40] ;  /* 0x0000403c3420d981 */ /* 0x000168000c1e1d00 */
[----:B------:R0:W5:Y:S04]  /*6ba0*/  @!P0 LDG.E.128 R28, desc[UR60][R52.64+0x80] ;  /* 0x0000803c341c8981 */ /* 0x000168000c1e1d00 */
[----:B------:R0:W5:Y:S04]  /*6bb0*/  @!P5 LDG.E.128 R44, desc[UR60][R56.64+0x40] ;  /* 0x0000403c382cd981 */ /* 0x000168000c1e1d00 */
[----:B------:R0:W5:Y:S02]  /*6bc0*/  @!P0 LDG.E.128 R40, desc[UR60][R56.64+0x80] ;  /* 0x0000803c38288981 */ /* 0x000164000c1e1d00 */
.L_x_1625:
[----:B------:R-:W-:Y:S05]  /*6bd0*/  BSYNC B1 ;  /* 0x0000000000017941 */ /* 0x000fea0003800000 */
.L_x_1624:
        /* <DEDUP_REMOVED lines=13> */
[----:B-----5:R-:W-:Y:S02]  /*6cb0*/  MOV R80, R30 ;  /* 0x0000001e00507202 */ /* 0x020fe40000000f00 */
        /* <DEDUP_REMOVED lines=8> */
[----:B------:R-:W-:Y:S02]  /*6d40*/  IADD3 R11, P0, P6, R90, R12, R108 ;  /* 0x0000000c5a0b7210 */ /* 0x000fe40007e1e06c */
[----:B------:R-:W-:-:S02]  /*6d50*/  CS2R R74, SRZ ;  /* 0x00000000004a7805 */ /* 0x000fc4000001ff00 */
[----:B------:R-:W-:Y:S02]  /*6d60*/  CS2R R72, SRZ ;  /* 0x0000000000487805 */ /* 0x000fe4000001ff00 */
[----:B------:R-:W-:Y:S02]  /*6d70*/  IADD3.X R82, R101, R82, R107, P0, P6 ;  /* 0x0000005265527210 */ /* 0x000fe400007ec46b */
[----:B------:R-:W-:-:S04]  /*6d80*/  LEA R12, P0, R14, UR4, 0x1 ;  /* 0x000000040e0c7c11 */ /* 0x000fc8000f8008ff */
[----:B------:R-:W-:Y:S02]  /*6d90*/  LEA.HI.X R13, R14, UR5, R13, 0x1, P0 ;  /* 0x000000050e0d7c11 */ /* 0x000fe400080f0c0d */
        /* <DEDUP_REMOVED lines=19> */
.L_x_1627:
[----:B------:R-:W-:Y:S05]  /*6ed0*/  BSYNC B1 ;  /* 0x0000000000017941 */ /* 0x000fea0003800000 */
.L_x_1626:
[----:B------:R-:W2:Y:S01]  /*6ee0*/  LDL R11, [R1+0x30] ;  /* 0x00003000010b7983 */ /* 0x000ea20000100800 */
[----:B0-----:R-:W-:Y:S02]  /*6ef0*/  IMAD.MOV.U32 R12, RZ, RZ, R28 ;  /* 0x000000ffff0c7224 */ /* 0x001fe400078e001c */
[----:B------:R-:W-:Y:S02]  /*6f00*/  IMAD.MOV.U32 R13, RZ, RZ, R31 ;  /* 0x000000ffff0d7224 */ /* 0x000fe400078e001f */
[----:B------:R-:W-:-:S03]  /*6f10*/  IMAD.MOV.U32 R14, RZ, RZ, R34 ;  /* 0x000000ffff0e7224 */ /* 0x000fc600078e0022 */
[----:B------:R-:W-:Y:S01]  /*6f20*/  PRMT R189, R80, 0x5410, R13 ;  /* 0x0000541050bd7816 */ /* 0x000fe2000000000d */
[----:B------:R-:W-:Y:S01]  /*6f30*/  IMAD.MOV.U32 R13, RZ, RZ, R35 ;  /* 0x000000ffff0d7224 */ /* 0x000fe200078e0023 */
[----:B------:R-:W-:Y:S01]  /*6f40*/  PRMT R195, R14, 0x7610, R195 ;  /* 0x000076100ec37816 */ /* 0x000fe200000000c3 */
[----:B------:R-:W-:-:S03]  /*6f50*/  IMAD.MOV.U32 R14, RZ, RZ, R37 ;  /* 0x000000ffff0e7224 */ /* 0x000fc600078e0025 */
[----:B------:R-:W-:Y:S01]  /*6f60*/  PRMT R197, R13, 0x7610, R197 ;  /* 0x000076100dc57816 */ /* 0x000fe200000000c5 */
[----:B------:R-:W-:Y:S01]  /*6f70*/  IMAD.MOV.U32 R13, RZ, RZ, R36 ;  /* 0x000000ffff0d7224 */ /* 0x000fe200078e0024 */
[----:B------:R-:W-:Y:S02]  /*6f80*/  PRMT R153, R14, 0x7610, R153 ;  /* 0x000076100e997816 */ /* 0x000fe40000000099 */
[----:B--2---:R-:W-:Y:S01]  /*6f90*/  R2UR UR4, R11 ;  /* 0x000000000b0472ca */ /* 0x004fe200000e0000 */
[----:B------:R-:W-:-:S05]  /*6fa0*/  IMAD.MOV.U32 R11, RZ, RZ, R29 ;  /* 0x000000ffff0b7224 */ /* 0x000fca00078e001d */
[----:B------:R-:W-:Y:S01]  /*6fb0*/  PRMT R190, R12, 0x5410, R11 ;  /* 0x000054100cbe7816 */ /* 0x000fe2000000000b */
[----:B------:R-:W-:Y:S01]  /*6fc0*/  IMAD.MOV.U32 R11, RZ, RZ, R33 ;  /* 0x000000ffff0b7224 */ /* 0x000fe200078e0021 */
[----:B------:R-:W-:-:S04]  /*6fd0*/  MOV R12, R32 ;  /* 0x00000020000c7202 */ /* 0x000fc80000000f00 */
[----:B------:R-:W-:Y:S01]  /*6fe0*/  PRMT R198, R11, 0x7610, R198 ;  /* 0x000076100bc67816 */ /* 0x000fe200000000c6 */
[----:B------:R-:W-:Y:S01]  /*6ff0*/  IMAD.MOV.U32 R11, RZ, RZ, R38 ;  /* 0x000000ffff0b7224 */ /* 0x000fe200078e0026 */
[----:B------:R-:W-:Y:S01]  /*7000*/  PRMT R196, R12, 0x7610, R196 ;  /* 0x000076100cc47816 */ /* 0x000fe200000000c4 */
[----:B------:R-:W-:Y:S01]  /*7010*/  IMAD.MOV.U32 R12, RZ, RZ, R39 ;  /* 0x000000ffff0c7224 */ /* 0x000fe200078e0027 */
[----:B------:R-:W-:Y:S02]  /*7020*/  UISETP.NE.AND UP0, UPT, UR4, 0x3, UPT ;  /* 0x000000030400788c */ /* 0x000fe4000bf05270 */
[----:B------:R-:W-:Y:S01]  /*7030*/  PRMT R198, R198, 0x5410, R11 ;  /* 0x00005410c6c67816 */ /* 0x000fe2000000000b */
[----:B------:R-:W-:Y:S01]  /*7040*/  IMAD.MOV.U32 R11, RZ, RZ, R43 ;  /* 0x000000ffff0b7224 */ /* 0x000fe200078e002b */
[----:B------:R-:W-:Y:S02]  /*7050*/  PRMT R199, R12, 0x5410, R13 ;  /* 0x000054100cc77816 */ /* 0x000fe4000000000d */
[----:B------:R-:W-:-:S02]  /*7060*/  MOV R12, R42 ;  /* 0x0000002a000c7202 */ /* 0x000fc40000000f00 */
[----:B------:R-:W-:Y:S02]  /*7070*/  PLOP3.LUT P0, PT, PT, PT, UP0, 0x80, 0x0 ;  /* 0x000000000000781c */ /* 0x000fe40003f0f008 */
[----:B------:R-:W-:Y:S01]  /*7080*/  PRMT R191, R12, 0x5410, R11 ;  /* 0x000054100cbf7816 */ /* 0x000fe2000000000b */
[----:B------:R-:W-:Y:S02]  /*7090*/  IMAD.MOV.U32 R12, RZ, RZ, R40 ;  /* 0x000000ffff0c7224 */ /* 0x000fe400078e0028 */
[----:B------:R-:W-:-:S05]  /*70a0*/  IMAD.MOV.U32 R11, RZ, RZ, R41 ;  /* 0x000000ffff0b7224 */ /* 0x000fca00078e0029 */
[----:B------:R-:W-:Y:S01]  /*70b0*/  PRMT R192, R12, 0x5410, R11 ;  /* 0x000054100cc07816 */ /* 0x000fe2000000000b */
[----:B------:R-:W-:Y:S02]  /*70c0*/  IMAD.MOV.U32 R11, RZ, RZ, R47 ;  /* 0x000000ffff0b7224 */ /* 0x000fe400078e002f */
[----:B------:R-:W-:-:S03]  /*70d0*/  IMAD.MOV.U32 R12, RZ, RZ, R46 ;  /* 0x000000ffff0c7224 */ /* 0x000fc600078e002e */
[----:B------:R-:W-:Y:S01]  /*70e0*/  PRMT R197, R197, 0x5410, R11 ;  /* 0x00005410c5c57816 */ /* 0x000fe2000000000b */
[----:B------:R-:W-:Y:S01]  /*70f0*/  IMAD.MOV.U32 R11, RZ, RZ, R45 ;  /* 0x000000ffff0b7224 */ /* 0x000fe200078e002d */
[----:B------:R-:W-:Y:S02]  /*7100*/  PRMT R195, R195, 0x5410, R12 ;  /* 0x00005410c3c37816 */ /* 0x000fe4000000000c */
[----:B------:R-:W-:Y:S02]  /*7110*/  MOV R12, R44 ;  /* 0x0000002c000c7202 */ /* 0x000fe40000000f00 */
[----:B------:R-:W-:Y:S01]  /*7120*/  PRMT R201, R11, 0x7610, R201 ;  /* 0x000076100bc97816 */ /* 0x000fe200000000c9 */
[----:B------:R-:W-:Y:S01]  /*7130*/  IMAD.MOV.U32 R11, RZ, RZ, R50 ;  /* 0x000000ffff0b7224 */ /* 0x000fe200078e0032 */
[----:B------:R-:W-:Y:S01]  /*7140*/  PRMT R196, R196, 0x5410, R12 ;  /* 0x00005410c4c47816 */ /* 0x000fe2000000000c */
[----:B------:R-:W-:-:S03]  /*7150*/  IMAD.MOV.U32 R12, RZ, RZ, R51 ;  /* 0x000000ffff0c7224 */ /* 0x000fc600078e0033 */
[----:B------:R-:W-:Y:S01]  /*7160*/  PRMT R201, R201, 0x5410, R11 ;  /* 0x00005410c9c97816 */ /* 0x000fe2000000000b */
[----:B------:R-:W-:Y:S01]  /*7170*/  IMAD.MOV.U32 R11, RZ, RZ, R48 ;  /* 0x000000ffff0b7224 */ /* 0x000fe200078e0030 */
[----:B------:R-:W-:Y:S01]  /*7180*/  PRMT R224, R12, 0x7610, R224 ;  /* 0x000076100ce07816 */ /* 0x000fe200000000e0 */
[----:B------:R-:W-:-:S03]  /*7190*/  IMAD.MOV.U32 R12, RZ, RZ, R49 ;  /* 0x000000ffff0c7224 */ /* 0x000fc600078e0031 */
[----:B------:R-:W-:Y:S01]  /*71a0*/  PRMT R224, R224, 0x5410, R11 ;  /* 0x00005410e0e07816 */ /* 0x000fe2000000000b */
[----:B-----5:R-:W-:Y:S01]  /*71b0*/  IMAD.MOV.U32 R11, RZ, RZ, R55 ;  /* 0x000000ffff0b7224 */ /* 0x020fe200078e0037 */
[----:B------:R-:W-:Y:S02]  /*71c0*/  PRMT R152, R12, 0x7610, R152 ;  /* 0x000076100c987816 */ /* 0x000fe40000000098 */
        /* <DEDUP_REMOVED lines=40> */
.L_x_1628:
[----:B------:R-:W-:Y:S01]  /*7450*/  LEA R86, R17, R2, 0x3 ;  /* 0x0000000211567211 */ /* 0x000fe200078e18ff */
[----:B------:R-:W-:Y:S01]  /*7460*/  BSSY B1, `(.L_x_1629) ;  /* 0x0000004000017945 */ /* 0x000fe20003800000 */
[----:B------:R-:W-:-:S04]  /*7470*/  SHF.L.U32 R87, R175, 0x1f, RZ ;  /* 0x0000001faf577819 */ /* 0x000fc800000006ff */
[----:B------:R-:W0:Y:S02]  /*7480*/  SYNCS.PHASECHK.TRANS64.TRYWAIT P6, [R86+URZ+0x2a890], R87 ;  /* 0x02a89057560075a7 */ /* 0x000e2400080c017f */
[----:B0-----:R-:W-:Y:S05]  /*7490*/  @!P6 BRA `(.L_x_1630) ;  /* 0x0000024400f4e947 */ /* 0x001fea0003800000 */
.L_x_2005:
[----:B------:R-:W-:Y:S05]  /*74a0*/  BSYNC B1 ;  /* 0x0000000000017941 */ /* 0x000fea0003800000 */
.L_x_1629:
[----:B------:R-:W1:Y:S01]  /*74b0*/  LDC R127, c[0x0][0x2f4] ;  /* 0x0000bd00ff7f7b82 */ /* 0x000e620000000800 */
[----:B------:R-:W-:Y:S01]  /*74c0*/  UMOV UR4, 0xffffffff ;  /* 0xffffffff00047882 */ /* 0x000fe20000000000 */
[----:B-1----:R-:W-:Y:S02]  /*74d0*/  IMAD.IADD R131, R127, 0x1, -R124 ;  /* 0x000000017f837824 */ /* 0x002fe400078e0a7c */
[----:B------:R-:W-:Y:S05]  /*74e0*/  BRA.DIV UR4, `(.L_x_1631) ;  /* 0x0000024604f47947 */ /* 0x000fea000b800000 */
[----:B------:R1:W2:Y:S04]  /*74f0*/  SHFL.IDX PT, R115, R116, RZ, 0x1c1f ;  /* 0x001c1fff74737589 */ /* 0x0002a800000e0000 */
[----:B------:R1:W3:Y:S02]  /*7500*/  SHFL.IDX PT, R11, R117, RZ, 0x1c1f ;  /* 0x001c1fff750b7589 */ /* 0x0002e400000e0000 */
.L_x_2009:
        /* <DEDUP_REMOVED lines=27> */
[----:B---3--:R-:W-:Y:S01]  /*76c0*/  IMAD.MOV.U32 R151, RZ, RZ, R81 ;  /* 0x000000ffff977224 */ /* 0x008fe200078e0051 */
[----:B------:R-:W-:Y:S01]  /*76d0*/  SHF.R.U64 R36, R36, 0x10, R37 ;  /* 0x0000001024247819 */ /* 0x000fe20000001225 */
[----:B----4-:R-:W-:Y:S01]  /*76e0*/  IMAD.MOV.U32 R150, RZ, RZ, R13 ;  /* 0x000000ffff967224 */ /* 0x010fe200078e000d */
[----:B------:R-:W-:Y:S01]  /*76f0*/  SHF.R.U32.HI R37, RZ, 0x10, R37 ;  /* 0x00000010ff257819 */ /* 0x000fe20000011625 */
[----:B------:R-:W-:Y:S01]  /*7700*/  HADD2.F32 R152, -RZ, R152.H0_H0 ;  /* 0x20000098ff987230 */ /* 0x000fe20000004100 */
[----:B------:R-:W-:Y:S01]  /*7710*/  SHF.R.U64 R38, R38, 0x10, R39 ;  /* 0x0000001026267819 */ /* 0x000fe20000001227 */
[----:B------:R-:W-:Y:S02]  /*7720*/  HADD2.F32 R13, -RZ, R151.H0_H0 ;  /* 0x20000097ff0d7230 */ /* 0x000fe40000004100 */
[----:B------:R-:W-:Y:S02]  /*7730*/  HADD2.F32 R154, -RZ, R150.H0_H0 ;  /* 0x20000096ff9a7230 */ /* 0x000fe40000004100 */
[----:B------:R-:W-:-:S02]  /*7740*/  HADD2.F32 R153, -RZ, R153.H0_H0 ;  /* 0x20000099ff997230 */ /* 0x000fc40000004100 */
[CC--:B------:R-:W-:Y:S01]  /*7750*/  FMUL.FTZ R81, R13.reuse, R152.reuse ;  /* 0x000000980d517220 */ /* 0x0c0fe20000410000 */
[----:B------:R-:W-:Y:S02]  /*7760*/  HADD2.F32 R151, -RZ, R151.H1_H1 ;  /* 0x30000097ff977230 */ /* 0x000fe40000004100 */
[C---:B------:R-:W-:Y:S01]  /*7770*/  FMUL.FTZ R152, R154.reuse, R152 ;  /* 0x000000989a987220 */ /* 0x040fe20000410000 */
[----:B------:R-:W-:Y:S02]  /*7780*/  HADD2.F32 R37, -RZ, R37.H0_H0 ;  /* 0x20000025ff257230 */ /* 0x000fe40000004100 */
[-C--:B------:R-:W-:Y:S01]  /*7790*/  FFMA.FTZ R81, R154, R153.reuse, -R81 ;  /* 0x000000999a517223 */ /* 0x080fe20000010851 */
[----:B------:R-:W-:Y:S02]  /*77a0*/  HADD2.F32 R36, -RZ, R36.H0_H0 ;  /* 0x20000024ff247230 */ /* 0x000fe40000004100 */
[----:B------:R-:W-:Y:S01]  /*77b0*/  FFMA.FTZ R13, R13, R153, R152 ;  /* 0x000000990d0d7223 */ /* 0x000fe20000010098 */
[--C-:B------:R-:W-:Y:S01]  /*77c0*/  SHF.R.U32.HI R152, RZ, 0x10, R49.reuse ;  /* 0x00000010ff987819 */ /* 0x100fe20000011631 */
[----:B------:R-:W-:Y:S01]  /*77d0*/  HADD2.F32 R153, -RZ, R224.H0_H0 ;  /* 0x200000e0ff997230 */ /* 0x000fe20000004100 */
[----:B------:R-:W-:Y:S01]  /*77e0*/  SHF.R.U64 R49, R48, 0x10, R49 ;  /* 0x0000001030317819 */ /* 0x000fe20000001231 */
[----:B------:R-:W-:-:S02]  /*77f0*/  HADD2.F32 R48, -RZ, R150.H1_H1 ;  /* 0x30000096ff307230 */ /* 0x000fc40000004100 */
[----:B------:R-:W-:Y:S02]  /*7800*/  HADD2.F32 R152, -RZ, R152.H0_H0 ;  /* 0x20000098ff987230 */ /* 0x000fe40000004100 */
[----:B------:R-:W-:Y:S02]  /*7810*/  HADD2.F32 R49, -RZ, R49.H0_H0 ;  /* 0x20000031ff317230 */ /* 0x000fe40000004100 */
[----:B------:R-:W-:Y:S02]  /*7820*/  HADD2.F32 R38, -RZ, R38.H0_H0 ;  /* 0x20000026ff267230 */ /* 0x000fe40000004100 */
[-C--:B------:R-:W-:Y:S01]  /*7830*/  FMUL.FTZ R150, R151, R152.reuse ;  /* 0x0000009897967220 */ /* 0x080fe20000410000 */
[----:B------:R-:W-:-:S03]  /*7840*/  FMUL.FTZ R152, R48, R152 ;  /* 0x0000009830987220 */ /* 0x000fc60000410000 */
[-C--:B------:R-:W-:Y:S01]  /*7850*/  FFMA.FTZ R48, R48, R37.reuse, -R150 ;  /* 0x0000002530307223 */ /* 0x080fe20000010896 */
[----:B------:R-:W-:Y:S02]  /*7860*/  HADD2.F32 R150, -RZ, R83.H0_H0 ;  /* 0x20000053ff967230 */ /* 0x000fe40000004100 */
[----:B------:R-:W-:Y:S01]  /*7870*/  FFMA.FTZ R37, R151, R37, R152 ;  /* 0x0000002597257223 */ /* 0x000fe20000010098 */
[----:B------:R-:W-:Y:S02]  /*7880*/  HADD2.F32 R151, -RZ, R199.H0_H0 ;  /* 0x200000c7ff977230 */ /* 0x000fe40000004100 */
[--C-:B------:R-:W-:Y:S02]  /*7890*/  HADD2.F32 R152, -RZ, R15.reuse.H0_H0 ;  /* 0x2000000fff987230 */ /* 0x100fe40000004100 */
[----:B------:R-:W-:Y:S01]  /*78a0*/  FMUL.FTZ R154, R150, R153 ;  /* 0x00000099969a7220 */ /* 0x000fe20000410000 */
[----:B------:R-:W-:Y:S01]  /*78b0*/  HADD2.F32 R15, -RZ, R15.H1_H1 ;  /* 0x3000000fff0f7230 */ /* 0x000fe20000004100 */
[----:B------:R-:W-:-:S02]  /*78c0*/  F2FP.F16.F32.PACK_AB R48, R48, R81 ;  /* 0x000000513030723e */ /* 0x000fc400000000ff */
[C---:B------:R-:W-:Y:S01]  /*78d0*/  FFMA.FTZ R154, R152.reuse, R151, -R154 ;  /* 0x00000097989a7223 */ /* 0x040fe2000001089a */
[----:B------:R-:W-:Y:S01]  /*78e0*/  FMUL.FTZ R152, R152, R153 ;  /* 0x0000009998987220 */ /* 0x000fe20000410000 */
[----:B------:R-:W-:Y:S01]  /*78f0*/  HADD2.F32 R153, -RZ, R224.H1_H1 ;  /* 0x300000e0ff997230 */ /* 0x000fe20000004100 */
[----:B------:R-:W-:Y:S01]  /*7900*/  F2FP.F16.F32.PACK_AB R37, R37, R13 ;  /* 0x0000000d2525723e */ /* 0x000fe200000000ff */
[----:B------:R-:W-:Y:S02]  /*7910*/  IMAD.MOV.U32 R13, RZ, RZ, R48 ;  /* 0x000000ffff0d7224 */ /* 0x000fe400078e0030 */
[----:B------:R-:W-:Y:S01]  /*7920*/  FFMA.FTZ R152, R150, R151, R152 ;  /* 0x0000009796987223 */ /* 0x000fe20000010098 */
[----:B------:R-:W-:Y:S02]  /*7930*/  SHF.R.U32.HI R150, RZ, 0x10, R39 ;  /* 0x00000010ff967819 */ /* 0x000fe40000011627 */
[--C-:B------:R-:W-:Y:S01]  /*7940*/  SHF.R.U64 R39, R50, 0x10, R51.reuse ;  /* 0x0000001032277819 */ /* 0x100fe20000001233 */
[----:B------:R-:W-:Y:S01]  /*7950*/  HADD2.F32 R50, -RZ, R83.H1_H1 ;  /* 0x30000053ff327230 */ /* 0x000fe20000004100 */
[----:B------:R-:W-:Y:S01]  /*7960*/  SHF.R.U32.HI R51, RZ, 0x10, R51 ;  /* 0x00000010ff337819 */ /* 0x000fe20000011633 */
[----:B------:R-:W-:-:S02]  /*7970*/  HADD2.F32 R150, -RZ, R150.H0_H0 ;  /* 0x20000096ff967230 */ /* 0x000fc40000004100 */
[----:B------:R-:W-:Y:S02]  /*7980*/  HADD2.F32 R39, -RZ, R39.H0_H0 ;  /* 0x20000027ff277230 */ /* 0x000fe40000004100 */
[----:B------:R-:W-:Y:S02]  /*7990*/  HADD2.F32 R51, -RZ, R51.H0_H0 ;  /* 0x20000033ff337230 */ /* 0x000fe40000004100 */
[----:B------:R-:W-:-:S03]  /*79a0*/  IMAD.MOV.U32 R81, RZ, RZ, R37 ;  /* 0x000000ffff517224 */ /* 0x000fc600078e0025 */
[----:B------:R-:W-:-:S04]  /*79b0*/  FMUL.FTZ R83, R50, R51 ;  /* 0x0000003332537220 */ /* 0x000fc80000410000 */
[C---:B------:R-:W-:Y:S01]  /*79c0*/  FFMA.FTZ R83, R15.reuse, R150, -R83 ;  /* 0x000000960f537223 */ /* 0x040fe20000010853 */
[----:B------:R-:W-:Y:S01]  /*79d0*/  FMUL.FTZ R15, R15, R51 ;  /* 0x000000330f0f7220 */ /* 0x000fe20000410000 */
[----:B------:R-:W-:-:S03]  /*79e0*/  HADD2.F32 R51, -RZ, R199.H1_H1 ;  /* 0x300000c7ff337230 */ /* 0x000fc60000004100 */
        /* <DEDUP_REMOVED lines=10> */
[----:B------:R-:W-:-:S02]  /*7a90*/  HADD2.F32 R150, -RZ, R201.H1_H1 ;  /* 0x300000c9ff967230 */ /* 0x000fc40000004100 */
[----:B------:R-:W-:Y:S01]  /*7aa0*/  FFMA.FTZ R153, R50, R51, R153 ;  /* 0x0000003332997223 */ /* 0x000fe20000010099 */
[-C--:B------:R-:W-:Y:S01]  /*7ab0*/  FMUL.FTZ R50, R80, R49.reuse ;  /* 0x0000003150327220 */ /* 0x080fe20000410000 */
[C---:B------:R-:W-:Y:S01]  /*7ac0*/  FMUL.FTZ R49, R12.reuse, R49 ;  /* 0x000000310c317220 */ /* 0x040fe20000410000 */
[----:B------:R-:W-:Y:S02]  /*7ad0*/  HADD2.F32 R51, -RZ, R14.H0_H0 ;  /* 0x2000000eff337230 */ /* 0x000fe40000004100 */
[-C--:B------:R-:W-:Y:S01]  /*7ae0*/  FFMA.FTZ R12, R12, R36.reuse, -R50 ;  /* 0x000000240c0c7223 */ /* 0x080fe20000010832 */
[----:B------:R-:W-:Y:S01]  /*7af0*/  FFMA.FTZ R36, R80, R36, R49 ;  /* 0x0000002450247223 */ /* 0x000fe20000010031 */
[----:B------:R-:W-:Y:S02]  /*7b00*/  HADD2.F32 R49, -RZ, R82.H0_H0 ;  /* 0x20000052ff317230 */ /* 0x000fe40000004100 */
[----:B------:R-:W-:Y:S01]  /*7b10*/  HADD2.F32 R50, -RZ, R198.H1_H1 ;  /* 0x300000c6ff327230 */ /* 0x000fe20000004100 */
[----:B------:R-:W-:Y:S01]  /*7b20*/  F2FP.F16.F32.PACK_AB R12, R12, R151 ;  /* 0x000000970c0c723e */ /* 0x000fe200000000ff */
[----:B------:R-:W-:-:S02]  /*7b30*/  HADD2.F32 R82, -RZ, R82.H1_H1 ;  /* 0x30000052ff527230 */ /* 0x000fc40000004100 */
[-C--:B------:R-:W-:Y:S01]  /*7b40*/  FMUL.FTZ R80, R49, R150.reuse ;  /* 0x0000009631507220 */ /* 0x080fe20000410000 */
[C---:B------:R-:W-:Y:S01]  /*7b50*/  FMUL.FTZ R150, R51.reuse, R150 ;  /* 0x0000009633967220 */ /* 0x040fe20000410000 */
[----:B------:R-:W-:Y:S01]  /*7b60*/  HADD2.F32 R14, -RZ, R14.H1_H1 ;  /* 0x3000000eff0e7230 */ /* 0x000fe20000004100 */
[----:B------:R-:W-:Y:S01]  /*7b70*/  F2FP.F16.F32.PACK_AB R36, R36, R153 ;  /* 0x000000992424723e */ /* 0x000fe200000000ff */
[-C--:B------:R-:W-:Y:S01]  /*7b80*/  FFMA.FTZ R80, R51, R50.reuse, -R80 ;  /* 0x0000003233507223 */ /* 0x080fe20000010850 */
[----:B------:R-:W-:Y:S01]  /*7b90*/  FFMA.FTZ R150, R49, R50, R150 ;  /* 0x0000003231967223 */ /* 0x000fe20000010096 */
[-C--:B------:R-:W-:Y:S01]  /*7ba0*/  FMUL.FTZ R49, R82, R39.reuse ;  /* 0x0000002752317220 */ /* 0x080fe20000410000 */
[C---:B------:R-:W-:Y:S01]  /*7bb0*/  FMUL.FTZ R39, R14.reuse, R39 ;  /* 0x000000270e277220 */ /* 0x040fe20000410000 */
[----:B------:R-:W-:Y:S02]  /*7bc0*/  IMAD.MOV.U32 R15, RZ, RZ, R83 ;  /* 0x000000ffff0f7224 */ /* 0x000fe400078e0053 */
[-C--:B------:R-:W-:Y:S01]  /*7bd0*/  FFMA.FTZ R49, R14, R38.reuse, -R49 ;  /* 0x000000260e317223 */ /* 0x080fe20000010831 */
[----:B------:R-:W-:Y:S01]  /*7be0*/  FFMA.FTZ R39, R82, R38, R39 ;  /* 0x0000002652277223 */ /* 0x000fe20000010027 */
[----:B------:R-:W-:-:S03]  /*7bf0*/  IMAD.MOV.U32 R83, RZ, RZ, R152 ;  /* 0x000000ffff537224 */ /* 0x000fc600078e0098 */
[----:B------:R-:W-:Y:S01]  /*7c00*/  F2FP.F16.F32.PACK_AB R49, R49, R80 ;  /* 0x000000503131723e */ /* 0x000fe200000000ff */
[----:B------:R-:W-:Y:S01]  /*7c10*/  IMAD.MOV.U32 R80, RZ, RZ, R36 ;  /* 0x000000ffff507224 */ /* 0x000fe200078e0024 */
[----:B------:R-:W-:Y:S02]  /*7c20*/  F2FP.F16.F32.PACK_AB R39, R39, R150 ;  /* 0x000000962727723e */ /* 0x000fe400000000ff */
[----:B------:R-:W-:-:S03]  /*7c30*/  MOV R14, R49 ;  /* 0x00000031000e7202 */ /* 0x000fc60000000f00 */
[----:B------:R-:W-:-:S07]  /*7c40*/  IMAD.MOV.U32 R82, RZ, RZ, R39 ;  /* 0x000000ffff527224 */ /* 0x000fce00078e0027 */
.L_x_1637:
[----:B------:R-:W-:Y:S05]  /*7c50*/  BSYNC B3 ;  /* 0x0000000000037941 */ /* 0x000fea0003800000 */
.L_x_1636:
[----:B------:R-:W-:-:S04]  /*7c60*/  LEA R36, P4, R4, R11, 0x1 ;  /* 0x0000000b04247211 */ /* 0x000fc800078808ff */
[----:B--2---:R-:W-:Y:S02]  /*7c70*/  LEA.HI.X R37, R4, R115, R111, 0x1, P4 ;  /* 0x0000007304257211 */ /* 0x004fe400020f0c6f */
[----:B------:R-:W-:-:S03]  /*7c80*/  ISETP.GE.AND P4, PT, R149, R127, PT ;  /* 0x0000007f9500720c */ /* 0x000fc60003f86270 */
[----:B----4-:R2:W-:Y:S10]  /*7c90*/  ST.E.128 desc[UR60][R36.64], R12 ;  /* 0x0000000c24007985 */ /* 0x0105f4000c101d3c */
[----:B--2---:R-:W-:-:S05]  /*7ca0*/  @!P4 IMAD.WIDE R12, R149, 0x2, R114 ;  /* 0x00000002950cc825 */ /* 0x004fca00078e0272 */
[----:B---3--:R3:W-:Y:S02]  /*7cb0*/  @!P4 ST.E.128 desc[UR60][R12.64], R80 ;  /* 0x000000500c00c985 */ /* 0x0087e4000c101d3c */
.L_x_1635:
[----:B------:R-:W-:Y:S05]  /*7cc0*/  BSYNC B2 ;  /* 0x0000000000027941 */ /* 0x000fea0003800000 */
.L_x_1634:
        /* <DEDUP_REMOVED lines=33> */
[-C--:B------:R-:W-:Y:S01]  /*7ee0*/  FMUL.FTZ R37, R13, R51.reuse ;  /* 0x000000330d257220 */ /* 0x080fe20000410000 */
[----:B------:R-:W-:Y:S02]  /*7ef0*/  HADD2.F32 R50, -RZ, R50.H1_H1 ;  /* 0x30000032ff327230 */ /* 0x000fe40000004100 */
[C---:B------:R-:W-:Y:S01]  /*7f00*/  FMUL.FTZ R51, R81.reuse, R51 ;  /* 0x0000003351337220 */ /* 0x040fe20000410000 */
[----:B------:R-:W-:Y:S02]  /*7f10*/  HADD2.F32 R33, -RZ, R33.H0_H0 ;  /* 0x20000021ff217230 */ /* 0x000fe40000004100 */
[-C--:B------:R-:W-:Y:S01]  /*7f20*/  FFMA.FTZ R37, R81, R80.reuse, -R37 ;  /* 0x0000005051257223 */ /* 0x080fe20000010825 */
[----:B------:R-:W-:Y:S02]  /*7f30*/  HADD2.F32 R32, -RZ, R32.H0_H0 ;  /* 0x20000020ff207230 */ /* 0x000fe40000004100 */
[----:B------:R-:W-:Y:S01]  /*7f40*/  FFMA.FTZ R13, R13, R80, R51 ;  /* 0x000000500d0d7223 */ /* 0x000fe20000010033 */
[--C-:B------:R-:W-:Y:S01]  /*7f50*/  SHF.R.U32.HI R51, RZ, 0x10, R45.reuse ;  /* 0x00000010ff337819 */ /* 0x100fe2000001162d */
[----:B------:R-:W-:Y:S01]  /*7f60*/  HADD2.F32 R80, -RZ, R197.H1_H1 ;  /* 0x300000c5ff507230 */ /* 0x000fe20000004100 */
        /* <DEDUP_REMOVED lines=11> */
[----:B------:R-:W-:Y:S02]  /*8020*/  HADD2.F32 R51, -RZ, R15.H0_H0 ;  /* 0x2000000fff337230 */ /* 0x000fe40000004100 */
[----:B------:R-:W-:Y:S01]  /*8030*/  FMUL.FTZ R81, R49, R80 ;  /* 0x0000005031517220 */ /* 0x000fe20000410000 */
[----:B------:R-:W-:Y:S01]  /*8040*/  HADD2.F32 R39, -RZ, R39.H1_H1 ;  /* 0x30000027ff277230 */ /* 0x000fe20000004100 */
[----:B------:R-:W-:Y:S01]  /*8050*/  F2FP.F16.F32.PACK_AB R37, R44, R37 ;  /* 0x000000252c25723e */ /* 0x000fe200000000ff */
[----:B------:R-:W-:-:S02]  /*8060*/  HADD2.F32 R15, -RZ, R15.H1_H1 ;  /* 0x3000000fff0f7230 */ /* 0x000fc40000004100 */
[C---:B------:R-:W-:Y:S01]  /*8070*/  FFMA.FTZ R81, R51.reuse, R50, -R81 ;  /* 0x0000003233517223 */ /* 0x040fe20000010851 */
[----:B------:R-:W-:Y:S01]  /*8080*/  FMUL.FTZ R51, R51, R80 ;  /* 0x0000005033337220 */ /* 0x000fe20000410000 */
[----:B------:R-:W-:Y:S01]  /*8090*/  HADD2.F32 R80, -RZ, R196.H1_H1 ;  /* 0x300000c4ff507230 */ /* 0x000fe20000004100 */
[----:B------:R-:W-:Y:S01]  /*80a0*/  F2FP.F16.F32.PACK_AB R33, R33, R13 ;  /* 0x0000000d2121723e */ /* 0x000fe200000000ff */
[----:B------:R-:W-:Y:S02]  /*80b0*/  IMAD.MOV.U32 R13, RZ, RZ, R37 ;  /* 0x000000ffff0d7224 */ /* 0x000fe400078e0025 */
[----:B------:R-:W-:Y:S01]  /*80c0*/  FFMA.FTZ R51, R49, R50, R51 ;  /* 0x0000003231337223 */ /* 0x000fe20000010033 */
[----:B------:R-:W-:Y:S02]  /*80d0*/  SHF.R.U32.HI R49, RZ, 0x10, R35 ;  /* 0x00000010ff317819 */ /* 0x000fe40000011623 */
[--C-:B------:R-:W-:Y:S02]  /*80e0*/  SHF.R.U64 R35, R46, 0x10, R47.reuse ;  /* 0x000000102e237819 */ /* 0x100fe4000000122f */
[----:B------:R-:W-:Y:S01]  /*80f0*/  SHF.R.U32.HI R46, RZ, 0x10, R47 ;  /* 0x00000010ff2e7819 */ /* 0x000fe2000001162f */
[----:B------:R-:W-:Y:S01]  /*8100*/  HADD2.F32 R49, -RZ, R49.H0_H0 ;  /* 0x20000031ff317230 */ /* 0x000fe20000004100 */
[----:B------:R-:W-:Y:S01]  /*8110*/  MOV R37, R33 ;  /* 0x0000002100257202 */ /* 0x000fe20000000f00 */
[----:B------:R-:W-:-:S02]  /*8120*/  HADD2.F32 R35, -RZ, R35.H0_H0 ;  /* 0x20000023ff237230 */ /* 0x000fc40000004100 */
[----:B------:R-:W-:-:S05]  /*8130*/  HADD2.F32 R46, -RZ, R46.H0_H0 ;  /* 0x2000002eff2e7230 */ /* 0x000fca0000004100 */
[----:B------:R-:W-:-:S04]  /*8140*/  FMUL.FTZ R47, R39, R46 ;  /* 0x0000002e272f7220 */ /* 0x000fc80000410000 */
[C---:B------:R-:W-:Y:S01]  /*8150*/  FFMA.FTZ R47, R15.reuse, R49, -R47 ;  /* 0x000000310f2f7223 */ /* 0x040fe2000001082f */
[----:B------:R-:W-:Y:S01]  /*8160*/  FMUL.FTZ R15, R15, R46 ;  /* 0x0000002e0f0f7220 */ /* 0x000fe20000410000 */
[----:B------:R-:W-:-:S03]  /*8170*/  HADD2.F32 R46, -RZ, R196.H0_H0 ;  /* 0x200000c4ff2e7230 */ /* 0x000fc60000004100 */
[----:B------:R-:W-:Y:S01]  /*8180*/  FFMA.FTZ R15, R39, R49, R15 ;  /* 0x00000031270f7223 */ /* 0x000fe2000001000f */
[----:B------:R-:W-:Y:S01]  /*8190*/  HADD2.F32 R39, -RZ, R36.H0_H0 ;  /* 0x20000024ff277230 */ /* 0x000fe20000004100 */
[----:B------:R-:W-:Y:S01]  /*81a0*/  F2FP.F16.F32.PACK_AB R47, R47, R81 ;  /* 0x000000512f2f723e */ /* 0x000fe200000000ff */
[----:B------:R-:W-:Y:S02]  /*81b0*/  HADD2.F32 R49, -RZ, R12.H0_H0 ;  /* 0x2000000cff317230 */ /* 0x000fe40000004100 */
[----:B------:R-:W-:Y:S02]  /*81c0*/  HADD2.F32 R36, -RZ, R36.H1_H1 ;  /* 0x30000024ff247230 */ /* 0x000fe40000004100 */
[-C--:B------:R-:W-:Y:S01]  /*81d0*/  FMUL.FTZ R50, R39, R80.reuse ;  /* 0x0000005027327220 */ /* 0x080fe20000410000 */
[----:B------:R-:W-:Y:S02]  /*81e0*/  HADD2.F32 R12, -RZ, R12.H1_H1 ;  /* 0x3000000cff0c7230 */ /* 0x000fe40000004100 */
[----:B------:R-:W-:Y:S01]  /*81f0*/  FMUL.FTZ R80, R49, R80 ;  /* 0x0000005031507220 */ /* 0x000fe20000410000 */
[----:B------:R-:W-:Y:S01]  /*8200*/  F2FP.F16.F32.PACK_AB R51, R15, R51 ;  /* 0x000000330f33723e */ /* 0x000fe200000000ff */
[----:B------:R-:W-:Y:S01]  /*8210*/  FFMA.FTZ R50, R49, R46, -R50 ;  /* 0x0000002e31327223 */ /* 0x000fe20000010832 */
[----:B------:R-:W-:-:S02]  /*8220*/  HADD2.F32 R49, -RZ, R195.H1_H1 ;  /* 0x300000c3ff317230 */ /* 0x000fc40000004100 */
[----:B------:R-:W-:Y:S01]  /*8230*/  FFMA.FTZ R80, R39, R46, R80 ;  /* 0x0000002e27507223 */ /* 0x000fe20000010050 */
[-C--:B------:R-:W-:Y:S01]  /*8240*/  FMUL.FTZ R39, R36, R45.reuse ;  /* 0x0000002d24277220 */ /* 0x080fe20000410000 */
[C---:B------:R-:W-:Y:S01]  /*8250*/  FMUL.FTZ R45, R12.reuse, R45 ;  /* 0x0000002d0c2d7220 */ /* 0x040fe20000410000 */
[----:B------:R-:W-:Y:S02]  /*8260*/  IMAD.MOV.U32 R15, RZ, RZ, R47 ;  /* 0x000000ffff0f7224 */ /* 0x000fe400078e002f */
[-C--:B------:R-:W-:Y:S01]  /*8270*/  FFMA.FTZ R12, R12, R32.reuse, -R39 ;  /* 0x000000200c0c7223 */ /* 0x080fe20000010827 */
[----:B------:R-:W-:Y:S01]  /*8280*/  FFMA.FTZ R32, R36, R32, R45 ;  /* 0x0000002024207223 */ /* 0x000fe2000001002d */
[----:B------:R-:W-:Y:S02]  /*8290*/  HADD2.F32 R36, -RZ, R38.H0_H0 ;  /* 0x20000026ff247230 */ /* 0x000fe40000004100 */
[----:B------:R-:W-:Y:S01]  /*82a0*/  HADD2.F32 R45, -RZ, R14.H0_H0 ;  /* 0x2000000eff2d7230 */ /* 0x000fe20000004100 */
[----:B------:R-:W-:Y:S01]  /*82b0*/  F2FP.F16.F32.PACK_AB R12, R12, R50 ;  /* 0x000000320c0c723e */ /* 0x000fe200000000ff */
[----:B------:R-:W-:-:S02]  /*82c0*/  HADD2.F32 R39, -RZ, R195.H0_H0 ;  /* 0x200000c3ff277230 */ /* 0x000fc40000004100 */
[-C--:B------:R-:W-:Y:S01]  /*82d0*/  FMUL.FTZ R46, R36, R49.reuse ;  /* 0x00000031242e7220 */ /* 0x080fe20000410000 */
[----:B------:R-:W-:Y:S02]  /*82e0*/  HADD2.F32 R38, -RZ, R38.H1_H1 ;  /* 0x30000026ff267230 */ /* 0x000fe40000004100 */
[C---:B------:R-:W-:Y:S01]  /*82f0*/  FMUL.FTZ R49, R45.reuse, R49 ;  /* 0x000000312d317220 */ /* 0x040fe20000410000 */
[----:B------:R-:W-:Y:S02]  /*8300*/  HADD2.F32 R14, -RZ, R14.H1_H1 ;  /* 0x3000000eff0e7230 */ /* 0x000fe40000004100 */
[-C--:B------:R-:W-:Y:S01]  /*8310*/  FFMA.FTZ R46, R45, R39.reuse, -R46 ;  /* 0x000000272d2e7223 */ /* 0x080fe2000001082e */
[----:B------:R-:W-:Y:S01]  /*8320*/  F2FP.F16.F32.PACK_AB R32, R32, R80 ;  /* 0x000000502020723e */ /* 0x000fe200000000ff */
[----:B------:R-:W-:Y:S01]  /*8330*/  FFMA.FTZ R49, R36, R39, R49 ;  /* 0x0000002724317223 */ /* 0x000fe20000010031 */
[-C--:B------:R-:W-:Y:S01]  /*8340*/  FMUL.FTZ R36, R38, R35.reuse ;  /* 0x0000002326247220 */ /* 0x080fe20000410000 */
[----:B------:R-:W-:Y:S01]  /*8350*/  FMUL.FTZ R35, R14, R35 ;  /* 0x000000230e237220 */ /* 0x000fe20000410000 */
[----:B------:R-:W-:-:S02]  /*8360*/  IMAD.MOV.U32 R39, RZ, RZ, R51 ;  /* 0x000000ffff277224 */ /* 0x000fc400078e0033 */
[-C--:B------:R-:W-:Y:S01]  /*8370*/  FFMA.FTZ R36, R14, R34.reuse, -R36 ;  /* 0x000000220e247223 */ /* 0x080fe20000010824 */
[----:B------:R-:W-:-:S04]  /*8380*/  FFMA.FTZ R35, R38, R34, R35 ;  /* 0x0000002226237223 */ /* 0x000fc80000010023 */
[----:B------:R-:W-:Y:S01]  /*8390*/  F2FP.F16.F32.PACK_AB R46, R36, R46 ;  /* 0x0000002e242e723e */ /* 0x000fe200000000ff */
[----:B------:R-:W-:Y:S01]  /*83a0*/  IMAD.MOV.U32 R36, RZ, RZ, R32 ;  /* 0x000000ffff247224 */ /* 0x000fe200078e0020 */
[----:B------:R-:W-:-:S03]  /*83b0*/  F2FP.F16.F32.PACK_AB R35, R35, R49 ;  /* 0x000000312323723e */ /* 0x000fc600000000ff */
[----:B------:R-:W-:Y:S02]  /*83c0*/  IMAD.MOV.U32 R14, RZ, RZ, R46 ;  /* 0x000000ffff0e7224 */ /* 0x000fe400078e002e */
[----:B------:R-:W-:-:S07]  /*83d0*/  IMAD.MOV.U32 R38, RZ, RZ, R35 ;  /* 0x000000ffff267224 */ /* 0x000fce00078e0023 */
.L_x_1641:
[----:B------:R-:W-:Y:S05]  /*83e0*/  BSYNC B3 ;  /* 0x0000000000037941 */ /* 0x000fea0003800000 */
.L_x_1640:
[----:B------:R-:W-:-:S04]  /*83f0*/  LEA R32, P4, R5, R11, 0x1 ;  /* 0x0000000b05207211 */ /* 0x000fc800078808ff */
[----:B--2---:R-:W-:Y:S02]  /*8400*/  LEA.HI.X R33, R5, R115, R110, 0x1, P4 ;  /* 0x0000007305217211 */ /* 0x004fe400020f0c6e */
[----:B------:R-:W-:-:S03]  /*8410*/  ISETP.GE.AND P4, PT, R48, R127, PT ;  /* 0x0000007f3000720c */ /* 0x000fc60003f86270 */
[----:B----4-:R2:W-:Y:S10]  /*8420*/  ST.E.128 desc[UR60][R32.64], R12 ;  /* 0x0000000c20007985 */ /* 0x0105f4000c101d3c */
[----:B--2---:R-:W-:-:S05]  /*8430*/  @!P4 IMAD.WIDE R12, R48, 0x2, R114 ;  /* 0x00000002300cc825 */ /* 0x004fca00078e0272 */
[----:B---3--:R4:W-:Y:S02]  /*8440*/  @!P4 ST.E.128 desc[UR60][R12.64], R36 ;  /* 0x000000240c00c985 */ /* 0x0089e4000c101d3c */
.L_x_1639:
[----:B------:R-:W-:Y:S05]  /*8450*/  BSYNC B2 ;  /* 0x0000000000027941 */ /* 0x000fea0003800000 */
.L_x_1638:
[----:B------:R-:W-:-:S13]  /*8460*/  ISETP.NE.AND P4, PT, R21, RZ, PT ;  /* 0x000000ff1500720c */ /* 0x000fda0003f85270 */
[----:B------:R-:W-:Y:S05]  /*8470*/  @!P4 BRA `(.L_x_1633) ;  /* 0x0000000400ccc947 */ /* 0x000fea0003800000 */
[----:B---34-:R-:W-:Y:S01]  /*8480*/  SEL R12, R124, R131, !P1 ;  /* 0x000000837c0c7207 */ /* 0x018fe20004800000 */
        /* <DEDUP_REMOVED lines=103> */
[----:B------:R-:W-:Y:S01]  /*8b00*/  F2FP.F16.F32.PACK_AB R31, R31, R191 ;  /* 0x000000bf1f1f723e */ /* 0x000fe200000000ff */
[----:B------:R-:W-:Y:S01]  /*8b10*/  IMAD.MOV.U32 R33, RZ, RZ, R37 ;  /* 0x000000ffff217224 */ /* 0x000fe200078e0025 */
[----:B------:R-:W-:-:S03]  /*8b20*/  MOV R32, R40 ;  /* 0x0000002800207202 */ /* 0x000fc60000000f00 */
[----:B------:R-:W-:-:S07]  /*8b30*/  IMAD.MOV.U32 R34, RZ, RZ, R31 ;  /* 0x000000ffff227224 */ /* 0x000fce00078e001f */
.L_x_1643:
[----:B------:R-:W-:Y:S05]  /*8b40*/  BSYNC B2 ;  /* 0x0000000000027941 */ /* 0x000fea0003800000 */
.L_x_1642:
[----:B------:R-:W-:-:S04]  /*8b50*/  LEA R28, P4, R6, R11, 0x1 ;  /* 0x0000000b061c7211 */ /* 0x000fc800078808ff */
[----:B--2---:R-:W-:Y:S02]  /*8b60*/  LEA.HI.X R29, R6, R115, R109, 0x1, P4 ;  /* 0x00000073061d7211 */ /* 0x004fe400020f0c6d */
[----:B------:R-:W-:-:S03]  /*8b70*/  ISETP.GE.AND P4, PT, R36, R127, PT ;  /* 0x0000007f2400720c */ /* 0x000fc60003f86270 */
[----:B----4-:R2:W-:Y:S10]  /*8b80*/  ST.E.128 desc[UR60][R28.64], R12 ;  /* 0x0000000c1c007985 */ /* 0x0105f4000c101d3c */
[----:B------:R-:W-:-:S05]  /*8b90*/  @!P4 IMAD.WIDE R114, R36, 0x2, R114 ;  /* 0x000000022472c825 */ /* 0x000fca00078e0272 */
[----:B---3--:R2:W-:Y:S02]  /*8ba0*/  @!P4 ST.E.128 desc[UR60][R114.64], R32 ;  /* 0x000000207200c985 */ /* 0x0085e4000c101d3c */
.L_x_1633:
[----:B------:R-:W-:Y:S05]  /*8bb0*/  BSYNC B1 ;  /* 0x0000000000017941 */ /* 0x000fea0003800000 */
.L_x_1632:
[----:B------:R-:W-:-:S03]  /*8bc0*/  UMOV UR4, 0xffffffff ;  /* 0xffffffff00047882 */ /* 0x000fc60000000000 */
[----:B------:R-:W-:Y:S05]  /*8bd0*/  BRA.DIV UR4, `(.L_x_1644) ;  /* 0x0000023204847947 */ /* 0x000fea000b800000 */
[----:B-1----:R-:W1:Y:S04]  /*8be0*/  SHFL.IDX PT, R116, R116, 0x1, 0x1c1f ;  /* 0x003c1f0074747f89 */ /* 0x002e6800000e0000 */
[----:B------:R-:W0:Y:S02]  /*8bf0*/  SHFL.IDX PT, R117, R117, 0x1, 0x1c1f ;  /* 0x003c1f0075757f89 */ /* 0x000e2400000e0000 */
.L_x_2013:
[----:B------:R-:W-:Y:S05]  /*8c00*/  @P5 BRA `(.L_x_1601) ;  /* 0x0000001c006c5947 */ /* 0x000fea0003800000 */
[----:B------:R-:W-:Y:S01]  /*8c10*/  ISETP.NE.AND P4, PT, R7, RZ, PT ;  /* 0x000000ff0700720c */ /* 0x000fe20003f85270 */
[----:B------:R-:W-:Y:S01]  /*8c20*/  BSSY B1, `(.L_x_1645) ;  /* 0x0000079000017945 */ /* 0x000fe20003800000 */
[----:B0-2---:R-:W-:Y:S02]  /*8c30*/  IMAD.MOV.U32 R32, RZ, RZ, R117 ;  /* 0x000000ffff207224 */ /* 0x005fe400078e0075 */
[----:B-1----:R-:W-:-:S09]  /*8c40*/  IMAD.MOV.U32 R33, RZ, RZ, R116 ;  /* 0x000000ffff217224 */ /* 0x002fd200078e0074 */
[----:B------:R-:W-:Y:S05]  /*8c50*/  @!P4 BRA `(.L_x_1646) ;  /* 0x0000000400d4c947 */ /* 0x000fea0003800000 */
[----:B---3--:R-:W-:Y:S01]  /*8c60*/  SEL R11, R124, R131, !P3 ;  /* 0x000000837c0b7207 */ /* 0x008fe20005800000 */
[----:B------:R-:W-:Y:S01]  /*8c70*/  BSSY B2, `(.L_x_1647) ;  /* 0x0000071000027945 */ /* 0x000fe20003800000 */
[----:B----4-:R-:W-:Y:S02]  /*8c80*/  SHF.R.U32.HI R13, RZ, 0x3, R181 ;  /* 0x00000003ff0d7819 */ /* 0x010fe400000116b5 */
[----:B------:R-:W-:Y:S02]  /*8c90*/  SHF.R.S32.HI R12, RZ, 0x1f, R11 ;  /* 0x0000001fff0c7819 */ /* 0x000fe4000001140b */
[----:B------:R-:W-:Y:S02]  /*8ca0*/  LEA R34, P5, R4, R117, 0x1 ;  /* 0x0000007504227211 */ /* 0x000fe400078a08ff */
[----:B------:R-:W-:Y:S02]  /*8cb0*/  LEA.HI R12, R12, R11, RZ, 0x4 ;  /* 0x0000000b0c0c7211 */ /* 0x000fe400078f20ff */
[----:B------:R-:W-:-:S02]  /*8cc0*/  LEA.HI.X R35, R4, R116, R111, 0x1, P5 ;  /* 0x0000007404237211 */ /* 0x000fc400028f0c6f */
[----:B------:R-:W-:Y:S02]  /*8cd0*/  LEA.HI.SX32 R36, R12, R119, 0x1c ;  /* 0x000000770c247211 */ /* 0x000fe400078fe2ff */
[----:B------:R-:W-:Y:S02]  /*8ce0*/  ISETP.GE.AND P5, PT, R18, R123, PT ;  /* 0x0000007b1200720c */ /* 0x000fe40003fa6270 */
[----:B------:R-:W-:-:S04]  /*8cf0*/  SHF.R.S32.HI R12, RZ, 0x1f, R36 ;  /* 0x0000001fff0c7819 */ /* 0x000fc80000011424 */
[----:B------:R-:W-:Y:S02]  /*8d00*/  LEA.HI R12, R12, R36, RZ, 0x3 ;  /* 0x000000240c0c7211 */ /* 0x000fe400078f18ff */
[----:B------:R-:W-:Y:S02]  /*8d10*/  SHF.L.U32 R36, R36, 0x3, RZ ;  /* 0x0000000324247819 */ /* 0x000fe400000006ff */
[----:B------:R-:W-:Y:S02]  /*8d20*/  SHF.R.S32.HI R12, RZ, 0x3, R12 ;  /* 0x00000003ff0c7819 */ /* 0x000fe4000001140c */
[----:B------:R-:W-:Y:S02]  /*8d30*/  LOP3.LUT R11, R181, 0x38, R36, 0xf8, !PT ;  /* 0x00000038b50b7812 */ /* 0x000fe400078ef824 */
[----:B------:R-:W-:Y:S01]  /*8d40*/  ISETP.GE.AND P4, PT, R36, R127, PT ;  /* 0x0000007f2400720c */ /* 0x000fe20003f86270 */
[----:B------:R-:W-:Y:S01]  /*8d50*/  IMAD R12, R12, 0x1800, R200 ;  /* 0x000018000c0c7824 */ /* 0x000fe200078e02c8 */
[----:B------:R-:W-:-:S05]  /*8d60*/  LOP3.LUT R11, R11, R13, RZ, 0x3c, !PT ;  /* 0x0000000d0b0b7212 */ /* 0x000fca00078e3cff */
[----:B------:R-:W-:Y:S02]  /*8d70*/  IMAD.IADD R11, R12, 0x1, R11 ;  /* 0x000000010c0b7824 */ /* 0x000fe400078e020b */
[C---:B------:R-:W-:Y:S02]  /*8d80*/  IMAD R12, R17.reuse, 0x4800, R137 ;  /* 0x00004800110c7824 */ /* 0x040fe400078e0289 */
[----:B------:R-:W-:Y:S02]  /*8d90*/  IMAD R28, R17, 0x4800, R11 ;  /* 0x00004800111c7824 */ /* 0x000fe400078e020b */
[--C-:B------:R-:W-:Y:S02]  /*8da0*/  IMAD R12, R12, 0x2, R2.reuse ;  /* 0x000000020c0c7824 */ /* 0x100fe400078e0202 */
[----:B------:R-:W-:Y:S02]  /*8db0*/  IMAD R28, R28, 0x2, R2 ;  /* 0x000000021c1c7824 */ /* 0x000fe400078e0202 */
[----:B------:R-:W-:-:S02]  /*8dc0*/  @!P4 IMAD.WIDE R36, R36, 0x2, R32 ;  /* 0x000000022424c825 */ /* 0x000fc400078e0220 */
        /* <DEDUP_REMOVED lines=32> */
[----:B------:R-:W-:Y:S02]  /*8fd0*/  IMAD.MOV.U32 R13, RZ, RZ, R15 ;  /* 0x000000ffff0d7224 */ /* 0x000fe400078e000f */
[----:B------:R-:W-:Y:S01]  /*8fe0*/  HADD2.F32 R15, -RZ, R31.H0_H0 ;  /* 0x2000001fff0f7230 */ /* 0x000fe20000004100 */
[----:B------:R-:W-:Y:S01]  /*8ff0*/  F2FP.F16.F32.PACK_AB R29, R29, R39 ;  /* 0x000000271d1d723e */ /* 0x000fe200000000ff */
[----:B------:R-:W-:Y:S01]  /*9000*/  HADD2.F32 R42, -RZ, R156.H1_H1 ;  /* 0x3000009cff2a7230 */ /* 0x000fe20000004100 */
[----:B------:R-:W-:Y:S01]  /*9010*/  F2FP.F16.F32.PACK_AB R11, R11, R38 ;  /* 0x000000260b0b723e */ /* 0x000fe200000000ff */
[--C-:B------:R-:W-:Y:S02]  /*9020*/  HADD2.F32 R40, -RZ, R13.reuse.H0_H0 ;  /* 0x2000000dff287230 */ /* 0x100fe40000004100 */
[----:B------:R-:W-:Y:S01]  /*9030*/  FMUL.FTZ R43, R15, R41 ;  /* 0x000000290f2b7220 */ /* 0x000fe20000410000 */
[----:B------:R-:W-:-:S02]  /*9040*/  HADD2.F32 R13, -RZ, R13.H1_H1 ;  /* 0x3000000dff0d7230 */ /* 0x000fc40000004100 */
[----:B------:R-:W-:Y:S02]  /*9050*/  HADD2.F32 R158, -RZ, R158.H0_H0 ;  /* 0x2000009eff9e7230 */ /* 0x000fe40000004100 */
        /* <DEDUP_REMOVED lines=31> */
[----:B------:R-:W-:Y:S01]  /*9250*/  HADD2.F32 R30, -RZ, R30.H1_H1 ;  /* 0x3000001eff1e7230 */ /* 0x000fe20000004100 */
[----:B------:R-:W-:Y:S01]  /*9260*/  F2FP.F16.F32.PACK_AB R13, R13, R40 ;  /* 0x000000280d0d723e */ /* 0x000fe200000000ff */
[-C--:B------:R-:W-:Y:S01]  /*9270*/  FMUL.FTZ R28, R12, R158.reuse ;  /* 0x0000009e0c1c7220 */ /* 0x080fe20000410000 */
[----:B------:R-:W-:Y:S01]  /*9280*/  FMUL.FTZ R158, R15, R158 ;  /* 0x0000009e0f9e7220 */ /* 0x000fe20000410000 */
[----:B------:R-:W-:-:S02]  /*9290*/  F2FP.F16.F32.PACK_AB R72, R72, R159 ;  /* 0x0000009f4848723e */ /* 0x000fc400000000ff */
[-C--:B------:R-:W-:Y:S01]  /*92a0*/  FFMA.FTZ R28, R15, R156.reuse, -R28 ;  /* 0x0000009c0f1c7223 */ /* 0x080fe2000001081c */
        /* <DEDUP_REMOVED lines=9> */
[----:B------:R-:W-:Y:S01]  /*9340*/  MOV R12, R13 ;  /* 0x0000000d000c7202 */ /* 0x000fe20000000f00 */
[----:B------:R-:W-:Y:S02]  /*9350*/  IMAD.MOV.U32 R13, RZ, RZ, R29 ;  /* 0x000000ffff0d7224 */ /* 0x000fe400078e001d */
[----:B------:R-:W-:Y:S02]  /*9360*/  IMAD.MOV.U32 R29, RZ, RZ, R11 ;  /* 0x000000ffff1d7224 */ /* 0x000fe400078e000b */
[----:B------:R-:W-:-:S07]  /*9370*/  IMAD.MOV.U32 R30, RZ, RZ, R74 ;  /* 0x000000ffff1e7224 */ /* 0x000fce00078e004a */
.L_x_1648:
[----:B------:R-:W-:Y:S05]  /*9380*/  BSYNC B2 ;  /* 0x0000000000027941 */ /* 0x000fea0003800000 */
.L_x_1647:
[----:B0-----:R0:W-:Y:S04]  /*9390*/  ST.E.128 desc[UR60][R34.64], R12 ;  /* 0x0000000c22007985 */ /* 0x0011e8000c101d3c */
[----:B-1----:R0:W-:Y:S02]  /*93a0*/  @!P4 ST.E.128 desc[UR60][R36.64], R28 ;  /* 0x0000001c2400c985 */ /* 0x0021e4000c101d3c */
.L_x_1646:
[----:B------:R-:W-:Y:S05]  /*93b0*/  BSYNC B1 ;  /* 0x0000000000017941 */ /* 0x000fea0003800000 */
.L_x_1645:
[----:B------:R-:W-:Y:S01]  /*93c0*/  ISETP.NE.AND P4, PT, R20, RZ, PT ;  /* 0x000000ff1400720c */ /* 0x000fe20003f85270 */
[----:B------:R-:W-:-:S12]  /*93d0*/  BSSY B1, `(.L_x_1649) ;  /* 0x0000073000017945 */ /* 0x000fd80003800000 */
[----:B------:R-:W-:Y:S05]  /*93e0*/  @!P4 BRA `(.L_x_1650) ;  /* 0x0000000400c4c947 */ /* 0x000fea0003800000 */
[----:B---3--:R-:W-:Y:S01]  /*93f0*/  SEL R11, R124, R131, !P2 ;  /* 0x000000837c0b7207 */ /* 0x008fe20005000000 */
[----:B------:R-:W-:Y:S01]  /*9400*/  BSSY B2, `(.L_x_1651) ;  /* 0x000006d000027945 */ /* 0x000fe20003800000 */
[----:B0-----:R-:W-:Y:S02]  /*9410*/  SHF.R.U32.HI R14, RZ, 0x3, R181 ;  /* 0x00000003ff0e7819 */ /* 0x001fe400000116b5 */
[----:B----4-:R-:W-:Y:S02]  /*9420*/  SHF.R.S32.HI R12, RZ, 0x1f, R11 ;  /* 0x0000001fff0c7819 */ /* 0x010fe4000001140b */
[C---:B------:R-:W-:Y:S02]  /*9430*/  LEA R34, P5, R5.reuse, R117, 0x1 ;  /* 0x0000007505227211 */ /* 0x040fe400078a08ff */
[----:B------:R-:W-:Y:S02]  /*9440*/  LEA.HI R11, R12, R11, RZ, 0x4 ;  /* 0x0000000b0c0b7211 */ /* 0x000fe400078f20ff */
[----:B------:R-:W-:-:S02]  /*9450*/  LEA.HI.X R35, R5, R116, R110, 0x1, P5 ;  /* 0x0000007405237211 */ /* 0x000fc400028f0c6e */
[----:B------:R-:W-:Y:S02]  /*9460*/  LEA.HI.SX32 R11, R11, R118, 0x1c ;  /* 0x000000760b0b7211 */ /* 0x000fe400078fe2ff */
[----:B------:R-:W-:Y:S02]  /*9470*/  ISETP.GE.AND P5, PT, R167, R123, PT ;  /* 0x0000007ba700720c */ /* 0x000fe40003fa6270 */
[----:B------:R-:W-:Y:S02]  /*9480*/  SHF.R.S32.HI R12, RZ, 0x1f, R11 ;  /* 0x0000001fff0c7819 */ /* 0x000fe4000001140b */
[----:B------:R-:W-:Y:S02]  /*9490*/  SHF.L.U32 R36, R11, 0x3, RZ ;  /* 0x000000030b247819 */ /* 0x000fe400000006ff */
[----:B------:R-:W-:Y:S02]  /*94a0*/  LEA.HI R12, R12, R11, RZ, 0x3 ;  /* 0x0000000b0c0c7211 */ /* 0x000fe400078f18ff */
[----:B------:R-:W-:-:S02]  /*94b0*/  LOP3.LUT R11, R181, 0x38, R36, 0xf8, !PT ;  /* 0x00000038b50b7812 */ /* 0x000fc400078ef824 */
[----:B------:R-:W-:Y:S02]  /*94c0*/  SHF.R.S32.HI R13, RZ, 0x3, R12 ;  /* 0x00000003ff0d7819 */ /* 0x000fe4000001140c */
[----:B------:R-:W-:Y:S02]  /*94d0*/  LOP3.LUT R11, R11, R14, RZ, 0x3c, !PT ;  /* 0x0000000e0b0b7212 */ /* 0x000fe400078e3cff */
[----:B------:R-:W-:Y:S01]  /*94e0*/  ISETP.GE.AND P4, PT, R36, R127, PT ;  /* 0x0000007f2400720c */ /* 0x000fe20003f86270 */
[----:B------:R-:W-:-:S04]  /*94f0*/  IMAD R12, R13, 0x1800, R200 ;  /* 0x000018000d0c7824 */ /* 0x000fc800078e02c8 */
[----:B------:R-:W-:Y:S02]  /*9500*/  IMAD.IADD R12, R12, 0x1, R11 ;  /* 0x000000010c0c7824 */ /* 0x000fe400078e020b */
[C---:B------:R-:W-:Y:S02]  /*9510*/  IMAD R11, R17.reuse, 0x4800, R135 ;  /* 0x00004800110b7824 */ /* 0x040fe400078e0287 */
[----:B------:R-:W-:Y:S02]  /*9520*/  IMAD R13, R17, 0x4800, R12 ;  /* 0x00004800110d7824 */ /* 0x000fe400078e020c */
[--C-:B------:R-:W-:Y:S02]  /*9530*/  IMAD R11, R11, 0x2, R2.reuse ;  /* 0x000000020b0b7824 */ /* 0x100fe400078e0202 */
[----:B------:R-:W-:Y:S02]  /*9540*/  IMAD R28, R13, 0x2, R2 ;  /* 0x000000020d1c7824 */ /* 0x000fe400078e0202 */
[----:B------:R-:W-:Y:S01]  /*9550*/  @!P4 IMAD.WIDE R36, R36, 0x2, R32 ;  /* 0x000000022424c825 */ /* 0x000fe200078e0220 */
[----:B------:R0:W1:Y:S04]  /*9560*/  LDS.128 R12, [R11+0x18400] ;  /* 0x018400000b0c7984 */ /* 0x0000680000000c00 */
[----:B------:R-:W2:Y:S01]  /*9570*/  LDS.128 R28, [R28+0x18400] ;  /* 0x018400001c1c7984 */ /* 0x000ea20000000c00 */
[----:B------:R-:W-:Y:S05]  /*9580*/  @P5 BRA `(.L_x_1652) ;  /* 0x0000000400505947 */ /* 0x000fea0003800000 */
[--C-:B------:R-:W-:Y:S01]  /*9590*/  SHF.R.U64 R38, R68, 0x10, R69.reuse ;  /* 0x0000001044267819 */ /* 0x100fe20000001245 */
[--C-:B--2---:R-:W-:Y:S01]  /*95a0*/  HADD2.F32 R43, -RZ, R29.reuse.H0_H0 ;  /* 0x2000001dff2b7230 */ /* 0x104fe20000004100 */
[----:B------:R-:W-:Y:S01]  /*95b0*/  SHF.R.U32.HI R68, RZ, 0x10, R69 ;  /* 0x00000010ff447819 */ /* 0x000fe20000011645 */
[----:B------:R-:W-:Y:S01]  /*95c0*/  HADD2.F32 R44, -RZ, R29.H1_H1 ;  /* 0x3000001dff2c7230 */ /* 0x000fe20000004100 */
[--C-:B0-----:R-:W-:Y:S01]  /*95d0*/  SHF.R.U64 R11, R56, 0x10, R57.reuse ;  /* 0x00000010380b7819 */ /* 0x101fe20000001239 */
[----:B------:R-:W-:Y:S01]  /*95e0*/  HADD2.F32 R42, -RZ, R155.H1_H1 ;  /* 0x3000009bff2a7230 */ /* 0x000fe20000004100 */
[----:B------:R-:W-:Y:S01]  /*95f0*/  SHF.R.U32.HI R56, RZ, 0x10, R57 ;  /* 0x00000010ff387819 */ /* 0x000fe20000011639 */
[--C-:B-1----:R-:W-:Y:S01]  /*9600*/  HADD2.F32 R29, -RZ, R13.reuse.H0_H0 ;  /* 0x2000000dff1d7230 */ /* 0x102fe20000004100 */
[----:B------:R-:W-:Y:S01]  /*9610*/  SHF.R.U64 R40, R70, 0x10, R71 ;  /* 0x0000001046287819 */ /* 0x000fe20000001247 */
[----:B------:R-:W-:Y:S02]  /*9620*/  HADD2.F32 R68, -RZ, R68.H0_H0 ;  /* 0x20000044ff447230 */ /* 0x000fe40000004100 */
[----:B------:R-:W-:Y:S01]  /*9630*/  FMUL.FTZ R45, R43, R42 ;  /* 0x0000002a2b2d7220 */ /* 0x000fe20000410000 */
[----:B------:R-:W-:-:S02]  /*9640*/  HADD2.F32 R13, -RZ, R13.H1_H1 ;  /* 0x3000000dff0d7230 */ /* 0x000fc40000004100 */
[----:B------:R-:W-:Y:S01]  /*9650*/  FMUL.FTZ R46, R29, R42 ;  /* 0x0000002a1d2e7220 */ /* 0x000fe20000410000 */
[----:B------:R-:W-:Y:S02]  /*9660*/  HADD2.F32 R56, -RZ, R56.H0_H0 ;  /* 0x20000038ff387230 */ /* 0x000fe40000004100 */
[-C--:B------:R-:W-:Y:S01]  /*9670*/  FMUL.FTZ R42, R44, R68.reuse ;  /* 0x000000442c2a7220 */ /* 0x080fe20000410000 */
[----:B------:R-:W-:Y:S01]  /*9680*/  SHF.R.U32.HI R70, RZ, 0x10, R71 ;  /* 0x00000010ff467819 */ /* 0x000fe20000011647 */
[C---:B------:R-:W-:Y:S01]  /*9690*/  FMUL.FTZ R68, R13.reuse, R68 ;  /* 0x000000440d447220 */ /* 0x040fe20000410000 */
[----:B------:R-:W-:Y:S02]  /*96a0*/  HADD2.F32 R41, -RZ, R147.H1_H1 ;  /* 0x30000093ff297230 */ /* 0x000fe40000004100 */
[-C--:B------:R-:W-:Y:S01]  /*96b0*/  FFMA.FTZ R42, R13, R56.reuse, -R42 ;  /* 0x000000380d2a7223 */ /* 0x080fe2000001082a */
[--C-:B------:R-:W-:Y:S01]  /*96c0*/  SHF.R.U64 R39, R58, 0x10, R59.reuse ;  /* 0x000000103a277819 */ /* 0x100fe2000000123b */
[----:B------:R-:W-:Y:S01]  /*96d0*/  FFMA.FTZ R13, R44, R56, R68 ;  /* 0x000000382c0d7223 */ /* 0x000fe20000010044 */
[----:B------:R-:W-:Y:S01]  /*96e0*/  SHF.R.U32.HI R58, RZ, 0x10, R59 ;  /* 0x00000010ff3a7819 */ /* 0x000fe2000001163b */
[----:B------:R-:W-:-:S02]  /*96f0*/  HADD2.F32 R44, -RZ, R31.H0_H0 ;  /* 0x2000001fff2c7230 */ /* 0x000fc40000004100 */
[-C--:B------:R-:W-:Y:S01]  /*9700*/  FFMA.FTZ R45, R29, R41.reuse, -R45 ;  /* 0x000000291d2d7223 */ /* 0x080fe2000001082d */
[----:B------:R-:W-:Y:S02]  /*9710*/  HADD2.F32 R31, -RZ, R31.H1_H1 ;  /* 0x3000001fff1f7230 */ /* 0x000fe40000004100 */
[----:B------:R-:W-:Y:S01]  /*9720*/  FFMA.FTZ R46, R43, R41, R46 ;  /* 0x000000292b2e7223 */ /* 0x000fe2000001002e */
[----:B------:R-:W-:Y:S02]  /*9730*/  HADD2.F32 R70, -RZ, R70.H0_H0 ;  /* 0x20000046ff467230 */ /* 0x000fe40000004100 */
[----:B------:R-:W-:Y:S01]  /*9740*/  HADD2.F32 R41, -RZ, R148.H1_H1 ;  /* 0x30000094ff297230 */ /* 0x000fe20000004100 */
[----:B------:R-:W-:Y:S01]  /*9750*/  F2FP.F16.F32.PACK_AB R42, R42, R45 ;  /* 0x0000002d2a2a723e */ /* 0x000fe200000000ff */
[--C-:B------:R-:W-:Y:S02]  /*9760*/  HADD2.F32 R48, -RZ, R15.reuse.H0_H0 ;  /* 0x2000000fff307230 */ /* 0x100fe40000004100 */
[----:B------:R-:W-:Y:S01]  /*9770*/  FMUL.FTZ R50, R31, R70 ;  /* 0x000000461f327220 */ /* 0x000fe20000410000 */
[----:B------:R-:W-:-:S02]  /*9780*/  HADD2.F32 R15, -RZ, R15.H1_H1 ;  /* 0x3000000fff0f7230 */ /* 0x000fc40000004100 */
[-C--:B------:R-:W-:Y:S01]  /*9790*/  FMUL.FTZ R43, R44, R41.reuse ;  /* 0x000000292c2b7220 */ /* 0x080fe20000410000 */
[----:B------:R-:W-:Y:S02]  /*97a0*/  HADD2.F32 R58, -RZ, R58.H0_H0 ;  /* 0x2000003aff3a7230 */ /* 0x000fe40000004100 */
[----:B------:R-:W-:Y:S01]  /*97b0*/  FMUL.FTZ R41, R48, R41 ;  /* 0x0000002930297220 */ /* 0x000fe20000410000 */
[----:B------:R-:W-:Y:S02]  /*97c0*/  HADD2.F32 R29, -RZ, R146.H1_H1 ;  /* 0x30000092ff1d7230 */ /* 0x000fe40000004100 */
[C---:B------:R-:W-:Y:S01]  /*97d0*/  FMUL.FTZ R70, R15.reuse, R70 ;  /* 0x000000460f467220 */ /* 0x040fe20000410000 */
[----:B------:R-:W-:Y:S02]  /*97e0*/  HADD2.F32 R56, -RZ, R38.H0_H0 ;  /* 0x20000026ff387230 */ /* 0x000fe40000004100 */
[----:B------:R-:W-:Y:S01]  /*97f0*/  FFMA.FTZ R50, R15, R58, -R50 ;  /* 0x0000003a0f327223 */ /* 0x000fe20000010832 */
[----:B------:R-:W-:-:S02]  /*9800*/  HADD2.F32 R15, -RZ, R28.H1_H1 ;  /* 0x3000001cff0f7230 */ /* 0x000fc40000004100 */
[-C--:B------:R-:W-:Y:S01]  /*9810*/  FFMA.FTZ R43, R48, R29.reuse, -R43 ;  /* 0x0000001d302b7223 */ /* 0x080fe2000001082b */
[----:B------:R-:W-:Y:S02]  /*9820*/  HADD2.F32 R155, -RZ, R155.H0_H0 ;  /* 0x2000009bff9b7230 */ /* 0x000fe40000004100 */
[----:B------:R-:W-:Y:S01]  /*9830*/  FFMA.FTZ R41, R44, R29, R41 ;  /* 0x0000001d2c297223 */ /* 0x000fe20000010029 */
[----:B------:R-:W-:Y:S02]  /*9840*/  HADD2.F32 R38, -RZ, R28.H0_H0 ;  /* 0x2000001cff267230 */ /* 0x000fe40000004100 */
[----:B------:R-:W-:Y:S01]  /*9850*/  FMUL.FTZ R28, R15, R56 ;  /* 0x000000380f1c7220 */ /* 0x000fe20000410000 */
[--C-:B------:R-:W-:Y:S02]  /*9860*/  HADD2.F32 R48, -RZ, R12.reuse.H0_H0 ;  /* 0x2000000cff307230 */ /* 0x100fe40000004100 */
[----:B------:R-:W-:Y:S01]  /*9870*/  FFMA.FTZ R70, R31, R58, R70 ;  /* 0x0000003a1f467223 */ /* 0x000fe20000010046 */
[----:B------:R-:W-:Y:S01]  /*9880*/  HADD2.F32 R29, -RZ, R12.H1_H1 ;  /* 0x3000000cff1d7230 */ /* 0x000fe20000004100 */
[----:B------:R-:W-:Y:S01]  /*9890*/  F2FP.F16.F32.PACK_AB R43, R50, R43 ;  /* 0x0000002b322b723e */ /* 0x000fe200000000ff */
[----:B------:R-:W-:-:S02]  /*98a0*/  HADD2.F32 R44, -RZ, R11.H0_H0 ;  /* 0x2000000bff2c7230 */ /* 0x000fc40000004100 */
[-C--:B------:R-:W-:Y:S01]  /*98b0*/  FMUL.FTZ R11, R38, R155.reuse ;  /* 0x0000009b260b7220 */ /* 0x080fe20000410000 */
[----:B------:R-:W-:Y:S02]  /*98c0*/  HADD2.F32 R147, -RZ, R147.H0_H0 ;  /* 0x20000093ff937230 */ /* 0x000fe40000004100 */
[----:B------:R-:W-:Y:S01]  /*98d0*/  FMUL.FTZ R155, R48, R155 ;  /* 0x0000009b309b7220 */ /* 0x000fe20000410000 */
[C---:B------:R-:W-:Y:S01]  /*98e0*/  FMUL.FTZ R56, R29.reuse, R56 ;  /* 0x000000381d387220 */ /* 0x040fe20000410000 */
[----:B------:R-:W-:Y:S01]  /*98f0*/  FFMA.FTZ R28, R29, R44, -R28 ;  /* 0x0000002c1d1c7223 */ /* 0x000fe2000001081c */
[----:B------:R-:W-:Y:S02]  /*9900*/  HADD2.F32 R29, -RZ, R30.H0_H0 ;  /* 0x2000001eff1d7230 */ /* 0x000fe40000004100 */
[-C--:B------:R-:W-:Y:S01]  /*9910*/  FFMA.FTZ R12, R38, R147.reuse, R155 ;  /* 0x00000093260c7223 */ /* 0x080fe2000001009b */
[----:B------:R-:W-:Y:S02]  /*9920*/  HADD2.F32 R148, -RZ, R148.H0_H0 ;  /* 0x20000094ff947230 */ /* 0x000fe40000004100 */
[----:B------:R-:W-:Y:S01]  /*9930*/  FFMA.FTZ R11, R48, R147, -R11 ;  /* 0x00000093300b7223 */ /* 0x000fe2000001080b */
[----:B------:R-:W-:-:S02]  /*9940*/  HADD2.F32 R47, -RZ, R40.H0_H0 ;  /* 0x20000028ff2f7230 */ /* 0x000fc40000004100 */
[----:B------:R-:W-:Y:S01]  /*9950*/  FFMA.FTZ R15, R15, R44, R56 ;  /* 0x0000002c0f0f7223 */ /* 0x000fe20000010038 */
[----:B------:R-:W-:Y:S01]  /*9960*/  HADD2.F32 R30, -RZ, R30.H1_H1 ;  /* 0x3000001eff1e7230 */ /* 0x000fe20000004100 */
[----:B------:R-:W-:Y:S01]  /*9970*/  F2FP.F16.F32.PACK_AB R46, R13, R46 ;  /* 0x0000002e0d2e723e */ /* 0x000fe200000000ff */
[--C-:B------:R-:W-:Y:S01]  /*9980*/  HADD2.F32 R31, -RZ, R14.reuse.H0_H0 ;  /* 0x2000000eff1f7230 */ /* 0x100fe20000004100 */
[----:B------:R-:W-:Y:S01]  /*9990*/  F2FP.F16.F32.PACK_AB R11, R28, R11 ;  /* 0x0000000b1c0b723e */ /* 0x000fe200000000ff */
[----:B------:R-:W-:Y:S02]  /*99a0*/  HADD2.F32 R38, -RZ, R14.H1_H1 ;  /* 0x3000000eff267230 */ /* 0x000fe40000004100 */
[----:B------:R-:W-:Y:S01]  /*99b0*/  FMUL.FTZ R14, R29, R148 ;  /* 0x000000941d0e7220 */ /* 0x000fe20000410000 */
[----:B------:R-:W-:Y:S02]  /*99c0*/  HADD2.F32 R146, -RZ, R146.H0_H0 ;  /* 0x20000092ff927230 */ /* 0x000fe40000004100 */
[----:B------:R-:W-:Y:S01]  /*99d0*/  FMUL.FTZ R49, R30, R47 ;  /* 0x0000002f1e317220 */ /* 0x000fe20000410000 */
[----:B------:R-:W-:-:S02]  /*99e0*/  HADD2.F32 R39, -RZ, R39.H0_H0 ;  /* 0x20000027ff277230 */ /* 0x000fc40000004100 */
[C---:B------:R-:W-:Y:S01]  /*99f0*/  FMUL.FTZ R148, R31.reuse, R148 ;  /* 0x000000941f947220 */ /* 0x040fe20000410000 */
[----:B------:R-:W-:Y:S01]  /*9a00*/  FMUL.FTZ R47, R38, R47 ;  /* 0x0000002f262f7220 */ /* 0x000fe20000410000 */
[----:B------:R-:W-:Y:S01]  /*9a10*/  FFMA.FTZ R14, R31, R146, -R14 ;  /* 0x000000921f0e7223 */ /* 0x000fe2000001080e */
[----:B------:R-:W-:Y:S01]  /*9a20*/  F2FP.F16.F32.PACK_AB R28, R15, R12 ;  /* 0x0000000c0f1c723e */ /* 0x000fe200000000ff */
[----:B------:R-:W-:Y:S01]  /*9a30*/  FFMA.FTZ R29, R29, R146, R148 ;  /* 0x000000921d1d7223 */ /* 0x000fe20000010094 */
[-C--:B------:R-:W-:Y:S01]  /*9a40*/  FFMA.FTZ R30, R30, R39.reuse, R47 ;  /* 0x000000271e1e7223 */ /* 0x080fe2000001002f */
[----:B------:R-:W-:Y:S01]  /*9a50*/  FFMA.FTZ R49, R38, R39, -R49 ;  /* 0x0000002726317223 */ /* 0x000fe20000010831 */
[----:B------:R-:W-:Y:S01]  /*9a60*/  F2FP.F16.F32.PACK_AB R31, R70, R41 ;  /* 0x00000029461f723e */ /* 0x000fe200000000ff */
[----:B------:R-:W-:Y:S02]  /*9a70*/  IMAD.MOV.U32 R12, RZ, RZ, R11 ;  /* 0x000000ffff0c7224 */ /* 0x000fe400078e000b */
[----:B------:R-:W-:Y:S01]  /*9a80*/  F2FP.F16.F32.PACK_AB R30, R30, R29 ;  /* 0x0000001d1e1e723e */ /* 0x000fe200000000ff */
[----:B------:R-:W-:Y:S01]  /*9a90*/  IMAD.MOV.U32 R13, RZ, RZ, R42 ;  /* 0x000000ffff0d7224 */ /* 0x000fe200078e002a */
[----:B------:R-:W-:Y:S01]  /*9aa0*/  F2FP.F16.F32.PACK_AB R14, R49, R14 ;  /* 0x0000000e310e723e */ /* 0x000fe200000000ff */
[----:B------:R-:W-:Y:S01]  /*9ab0*/  IMAD.MOV.U32 R15, RZ, RZ, R43 ;  /* 0x000000ffff0f7224 */ /* 0x000fe200078e002b */
[----:B------:R-:W-:-:S07]  /*9ac0*/  MOV R29, R46 ;  /* 0x0000002e001d7202 */ /* 0x000fce0000000f00 */
.L_x_1652:
[----:B------:R-:W-:Y:S05]  /*9ad0*/  BSYNC B2 ;  /* 0x0000000000027941 */ /* 0x000fea0003800000 */
.L_x_1651:
[----:B-1----:R1:W-:Y:S04]  /*9ae0*/  ST.E.128 desc[UR60][R34.64], R12 ;  /* 0x0000000c22007985 */ /* 0x0023e8000c101d3c */
[----:B--2---:R1:W-:Y:S02]  /*9af0*/  @!P4 ST.E.128 desc[UR60][R36.64], R28 ;  /* 0x0000001c2400c985 */ /* 0x0043e4000c101d3c */
.L_x_1650:
[----:B------:R-:W-:Y:S05]  /*9b00*/  BSYNC B1 ;  /* 0x0000000000017941 */ /* 0x000fea0003800000 */
.L_x_1649:
[----:B------:R-:W-:-:S13]  /*9b10*/  ISETP.NE.AND P4, PT, R21, RZ, PT ;  /* 0x000000ff1500720c */ /* 0x000fda0003f85270 */
[----:B------:R-:W-:Y:S05]  /*9b20*/  @!P4 BRA `(.L_x_1601) ;  /* 0x0000000c00a4c947 */ /* 0x000fea0003800000 */
[----:B------:R-:W-:Y:S01]  /*9b30*/  SEL R131, R124, R131, !P1 ;  /* 0x000000837c837207 */ /* 0x000fe20004800000 */
[----:B------:R-:W-:Y:S01]  /*9b40*/  BSSY B1, `(.L_x_1653) ;  /* 0x000006c000017945 */ /* 0x000fe20003800000 */
[----:B01----:R-:W-:Y:S02]  /*9b50*/  SHF.R.U32.HI R14, RZ, 0x3, R181 ;  /* 0x00000003ff0e7819 */ /* 0x003fe400000116b5 */
[----:B---34-:R-:W-:Y:S02]  /*9b60*/  SHF.R.S32.HI R12, RZ, 0x1f, R131 ;  /* 0x0000001fff0c7819 */ /* 0x018fe40000011483 */
[----:B------:R-:W-:Y:S02]  /*9b70*/  ISETP.GE.AND P5, PT, R168, R123, PT ;  /* 0x0000007ba800720c */ /* 0x000fe40003fa6270 */
[----:B------:R-:W-:Y:S02]  /*9b80*/  LEA.HI R12, R12, R131, RZ, 0x4 ;  /* 0x000000830c0c7211 */ /* 0x000fe400078f20ff */
[----:B------:R-:W-:-:S02]  /*9b90*/  LEA R34, P4, R6, R117, 0x1 ;  /* 0x0000007506227211 */ /* 0x000fc400078808ff */
[----:B------:R-:W-:Y:S02]  /*9ba0*/  LEA.HI.SX32 R12, R12, R113, 0x1c ;  /* 0x000000710c0c7211 */ /* 0x000fe400078fe2ff */
[----:B------:R-:W-:Y:S02]  /*9bb0*/  LEA.HI.X R35, R6, R116, R109, 0x1, P4 ;  /* 0x0000007406237211 */ /* 0x000fe400020f0c6d */
[----:B------:R-:W-:Y:S01]  /*9bc0*/  SHF.R.S32.HI R11, RZ, 0x1f, R12 ;  /* 0x0000001fff0b7819 */ /* 0x000fe2000001140c */
[----:B------:R-:W-:-:S03]  /*9bd0*/  IMAD.SHL.U32 R36, R12, 0x8, RZ ;  /* 0x000000080c247824 */ /* 0x000fc600078e00ff */
[----:B------:R-:W-:-:S04]  /*9be0*/  LEA.HI R11, R11, R12, RZ, 0x3 ;  /* 0x0000000c0b0b7211 */ /* 0x000fc800078f18ff */
[----:B------:R-:W-:Y:S02]  /*9bf0*/  SHF.R.S32.HI R13, RZ, 0x3, R11 ;  /* 0x00000003ff0d7819 */ /* 0x000fe4000001140b */
[----:B------:R-:W-:-:S03]  /*9c00*/  LOP3.LUT R11, R181, 0x38, R36, 0xf8, !PT ;  /* 0x00000038b50b7812 */ /* 0x000fc600078ef824 */
[----:B------:R-:W-:Y:S01]  /*9c10*/  IMAD R12, R13, 0x1800, R200 ;  /* 0x000018000d0c7824 */ /* 0x000fe200078e02c8 */
[----:B------:R-:W-:-:S05]  /*9c20*/  LOP3.LUT R11, R11, R14, RZ, 0x3c, !PT ;  /* 0x0000000e0b0b7212 */ /* 0x000fca00078e3cff */
[----:B------:R-:W-:Y:S02]  /*9c30*/  IMAD.IADD R12, R12, 0x1, R11 ;  /* 0x000000010c0c7824 */ /* 0x000fe400078e020b */
[C---:B------:R-:W-:Y:S02]  /*9c40*/  IMAD R11, R17.reuse, 0x4800, R134 ;  /* 0x00004800110b7824 */ /* 0x040fe400078e0286 */
[----:B------:R-:W-:Y:S02]  /*9c50*/  IMAD R13, R17, 0x4800, R12 ;  /* 0x00004800110d7824 */ /* 0x000fe400078e020c */
[--C-:B------:R-:W-:Y:S02]  /*9c60*/  IMAD R11, R11, 0x2, R2.reuse ;  /* 0x000000020b0b7824 */ /* 0x100fe400078e0202 */
[----:B------:R-:W-:-:S03]  /*9c70*/  IMAD R28, R13, 0x2, R2 ;  /* 0x000000020d1c7824 */ /* 0x000fc600078e0202 */
[----:B------:R0:W1:Y:S04]  /*9c80*/  LDS.128 R12, [R11+0x18400] ;  /* 0x018400000b0c7984 */ /* 0x0000680000000c00 */
[----:B------:R-:W2:Y:S01]  /*9c90*/  LDS.128 R28, [R28+0x18400] ;  /* 0x018400001c1c7984 */ /* 0x000ea20000000c00 */
[----:B------:R-:W-:Y:S05]  /*9ca0*/  @P5 BRA `(.L_x_1654) ;  /* 0x0000000400545947 */ /* 0x000fea0003800000 */
[----:B------:R-:W-:Y:S01]  /*9cb0*/  SHF.R.U32.HI R45, RZ, 0x10, R65 ;  /* 0x00000010ff2d7819 */ /* 0x000fe20000011641 */
[----:B--2---:R-:W-:Y:S01]  /*9cc0*/  IMAD.MOV.U32 R41, RZ, RZ, R31 ;  /* 0x000000ffff297224 */ /* 0x004fe200078e001f */
[----:B------:R-:W-:Y:S01]  /*9cd0*/  MOV R40, R29 ;  /* 0x0000001d00287202 */ /* 0x000fe20000000f00 */
[----:B-1----:R-:W-:Y:S01]  /*9ce0*/  IMAD.MOV.U32 R29, RZ, RZ, R15 ;  /* 0x000000ffff1d7224 */ /* 0x002fe200078e000f */
[----:B------:R-:W-:Y:S01]  /*9cf0*/  SHF.R.U32.HI R43, RZ, 0x10, R53 ;  /* 0x00000010ff2b7819 */ /* 0x000fe20000011635 */
[----:B------:R-:W-:Y:S01]  /*9d00*/  HADD2.F32 R45, -RZ, R45.H0_H0 ;  /* 0x2000002dff2d7230 */ /* 0x000fe20000004100 */
[--C-:B------:R-:W-:Y:S01]  /*9d10*/  SHF.R.U64 R39, R66, 0x10, R67.reuse ;  /* 0x0000001042277819 */ /* 0x100fe20000001243 */
[--C-:B------:R-:W-:Y:S01]  /*9d20*/  HADD2.F32 R31, -RZ, R40.reuse.H0_H0 ;  /* 0x20000028ff1f7230 */ /* 0x100fe20000004100 */
[----:B------:R-:W-:Y:S01]  /*9d30*/  SHF.R.U32.HI R66, RZ, 0x10, R67 ;  /* 0x00000010ff427819 */ /* 0x000fe20000011643 */
[----:B------:R-:W-:Y:S01]  /*9d40*/  HADD2.F32 R42, -RZ, R40.H1_H1 ;  /* 0x30000028ff2a7230 */ /* 0x000fe20000004100 */
[--C-:B------:R-:W-:Y:S01]  /*9d50*/  SHF.R.U64 R37, R54, 0x10, R55.reuse ;  /* 0x0000001036257819 */ /* 0x100fe20000001237 */
[----:B------:R-:W-:Y:S01]  /*9d60*/  HADD2.F32 R46, -RZ, R145.H1_H1 ;  /* 0x30000091ff2e7230 */ /* 0x000fe20000004100 */
[----:B------:R-:W-:Y:S01]  /*9d70*/  SHF.R.U32.HI R54, RZ, 0x10, R55 ;  /* 0x00000010ff367819 */ /* 0x000fe20000011637 */
[----:B------:R-:W-:-:S02]  /*9d80*/  HADD2.F32 R40, -RZ, R13.H1_H1 ;  /* 0x3000000dff287230 */ /* 0x000fc40000004100 */
[-C--:B------:R-:W-:Y:S01]  /*9d90*/  FMUL.FTZ R47, R42, R45.reuse ;  /* 0x0000002d2a2f7220 */ /* 0x080fe20000410000 */
[----:B------:R-:W-:Y:S02]  /*9da0*/  HADD2.F32 R15, -RZ, R13.H0_H0 ;  /* 0x2000000dff0f7230 */ /* 0x000fe40000004100 */
[-C--:B------:R-:W-:Y:S01]  /*9db0*/  FMUL.FTZ R48, R31, R46.reuse ;  /* 0x0000002e1f307220 */ /* 0x080fe20000410000 */
[----:B------:R-:W-:Y:S02]  /*9dc0*/  HADD2.F32 R44, -RZ, R143.H1_H1 ;  /* 0x3000008fff2c7230 */ /* 0x000fe40000004100 */
[----:B------:R-:W-:Y:S01]  /*9dd0*/  FMUL.FTZ R45, R40, R45 ;  /* 0x0000002d282d7220 */ /* 0x000fe20000410000 */
[----:B------:R-:W-:Y:S02]  /*9de0*/  HADD2.F32 R43, -RZ, R43.H0_H0 ;  /* 0x2000002bff2b7230 */ /* 0x000fe40000004100 */
[----:B------:R-:W-:Y:S01]  /*9df0*/  FMUL.FTZ R46, R15, R46 ;  /* 0x0000002e0f2e7220 */ /* 0x000fe20000410000 */
[----:B------:R-:W-:-:S02]  /*9e00*/  HADD2.F32 R66, -RZ, R66.H0_H0 ;  /* 0x20000042ff427230 */ /* 0x000fc40000004100 */
[-C--:B------:R-:W-:Y:S01]  /*9e10*/  FFMA.FTZ R13, R15, R44.reuse, -R48 ;  /* 0x0000002c0f0d7223 */ /* 0x080fe20000010830 */
[----:B------:R-:W-:Y:S02]  /*9e20*/  HADD2.F32 R48, -RZ, R144.H1_H1 ;  /* 0x30000090ff307230 */ /* 0x000fe40000004100 */
[-C--:B------:R-:W-:Y:S01]  /*9e30*/  FFMA.FTZ R40, R40, R43.reuse, -R47 ;  /* 0x0000002b28287223 */ /* 0x080fe2000001082f */
[----:B------:R-:W-:Y:S01]  /*9e40*/  FFMA.FTZ R42, R42, R43, R45 ;  /* 0x0000002b2a2a7223 */ /* 0x000fe2000001002d */
[----:B------:R-:W-:Y:S01]  /*9e50*/  FFMA.FTZ R15, R31, R44, R46 ;  /* 0x0000002c1f0f7223 */ /* 0x000fe2000001002e */
[--C-:B------:R-:W-:Y:S01]  /*9e60*/  HADD2.F32 R43, -RZ, R41.reuse.H0_H0 ;  /* 0x20000029ff2b7230 */ /* 0x100fe20000004100 */
[----:B------:R-:W-:Y:S01]  /*9e70*/  SHF.R.U64 R38, R64, 0x10, R65 ;  /* 0x0000001040267819 */ /* 0x000fe20000001241 */
[----:B------:R-:W-:Y:S01]  /*9e80*/  HADD2.F32 R41, -RZ, R41.H1_H1 ;  /* 0x30000029ff297230 */ /* 0x000fe20000004100 */
[----:B0-----:R-:W-:Y:S01]  /*9e90*/  SHF.R.U64 R11, R52, 0x10, R53 ;  /* 0x00000010340b7819 */ /* 0x001fe20000001235 */
[----:B------:R-:W-:-:S02]  /*9ea0*/  HADD2.F32 R31, -RZ, R29.H0_H0 ;  /* 0x2000001dff1f7230 */ /* 0x000fc40000004100 */
[----:B------:R-:W-:Y:S01]  /*9eb0*/  FMUL.FTZ R50, R43, R48 ;  /* 0x000000302b327220 */ /* 0x000fe20000410000 */
[----:B------:R-:W-:Y:S02]  /*9ec0*/  HADD2.F32 R44, -RZ, R29.H1_H1 ;  /* 0x3000001dff2c7230 */ /* 0x000fe40000004100 */
[----:B------:R-:W-:Y:S01]  /*9ed0*/  FMUL.FTZ R45, R41, R66 ;  /* 0x00000042292d7220 */ /* 0x000fe20000410000 */
[----:B------:R-:W-:Y:S02]  /*9ee0*/  HADD2.F32 R46, -RZ, R142.H1_H1 ;  /* 0x3000008eff2e7230 */ /* 0x000fe40000004100 */
[----:B------:R-:W-:Y:S01]  /*9ef0*/  FMUL.FTZ R48, R31, R48 ;  /* 0x000000301f307220 */ /* 0x000fe20000410000 */
[----:B------:R-:W-:Y:S02]  /*9f00*/  HADD2.F32 R54, -RZ, R54.H0_H0 ;  /* 0x20000036ff367230 */ /* 0x000fe40000004100 */
[----:B------:R-:W-:Y:S01]  /*9f10*/  FMUL.FTZ R66, R44, R66 ;  /* 0x000000422c427220 */ /* 0x000fe20000410000 */
[----:B------:R-:W-:-:S02]  /*9f20*/  HADD2.F32 R145, -RZ, R145.H0_H0 ;  /* 0x20000091ff917230 */ /* 0x000fc40000004100 */
[-C--:B------:R-:W-:Y:S01]  /*9f30*/  FFMA.FTZ R29, R31, R46.reuse, -R50 ;  /* 0x0000002e1f1d7223 */ /* 0x080fe20000010832 */
[----:B------:R-:W-:Y:S01]  /*9f40*/  FFMA.FTZ R31, R43, R46, R48 ;  /* 0x0000002e2b1f7223 */ /* 0x000fe20000010030 */
[-C--:B------:R-:W-:Y:S01]  /*9f50*/  FFMA.FTZ R46, R41, R54.reuse, R66 ;  /* 0x00000036292e7223 */ /* 0x080fe20000010042 */
[----:B------:R-:W-:Y:S02]  /*9f60*/  HADD2.F32 R43, -RZ, R38.H0_H0 ;  /* 0x20000026ff2b7230 */ /* 0x000fe40000004100 */
[----:B------:R-:W-:Y:S01]  /*9f70*/  FFMA.FTZ R44, R44, R54, -R45 ;  /* 0x000000362c2c7223 */ /* 0x000fe2000001082d */
[----:B------:R-:W-:Y:S01]  /*9f80*/  HADD2.F32 R41, -RZ, R28.H0_H0 ;  /* 0x2000001cff297230 */ /* 0x000fe20000004100 */
[----:B------:R-:W-:Y:S01]  /*9f90*/  F2FP.F16.F32.PACK_AB R13, R40, R13 ;  /* 0x0000000d280d723e */ /* 0x000fe200000000ff */
[----:B------:R-:W-:Y:S01]  /*9fa0*/  HADD2.F32 R38, -RZ, R12.H0_H0 ;  /* 0x2000000cff267230 */ /* 0x000fe20000004100 */
[----:B------:R-:W-:Y:S01]  /*9fb0*/  F2FP.F16.F32.PACK_AB R31, R46, R31 ;  /* 0x0000001f2e1f723e */ /* 0x000fe200000000ff */
[----:B------:R-:W-:-:S02]  /*9fc0*/  HADD2.F32 R28, -RZ, R28.H1_H1 ;  /* 0x3000001cff1c7230 */ /* 0x000fc40000004100 */
[-C--:B------:R-:W-:Y:S01]  /*9fd0*/  FMUL.FTZ R45, R41, R145.reuse ;  /* 0x00000091292d7220 */ /* 0x080fe20000410000 */
[----:B------:R-:W-:Y:S02]  /*9fe0*/  HADD2.F32 R12, -RZ, R12.H1_H1 ;  /* 0x3000000cff0c7230 */ /* 0x000fe40000004100 */
[----:B------:R-:W-:Y:S01]  /*9ff0*/  FMUL.FTZ R48, R38, R145 ;  /* 0x0000009126307220 */ /* 0x000fe20000410000 */
[----:B------:R-:W-:Y:S02]  /*a000*/  HADD2.F32 R143, -RZ, R143.H0_H0 ;  /* 0x2000008fff8f7230 */ /* 0x000fe40000004100 */
[-C--:B------:R-:W-:Y:S01]  /*a010*/  FMUL.FTZ R47, R28, R43.reuse ;  /* 0x0000002b1c2f7220 */ /* 0x080fe20000410000 */
[----:B------:R-:W-:Y:S02]  /*a020*/  HADD2.F32 R11, -RZ, R11.H0_H0 ;  /* 0x2000000bff0b7230 */ /* 0x000fe40000004100 */
[----:B------:R-:W-:Y:S01]  /*a030*/  FMUL.FTZ R43, R12, R43 ;  /* 0x0000002b0c2b7220 */ /* 0x000fe20000410000 */
[----:B------:R-:W-:-:S02]  /*a040*/  HADD2.F32 R144, -RZ, R144.H0_H0 ;  /* 0x20000090ff907230 */ /* 0x000fc40000004100 */
[----:B------:R-:W-:Y:S01]  /*a050*/  FFMA.FTZ R45, R38, R143, -R45 ;  /* 0x0000008f262d7223 */ /* 0x000fe2000001082d */
[----:B------:R-:W-:Y:S02]  /*a060*/  HADD2.F32 R39, -RZ, R39.H0_H0 ;  /* 0x20000027ff277230 */ /* 0x000fe40000004100 */
[-C--:B------:R-:W-:Y:S01]  /*a070*/  FFMA.FTZ R38, R12, R11.reuse, -R47 ;  /* 0x0000000b0c267223 */ /* 0x080fe2000001082f */
[----:B------:R-:W-:Y:S01]  /*a080*/  FFMA.FTZ R43, R28, R11, R43 ;  /* 0x0000000b1c2b7223 */ /* 0x000fe2000001002b */
[----:B------:R-:W-:Y:S02]  /*a090*/  HADD2.F32 R12, -RZ, R30.H0_H0 ;  /* 0x2000001eff0c7230 */ /* 0x000fe40000004100 */
[----:B------:R-:W-:Y:S01]  /*a0a0*/  FFMA.FTZ R48, R41, R143, R48 ;  /* 0x0000008f29307223 */ /* 0x000fe20000010030 */
        /* <DEDUP_REMOVED lines=10> */
[----:B------:R-:W-:Y:S01]  /*a150*/  F2FP.F16.F32.PACK_AB R48, R43, R48 ;  /* 0x000000302b30723e */ /* 0x000fe200000000ff */
[-C--:B------:R-:W-:Y:S01]  /*a160*/  FFMA.FTZ R28, R11, R142.reuse, -R28 ;  /* 0x0000008e0b1c7223 */ /* 0x080fe2000001081c */
[----:B------:R-:W-:Y:S01]  /*a170*/  FFMA.FTZ R41, R12, R142, R41 ;  /* 0x0000008e0c297223 */ /* 0x000fe20000010029 */
[-C--:B------:R-:W-:Y:S01]  /*a180*/  FFMA.FTZ R47, R14, R37.reuse, -R47 ;  /* 0x000000250e2f7223 */ /* 0x080fe2000001082f */
[----:B------:R-:W-:Y:S01]  /*a190*/  FFMA.FTZ R30, R30, R37, R39 ;  /* 0x000000251e1e7223 */ /* 0x000fe20000010027 */
[----:B------:R-:W-:Y:S01]  /*a1a0*/  F2FP.F16.F32.PACK_AB R29, R42, R15 ;  /* 0x0000000f2a1d723e */ /* 0x000fe200000000ff */
[----:B------:R-:W-:Y:S01]  /*a1b0*/  IMAD.MOV.U32 R15, RZ, RZ, R44 ;  /* 0x000000ffff0f7224 */ /* 0x000fe200078e002c */
[----:B------:R-:W-:-:S02]  /*a1c0*/  F2FP.F16.F32.PACK_AB R12, R38, R45 ;  /* 0x0000002d260c723e */ /* 0x000fc400000000ff */
[----:B------:R-:W-:Y:S01]  /*a1d0*/  F2FP.F16.F32.PACK_AB R14, R47, R28 ;  /* 0x0000001c2f0e723e */ /* 0x000fe200000000ff */
[----:B------:R-:W-:Y:S01]  /*a1e0*/  IMAD.MOV.U32 R28, RZ, RZ, R48 ;  /* 0x000000ffff1c7224 */ /* 0x000fe200078e0030 */
[----:B------:R-:W-:-:S07]  /*a1f0*/  F2FP.F16.F32.PACK_AB R30, R30, R41 ;  /* 0x000000291e1e723e */ /* 0x000fce00000000ff */
.L_x_1654:
[----:B------:R-:W-:Y:S05]  /*a200*/  BSYNC B1 ;  /* 0x0000000000017941 */ /* 0x000fea0003800000 */
.L_x_1653:
[----:B-1----:R1:W-:Y:S01]  /*a210*/  ST.E.128 desc[UR60][R34.64], R12 ;  /* 0x0000000c22007985 */ /* 0x0023e2000c101d3c */
[----:B------:R-:W-:-:S13]  /*a220*/  ISETP.GE.AND P4, PT, R36, R127, PT ;  /* 0x0000007f2400720c */ /* 0x000fda0003f86270 */
[----:B------:R-:W-:Y:S05]  /*a230*/  @P4 BRA `(.L_x_1601) ;  /* 0x0000000400e04947 */ /* 0x000fea0003800000 */
[----:B------:R-:W-:-:S05]  /*a240*/  IMAD.WIDE R32, R36, 0x2, R32 ;  /* 0x0000000224207825 */ /* 0x000fca00078e0220 */
[----:B--2---:R2:W-:Y:S01]  /*a250*/  ST.E.128 desc[UR60][R32.64], R28 ;  /* 0x0000001c20007985 */ /* 0x0045e2000c101d3c */
[----:B------:R-:W-:Y:S05]  /*a260*/  BRA `(.L_x_1601) ;  /* 0x0000000400d47947 */ /* 0x000fea0003800000 */
.L_x_1566:
[----:B------:R-:W2:Y:S02]  /*a270*/  LDL R11, [R1+0x30] ;  /* 0x00003000010b7983 */ /* 0x000ea40000100800 */
[----:B--2---:R-:W-:-:S13]  /*a280*/  R2UR UR4, R11 ;  /* 0x000000000b0472ca */ /* 0x004fda00000e0000 */
[----:B------:R-:W-:-:S06]  /*a290*/  UISETP.NE.AND UP0, UPT, UR4, 0x3, UPT ;  /* 0x000000030400788c */ /* 0x000fcc000bf05270 */
[----:B------:R-:W-:-:S13]  /*a2a0*/  PLOP3.LUT P0, PT, PT, PT, UP0, 0x80, 0x0 ;  /* 0x000000000000781c */ /* 0x000fda0003f0f008 */
[----:B------:R-:W-:Y:S05]  /*a2b0*/  @!P0 BRA `(.L_x_1655) ;  /* 0x0000000000048947 */ /* 0x000fea0003800000 */
[----:B------:R-:W-:Y:S01]  /*a2c0*/  BPT.TRAP 0x1 ;  /* 0x000000040000795c */ /* 0x000fe20000300000 */
.L_x_1655:
[----:B------:R-:W-:Y:S01]  /*a2d0*/  IMAD R86, R17, 0x8, R2 ;  /* 0x0000000811567824 */ /* 0x000fe200078e0202 */
[----:B------:R-:W-:Y:S01]  /*a2e0*/  SHF.L.U32 R87, R175, 0x1f, RZ ;  /* 0x0000001faf577819 */ /* 0x000fe200000006ff */
[----:B------:R-:W-:Y:S01]  /*a2f0*/  BSSY B1, `(.L_x_1656) ;  /* 0x0000004000017945 */ /* 0x000fe20003800000 */
[----:B------:R-:W-:Y:S02]  /*a300*/  SHF.R.S32.HI R79, RZ, 0x1f, R78 ;  /* 0x0000001fff4f7819 */ /* 0x000fe4000001144e */
[----:B------:R-:W0:Y:S02]  /*a310*/  SYNCS.PHASECHK.TRANS64.TRYWAIT P4, [R86+URZ+0x2a890], R87 ;  /* 0x02a89057560075a7 */ /* 0x000e24000808017f */
[----:B0-----:R-:W-:Y:S05]  /*a320*/  @!P4 BRA `(.L_x_1657) ;  /* 0x0000021800fcc947 */ /* 0x001fea0003800000 */
.L_x_2014:
[----:B------:R-:W-:Y:S05]  /*a330*/  BSYNC B1 ;  /* 0x0000000000017941 */ /* 0x000fea0003800000 */
.L_x_1656:
[----:B------:R-:W-:Y:S01]  /*a340*/  ULDC.64 UR4, c[0x0][0x300] ;  /* 0x0000c00000047ab9 */ /* 0x000fe20000000a00 */
[----:B-----5:R-:W-:Y:S01]  /*a350*/  SHF.R.S32.HI R84, RZ, 0x1f, R77 ;  /* 0x0000001fff547819 */ /* 0x020fe2000001144d */
[----:B------:R-:W-:Y:S01]  /*a360*/  IMAD R11, R79, UR4, RZ ;  /* 0x000000044f0b7c24 */ /* 0x000fe2000f8e02ff */
[----:B------:R-:W-:Y:S01]  /*a370*/  ULDC.64 UR6, c[0x0][0x2e8] ;  /* 0x0000ba0000067ab9 */ /* 0x000fe20000000a00 */
[----:B------:R-:W-:-:S04]  /*a380*/  IMAD.WIDE.U32 R12, R78, UR4, RZ ;  /* 0x000000044e0c7c25 */ /* 0x000fc8000f8e00ff */
[----:B------:R-:W-:Y:S01]  /*a390*/  IMAD R11, R78, UR5, R11 ;  /* 0x000000054e0b7c24 */ /* 0x000fe2000f8e020b */
[----:B------:R-:W-:Y:S01]  /*a3a0*/  ULDC.64 UR4, c[0x0][0x310] ;  /* 0x0000c40000047ab9 */ /* 0x000fe20000000a00 */
[----:B------:R-:W-:Y:S02]  /*a3b0*/  IMAD R85, R24, -0x60, R25 ;  /* 0xffffffa018557824 */ /* 0x000fe400078e0219 */
[----:B------:R-:W-:Y:S01]  /*a3c0*/  IMAD R14, R84, UR4, RZ ;  /* 0x00000004540e7c24 */ /* 0x000fe2000f8e02ff */
[----:B------:R-:W-:Y:S02]  /*a3d0*/  IADD3 R13, R13, R11, RZ ;  /* 0x0000000b0d0d7210 */ /* 0x000fe40007ffe0ff */
[----:B------:R-:W-:Y:S01]  /*a3e0*/  VIMNMX R85, R85, 0x60, PT ;  /* 0x0000006055557848 */ /* 0x000fe20003fe0100 */
[C---:B------:R-:W-:Y:S02]  /*a3f0*/  IMAD R11, R77.reuse, UR5, R14 ;  /* 0x000000054d0b7c24 */ /* 0x040fe4000f8e020e */
[----:B------:R-:W-:Y:S01]  /*a400*/  IMAD.WIDE.U32 R12, R77, UR4, R12 ;  /* 0x000000044d0c7c25 */ /* 0x000fe2000f8e000c */
[----:B------:R-:W-:-:S03]  /*a410*/  ULDC.64 UR4, c[0x0][0x308] ;  /* 0x0000c20000047ab9 */ /* 0x000fc60000000a00 */
[----:B------:R-:W-:Y:S02]  /*a420*/  IMAD.IADD R13, R13, 0x1, R11 ;  /* 0x000000010d0d7824 */ /* 0x000fe400078e020b */
[----:B------:R-:W-:Y:S02]  /*a430*/  IMAD.IADD R36, R85, 0x1, -R174 ;  /* 0x0000000155247824 */ /* 0x000fe400078e0aae */
        /* <DEDUP_REMOVED lines=9> */
.L_x_2018:
[----:B------:R-:W-:Y:S04]  /*a4d0*/  BSSY B1, `(.L_x_1659) ;  /* 0x0000025000017945 */ /* 0x000fe80003800000 */
[----:B------:R-:W-:Y:S05]  /*a4e0*/  @!P4 BRA `(.L_x_1660) ;  /* 0x00000000008cc947 */ /* 0x000fea0003800000 */
[----:B------:R-:W-:Y:S02]  /*a4f0*/  ULDC UR4, c[0x0][0x2f4] ;  /* 0x0000bd0000047ab9 */ /* 0x000fe40000000800 */
[----:B------:R-:W-:-:S13]  /*a500*/  ISETP.GE.AND P4, PT, R18, UR4, PT ;  /* 0x0000000412007c0c */ /* 0x000fda000bf86270 */
[----:B------:R-:W4:Y:S01]  /*a510*/  @!P4 LDS.128 R12, [R29] ;  /* 0x000000001d0cc984 */ /* 0x000f220000000c00 */
[----:B---3--:R-:W-:-:S04]  /*a520*/  @!P4 LEA R30, P5, R18, R34, 0x1 ;  /* 0x00000022121ec211 */ /* 0x008fc800078a08ff */
[----:B--2---:R-:W-:Y:S02]  /*a530*/  @!P4 LEA.HI.X R31, R18, R35, R19, 0x1, P5 ;  /* 0x00000023121fc211 */ /* 0x004fe400028f0c13 */
[----:B------:R-:W-:-:S13]  /*a540*/  ISETP.GE.AND P5, PT, R167, UR4, PT ;  /* 0x00000004a7007c0c */ /* 0x000fda000bfa6270 */
[----:B------:R-:W-:Y:S01]  /*a550*/  @!P5 IMAD.SHL.U32 R11, R170, 0x8, RZ ;  /* 0x00000008aa0bd824 */ /* 0x000fe200078e00ff */
[----:B----4-:R2:W-:Y:S01]  /*a560*/  @!P4 ST.E.128 desc[UR60][R30.64], R12 ;  /* 0x0000000c1e00c985 */ /* 0x0105e2000c101d3c */
[----:B------:R-:W-:-:S03]  /*a570*/  ISETP.GE.AND P4, PT, R168, UR4, PT ;  /* 0x00000004a8007c0c */ /* 0x000fc6000bf86270 */
[----:B------:R-:W3:Y:S01]  /*a580*/  @!P5 LDS.128 R12, [R28] ;  /* 0x000000001c0cd984 */ /* 0x000ee20000000c00 */
[----:B--2---:R-:W-:Y:S02]  /*a590*/  @!P5 IMAD.MOV.U32 R30, RZ, RZ, R34 ;  /* 0x000000ffff1ed224 */ /* 0x004fe400078e0022 */
[----:B------:R-:W-:Y:S02]  /*a5a0*/  @!P5 IMAD.MOV.U32 R31, RZ, RZ, R35 ;  /* 0x000000ffff1fd224 */ /* 0x000fe400078e0023 */
[----:B------:R-:W-:-:S05]  /*a5b0*/  @!P5 IMAD.WIDE R30, R11, 0x2, R30 ;  /* 0x000000020b1ed825 */ /* 0x000fca00078e021e */
[----:B------:R-:W-:Y:S01]  /*a5c0*/  @!P4 SHF.L.U32 R11, R171, 0x3, RZ ;  /* 0x00000003ab0bc819 */ /* 0x000fe200000006ff */
[----:B---3--:R2:W-:Y:S01]  /*a5d0*/  @!P5 ST.E.128 desc[UR60][R30.64], R12 ;  /* 0x0000000c1e00d985 */ /* 0x0085e2000c101d3c */
[----:B------:R-:W-:-:S03]  /*a5e0*/  ISETP.GE.AND P5, PT, R22, UR4, PT ;  /* 0x0000000416007c0c */ /* 0x000fc6000bfa6270 */
[----:B------:R-:W3:Y:S01]  /*a5f0*/  @!P4 LDS.128 R12, [R29+0x3000] ;  /* 0x003000001d0cc984 */ /* 0x000ee20000000c00 */
[----:B--2---:R-:W-:Y:S02]  /*a600*/  @!P4 IMAD.MOV.U32 R30, RZ, RZ, R34 ;  /* 0x000000ffff1ec224 */ /* 0x004fe400078e0022 */
[----:B------:R-:W-:Y:S02]  /*a610*/  @!P4 IMAD.MOV.U32 R31, RZ, RZ, R35 ;  /* 0x000000ffff1fc224 */ /* 0x000fe400078e0023 */
[----:B------:R-:W-:-:S05]  /*a620*/  @!P4 IMAD.WIDE R30, R11, 0x2, R30 ;  /* 0x000000020b1ec825 */ /* 0x000fca00078e021e */
[----:B---3--:R2:W-:Y:S04]  /*a630*/  @!P4 ST.E.128 desc[UR60][R30.64], R12 ;  /* 0x0000000c1e00c985 */ /* 0x0085e8000c101d3c */
[----:B------:R-:W3:Y:S01]  /*a640*/  @!P5 LDS.128 R12, [R28+0x3000] ;  /* 0x003000001c0cd984 */ /* 0x000ee20000000c00 */
[----:B--2---:R-:W-:-:S04]  /*a650*/  @!P5 LEA R30, P4, R22, R34, 0x1 ;  /* 0x00000022161ed211 */ /* 0x004fc800078808ff */
[----:B------:R-:W-:Y:S02]  /*a660*/  @!P5 LEA.HI.X R31, R22, R35, R173, 0x1, P4 ;  /* 0x00000023161fd211 */ /* 0x000fe400020f0cad */
[----:B------:R-:W-:-:S03]  /*a670*/  ISETP.GE.AND P4, PT, R160, UR4, PT ;  /* 0x00000004a0007c0c */ /* 0x000fc6000bf86270 */
[----:B---3--:R2:W-:Y:S10]  /*a680*/  @!P5 ST.E.128 desc[UR60][R30.64], R12 ;  /* 0x0000000c1e00d985 */ /* 0x0085f4000c101d3c */
[----:B------:R-:W3:Y:S01]  /*a690*/  @!P4 LDS.128 R12, [R29+0x6000] ;  /* 0x006000001d0cc984 */ /* 0x000ee20000000c00 */
[----:B--2---:R-:W-:-:S04]  /*a6a0*/  @!P4 LEA R30, P5, R160, R34, 0x1 ;  /* 0x00000022a01ec211 */ /* 0x004fc800078a08ff */
[----:B------:R-:W-:Y:S02]  /*a6b0*/  @!P4 LEA.HI.X R31, R160, R35, R184, 0x1, P5 ;  /* 0x00000023a01fc211 */ /* 0x000fe400028f0cb8 */
[----:B------:R-:W-:-:S03]  /*a6c0*/  ISETP.GE.AND P5, PT, R161, UR4, PT ;  /* 0x00000004a1007c0c */ /* 0x000fc6000bfa6270 */
[----:B---3--:R2:W-:Y:S10]  /*a6d0*/  @!P4 ST.E.128 desc[UR60][R30.64], R12 ;  /* 0x0000000c1e00c985 */ /* 0x0085f4000c101d3c */
[----:B------:R-:W3:Y:S01]  /*a6e0*/  @!P5 LDS.128 R12, [R28+0x6000] ;  /* 0x006000001c0cd984 */ /* 0x000ee20000000c00 */
[----:B--2---:R-:W-:-:S04]  /*a6f0*/  @!P5 LEA R30, P4, R161, R34, 0x1 ;  /* 0x00000022a11ed211 */ /* 0x004fc800078808ff */
[----:B------:R-:W-:-:S05]  /*a700*/  @!P5 LEA.HI.X R31, R161, R35, R183, 0x1, P4 ;  /* 0x00000023a11fd211 */ /* 0x000fca00020f0cb7 */
[----:B---3--:R4:W-:Y:S04]  /*a710*/  @!P5 ST.E.128 desc[UR60][R30.64], R12 ;  /* 0x0000000c1e00d985 */ /* 0x0089e8000c101d3c */
.L_x_1660:
[----:B------:R-:W-:Y:S05]  /*a720*/  BSYNC B1 ;  /* 0x0000000000017941 */ /* 0x000fea0003800000 */
.L_x_1659:
[----:B------:R-:W-:-:S03]  /*a730*/  UMOV UR4, 0xffffffff ;  /* 0xffffffff00047882 */ /* 0x000fc60000000000 */
[----:B------:R-:W-:Y:S05]  /*a740*/  BRA.DIV UR4, `(.L_x_1661) ;  /* 0x0000021a04547947 */ /* 0x000fea000b800000 */
[----:B-1----:R-:W1:Y:S04]  /*a750*/  SHFL.IDX PT, R33, R33, 0x1, 0x1c1f ;  /* 0x003c1f0021217f89 */ /* 0x002e6800000e0000 */
[----:B------:R-:W0:Y:S02]  /*a760*/  SHFL.IDX PT, R32, R32, 0x1, 0x1c1f ;  /* 0x003c1f0020207f89 */ /* 0x000e2400000e0000 */
.L_x_2022:
[----:B------:R-:W-:-:S13]  /*a770*/  ISETP.GE.AND P4, PT, R36, 0x41, PT ;  /* 0x000000412400780c */ /* 0x000fda0003f86270 */
[----:B------:R-:W-:Y:S05]  /*a780*/  @!P4 BRA `(.L_x_1601) ;  /* 0x00000000008cc947 */ /* 0x000fea0003800000 */
[----:B------:R-:W-:Y:S02]  /*a790*/  ULDC UR4, c[0x0][0x2f4] ;  /* 0x0000bd0000047ab9 */ /* 0x000fe40000000800 */
[----:B------:R-:W-:-:S13]  /*a7a0*/  ISETP.GE.AND P4, PT, R18, UR4, PT ;  /* 0x0000000412007c0c */ /* 0x000fda000bf86270 */
[----:B----4-:R-:W4:Y:S01]  /*a7b0*/  @!P4 LDS.128 R12, [R29+0x2000] ;  /* 0x002000001d0cc984 */ /* 0x010f220000000c00 */
[----:B0-----:R-:W-:-:S04]  /*a7c0*/  @!P4 LEA R30, P5, R18, R32, 0x1 ;  /* 0x00000020121ec211 */ /* 0x001fc800078a08ff */
[----:B-1----:R-:W-:Y:S02]  /*a7d0*/  @!P4 LEA.HI.X R31, R18, R33, R19, 0x1, P5 ;  /* 0x00000021121fc211 */ /* 0x002fe400028f0c13 */
[----:B------:R-:W-:-:S13]  /*a7e0*/  ISETP.GE.AND P5, PT, R167, UR4, PT ;  /* 0x00000004a7007c0c */ /* 0x000fda000bfa6270 */
[----:B------:R-:W-:Y:S01]  /*a7f0*/  @!P5 IMAD.SHL.U32 R11, R170, 0x8, RZ ;  /* 0x00000008aa0bd824 */ /* 0x000fe200078e00ff */
[----:B----4-:R0:W-:Y:S01]  /*a800*/  @!P4 ST.E.128 desc[UR60][R30.64], R12 ;  /* 0x0000000c1e00c985 */ /* 0x0101e2000c101d3c */
[----:B------:R-:W-:-:S03]  /*a810*/  ISETP.GE.AND P4, PT, R168, UR4, PT ;  /* 0x00000004a8007c0c */ /* 0x000fc6000bf86270 */
[----:B------:R-:W1:Y:S01]  /*a820*/  @!P5 LDS.128 R12, [R28+0x2000] ;  /* 0x002000001c0cd984 */ /* 0x000e620000000c00 */
[----:B0-----:R-:W-:Y:S02]  /*a830*/  @!P5 IMAD.MOV.U32 R30, RZ, RZ, R32 ;  /* 0x000000ffff1ed224 */ /* 0x001fe400078e0020 */
[----:B------:R-:W-:Y:S02]  /*a840*/  @!P5 IMAD.MOV.U32 R31, RZ, RZ, R33 ;  /* 0x000000ffff1fd224 */ /* 0x000fe400078e0021 */
[----:B------:R-:W-:-:S05]  /*a850*/  @!P5 IMAD.WIDE R30, R11, 0x2, R30 ;  /* 0x000000020b1ed825 */ /* 0x000fca00078e021e */
[----:B------:R-:W-:Y:S01]  /*a860*/  @!P4 SHF.L.U32 R11, R171, 0x3, RZ ;  /* 0x00000003ab0bc819 */ /* 0x000fe200000006ff */
[----:B-1----:R0:W-:Y:S01]  /*a870*/  @!P5 ST.E.128 desc[UR60][R30.64], R12 ;  /* 0x0000000c1e00d985 */ /* 0x0021e2000c101d3c */
[----:B------:R-:W-:-:S03]  /*a880*/  ISETP.GE.AND P5, PT, R22, UR4, PT ;  /* 0x0000000416007c0c */ /* 0x000fc6000bfa6270 */
[----:B------:R-:W1:Y:S01]  /*a890*/  @!P4 LDS.128 R12, [R29+0x5000] ;  /* 0x005000001d0cc984 */ /* 0x000e620000000c00 */
[----:B0-----:R-:W-:Y:S02]  /*a8a0*/  @!P4 IMAD.MOV.U32 R30, RZ, RZ, R32 ;  /* 0x000000ffff1ec224 */ /* 0x001fe400078e0020 */
[----:B------:R-:W-:Y:S02]  /*a8b0*/  @!P4 IMAD.MOV.U32 R31, RZ, RZ, R33 ;  /* 0x000000ffff1fc224 */ /* 0x000fe400078e0021 */
[----:B------:R-:W-:-:S05]  /*a8c0*/  @!P4 IMAD.WIDE R30, R11, 0x2, R30 ;  /* 0x000000020b1ec825 */ /* 0x000fca00078e021e */
[----:B-1----:R0:W-:Y:S04]  /*a8d0*/  @!P4 ST.E.128 desc[UR60][R30.64], R12 ;  /* 0x0000000c1e00c985 */ /* 0x0021e8000c101d3c */
[----:B------:R-:W1:Y:S01]  /*a8e0*/  @!P5 LDS.128 R12, [R28+0x5000] ;  /* 0x005000001c0cd984 */ /* 0x000e620000000c00 */
[----:B0-----:R-:W-:-:S04]  /*a8f0*/  @!P5 LEA R30, P4, R22, R32, 0x1 ;  /* 0x00000020161ed211 */ /* 0x001fc800078808ff */
[----:B------:R-:W-:Y:S02]  /*a900*/  @!P5 LEA.HI.X R31, R22, R33, R173, 0x1, P4 ;  /* 0x00000021161fd211 */ /* 0x000fe400020f0cad */
[----:B------:R-:W-:-:S03]  /*a910*/  ISETP.GE.AND P4, PT, R160, UR4, PT ;  /* 0x00000004a0007c0c */ /* 0x000fc6000bf86270 */
[----:B-1----:R0:W-:Y:S10]  /*a920*/  @!P5 ST.E.128 desc[UR60][R30.64], R12 ;  /* 0x0000000c1e00d985 */ /* 0x0021f4000c101d3c */
[----:B------:R-:W1:Y:S01]  /*a930*/  @!P4 LDS.128 R12, [R29+0x8000] ;  /* 0x008000001d0cc984 */ /* 0x000e620000000c00 */
[----:B0-----:R-:W-:-:S04]  /*a940*/  @!P4 LEA R30, P5, R160, R32, 0x1 ;  /* 0x00000020a01ec211 */ /* 0x001fc800078a08ff */
[----:B------:R-:W-:Y:S02]  /*a950*/  @!P4 LEA.HI.X R31, R160, R33, R184, 0x1, P5 ;  /* 0x00000021a01fc211 */ /* 0x000fe400028f0cb8 */
[----:B------:R-:W-:-:S03]  /*a960*/  ISETP.GE.AND P5, PT, R161, UR4, PT ;  /* 0x00000004a1007c0c */ /* 0x000fc6000bfa6270 */
[----:B-1----:R-:W-:Y:S10]  /*a970*/  @!P4 ST.E.128 desc[UR60][R30.64], R12 ;  /* 0x0000000c1e00c985 */ /* 0x002ff4000c101d3c */
[----:B------:R0:W1:Y:S02]  /*a980*/  @!P5 LDS.128 R12, [R28+0x8000] ;  /* 0x008000001c0cd984 */ /* 0x0000640000000c00 */
[----:B0-----:R-:W-:-:S04]  /*a990*/  @!P5 LEA R28, P4, R161, R32, 0x1 ;  /* 0x00000020a11cd211 */ /* 0x001fc800078808ff */
[----:B------:R-:W-:-:S05]  /*a9a0*/  @!P5 LEA.HI.X R29, R161, R33, R183, 0x1, P4 ;  /* 0x00000021a11dd211 */ /* 0x000fca00020f0cb7 */
[----:B-1----:R0:W-:Y:S04]  /*a9b0*/  @!P5 ST.E.128 desc[UR60][R28.64], R12 ;  /* 0x0000000c1c00d985 */ /* 0x0021e8000c101d3c */
.L_x_1601:
[----:B------:R-:W-:Y:S05]  /*a9c0*/  BSYNC B0 ;  /* 0x0000000000007941 */ /* 0x000fea0003800000 */
.L_x_1565:
[----:B0--3--:R-:W0:Y:S01]  /*a9d0*/  S2R R11, SR_TID.X ;  /* 0x00000000000b7919 */ /* 0x009e220000002100 */
[----:B------:R-:W-:Y:S01]  /*a9e0*/  @!PT LDS RZ, [RZ] ;  /* 0x00000000fffff984 */ /* 0x000fe20000000800 */
[----:B------:R-:W-:Y:S01]  /*a9f0*/  @!PT LDS RZ, [RZ] ;  /* 0x00000000fffff984 */ /* 0x000fe20000000800 */
[----:B------:R-:W-:Y:S01]  /*aa00*/  @!PT LDS RZ, [RZ] ;  /* 0x00000000fffff984 */ /* 0x000fe20000000800 */
[----:B------:R-:W-:Y:S01]  /*aa10*/  @!PT LDS RZ, [RZ] ;  /* 0x00000000fffff984 */ /* 0x000fe20000000800 */
[----:B------:R3:W-:Y:S06]  /*aa20*/  MEMBAR.ALL.CTA ;  /* 0x0000000000007992 */ /* 0x0007ec0000008000 */
[----:B---3--:R-:W3:Y:S01]  /*aa30*/  FENCE.VIEW.ASYNC.S ;  /* 0x00000000000073c6 */ /* 0x008ee20000000000 */
[----:B------:R-:W-:Y:S05]  /*aa40*/  WARPSYNC.ALL ;  /* 0x0000000000007948 */ /* 0x000fea0003800000 */
[----:B------:R-:W-:Y:S01]  /*aa50*/  BSSY B0, `(.L_x_1662) ;  /* 0x0000009000007945 */ /* 0x000fe20003800000 */
[----:B0-----:R-:W-:Y:S01]  /*aa60*/  LOP3.LUT R11, R11, 0x7f, RZ, 0xc0, !PT ;  /* 0x0000007f0b0b7812 */ /* 0x001fe200078ec0ff */
[----:B---3--:R0:W-:Y:S03]  /*aa70*/  BAR.SYNC.DEFER_BLOCKING R194, 0x80 ;  /* 0x000200c20000751d */ /* 0x0081e60000010000 */
[----:B------:R-:W-:-:S13]  /*aa80*/  ISETP.NE.AND P4, PT, R11, RZ, PT ;  /* 0x000000ff0b00720c */ /* 0x000fda0003f85270 */
[----:B------:R-:W-:-:S05]  /*aa90*/  @!P4 VIADD R11, R86, 0x2a8a0 ;  /* 0x0002a8a0560bc836 */ /* 0x000fca0000000000 */
[----:B------:R-:W-:-:S04]  /*aaa0*/  @!P4 PRMT R11, RZ, 0x654, R11 ;  /* 0x00000654ff0bc816 */ /* 0x000fc8000000000b */
[----:B------:R0:W-:Y:S01]  /*aab0*/  @!P4 SYNCS.ARRIVE.TRANS64.RED.A1T0 RZ, [R11+URZ], RZ ;  /* 0x000000ff0bffc9a7 */ /* 0x0001e2000810043f */
[----:B------:R-:W-:Y:S05]  /*aac0*/  @!P0 BRA `(.L_x_1663) ;  /* 0x0000000000048947 */ /* 0x000fea0003800000 */
[----:B------:R-:W-:Y:S01]  /*aad0*/  BPT.TRAP 0x1 ;  /* 0x000000040000795c */ /* 0x000fe20000300000 */
.L_x_1663:
[----:B------:R-:W-:Y:S05]  /*aae0*/  BSYNC B0 ;  /* 0x0000000000007941 */ /* 0x000fea0003800000 */
.L_x_1662:
[----:B------:R-:W3:Y:S01]  /*aaf0*/  SYNCS.PHASECHK.TRANS64.TRYWAIT P0, [R86+URZ+0x2a8b0], R87 ;  /* 0x02a8b057560075a7 */ /* 0x000ee2000800017f */
[----:B------:R-:W-:Y:S04]  /*ab00*/  BSSY B0, `(.L_x_1664) ;  /* 0x0000002000007945 */ /* 0x000fe80003800000 */
[----:B---3--:R-:W-:Y:S05]  /*ab10*/  @!P0 BRA `(.L_x_1665) ;  /* 0x0000021400ac8947 */ /* 0x008fea0003800000 */
.L_x_2023:
[----:B------:R-:W-:Y:S05]  /*ab20*/  BSYNC B0 ;  /* 0x0000000000007941 */ /* 0x000fea0003800000 */
.L_x_1664:
[----:B------:R-:W-:Y:S01]  /*ab30*/  ULDC.64 UR4, c[0x0][0x328] ;  /* 0x0000ca0000047ab9 */ /* 0x000fe20000000a00 */
[----:B------:R-:W-:Y:S01]  /*ab40*/  IADD3 R85, -R174, R85, RZ ;  /* 0x00000055ae557210 */ /* 0x000fe20007ffe1ff */
[----:B------:R-:W-:Y:S01]  /*ab50*/  IMAD R79, R79, UR4, RZ ;  /* 0x000000044f4f7c24 */ /* 0x000fe2000f8e02ff */
[----:B------:R-:W-:Y:S01]  /*ab60*/  ULDC.64 UR6, c[0x0][0x318] ;  /* 0x0000c60000067ab9 */ /* 0x000fe20000000a00 */
[C---:B-12-4-:R-:W-:Y:S01]  /*ab70*/  IMAD.WIDE.U32 R12, R78.reuse, UR4, RZ ;  /* 0x000000044e0c7c25 */ /* 0x056fe2000f8e00ff */
[----:B------:R-:W-:Y:S01]  /*ab80*/  ISETP.GE.AND P0, PT, R85, 0x1, PT ;  /* 0x000000015500780c */ /* 0x000fe20003f06270 */
[----:B------:R-:W-:Y:S02]  /*ab90*/  BSSY B0, `(.L_x_1666) ;  /* 0x0000028000007945 */ /* 0x000fe40003800000 */
[----:B------:R-:W-:Y:S01]  /*aba0*/  IMAD R79, R78, UR5, R79 ;  /* 0x000000054e4f7c24 */ /* 0x000fe2000f8e024f */
[----:B------:R-:W-:Y:S02]  /*abb0*/  ULDC.64 UR4, c[0x0][0x338] ;  /* 0x0000ce0000047ab9 */ /* 0x000fe40000000a00 */
[----:B------:R-:W-:-:S02]  /*abc0*/  IMAD R84, R84, UR4, RZ ;  /* 0x0000000454547c24 */ /* 0x000fc4000f8e02ff */
[----:B------:R-:W-:Y:S02]  /*abd0*/  IMAD.IADD R13, R13, 0x1, R79 ;  /* 0x000000010d0d7824 */ /* 0x000fe400078e024f */
[C---:B0-----:R-:W-:Y:S02]  /*abe0*/  IMAD R11, R77.reuse, UR5, R84 ;  /* 0x000000054d0b7c24 */ /* 0x041fe4000f8e0254 */
[----:B------:R-:W-:Y:S01]  /*abf0*/  IMAD.WIDE.U32 R12, R77, UR4, R12 ;  /* 0x000000044d0c7c25 */ /* 0x000fe2000f8e000c */
[----:B------:R-:W-:-:S03]  /*ac00*/  ULDC.64 UR4, c[0x0][0x330] ;  /* 0x0000cc0000047ab9 */ /* 0x000fc60000000a00 */
[----:B------:R-:W-:Y:S02]  /*ac10*/  IMAD.IADD R13, R13, 0x1, R11 ;  /* 0x000000010d0d7824 */ /* 0x000fe400078e020b */
[----:B------:R-:W-:Y:S02]  /*ac20*/  IMAD R11, R17, 0x3000, R0 ;  /* 0x00003000110b7824 */ /* 0x000fe400078e0200 */
[----:B------:R-:W-:-:S04]  /*ac30*/  IMAD.WIDE.U32 R12, R169, UR4, R12 ;  /* 0x00000004a90c7c25 */ /* 0x000fc8000f8e000c */
[----:B------:R-:W-:Y:S01]  /*ac40*/  IMAD R15, R169, UR5, R13 ;  /* 0x00000005a90f7c24 */ /* 0x000fe2000f8e020d */
[----:B------:R-:W-:Y:S01]  /*ac50*/  LEA R32, P5, R12, UR6, 0x1 ;  /* 0x000000060c207c11 */ /* 0x000fe2000f8a08ff */
[----:B------:R-:W-:Y:S02]  /*ac60*/  IMAD.IADD R13, R126, 0x1, R11 ;  /* 0x000000017e0d7824 */ /* 0x000fe400078e020b */
[--C-:B------:R-:W-:Y:S01]  /*ac70*/  IMAD R11, R11, 0x2, R120.reuse ;  /* 0x000000020b0b7824 */ /* 0x100fe200078e0278 */
[----:B------:R-:W-:Y:S01]  /*ac80*/  LEA.HI.X R33, R12, UR7, R15, 0x1, P5 ;  /* 0x000000070c217c11 */ /* 0x000fe2000a8f0c0f */
[----:B------:R0:W1:Y:S01]  /*ac90*/  SHFL.IDX PT, R28, R32, RZ, 0x1c1f ;  /* 0x001c1fff201c7589 */ /* 0x00006200000e0000 */
[----:B------:R-:W-:-:S03]  /*aca0*/  IMAD R34, R13, 0x2, R120 ;  /* 0x000000020d227824 */ /* 0x000fc600078e0278 */
[----:B------:R0:W2:Y:S01]  /*acb0*/  SHFL.IDX PT, R29, R33, RZ, 0x1c1f ;  /* 0x001c1fff211d7589 */ /* 0x0000a200000e0000 */
[----:B------:R-:W-:Y:S05]  /*acc0*/  @!P0 BRA `(.L_x_1667) ;  /* 0x0000000000508947 */ /* 0x000fea0003800000 */
[----:B------:R-:W-:-:S13]  /*acd0*/  ISETP.NE.AND P5, PT, R3, RZ, PT ;  /* 0x000000ff0300720c */ /* 0x000fda0003fa5270 */
[----:B------:R-:W4:Y:S01]  /*ace0*/  @P5 LDS.128 R12, [R11] ;  /* 0x000000000b0c5984 */ /* 0x000f220000000c00 */
[----:B-1----:R-:W-:-:S04]  /*acf0*/  @P5 LEA R30, P0, R18, R28, 0x1 ;  /* 0x0000001c121e5211 */ /* 0x002fc800078008ff */
[----:B--2---:R-:W-:Y:S02]  /*ad00*/  @P5 LEA.HI.X R31, R18, R29, R19, 0x1, P0 ;  /* 0x0000001d121f5211 */ /* 0x004fe400000f0c13 */
[----:B------:R-:W-:-:S13]  /*ad10*/  ISETP.NE.AND P0, PT, R8, RZ, PT ;  /* 0x000000ff0800720c */ /* 0x000fda0003f05270 */
[----:B------:R-:W-:Y:S01]  /*ad20*/  @P0 IMAD.SHL.U32 R35, R170, 0x8, RZ ;  /* 0x00000008aa230824 */ /* 0x000fe200078e00ff */
[----:B----4-:R1:W-:Y:S01]  /*ad30*/  @P5 ST.E.128 desc[UR60][R30.64], R12 ;  /* 0x0000000c1e005985 */ /* 0x0103e2000c101d3c */
[----:B------:R-:W-:-:S03]  /*ad40*/  ISETP.NE.AND P5, PT, R9, RZ, PT ;  /* 0x000000ff0900720c */ /* 0x000fc60003fa5270 */
[----:B------:R-:W2:Y:S01]  /*ad50*/  @P0 LDS.128 R12, [R34] ;  /* 0x00000000220c0984 */ /* 0x000ea20000000c00 */
[----:B-1----:R-:W-:-:S09]  /*ad60*/  @P0 IMAD.WIDE R30, R35, 0x2, R28 ;  /* 0x00000002231e0825 */ /* 0x002fd200078e021c */
[----:B------:R-:W-:Y:S01]  /*ad70*/  @P5 IMAD.SHL.U32 R35, R171, 0x8, RZ ;  /* 0x00000008ab235824 */ /* 0x000fe200078e00ff */
[----:B--2---:R1:W-:Y:S01]  /*ad80*/  @P0 ST.E.128 desc[UR60][R30.64], R12 ;  /* 0x0000000c1e000985 */ /* 0x0043e2000c101d3c */
[----:B------:R-:W-:-:S03]  /*ad90*/  ISETP.NE.AND P0, PT, R10, RZ, PT ;  /* 0x000000ff0a00720c */ /* 0x000fc60003f05270 */
[----:B------:R-:W2:Y:S01]  /*ada0*/  @P5 LDS.128 R12, [R11+0x3000] ;  /* 0x003000000b0c5984 */ /* 0x000ea20000000c00 */
[----:B-1----:R-:W-:-:S05]  /*adb0*/  @P5 IMAD.WIDE R30, R35, 0x2, R28 ;  /* 0x00000002231e5825 */ /* 0x002fca00078e021c */
[----:B--2---:R-:W-:Y:S04]  /*adc0*/  @P5 ST.E.128 desc[UR60][R30.64], R12 ;  /* 0x0000000c1e005985 */ /* 0x004fe8000c101d3c */
[C---:B------:R-:W-:Y:S01]  /*add0*/  @P0 LEA R28, P5, R22.reuse, R28, 0x1 ;  /* 0x0000001c161c0211 */ /* 0x040fe200078a08ff */
[----:B------:R-:W1:Y:S03]  /*ade0*/  @P0 LDS.128 R12, [R34+0x3000] ;  /* 0x00300000220c0984 */ /* 0x000e660000000c00 */
[----:B------:R-:W-:-:S05]  /*adf0*/  @P0 LEA.HI.X R29, R22, R29, R173, 0x1, P5 ;  /* 0x0000001d161d0211 */ /* 0x000fca00028f0cad */
[----:B-1----:R4:W-:Y:S04]  /*ae00*/  @P0 ST.E.128 desc[UR60][R28.64], R12 ;  /* 0x0000000c1c000985 */ /* 0x0029e8000c101d3c */
.L_x_1667:
[----:B------:R-:W-:Y:S05]  /*ae10*/  BSYNC B0 ;  /* 0x0000000000007941 */ /* 0x000fea0003800000 */
.L_x_1666:
[----:B------:R-:W-:Y:S01]  /*ae20*/  ISETP.GE.AND P0, PT, R85, 0x41, PT ;  /* 0x000000415500780c */ /* 0x000fe20003f06270 */
[----:B--2-4-:R2:W4:Y:S01]  /*ae30*/  SHFL.IDX PT, R29, R33, 0x1, 0x1c1f ;  /* 0x003c1f00211d7f89 */ /* 0x01452200000e0000 */
[----:B------:R-:W-:Y:S03]  /*ae40*/  BSSY B0, `(.L_x_1668) ;  /* 0x0000017000007945 */ /* 0x000fe60003800000 */
[----:B-1----:R2:W1:Y:S08]  /*ae50*/  SHFL.IDX PT, R28, R32, 0x1, 0x1c1f ;  /* 0x003c1f00201c7f89 */ /* 0x00247000000e0000 */
[----:B--2---:R-:W-:Y:S05]  /*ae60*/  @!P0 BRA `(.L_x_1669) ;  /* 0x0000000000508947 */ /* 0x004fea0003800000 */
[----:B------:R-:W-:-:S13]  /*ae70*/  ISETP.NE.AND P5, PT, R3, RZ, PT ;  /* 0x000000ff0300720c */ /* 0x000fda0003fa5270 */
[----:B------:R-:W2:Y:S01]  /*ae80*/  @P5 LDS.128 R12, [R11+0x2000] ;  /* 0x002000000b0c5984 */ /* 0x000ea20000000c00 */
[----:B-1----:R-:W-:-:S04]  /*ae90*/  @P5 LEA R30, P0, R18, R28, 0x1 ;  /* 0x0000001c121e5211 */ /* 0x002fc800078008ff */
[----:B----4-:R-:W-:Y:S02]  /*aea0*/  @P5 LEA.HI.X R31, R18, R29, R19, 0x1, P0 ;  /* 0x0000001d121f5211 */ /* 0x010fe400000f0c13 */
[----:B------:R-:W-:-:S13]  /*aeb0*/  ISETP.NE.AND P0, PT, R8, RZ, PT ;  /* 0x000000ff0800720c */ /* 0x000fda0003f05270 */
[----:B0-----:R-:W-:Y:S01]  /*aec0*/  @P0 SHF.L.U32 R33, R170, 0x3, RZ ;  /* 0x00000003aa210819 */ /* 0x001fe200000006ff */
[----:B--2---:R0:W-:Y:S01]  /*aed0*/  @P5 ST.E.128 desc[UR60][R30.64], R12 ;  /* 0x0000000c1e005985 */ /* 0x0041e2000c101d3c */
[----:B------:R-:W-:-:S03]  /*aee0*/  ISETP.NE.AND P5, PT, R9, RZ, PT ;  /* 0x000000ff0900720c */ /* 0x000fc60003fa5270 */
[----:B------:R-:W1:Y:S01]  /*aef0*/  @P0 LDS.128 R12, [R34+0x2000] ;  /* 0x00200000220c0984 */ /* 0x000e620000000c00 */
[----:B0-----:R-:W-:-:S09]  /*af00*/  @P0 IMAD.WIDE R30, R33, 0x2, R28 ;  /* 0x00000002211e0825 */ /* 0x001fd200078e021c */
[----:B------:R-:W-:Y:S01]  /*af10*/  @P5 IMAD.SHL.U32 R33, R171, 0x8, RZ ;  /* 0x00000008ab215824 */ /* 0x000fe200078e00ff */
[----:B-1----:R0:W-:Y:S01]  /*af20*/  @P0 ST.E.128 desc[UR60][R30.64], R12 ;  /* 0x0000000c1e000985 */ /* 0x0021e2000c101d3c */
[----:B------:R-:W-:-:S03]  /*af30*/  ISETP.NE.AND P0, PT, R10, RZ, PT ;  /* 0x000000ff0a00720c */ /* 0x000fc60003f05270 */
[----:B------:R-:W1:Y:S01]  /*af40*/  @P5 LDS.128 R12, [R11+0x5000] ;  /* 0x005000000b0c5984 */ /* 0x000e620000000c00 */
[----:B0-----:R-:W-:-:S05]  /*af50*/  @P5 IMAD.WIDE R30, R33, 0x2, R28 ;  /* 0x00000002211e5825 */ /* 0x001fca00078e021c */
[----:B-1----:R-:W-:Y:S04]  /*af60*/  @P5 ST.E.128 desc[UR60][R30.64], R12 ;  /* 0x0000000c1e005985 */ /* 0x002fe8000c101d3c */
[C---:B------:R-:W-:Y:S01]  /*af70*/  @P0 LEA R28, P5, R22.reuse, R28, 0x1 ;  /* 0x0000001c161c0211 */ /* 0x040fe200078a08ff */
[----:B------:R-:W0:Y:S03]  /*af80*/  @P0 LDS.128 R12, [R34+0x5000] ;  /* 0x00500000220c0984 */ /* 0x000e260000000c00 */
[----:B------:R-:W-:-:S05]  /*af90*/  @P0 LEA.HI.X R29, R22, R29, R173, 0x1, P5 ;  /* 0x0000001d161d0211 */ /* 0x000fca00028f0cad */
[----:B0-----:R2:W-:Y:S04]  /*afa0*/  @P0 ST.E.128 desc[UR60][R28.64], R12 ;  /* 0x0000000c1c000985 */ /* 0x0015e8000c101d3c */
.L_x_1669:
[----:B------:R-:W-:Y:S05]  /*afb0*/  BSYNC B0 ;  /* 0x0000000000007941 */ /* 0x000fea0003800000 */
.L_x_1668:
[----:B------:R-:W-:Y:S01]  /*afc0*/  @!PT LDS RZ, [RZ] ;  /* 0x00000000fffff984 */ /* 0x000fe20000000800 */
[----:B------:R-:W-:Y:S01]  /*afd0*/  @!PT LDS RZ, [RZ] ;  /* 0x00000000fffff984 */ /* 0x000fe20000000800 */
[----:B------:R-:W-:Y:S01]  /*afe0*/  @!PT LDS RZ, [RZ] ;  /* 0x00000000fffff984 */ /* 0x000fe20000000800 */
[----:B------:R-:W-:Y:S01]  /*aff0*/  @!PT LDS RZ, [RZ] ;  /* 0x00000000fffff984 */ /* 0x000fe20000000800 */
[----:B------:R5:W-:Y:S06]  /*b000*/  MEMBAR.ALL.CTA ;  /* 0x0000000000007992 */ /* 0x000bec0000008000 */
[----:B-----5:R-:W5:Y:S01]  /*b010*/  FENCE.VIEW.ASYNC.S ;  /* 0x00000000000073c6 */ /* 0x020f620000000000 */
[----:B---3--:R-:W-:Y:S01]  /*b020*/  @!P4 VIADD R86, R86, 0x2a8c0 ;  /* 0x0002a8c05656c836 */ /* 0x008fe20000000000 */
[----:B-----5:R3:W-:Y:S01]  /*b030*/  BAR.SYNC.DEFER_BLOCKING R194, 0x80 ;  /* 0x000200c20000751d */ /* 0x0207e20000010000 */
[----:B------:R-:W-:Y:S01]  /*b040*/  ISETP.NE.AND P5, PT, R122, RZ, PT ;  /* 0x000000ff7a00720c */ /* 0x000fe20003fa5270 */
[----:B------:R-:W-:-:S02]  /*b050*/  VIADD R17, R17, 0x1 ;  /* 0x0000000111117836 */ /* 0x000fc40000000000 */
[----:B------:R-:W-:Y:S02]  /*b060*/  @!P4 PRMT R86, RZ, 0x654, R86 ;  /* 0x00000654ff56c816 */ /* 0x000fe40000000056 */
[----:B------:R-:W-:Y:S02]  /*b070*/  PLOP3.LUT P0, PT, PT, PT, PT, 0x8, 0x0 ;  /* 0x000000000000781c */ /* 0x000fe40003f0e170 */
[----:B------:R3:W-:Y:S01]  /*b080*/  @!P4 SYNCS.ARRIVE.TRANS64.RED.A1T0 RZ, [R86+URZ], RZ ;  /* 0x000000ff56ffc9a7 */ /* 0x0007e2000810043f */
[----:B------:R-:W-:-:S04]  /*b090*/  ISETP.NE.AND P4, PT, R17, 0x2, PT ;  /* 0x000000021100780c */ /* 0x000fc80003f85270 */
[----:B--2---:R-:W-:Y:S02]  /*b0a0*/  SEL R12, RZ, 0x1, P4 ;  /* 0x00000001ff0c7807 */ /* 0x004fe40002000000 */
[----:B------:R-:W-:Y:S02]  /*b0b0*/  SEL R17, R17, RZ, P4 ;  /* 0x000000ff11117207 */ /* 0x000fe40002000000 */
[----:B------:R-:W-:Y:S01]  /*b0c0*/  LOP3.LUT R175, R175, R12, RZ, 0x3c, !PT ;  /* 0x0000000cafaf7212 */ /* 0x000fe200078e3cff */
[----:B---3--:R-:W-:Y:S06]  /*b0d0*/  @P5 BRA `(.L_x_1670) ;  /* 0xffffff7c003c5947 */ /* 0x008fec000383ffff */
.L_x_1560:
[----:B------:R-:W2:Y:S01]  /*b0e0*/  LDC R0, c[0x0][0x448] ;  /* 0x00011200ff007b82 */ /* 0x000ea20000000800 */
[----:B------:R-:W-:Y:S01]  /*b0f0*/  IADD3 R7, R166, 0x1, -R165 ;  /* 0x00000001a6077810 */ /* 0x000fe20007ffe8a5 */
[----:B------:R-:W-:Y:S06]  /*b100*/  BSSY B0, `(.L_x_1671) ;  /* 0x000000d000007945 */ /* 0x000fec0003800000 */
[----:B------:R-:W3:Y:S01]  /*b110*/  LDC.64 R4, c[0x0][0x9e0] ;  /* 0x00027800ff047b82 */ /* 0x000ee20000000a00 */
[----:B--2---:R-:W-:Y:S01]  /*b120*/  ISETP.NE.AND P1, PT, R0, 0x1, PT ;  /* 0x000000010000780c */ /* 0x004fe20003f25270 */
[----:B------:R-:W-:Y:S01]  /*b130*/  VIADD R0, R188, 0x7f ;  /* 0x0000007fbc007836 */ /* 0x000fe20000000000 */
[----:B---3--:R-:W-:-:S11]  /*b140*/  ISETP.GE.AND P2, PT, R5, 0x1, PT ;  /* 0x000000010500780c */ /* 0x008fd60003f46270 */
[----:B------:R-:W2:Y:S08]  /*b150*/  @P1 LDC R3, c[0x0][0x44c] ;  /* 0x00011300ff031b82 */ /* 0x000eb00000000800 */
[----:B------:R-:W3:Y:S01]  /*b160*/  @P1 LDC R6, c[0x0][0x450] ;  /* 0x00011400ff061b82 */ /* 0x000ee20000000800 */
[----:B--2---:R-:W-:-:S05]  /*b170*/  @P1 IMAD.HI.U32 R3, R0, R3, RZ ;  /* 0x0000000300031227 */ /* 0x004fca00078e00ff */
[----:B---3--:R-:W-:-:S05]  /*b180*/  @P1 SHF.R.U32.HI R0, RZ, R6, R3 ;  /* 0x00000006ff001219 */ /* 0x008fca0000011603 */
[----:B------:R-:W-:Y:S01]  /*b190*/  IMAD.IADD R3, R7, 0x1, R0 ;  /* 0x0000000107037824 */ /* 0x000fe200078e0200 */
[----:B------:R-:W-:Y:S06]  /*b1a0*/  @P0 BRA `(.L_x_1672) ;  /* 0x0000000000080947 */ /* 0x000fec0003800000 */
[----:B------:R-:W2:Y:S02]  /*b1b0*/  FENCE.VIEW.ASYNC.G ;  /* 0x00000000000073c6 */ /* 0x000ea40000000100 */
[----:B--2---:R-:W-:Y:S06]  /*b1c0*/  BAR.ARV 0xc, 0x180 ;  /* 0x0306000000007b1d */ /* 0x004fec0000002000 */
.L_x_1672:
[----:B------:R-:W-:Y:S05]  /*b1d0*/  BSYNC B0 ;  /* 0x0000000000007941 */ /* 0x000fea0003800000 */
.L_x_1671:
[----:B------:R-:W-:Y:S01]  /*b1e0*/  IADD3 R4, R3, R4, RZ ;  /* 0x0000000403047210 */ /* 0x000fe20007ffe0ff */
[----:B------:R-:W-:Y:S06]  /*b1f0*/  @!P2 BRA `(.L_x_1673) ;  /* 0x000000000048a947 */ /* 0x000fec0003800000 */
[C---:B------:R-:W-:Y:S01]  /*b200*/  ISETP.GT.AND P0, PT, R3.reuse, RZ, PT ;  /* 0x000000ff0300720c */ /* 0x040fe20003f04270 */
[----:B------:R-:W-:Y:S01]  /*b210*/  BSSY B0, `(.L_x_1674) ;  /* 0x000000e000007945 */ /* 0x000fe20003800000 */
[----:B------:R-:W-:-:S11]  /*b220*/  VIADD R0, R3, 0xffffffff ;  /* 0xffffffff03007836 */ /* 0x000fd60000000000 */
[----:B------:R-:W-:Y:S05]  /*b230*/  @P0 BRA `(.L_x_1675) ;  /* 0x00000000001c0947 */ /* 0x000fea0003800000 */
[----:B------:R-:W-:Y:S01]  /*b240*/  ISETP.NE.AND P0, PT, R5, 0x1, PT ;  /* 0x000000010500780c */ /* 0x000fe20003f05270 */
[----:B------:R-:W-:-:S12]  /*b250*/  IMAD.MOV R3, RZ, RZ, -R3 ;  /* 0x000000ffff037224 */ /* 0x000fd800078e0a03 */
[----:B------:R-:W2:Y:S02]  /*b260*/  @P0 LDC.64 R6, c[0x0][0x9e8] ;  /* 0x00027a00ff060b82 */ /* 0x000ea40000000a00 */
[----:B--2---:R-:W-:-:S05]  /*b270*/  @P0 IMAD.HI.U32 R0, R3, R6, RZ ;  /* 0x0000000603000227 */ /* 0x004fca00078e00ff */
[----:B------:R-:W-:-:S04]  /*b280*/  @P0 SHF.R.U32.HI R3, RZ, R7, R0 ;  /* 0x00000007ff030219 */ /* 0x000fc80000011600 */
[----:B------:R-:W-:Y:S01]  /*b290*/  LOP3.LUT R0, RZ, R3, RZ, 0x33, !PT ;  /* 0x00000003ff007212 */ /* 0x000fe200078e33ff */
[----:B------:R-:W-:Y:S06]  /*b2a0*/  BRA `(.L_x_1676) ;  /* 0x0000000000107947 */ /* 0x000fec0003800000 */
.L_x_1675:
[----:B------:R-:W-:-:S13]  /*b2b0*/  ISETP.NE.AND P0, PT, R5, 0x1, PT ;  /* 0x000000010500780c */ /* 0x000fda0003f05270 */
[----:B------:R-:W2:Y:S02]  /*b2c0*/  @P0 LDC.64 R6, c[0x0][0x9e8] ;  /* 0x00027a00ff060b82 */ /* 0x000ea40000000a00 */
[----:B--2---:R-:W-:-:S05]  /*b2d0*/  @P0 IMAD.HI.U32 R6, R0, R6, RZ ;  /* 0x0000000600060227 */ /* 0x004fca00078e00ff */
[----:B------:R-:W-:-:S07]  /*b2e0*/  @P0 SHF.R.U32.HI R0, RZ, R7, R6 ;  /* 0x00000007ff000219 */ /* 0x000fce0000011606 */
.L_x_1676:
[----:B------:R-:W-:Y:S05]  /*b2f0*/  BSYNC B0 ;  /* 0x0000000000007941 */ /* 0x000fea0003800000 */
.L_x_1674:
[----:B------:R-:W-:-:S05]  /*b300*/  IMAD R3, R0, R5, R5 ;  /* 0x0000000500037224 */ /* 0x000fca00078e0205 */
[----:B------:R-:W-:-:S07]  /*b310*/  VIMNMX R4, R4, R3, PT ;  /* 0x0000000304047248 */ /* 0x000fce0003fe0100 */
.L_x_1673:
[----:B------:R-:W2:Y:S01]  /*b320*/  @P1 LDC R3, c[0x0][0x44c] ;  /* 0x00011300ff031b82 */ /* 0x000ea20000000800 */
[----:B------:R-:W-:Y:S01]  /*b330*/  VIADD R4, R4, 0x5f ;  /* 0x0000005f04047836 */ /* 0x000fe20000000000 */
[----:B------:R-:W-:Y:S01]  /*b340*/  ULDC UR4, c[0x0][0x9dc] ;  /* 0x0002770000047ab9 */ /* 0x000fe20000000800 */
[----:B------:R-:W-:Y:S02]  /*b350*/  IMAD.MOV.U32 R0, RZ, RZ, R188 ;  /* 0x000000ffff007224 */ /* 0x000fe400078e00bc */
[----:B------:R-:W-:-:S03]  /*b360*/  IMAD.HI R4, R4, 0x2aaaaaab, RZ ;  /* 0x2aaaaaab04047827 */ /* 0x000fc600078e02ff */
[----:B------:R-:W3:Y:S01]  /*b370*/  @P1 LDC R7, c[0x0][0x450] ;  /* 0x00011400ff071b82 */ /* 0x000ee20000000800 */
[----:B--2---:R-:W-:Y:S01]  /*b380*/  @P1 IMAD.HI.U32 R6, R188, R3, RZ ;  /* 0x00000003bc061227 */ /* 0x004fe200078e00ff */
[----:B------:R-:W-:-:S04]  /*b390*/  SHF.R.U32.HI R3, RZ, 0x1f, R4 ;  /* 0x0000001fff037819 */ /* 0x000fc80000011604 */
[----:B------:R-:W-:Y:S02]  /*b3a0*/  LEA.HI.SX32 R4, R4, R3, 0x1c ;  /* 0x0000000304047211 */ /* 0x000fe400078fe2ff */
[----:B---3--:R-:W-:Y:S02]  /*b3b0*/  @P1 SHF.R.U32.HI R0, RZ, R7, R6 ;  /* 0x00000007ff001219 */ /* 0x008fe40000011606 */
[----:B------:R-:W-:-:S03]  /*b3c0*/  VIMNMX R141, R141, R4, PT ;  /* 0x000000048d8d7248 */ /* 0x000fc60003fe0100 */
[----:B------:R-:W-:-:S05]  /*b3d0*/  IMAD.IADD R0, R193, 0x1, R0 ;  /* 0x00000001c1007824 */ /* 0x000fca00078e0200 */
[----:B------:R-:W-:Y:S01]  /*b3e0*/  IADD3 R3, R0, -UR4, RZ ;  /* 0x8000000400037c10 */ /* 0x000fe2000fffe0ff */
[----:B------:R-:W-:Y:S06]  /*b3f0*/  @!P2 BRA `(.L_x_1677) ;  /* 0x000000000044a947 */ /* 0x000fec0003800000 */
[----:B------:R-:W-:Y:S01]  /*b400*/  ISETP.GT.AND P0, PT, R0, -0x1, PT ;  /* 0xffffffff0000780c */ /* 0x000fe20003f04270 */
[----:B------:R-:W-:-:S12]  /*b410*/  BSSY B0, `(.L_x_1678) ;  /* 0x000000d000007945 */ /* 0x000fd80003800000 */
[----:B------:R-:W-:Y:S05]  /*b420*/  @P0 BRA `(.L_x_1679) ;  /* 0x00000000001c0947 */ /* 0x000fea0003800000 */
[----:B------:R-:W-:Y:S02]  /*b430*/  ISETP.NE.AND P0, PT, R5, 0x1, PT ;  /* 0x000000010500780c */ /* 0x000fe40003f05270 */
[----:B------:R-:W-:-:S11]  /*b440*/  LOP3.LUT R7, RZ, R0, RZ, 0x33, !PT ;  /* 0x00000000ff077212 */ /* 0x000fd600078e33ff */
[----:B------:R-:W2:Y:S02]  /*b450*/  @P0 LDC.64 R8, c[0x0][0x9e8] ;  /* 0x00027a00ff080b82 */ /* 0x000ea40000000a00 */
[----:B--2---:R-:W-:-:S05]  /*b460*/  @P0 IMAD.HI.U32 R0, R7, R8, RZ ;  /* 0x0000000807000227 */ /* 0x004fca00078e00ff */
[----:B------:R-:W-:-:S04]  /*b470*/  @P0 SHF.R.U32.HI R7, RZ, R9, R0 ;  /* 0x00000009ff070219 */ /* 0x000fc80000011600 */
[----:B------:R-:W-:Y:S01]  /*b480*/  LOP3.LUT R0, RZ, R7, RZ, 0x33, !PT ;  /* 0x00000007ff007212 */ /* 0x000fe200078e33ff */
[----:B------:R-:W-:Y:S06]  /*b490*/  BRA `(.L_x_1680) ;  /* 0x0000000000107947 */ /* 0x000fec0003800000 */
.L_x_1679:
[----:B------:R-:W-:-:S13]  /*b4a0*/  ISETP.NE.AND P0, PT, R5, 0x1, PT ;  /* 0x000000010500780c */ /* 0x000fda0003f05270 */
[----:B------:R-:W2:Y:S02]  /*b4b0*/  @P0 LDC.64 R6, c[0x0][0x9e8] ;  /* 0x00027a00ff060b82 */ /* 0x000ea40000000a00 */
[----:B--2---:R-:W-:-:S05]  /*b4c0*/  @P0 IMAD.HI.U32 R4, R0, R6, RZ ;  /* 0x0000000600040227 */ /* 0x004fca00078e00ff */
[----:B------:R-:W-:-:S07]  /*b4d0*/  @P0 SHF.R.U32.HI R0, RZ, R7, R4 ;  /* 0x00000007ff000219 */ /* 0x000fce0000011604 */
.L_x_1680:
[----:B------:R-:W-:Y:S05]  /*b4e0*/  BSYNC B0 ;  /* 0x0000000000007941 */ /* 0x000fea0003800000 */
.L_x_1678:
[----:B------:R-:W-:-:S05]  /*b4f0*/  IMAD R0, R0, R5, RZ ;  /* 0x0000000500007224 */ /* 0x000fca00078e02ff */
[----:B------:R-:W-:-:S07]  /*b500*/  VIMNMX R3, R3, R0, !PT ;  /* 0x0000000003037248 */ /* 0x000fce0007fe0100 */
.L_x_1677:
[----:B------:R-:W-:Y:S01]  /*b510*/  IMAD.HI R3, R3, 0x2aaaaaab, RZ ;  /* 0x2aaaaaab03037827 */ /* 0x000fe200078e02ff */
[----:B------:R-:W-:Y:S03]  /*b520*/  BSSY B0, `(.L_x_1681) ;  /* 0x0000026000007945 */ /* 0x000fe60003800000 */
[----:B------:R-:W-:Y:S01]  /*b530*/  IMAD.MOV.U32 R72, RZ, RZ, RZ ;  /* 0x000000ffff487224 */ /* 0x000fe200078e00ff */
[----:B------:R-:W-:-:S04]  /*b540*/  SHF.R.U32.HI R0, RZ, 0x1f, R3 ;  /* 0x0000001fff007819 */ /* 0x000fc80000011603 */
[----:B------:R-:W-:-:S04]  /*b550*/  LEA.HI.SX32 R0, R3, R0, 0x1c ;  /* 0x0000000003007211 */ /* 0x000fc800078fe2ff */
        /* <DEDUP_REMOVED lines=8> */
[----:B------:R-:W2:Y:S01]  /*b5e0*/  I2F.RP R3, R6 ;  /* 0x0000000600037306 */ /* 0x000ea20000209400 */
[----:B------:R-:W-:Y:S02]  /*b5f0*/  IABS R10, R8 ;  /* 0x00000008000a7213 */ /* 0x000fe40000000000 */
[----:B------:R-:W-:-:S05]  /*b600*/  IMAD.IADD R0, R0, 0x1, -R201 ;  /* 0x0000000100007824 */ /* 0x000fca00078e0ac9 */
[----:B------:R-:W-:Y:S02]  /*b610*/  IABS R9, R0 ;  /* 0x0000000000097213 */ /* 0x000fe40000000000 */
[----:B------:R-:W-:-:S04]  /*b620*/  LOP3.LUT R0, R0, R8, RZ, 0x3c, !PT ;  /* 0x0000000800007212 */ /* 0x000fc800078e3cff */
[----:B------:R-:W-:Y:S01]  /*b630*/  ISETP.GE.AND P2, PT, R0, RZ, PT ;  /* 0x000000ff0000720c */ /* 0x000fe20003f46270 */
[----:B--2---:R-:W2:Y:S02]  /*b640*/  MUFU.RCP R3, R3 ;  /* 0x0000000300037308 */ /* 0x004ea40000001000 */
[----:B--2---:R-:W-:Y:S02]  /*b650*/  VIADD R4, R3, 0xffffffe ;  /* 0x0ffffffe03047836 */ /* 0x004fe40000000000 */
[----:B------:R-:W-:-:S04]  /*b660*/  IMAD.MOV R3, RZ, RZ, -R10 ;  /* 0x000000ffff037224 */ /* 0x000fc800078e0a0a */
[----:B------:R2:W3:Y:S02]  /*b670*/  F2I.FTZ.U32.TRUNC.NTZ R5, R4 ;  /* 0x0000000400057305 */ /* 0x0004e4000021f000 */
[----:B--2---:R-:W-:Y:S01]  /*b680*/  MOV R4, RZ ;  /* 0x000000ff00047202 */ /* 0x004fe20000000f00 */
[----:B---3--:R-:W-:-:S04]  /*b690*/  IMAD.MOV R7, RZ, RZ, -R5 ;  /* 0x000000ffff077224 */ /* 0x008fc800078e0a05 */
        /* <DEDUP_REMOVED lines=12> */
[----:B------:R-:W-:-:S04]  /*b760*/  @!P1 LOP3.LUT R5, RZ, R8, RZ, 0x33, !PT ;  /* 0x00000008ff059212 */ /* 0x000fc800078e33ff */
[----:B------:R-:W-:-:S07]  /*b770*/  MOV R72, R5 ;  /* 0x0000000500487202 */ /* 0x000fce0000000f00 */
.L_x_1682:
[----:B------:R-:W-:Y:S05]  /*b780*/  BSYNC B0 ;  /* 0x0000000000007941 */ /* 0x000fea0003800000 */
.L_x_1681:
[-C--:B------:R-:W-:Y:S01]  /*b790*/  IMAD R201, R210, R72.reuse, R201 ;  /* 0x00000048d2c97224 */ /* 0x080fe200078e02c9 */
[----:B------:R-:W-:Y:S01]  /*b7a0*/  PLOP3.LUT P0, PT, PT, PT, PT, 0x80, 0x0 ;  /* 0x000000000000781c */ /* 0x000fe20003f0f070 */
[----:B------:R-:W-:Y:S01]  /*b7b0*/  IMAD.MOV.U32 R20, RZ, RZ, RZ ;  /* 0x000000ffff147224 */ /* 0x000fe200078e00ff */
        /* <DEDUP_REMOVED lines=36> */
[----:B------:R-:W2:Y:S04]  /*ba00*/  LDL R3, [R1+0x4c] ;  /* 0x00004c0001037983 */ /* 0x000ea80000100800 */
[----:B------:R-:W3:Y:S04]  /*ba10*/  LDL R4, [R1+0x48] ;  /* 0x0000480001047983 */ /* 0x000ee80000100800 */
[----:B--2---:R-:W2:Y:S01]  /*ba20*/  SHFL.IDX PT, R0, R3, RZ, 0x1f ;  /* 0x00001fff03007589 */ /* 0x004ea200000e0000 */
[----:B---3--:R-:W-:-:S13]  /*ba30*/  R2UR UR4, R4 ;  /* 0x00000000040472ca */ /* 0x008fda00000e0000 */
[----:B------:R-:W-:Y:S01]  /*ba40*/  ULOP3.LUT UP0, URZ, UR4, 0x1bf, URZ, 0xc0, !UPT ;  /* 0x000001bf043f7892 */ /* 0x000fe2000f80c03f */
[----:B--2---:R-:W-:-:S04]  /*ba50*/  LEA.HI R3, R0, R0, RZ, 0x1 ;  /* 0x0000000000037211 */ /* 0x004fc800078f08ff */
[----:B------:R-:W-:Y:S02]  /*ba60*/  LOP3.LUT R3, R3, 0x1e, RZ, 0xc0, !PT ;  /* 0x0000001e03037812 */ /* 0x000fe400078ec0ff */
[----:B------:R-:W-:-:S03]  /*ba70*/  PLOP3.LUT P0, PT, PT, PT, UP0, 0x80, 0x0 ;  /* 0x000000000000781c */ /* 0x000fc60003f0f008 */
        /* <DEDUP_REMOVED lines=8> */
[----:B------:R-:W-:Y:S01]  /*bb00*/  IMAD.U32 R4, RZ, RZ, UR4 ;  /* 0x00000004ff047e24 */ /* 0x000fe2000f8e00ff */
[----:B------:R2:W3:Y:S01]  /*bb10*/  LDC.64 R14, c[0x4][R0] ;  /* 0x01000000000e7b82 */ /* 0x0004e20000000a00 */
[----:B------:R-:W-:Y:S01]  /*bb20*/  IMAD.U32 R5, RZ, RZ, UR5 ;  /* 0x00000005ff057e24 */ /* 0x000fe2000f8e00ff */
[----:B------:R-:W-:Y:S01]  /*bb30*/  ULDC.64 UR4, c[0x4][0x30] ;  /* 0x01000c0000047ab9 */ /* 0x000fe20000000a00 */
[----:B------:R-:W-:Y:S01]  /*bb40*/  MOV R6, UR6 ;  /* 0x0000000600067c02 */ /* 0x000fe20008000f00 */
[----:B------:R-:W-:Y:S01]  /*bb50*/  IMAD.U32 R7, RZ, RZ, UR7 ;  /* 0x00000007ff077e24 */ /* 0x000fe2000f8e00ff */
[----:B------:R-:W-:Y:S01]  /*bb60*/  MOV R13, RZ ;  /* 0x000000ff000d7202 */ /* 0x000fe20000000f00 */
[----:B------:R-:W-:-:S02]  /*bb70*/  IMAD.U32 R10, RZ, RZ, UR4 ;  /* 0x00000004ff0a7e24 */ /* 0x000fc4000f8e00ff */
[----:B------:R-:W-:Y:S02]  /*bb80*/  IMAD.U32 R11, RZ, RZ, UR5 ;  /* 0x00000005ff0b7e24 */ /* 0x000fe4000f8e00ff */
[----:B------:R-:W-:Y:S02]  /*bb90*/  IMAD.MOV.U32 R8, RZ, RZ, 0x70 ;  /* 0x00000070ff087424 */ /* 0x000fe400078e00ff */
[----:B--2---:R-:W-:-:S07]  /*bba0*/  IMAD.MOV.U32 R12, RZ, RZ, 0x1 ;  /* 0x00000001ff0c7424 */ /* 0x004fce00078e00ff */
[----:B------:R-:W-:-:S07]  /*bbb0*/  LEPC R20, `(.L_x_1684) ;  /* 0x000000001014794e */ /* 0x000fce0000000000 */
[----:B01-345:R-:W-:Y:S05]  /*bbc0*/  CALL.ABS.NOINC R14 ;  /* 0x000000000e007343 */ /* 0x03bfea0003c00000 */
.L_x_1684:
[----:B------:R-:W-:Y:S02]  /*bbd0*/  ULDC UR4, c[0x0][0x3f4] ;  /* 0x0000fd0000047ab9 */ /* 0x000fe40000000800 */
[----:B------:R-:W-:-:S13]  /*bbe0*/  ISETP.LT.AND P0, PT, RZ, UR4, PT ;  /* 0x00000004ff007c0c */ /* 0x000fda000bf01270 */
[----:B------:R-:W-:Y:S05]  /*bbf0*/  @P0 BRA `(.L_x_1685) ;  /* 0x00000000003c0947 */ /* 0x000fea0003800000 */
[----:B------:R-:W-:-:S04]  /*bc00*/  LEA.HI R0, R208, R208, RZ, 0x1 ;  /* 0x000000d0d0007211 */ /* 0x000fc800078f08ff */
[----:B------:R-:W-:-:S05]  /*bc10*/  LOP3.LUT R3, R0, 0xfffffffe, RZ, 0xc0, !PT ;  /* 0xfffffffe00037812 */ /* 0x000fca00078ec0ff */
[----:B------:R-:W-:-:S05]  /*bc20*/  IMAD.IADD R3, R208, 0x1, -R3 ;  /* 0x00000001d0037824 */ /* 0x000fca00078e0a03 */
[----:B------:R-:W-:-:S04]  /*bc30*/  SHF.L.U32 R3, R3, 0x1f, RZ ;  /* 0x0000001f03037819 */ /* 0x000fc800000006ff */
[----:B------:R2:W3:Y:S03]  /*bc40*/  SYNCS.PHASECHK.TRANS64.TRYWAIT P0, [R2+URZ+0x2a800], R3 ;  /* 0x02a80003020075a7 */ /* 0x0004e6000800017f */
[----:B---3--:R-:W-:Y:S05]  /*bc50*/  @!P0 NANOSLEEP.SYNCS 0x989680 ;  /* 0x009896800000895d */ /* 0x008fea0003900000 */
[----:B------:R-:W3:Y:S01]  /*bc60*/  @!P0 SYNCS.PHASECHK.TRANS64 P0, [R2+URZ+0x2a800], R3 ;  /* 0x02a80003020085a7 */ /* 0x000ee2000800007f */
[----:B------:R-:W-:Y:S04]  /*bc70*/  BSSY B0, `(.L_x_1686) ;  /* 0x0000006000007945 */ /* 0x000fe80003800000 */
[----:B---3--:R-:W-:Y:S05]  /*bc80*/  @P0 BRA `(.L_x_1687) ;  /* 0x0000000000100947 */ /* 0x008fea0003800000 */
.L_x_1688:
[----:B---3--:R3:W0:Y:S02]  /*bc90*/  SYNCS.PHASECHK.TRANS64.TRYWAIT P0, [R2+URZ+0x2a800], R3 ;  /* 0x02a80003020075a7 */ /* 0x008624000800017f */
[----:B0-----:R-:W-:Y:S05]  /*bca0*/  @!P0 NANOSLEEP.SYNCS 0x989680 ;  /* 0x009896800000895d */ /* 0x001fea0003900000 */
[----:B------:R-:W0:Y:S02]  /*bcb0*/  @!P0 SYNCS.PHASECHK.TRANS64 P0, [R2+URZ+0x2a800], R3 ;  /* 0x02a80003020085a7 */ /* 0x000e24000800007f */
[----:B0-----:R-:W-:Y:S05]  /*bcc0*/  @!P0 BRA `(.L_x_1688) ;  /* 0xfffffffc00f08947 */ /* 0x001fea000383ffff */
.L_x_1687:
[----:B------:R-:W-:Y:S05]  /*bcd0*/  BSYNC B0 ;  /* 0x0000000000007941 */ /* 0x000fea0003800000 */
.L_x_1686:
[----:B------:R-:W-:Y:S05]  /*bce0*/  BRA `(.L_x_1689) ;  /* 0x0000006c00647947 */ /* 0x000fea0003800000 */
.L_x_1685:
[----:B------:R-:W2:Y:S01]  /*bcf0*/  LDL R0, [R1+0x48] ;  /* 0x0000480001007983 */ /* 0x000ea20000100800 */
[----:B------:R-:W-:Y:S01]  /*bd00*/  ULDC.64 UR6, c[0x0][0x408] ;  /* 0x0001020000067ab9 */ /* 0x000fe20000000a00 */
[----:B--2---:R-:W-:Y:S02]  /*bd10*/  R2UR UR4, R0 ;  /* 0x00000000000472ca */ /* 0x004fe400000e0000 */
[----:B-----5:R-:W-:-:S05]  /*bd20*/  SHF.R.S32.HI R0, RZ, 0x1f, R140 ;  /* 0x0000001fff007819 */ /* 0x020fca000001148c */
[----:B------:R-:W-:-:S04]  /*bd30*/  IMAD R5, R0, UR6, RZ ;  /* 0x0000000600057c24 */ /* 0x000fc8000f8e02ff */
[----:B------:R-:W-:Y:S02]  /*bd40*/  IMAD R5, R140, UR7, R5 ;  /* 0x000000078c057c24 */ /* 0x000fe4000f8e0205 */
[----:B------:R-:W-:-:S03]  /*bd50*/  ULOP3.LUT UP0, URZ, UR4, 0x3ff, URZ, 0xc0, !UPT ;  /* 0x000003ff043f7892 */ /* 0x000fc6000f80c03f */
[----:B------:R-:W-:Y:S02]  /*bd60*/  ULDC.64 UR4, c[0x0][0x3f8] ;  /* 0x0000fe0000047ab9 */ /* 0x000fe40000000a00 */
[----:B------:R-:W-:Y:S01]  /*bd70*/  IMAD R3, R0, UR4, RZ ;  /* 0x0000000400037c24 */ /* 0x000fe2000f8e02ff */
[----:B------:R-:W-:Y:S01]  /*bd80*/  PLOP3.LUT P0, PT, PT, PT, UP0, 0x80, 0x0 ;  /* 0x000000000000781c */ /* 0x000fe20003f0f008 */
[----:B------:R-:W-:-:S04]  /*bd90*/  IMAD.WIDE.U32 R24, R140, UR4, RZ ;  /* 0x000000048c187c25 */ /* 0x000fc8000f8e00ff */
[C---:B------:R-:W-:Y:S02]  /*bda0*/  IMAD R3, R140.reuse, UR5, R3 ;  /* 0x000000058c037c24 */ /* 0x040fe4000f8e0203 */
[----:B------:R-:W-:-:S04]  /*bdb0*/  IMAD.WIDE.U32 R140, R140, UR6, RZ ;  /* 0x000000068c8c7c25 */ /* 0x000fc8000f8e00ff */
[----:B------:R-:W-:Y:S02]  /*bdc0*/  IMAD.IADD R27, R3, 0x1, R25 ;  /* 0x00000001031b7824 */ /* 0x000fe400078e0219 */
[----:B----4-:R-:W-:Y:S01]  /*bdd0*/  IMAD.IADD R29, R5, 0x1, R141 ;  /* 0x00000001051d7824 */ /* 0x010fe200078e028d */
[----:B------:R-:W-:Y:S06]  /*bde0*/  @!P0 BRA `(.L_x_1690) ;  /* 0x0000000000408947 */ /* 0x000fec0003800000 */
[----:B------:R-:W-:Y:S01]  /*bdf0*/  MOV R14, 0x0 ;  /* 0x00000000000e7802 */ /* 0x000fe20000000f00 */
[----:B------:R-:W-:Y:S01]  /*be00*/  ULDC.64 UR4, c[0x4][0x90] ;  /* 0x0100240000047ab9 */ /* 0x000fe20000000a00 */
[----:B------:R-:W-:Y:S01]  /*be10*/  ULDC.64 UR6, c[0x4][0x98] ;  /* 0x0100260000067ab9 */ /* 0x000fe20000000a00 */
[----:B------:R-:W-:Y:S01]  /*be20*/  IMAD.U32 R4, RZ, RZ, UR4 ;  /* 0x00000004ff047e24 */ /* 0x000fe2000f8e00ff */
[----:B------:R-:W-:Y:S01]  /*be30*/  MOV R6, UR6 ;  /* 0x0000000600067c02 */ /* 0x000fe20008000f00 */
[----:B------:R-:W-:Y:S01]  /*be40*/  IMAD.U32 R5, RZ, RZ, UR5 ;  /* 0x00000005ff057e24 */ /* 0x000fe2000f8e00ff */
[----:B------:R-:W2:Y:S01]  /*be50*/  LDC.64 R14, c[0x4][R14] ;  /* 0x010000000e0e7b82 */ /* 0x000ea20000000a00 */
        /* <DEDUP_REMOVED lines=8> */
[----:B012---:R-:W-:Y:S05]  /*bee0*/  CALL.ABS.NOINC R14 ;  /* 0x000000000e007343 */ /* 0x007fea0003c00000 */
.L_x_1690:
[----:B------:R-:W-:Y:S01]  /*bef0*/  ULDC.U8 UR4, c[0x0][0x410] ;  /* 0x0001040000047ab9 */ /* 0x000fe20000000000 */
[----:B------:R-:W-:Y:S01]  /*bf00*/  BSSY B0, `(.L_x_1691) ;  /* 0x00006af000007945 */ /* 0x000fe20003800000 */
[----:B------:R-:W-:Y:S01]  /*bf10*/  ISETP.NE.AND P0, PT, RZ, UR4, PT ;  /* 0x00000004ff007c0c */ /* 0x000fe2000bf05270 */
[----:B------:R-:W-:-:S12]  /*bf20*/  IMAD.IADD R64, R174, 0x1, R188 ;  /* 0x00000001ae407824 */ /* 0x000fd800078e02bc */
[----:B------:R-:W-:Y:S05]  /*bf30*/  @!P0 BRA `(.L_x_1692) ;  /* 0x0000003400888947 */ /* 0x000fea0003800000 */
[----:B------:R-:W2:Y:S01]  /*bf40*/  LDC R10, c[0x0][0x448] ;  /* 0x00011200ff0a7b82 */ /* 0x000ea20000000800 */
[----:B------:R-:W-:Y:S01]  /*bf50*/  IMAD R3, R209, 0x40, R64 ;  /* 0x00000040d1037824 */ /* 0x000fe200078e0240 */
[----:B------:R-:W-:Y:S01]  /*bf60*/  ULDC.64 UR4, c[0x0][0x3f8] ;  /* 0x0000fe0000047ab9 */ /* 0x000fe20000000a00 */
[----:B------:R-:W-:Y:S01]  /*bf70*/  ULDC.64 UR6, c[0x0][0x408] ;  /* 0x0001020000067ab9 */ /* 0x000fe20000000a00 */
[----:B------:R-:W-:Y:S01]  /*bf80*/  MOV R7, R29 ;  /* 0x0000001d00077202 */ /* 0x000fe20000000f00 */
[----:B------:R-:W-:Y:S01]  /*bf90*/  IMAD.MOV.U32 R4, RZ, RZ, R24 ;  /* 0x000000ffff047224 */ /* 0x000fe200078e0018 */
[----:B------:R-:W-:Y:S01]  /*bfa0*/  SHF.R.S32.HI R80, RZ, 0x1f, R179 ;  /* 0x0000001fff507819 */ /* 0x000fe200000114b3 */
[----:B------:R-:W-:Y:S01]  /*bfb0*/  IMAD.MOV.U32 R6, RZ, RZ, R140 ;  /* 0x000000ffff067224 */ /* 0x000fe200078e008c */
[----:B------:R-:W-:Y:S02]  /*bfc0*/  SHF.R.S32.HI R76, RZ, 0x1f, R177 ;  /* 0x0000001fff4c7819 */ /* 0x000fe400000114b1 */
[----:B------:R-:W-:-:S02]  /*bfd0*/  SHF.R.S32.HI R81, RZ, 0x1f, R178 ;  /* 0x0000001fff517819 */ /* 0x000fc400000114b2 */
[----:B------:R-:W-:Y:S02]  /*bfe0*/  SHF.R.S32.HI R77, RZ, 0x1f, R176 ;  /* 0x0000001fff4d7819 */ /* 0x000fe400000114b0 */
[----:B------:R-:W-:Y:S02]  /*bff0*/  SHF.R.S32.HI R69, RZ, 0x1f, R180 ;  /* 0x0000001fff457819 */ /* 0x000fe400000114b4 */
[----:B--2---:R-:W-:-:S13]  /*c000*/  ISETP.NE.AND P0, PT, R10, 0x1, PT ;  /* 0x000000010a00780c */ /* 0x004fda0003f05270 */
[----:B------:R-:W2:Y:S08]  /*c010*/  @P0 LDC R0, c[0x0][0x44c] ;  /* 0x00011300ff000b82 */ /* 0x000eb00000000800 */
[----:B------:R-:W3:Y:S01]  /*c020*/  @P0 LDC R5, c[0x0][0x450] ;  /* 0x00011400ff050b82 */ /* 0x000ee20000000800 */
[----:B--2---:R-:W-:-:S05]  /*c030*/  @P0 IMAD.HI.U32 R0, R3, R0, RZ ;  /* 0x0000000003000227 */ /* 0x004fca00078e00ff */
[----:B---3--:R-:W-:Y:S01]  /*c040*/  @P0 SHF.R.U32.HI R3, RZ, R5, R0 ;  /* 0x00000005ff030219 */ /* 0x008fe20000011600 */
[----:B------:R-:W-:-:S03]  /*c050*/  IMAD.MOV.U32 R5, RZ, RZ, R27 ;  /* 0x000000ffff057224 */ /* 0x000fc600078e001b */
[----:B------:R-:W-:Y:S01]  /*c060*/  SHF.R.S32.HI R0, RZ, 0x1f, R3 ;  /* 0x0000001fff007819 */ /* 0x000fe20000011403 */
[----:B------:R-:W-:-:S04]  /*c070*/  IMAD.WIDE.U32 R4, R3, UR4, R4 ;  /* 0x0000000403047c25 */ /* 0x000fc8000f8e0004 */
[C---:B------:R-:W-:Y:S02]  /*c080*/  IMAD R8, R0.reuse, UR4, RZ ;  /* 0x0000000400087c24 */ /* 0x040fe4000f8e02ff */
[----:B------:R-:W-:Y:S02]  /*c090*/  IMAD R0, R0, UR6, RZ ;  /* 0x0000000600007c24 */ /* 0x000fe4000f8e02ff */
[C---:B------:R-:W-:Y:S01]  /*c0a0*/  IMAD R9, R3.reuse, UR5, R8 ;  /* 0x0000000503097c24 */ /* 0x040fe2000f8e0208 */
[----:B------:R-:W-:Y:S01]  /*c0b0*/  ULDC.64 UR4, c[0x0][0x3e8] ;  /* 0x0000fa0000047ab9 */ /* 0x000fe20000000a00 */
[C---:B------:R-:W-:Y:S01]  /*c0c0*/  IMAD.WIDE.U32 R6, R3.reuse, UR6, R6 ;  /* 0x0000000603067c25 */ /* 0x040fe2000f8e0006 */
[----:B------:R-:W-:Y:S01]  /*c0d0*/  LEA R63, P0, R4, UR4, 0x1 ;  /* 0x00000004043f7c11 */ /* 0x000fe2000f8008ff */
[----:B------:R-:W-:Y:S02]  /*c0e0*/  UMOV UR4, 0xffffffff ;  /* 0xffffffff00047882 */ /* 0x000fe40000000000 */
[----:B------:R-:W-:Y:S01]  /*c0f0*/  IMAD R3, R3, UR7, R0 ;  /* 0x0000000703037c24 */ /* 0x000fe2000f8e0200 */
[----:B------:R-:W-:Y:S01]  /*c100*/  ULDC.64 UR6, c[0x0][0x400] ;  /* 0x0001000000067ab9 */ /* 0x000fe20000000a00 */
[----:B------:R-:W-:Y:S01]  /*c110*/  IMAD.IADD R5, R5, 0x1, R9 ;  /* 0x0000000105057824 */ /* 0x000fe200078e0209 */
[----:B------:R-:W-:Y:S01]  /*c120*/  LEA R65, P1, R6, UR6, 0x1 ;  /* 0x0000000606417c11 */ /* 0x000fe2000f8208ff */
[----:B------:R-:W-:-:S03]  /*c130*/  IMAD.IADD R3, R7, 0x1, R3 ;  /* 0x0000000107037824 */ /* 0x000fc600078e0203 */
[----:B------:R-:W-:Y:S02]  /*c140*/  LEA.HI.X R62, R4, UR5, R5, 0x1, P0 ;  /* 0x00000005043e7c11 */ /* 0x000fe400080f0c05 */
[----:B------:R-:W-:Y:S01]  /*c150*/  LEA.HI.X R0, R6, UR7, R3, 0x1, P1 ;  /* 0x0000000706007c11 */ /* 0x000fe200088f0c03 */
[----:B------:R-:W-:Y:S06]  /*c160*/  BRA.DIV UR4, `(.L_x_1693) ;  /* 0x00000202042c7947 */ /* 0x000fec000b800000 */
[----:B------:R2:W3:Y:S04]  /*c170*/  SHFL.IDX PT, R3, R62, RZ, 0x1c1f ;  /* 0x001c1fff3e037589 */ /* 0x0004e800000e0000 */
[----:B------:R2:W4:Y:S04]  /*c180*/  SHFL.IDX PT, R6, R63, RZ, 0x1c1f ;  /* 0x001c1fff3f067589 */ /* 0x00052800000e0000 */
[----:B------:R2:W0:Y:S04]  /*c190*/  SHFL.IDX PT, R9, R0, RZ, 0x1c1f ;  /* 0x001c1fff00097589 */ /* 0x00042800000e0000 */
[----:B------:R2:W0:Y:S02]  /*c1a0*/  SHFL.IDX PT, R8, R65, RZ, 0x1c1f ;  /* 0x001c1fff41087589 */ /* 0x00042400000e0000 */
.L_x_2029:
[----:B------:R-:W-:Y:S01]  /*c1b0*/  IMAD R67, R165, R10, RZ ;  /* 0x0000000aa5437224 */ /* 0x000fe200078e02ff */
        /* <DEDUP_REMOVED lines=15> */
[----:B------:R-:W-:Y:S01]  /*c2b0*/  ULDC UR4, c[0x0][0x3f4] ;  /* 0x0000fd0000047ab9 */ /* 0x000fe20000000800 */
[----:B------:R-:W-:Y:S02]  /*c2c0*/  CS2R R60, SRZ ;  /* 0x00000000003c7805 */ /* 0x000fe4000001ff00 */
[----:B------:R-:W-:Y:S02]  /*c2d0*/  ISETP.GE.AND P3, PT, R179, UR4, PT ;  /* 0x00000004b3007c0c */ /* 0x000fe4000bf66270 */
[----:B------:R-:W-:Y:S02]  /*c2e0*/  CS2R R58, SRZ ;  /* 0x00000000003a7805 */ /* 0x000fe4000001ff00 */
[----:B------:R-:W-:Y:S02]  /*c2f0*/  ISETP.GE.AND P2, PT, R177, UR4, PT ;  /* 0x00000004b1007c0c */ /* 0x000fe4000bf46270 */
[----:B------:R-:W-:Y:S02]  /*c300*/  ISETP.GE.AND P1, PT, R178, UR4, PT ;  /* 0x00000004b2007c0c */ /* 0x000fe4000bf26270 */
[----:B------:R-:W-:-:S02]  /*c310*/  ISETP.GE.AND P0, PT, R176, UR4, PT ;  /* 0x00000004b0007c0c */ /* 0x000fc4000bf06270 */
[----:B------:R-:W-:-:S03]  /*c320*/  ISETP.GE.AND P4, PT, R162, UR4, PT ;  /* 0x00000004a2007c0c */ /* 0x000fc6000bf86270 */
[C---:B------:R-:W-:Y:S01]  /*c330*/  @!P3 IMAD.SHL.U32 R27, R179.reuse, 0x2, RZ ;  /* 0x00000002b31bb824 */ /* 0x040fe200078e00ff */
[----:B------:R-:W-:-:S03]  /*c340*/  @!P3 SHF.L.U64.HI R4, R179, 0x1, R80 ;  /* 0x00000001b304b819 */ /* 0x000fc60000010250 */
[C---:B------:R-:W-:Y:S01]  /*c350*/  @!P2 IMAD.SHL.U32 R21, R177.reuse, 0x2, RZ ;  /* 0x00000002b115a824 */ /* 0x040fe200078e00ff */
[----:B------:R-:W-:Y:S02]  /*c360*/  @!P2 SHF.L.U64.HI R10, R177, 0x1, R76 ;  /* 0x00000001b10aa819 */ /* 0x000fe4000001024c */
[-C--:B-1--4-:R-:W-:Y:S01]  /*c370*/  @!P3 IADD3 R28, P6, R6, R27.reuse, RZ ;  /* 0x0000001b061cb210 */ /* 0x092fe20007fde0ff */
[----:B------:R-:W-:Y:S01]  /*c380*/  @!P0 IMAD.SHL.U32 R35, R176, 0x2, RZ ;  /* 0x00000002b0238824 */ /* 0x000fe200078e00ff */
[----:B0-----:R-:W-:Y:S01]  /*c390*/  @!P3 IADD3 R26, P5, R8, R27, RZ ;  /* 0x0000001b081ab210 */ /* 0x001fe20007fbe0ff */
[----:B---3--:R-:W-:Y:S01]  /*c3a0*/  @!P4 IMAD.MOV.U32 R7, RZ, RZ, R3 ;  /* 0x000000ffff07c224 */ /* 0x008fe200078e0003 */
[----:B------:R-:W-:Y:S01]  /*c3b0*/  @!P1 SHF.L.U32 R13, R178, 0x1, RZ ;  /* 0x00000001b20d9819 */ /* 0x000fe200000006ff */
[--C-:B------:R-:W-:Y:S01]  /*c3c0*/  @!P3 IMAD.X R29, R3, 0x1, R4.reuse, P6 ;  /* 0x00000001031db824 */ /* 0x100fe200030e0604 */
[-C--:B------:R-:W-:Y:S01]  /*c3d0*/  @!P2 IADD3 R24, P6, R6, R21.reuse, RZ ;  /* 0x000000150618a210 */ /* 0x080fe20007fde0ff */
[----:B------:R-:W-:Y:S01]  /*c3e0*/  @!P3 IMAD.X R27, R9, 0x1, R4, P5 ;  /* 0x00000001091bb824 */ /* 0x000fe200028e0604 */
[----:B------:R-:W-:Y:S01]  /*c3f0*/  @!P2 IADD3 R20, P5, R8, R21, RZ ;  /* 0x000000150814a210 */ /* 0x000fe20007fbe0ff */
[----:B------:R-:W-:Y:S01]  /*c400*/  @!P4 IMAD.WIDE R32, R162, 0x2, R6 ;  /* 0x00000002a220c825 */ /* 0x000fe200078e0206 */
[----:B------:R-:W-:-:S02]  /*c410*/  @!P1 SHF.L.U64.HI R4, R178, 0x1, R81 ;  /* 0x00000001b2049819 */ /* 0x000fc40000010251 */
[----:B------:R-:W-:Y:S01]  /*c420*/  @!P0 SHF.L.U64.HI R36, R176, 0x1, R77 ;  /* 0x00000001b0248819 */ /* 0x000fe2000001024d */
[--C-:B------:R-:W-:Y:S01]  /*c430*/  @!P2 IMAD.X R25, R3, 0x1, R10.reuse, P6 ;  /* 0x000000010319a824 */ /* 0x100fe200030e060a */
[-C--:B------:R-:W-:Y:S01]  /*c440*/  @!P1 IADD3 R14, P6, R6, R13.reuse, RZ ;  /* 0x0000000d060e9210 */ /* 0x080fe20007fde0ff */
[----:B------:R-:W-:Y:S01]  /*c450*/  @!P2 IMAD.X R21, R9, 0x1, R10, P5 ;  /* 0x000000010915a824 */ /* 0x000fe200028e060a */
[----:B------:R-:W-:Y:S01]  /*c460*/  ISETP.GE.AND P5, PT, R180, UR4, PT ;  /* 0x00000004b4007c0c */ /* 0x000fe2000bfa6270 */
[----:B------:R0:W5:Y:S01]  /*c470*/  @!P4 LD.E.64 R60, desc[UR60][R32.64] ;  /* 0x0000003c203cc980 */ /* 0x000162000c101b00 */
[----:B------:R-:W-:Y:S02]  /*c480*/  @!P1 IADD3.X R15, R3, R4, RZ, P6, !PT ;  /* 0x00000004030f9210 */ /* 0x000fe400037fe4ff */
[----:B------:R-:W-:Y:S02]  /*c490*/  @!P1 IADD3 R12, P6, R8, R13, RZ ;  /* 0x0000000d080c9210 */ /* 0x000fe40007fde0ff */
[----:B------:R-:W-:-:S03]  /*c4a0*/  @!P4 MOV R5, R9 ;  /* 0x000000090005c202 */ /* 0x000fc60000000f00 */
[----:B------:R-:W-:Y:S01]  /*c4b0*/  @!P1 IMAD.X R13, R9, 0x1, R4, P6 ;  /* 0x00000001090d9824 */ /* 0x000fe200030e0604 */
[----:B------:R-:W-:Y:S01]  /*c4c0*/  @!P0 IADD3 R10, P6, R6, R35, RZ ;  /* 0x00000023060a8210 */ /* 0x000fe20007fde0ff */
[----:B------:R-:W-:Y:S02]  /*c4d0*/  @!P4 IMAD.MOV.U32 R4, RZ, RZ, R8 ;  /* 0x000000ffff04c224 */ /* 0x000fe400078e0008 */
[----:B------:R-:W-:Y:S02]  /*c4e0*/  @!P5 IMAD.SHL.U32 R7, R180, 0x2, RZ ;  /* 0x00000002b407d824 */ /* 0x000fe400078e00ff */
[----:B------:R-:W-:-:S04]  /*c4f0*/  @!P4 IMAD.WIDE R30, R162, 0x2, R4 ;  /* 0x00000002a21ec825 */ /* 0x000fc800078e0204 */
[--C-:B------:R-:W-:Y:S01]  /*c500*/  @!P0 IMAD.X R11, R3, 0x1, R36.reuse, P6 ;  /* 0x00000001030b8824 */ /* 0x100fe200030e0624 */
[----:B------:R-:W-:Y:S01]  /*c510*/  @!P0 IADD3 R4, P6, R8, R35, RZ ;  /* 0x0000002308048210 */ /* 0x000fe20007fde0ff */
[----:B------:R0:W5:Y:S01]  /*c520*/  @!P4 LD.E.64 R58, desc[UR60][R30.64] ;  /* 0x0000003c1e3ac980 */ /* 0x000162000c101b00 */
[----:B------:R-:W-:Y:S02]  /*c530*/  @!P5 SHF.L.U64.HI R34, R180, 0x1, R69 ;  /* 0x00000001b422d819 */ /* 0x000fe40000010245 */
[-C--:B------:R-:W-:Y:S01]  /*c540*/  @!P5 IADD3 R6, P4, R6, R7.reuse, RZ ;  /* 0x000000070606d210 */ /* 0x080fe20007f9e0ff */
[----:B------:R-:W-:Y:S01]  /*c550*/  @!P0 IMAD.X R5, R9, 0x1, R36, P6 ;  /* 0x0000000109058824 */ /* 0x000fe200030e0624 */
[----:B------:R-:W-:Y:S02]  /*c560*/  @!P5 IADD3 R8, P6, R8, R7, RZ ;  /* 0x000000070808d210 */ /* 0x000fe40007fde0ff */
        /* <DEDUP_REMOVED lines=10> */
[----:B------:R-:W-:Y:S01]  /*c610*/  @!P5 IMAD.X R7, R3, 0x1, R34, P4 ;  /* 0x000000010307d824 */ /* 0x000fe200020e0622 */
[----:B------:R-:W-:Y:S01]  /*c620*/  @!P5 IADD3.X R9, R9, R34, RZ, P6, !PT ;  /* 0x000000220909d210 */ /* 0x000fe200037fe4ff */
[----:B------:R0:W5:Y:S04]  /*c630*/  @!P3 LD.E.64 R56, desc[UR60][R28.64] ;  /* 0x0000003c1c38b980 */ /* 0x000168000c101b00 */
        /* <DEDUP_REMOVED lines=8> */
[----:B------:R0:W5:Y:S02]  /*c6c0*/  @!P5 LD.E.64 R38, desc[UR60][R8.64] ;  /* 0x0000003c0826d980 */ /* 0x000164000c101b00 */
.L_x_1695:
[----:B------:R-:W-:Y:S05]  /*c6d0*/  BSYNC B1 ;  /* 0x0000000000017941 */ /* 0x000fea0003800000 */
.L_x_1694:
[----:B0----5:R-:W-:Y:S01]  /*c6e0*/  IMAD.MOV.U32 R4, RZ, RZ, R59 ;  /* 0x000000ffff047224 */ /* 0x021fe200078e003b */
[----:B------:R-:W-:Y:S01]  /*c6f0*/  UMOV UR4, 0xffffffff ;  /* 0xffffffff00047882 */ /* 0x000fe20000000000 */
[----:B---3--:R-:W-:Y:S01]  /*c700*/  IMAD.MOV.U32 R3, RZ, RZ, R58 ;  /* 0x000000ffff037224 */ /* 0x008fe200078e003a */
[----:B------:R-:W-:Y:S01]  /*c710*/  CS2R R30, SRZ ;  /* 0x00000000001e7805 */ /* 0x000fe2000001ff00 */
[----:B------:R-:W-:Y:S01]  /*c720*/  IMAD.MOV.U32 R5, RZ, RZ, R54 ;  /* 0x000000ffff057224 */ /* 0x000fe200078e0036 */
[----:B------:R-:W-:Y:S01]  /*c730*/  PRMT R87, R87, 0x5410, R4 ;  /* 0x0000541057577816 */ /* 0x000fe20000000004 */
[----:B----4-:R-:W-:Y:S01]  /*c740*/  IMAD.MOV.U32 R6, RZ, RZ, R55 ;  /* 0x000000ffff067224 */ /* 0x010fe200078e0037 */
[----:B------:R-:W-:Y:S01]  /*c750*/  PRMT R88, R3, 0x7610, R88 ;  /* 0x0000761003587816 */ /* 0x000fe20000000058 */
[----:B------:R-:W-:Y:S01]  /*c760*/  IMAD.MOV.U32 R4, RZ, RZ, R51 ;  /* 0x000000ffff047224 */ /* 0x000fe200078e0033 */
[----:B------:R-:W-:Y:S01]  /*c770*/  PRMT R82, R82, 0x5410, R5 ;  /* 0x0000541052527816 */ /* 0x000fe20000000005 */
[----:B------:R-:W-:Y:S01]  /*c780*/  IMAD.MOV.U32 R5, RZ, RZ, R46 ;  /* 0x000000ffff057224 */ /* 0x000fe200078e002e */
[----:B------:R-:W-:Y:S01]  /*c790*/  PRMT R83, R6, 0x7610, R83 ;  /* 0x0000761006537816 */ /* 0x000fe20000000053 */
[----:B------:R-:W-:Y:S01]  /*c7a0*/  IMAD.MOV.U32 R6, RZ, RZ, R47 ;  /* 0x000000ffff067224 */ /* 0x000fe200078e002f */
[----:B------:R-:W-:-:S04]  /*c7b0*/  MOV R3, R50 ;  /* 0x0000003200037202 */ /* 0x000fc80000000f00 */
[----:B------:R-:W-:Y:S01]  /*c7c0*/  PRMT R79, R4, 0x5410, R3 ;  /* 0x00005410044f7816 */ /* 0x000fe20000000003 */
[----:B------:R-:W-:Y:S01]  /*c7d0*/  IMAD.MOV.U32 R3, RZ, RZ, R42 ;  /* 0x000000ffff037224 */ /* 0x000fe200078e002a */
[----:B------:R-:W-:Y:S01]  /*c7e0*/  PRMT R74, R5, 0x5410, R6 ;  /* 0x00005410054a7816 */ /* 0x000fe20000000006 */
[----:B------:R-:W-:Y:S01]  /*c7f0*/  IMAD.MOV.U32 R5, RZ, RZ, R38 ;  /* 0x000000ffff057224 */ /* 0x000fe200078e0026 */
[----:B------:R-:W-:Y:S01]  /*c800*/  MOV R4, R43 ;  /* 0x0000002b00047202 */ /* 0x000fe20000000f00 */
[----:B------:R-:W-:-:S03]  /*c810*/  IMAD.MOV.U32 R6, RZ, RZ, R39 ;  /* 0x000000ffff067224 */ /* 0x000fc600078e0027 */
        /* <DEDUP_REMOVED lines=8> */
[----:B------:R-:W-:Y:S01]  /*c8a0*/  PRMT R87, R4, 0x7610, R87 ;  /* 0x0000761004577816 */ /* 0x000fe20000000057 */
[----:B------:R-:W-:Y:S01]  /*c8b0*/  IMAD.MOV.U32 R4, RZ, RZ, R53 ;  /* 0x000000ffff047224 */ /* 0x000fe200078e0035 */
[----:B------:R-:W-:Y:S01]  /*c8c0*/  PRMT R83, R83, 0x5410, R5 ;  /* 0x0000541053537816 */ /* 0x000fe20000000005 */
[----:B------:R-:W-:Y:S01]  /*c8d0*/  IMAD.MOV.U32 R5, RZ, RZ, R48 ;  /* 0x000000ffff057224 */ /* 0x000fe200078e0030 */
[----:B------:R-:W-:-:S02]  /*c8e0*/  PRMT R84, R6, 0x7610, R84 ;  /* 0x0000761006547816 */ /* 0x000fc40000000054 */
[----:B------:R-:W-:Y:S02]  /*c8f0*/  MOV R6, R49 ;  /* 0x0000003100067202 */ /* 0x000fe40000000f00 */
[----:B------:R-:W-:Y:S01]  /*c900*/  PRMT R78, R4, 0x5410, R3 ;  /* 0x00005410044e7816 */ /* 0x000fe20000000003 */
[----:B------:R-:W-:Y:S01]  /*c910*/  IMAD.MOV.U32 R3, RZ, RZ, R44 ;  /* 0x000000ffff037224 */ /* 0x000fe200078e002c */
[----:B------:R-:W-:Y:S01]  /*c920*/  PRMT R75, R5, 0x5410, R6 ;  /* 0x00005410054b7816 */ /* 0x000fe20000000006 */
[----:B------:R-:W-:Y:S02]  /*c930*/  IMAD.MOV.U32 R4, RZ, RZ, R45 ;  /* 0x000000ffff047224 */ /* 0x000fe400078e002d */
[----:B------:R-:W-:Y:S02]  /*c940*/  IMAD.MOV.U32 R5, RZ, RZ, R36 ;  /* 0x000000ffff057224 */ /* 0x000fe400078e0024 */
[----:B------:R-:W-:Y:S01]  /*c950*/  IMAD.MOV.U32 R6, RZ, RZ, R37 ;  /* 0x000000ffff067224 */ /* 0x000fe200078e0025 */
[----:B------:R-:W-:-:S04]  /*c960*/  PRMT R71, R4, 0x5410, R3 ;  /* 0x0000541004477816 */ /* 0x000fc80000000003 */
[----:B------:R-:W-:Y:S01]  /*c970*/  PRMT R66, R6, 0x5410, R5 ;  /* 0x0000541006427816 */ /* 0x000fe20000000005 */
[----:B------:R-:W-:Y:S06]  /*c980*/  BRA.DIV UR4, `(.L_x_1696) ;  /* 0x000001fa04987947 */ /* 0x000fec000b800000 */
[----:B--2---:R-:W0:Y:S04]  /*c990*/  SHFL.IDX PT, R62, R62, 0x1, 0x1c1f ;  /* 0x003c1f003e3e7f89 */ /* 0x004e2800000e0000 */
[----:B------:R-:W2:Y:S04]  /*c9a0*/  SHFL.IDX PT, R63, R63, 0x1, 0x1c1f ;  /* 0x003c1f003f3f7f89 */ /* 0x000ea800000e0000 */
[----:B------:R-:W3:Y:S04]  /*c9b0*/  SHFL.IDX PT, R0, R0, 0x1, 0x1c1f ;  /* 0x003c1f0000007f89 */ /* 0x000ee800000e0000 */
[----:B------:R-:W4:Y:S02]  /*c9c0*/  SHFL.IDX PT, R65, R65, 0x1, 0x1c1f ;  /* 0x003c1f0041417f89 */ /* 0x000f2400000e0000 */
.L_x_2035:
[----:B------:R-:W-:Y:S01]  /*c9d0*/  IADD3 R64, R64, 0x40, RZ ;  /* 0x0000004040407810 */ /* 0x000fe20007ffe0ff */
[----:B------:R-:W-:Y:S01]  /*c9e0*/  BSSY B1, `(.L_x_1697) ;  /* 0x0000056000017945 */ /* 0x000fe20003800000 */
[----:B------:R-:W-:Y:S02]  /*c9f0*/  LOP3.LUT R3, R185, 0x18, R18, 0xf8, !PT ;  /* 0x00000018b9037812 */ /* 0x000fe400078ef812 */
[----:B------:R-:W-:Y:S02]  /*ca00*/  CS2R R32, SRZ ;  /* 0x0000000000207805 */ /* 0x000fe4000001ff00 */
[----:B------:R-:W-:Y:S02]  /*ca10*/  ISETP.GE.AND P1, PT, R64, R67, PT ;  /* 0x000000434000720c */ /* 0x000fe40003f26270 */
[----:B------:R-:W-:Y:S02]  /*ca20*/  CS2R R26, SRZ ;  /* 0x00000000001a7805 */ /* 0x000fe4000001ff00 */
[----:B------:R-:W-:-:S02]  /*ca30*/  LOP3.LUT R4, R3, R186, RZ, 0x3c, !PT ;  /* 0x000000ba03047212 */ /* 0x000fc400078e3cff */
[----:B------:R-:W-:Y:S02]  /*ca40*/  CS2R R20, SRZ ;  /* 0x0000000000147805 */ /* 0x000fe4000001ff00 */
[----:B------:R-:W-:Y:S02]  /*ca50*/  LOP3.LUT P0, RZ, R227, 0x4, RZ, 0xc0, !PT ;  /* 0x00000004e3ff7812 */ /* 0x000fe4000780c0ff */
[----:B------:R-:W-:Y:S02]  /*ca60*/  CS2R R12, SRZ ;  /* 0x00000000000c7805 */ /* 0x000fe4000001ff00 */
[----:B------:R-:W-:Y:S01]  /*ca70*/  CS2R R8, SRZ ;  /* 0x0000000000087805 */ /* 0x000fe2000001ff00 */
[----:B------:R-:W-:Y:S01]  /*ca80*/  IMAD.IADD R3, R187, 0x1, R4 ;  /* 0x00000001bb037824 */ /* 0x000fe200078e0204 */
[----:B------:R-:W-:Y:S02]  /*ca90*/  CS2R R40, SRZ ;  /* 0x0000000000287805 */ /* 0x000fe4000001ff00 */
[----:B------:R-:W-:-:S02]  /*caa0*/  CS2R R34, SRZ ;  /* 0x0000000000227805 */ /* 0x000fc4000001ff00 */
[----:B-1----:R-:W-:Y:S02]  /*cab0*/  CS2R R28, SRZ ;  /* 0x00000000001c7805 */ /* 0x002fe4000001ff00 */
[----:B------:R-:W-:Y:S02]  /*cac0*/  CS2R R24, SRZ ;  /* 0x0000000000187805 */ /* 0x000fe4000001ff00 */
[----:B------:R-:W-:Y:S01]  /*cad0*/  CS2R R14, SRZ ;  /* 0x00000000000e7805 */ /* 0x000fe2000001ff00 */
[----:B------:R-:W-:Y:S01]  /*cae0*/  IMAD R3, R3, 0x2, R2 ;  /* 0x0000000203037824 */ /* 0x000fe200078e0202 */
        /* <DEDUP_REMOVED lines=8> */
[----:B------:R-:W-:-:S05]  /*cb70*/  ISETP.GE.AND P1, PT, R176, UR4, PT ;  /* 0x00000004b0007c0c */ /* 0x000fca000bf26270 */
[C---:B------:R-:W-:Y:S01]  /*cb80*/  @!P4 IMAD.SHL.U32 R24, R179.reuse, 0x2, RZ ;  /* 0x00000002b318c824 */ /* 0x040fe200078e00ff */
[----:B------:R-:W-:-:S03]  /*cb90*/  @!P4 SHF.L.U64.HI R5, R179, 0x1, R80 ;  /* 0x00000001b305c819 */ /* 0x000fc60000010250 */
[C---:B------:R-:W-:Y:S01]  /*cba0*/  @!P3 IMAD.SHL.U32 R14, R177.reuse, 0x2, RZ ;  /* 0x00000002b10eb824 */ /* 0x040fe200078e00ff */
[----:B------:R-:W-:Y:S01]  /*cbb0*/  @!P3 SHF.L.U64.HI R7, R177, 0x1, R76 ;  /* 0x00000001b107b819 */ /* 0x000fe2000001024c */
[----:B------:R-:W-:Y:S01]  /*cbc0*/  @!P2 IMAD.SHL.U32 R10, R178, 0x2, RZ ;  /* 0x00000002b20aa824 */ /* 0x000fe200078e00ff */
[-C--:B--2---:R-:W-:Y:S01]  /*cbd0*/  @!P4 IADD3 R26, P5, R63, R24.reuse, RZ ;  /* 0x000000183f1ac210 */ /* 0x084fe20007fbe0ff */
[----:B------:R-:W-:Y:S01]  /*cbe0*/  @!P1 IMAD.SHL.U32 R4, R176, 0x2, RZ ;  /* 0x00000002b0049824 */ /* 0x000fe200078e00ff */
[----:B----4-:R-:W-:Y:S02]  /*cbf0*/  @!P4 IADD3 R24, P6, R65, R24, RZ ;  /* 0x000000184118c210 */ /* 0x010fe40007fde0ff */
[----:B0-----:R-:W-:Y:S02]  /*cc00*/  @!P4 IADD3.X R27, R62, R5, RZ, P5, !PT ;  /* 0x000000053e1bc210 */ /* 0x001fe40002ffe4ff */
[----:B------:R-:W-:Y:S01]  /*cc10*/  @!P3 IADD3 R20, P5, R63, R14, RZ ;  /* 0x0000000e3f14b210 */ /* 0x000fe20007fbe0ff */
[----:B---3--:R-:W-:Y:S01]  /*cc20*/  @!P4 IMAD.X R25, R0, 0x1, R5, P6 ;  /* 0x000000010019c824 */ /* 0x008fe200030e0605 */
[----:B------:R-:W-:-:S02]  /*cc30*/  @!P2 SHF.L.U64.HI R81, R178, 0x1, R81 ;  /* 0x00000001b251a819 */ /* 0x000fc40000010251 */
[----:B------:R-:W-:Y:S01]  /*cc40*/  @!P3 IADD3 R14, P6, R65, R14, RZ ;  /* 0x0000000e410eb210 */ /* 0x000fe20007fde0ff */
[----:B------:R-:W-:Y:S01]  /*cc50*/  @!P3 IMAD.X R21, R62, 0x1, R7, P5 ;  /* 0x000000013e15b824 */ /* 0x000fe200028e0607 */
[-C--:B------:R-:W-:Y:S02]  /*cc60*/  @!P2 IADD3 R12, P5, R63, R10.reuse, RZ ;  /* 0x0000000a3f0ca210 */ /* 0x080fe40007fbe0ff */
[----:B------:R-:W-:Y:S02]  /*cc70*/  @!P3 IADD3.X R15, R0, R7, RZ, P6, !PT ;  /* 0x00000007000fb210 */ /* 0x000fe400037fe4ff */
[----:B------:R-:W-:Y:S01]  /*cc80*/  @!P1 SHF.L.U64.HI R77, R176, 0x1, R77 ;  /* 0x00000001b04d9819 */ /* 0x000fe2000001024d */
[----:B------:R-:W-:Y:S01]  /*cc90*/  @!P2 IMAD.X R13, R62, 0x1, R81, P5 ;  /* 0x000000013e0da824 */ /* 0x000fe200028e0651 */
[----:B------:R-:W-:Y:S02]  /*cca0*/  @!P2 IADD3 R10, P6, R65, R10, RZ ;  /* 0x0000000a410aa210 */ /* 0x000fe40007fde0ff */
[----:B------:R-:W-:-:S03]  /*ccb0*/  @!P1 IADD3 R8, P5, R63, R4, RZ ;  /* 0x000000043f089210 */ /* 0x000fc60007fbe0ff */
[----:B------:R-:W-:Y:S01]  /*ccc0*/  @!P2 IMAD.X R11, R0, 0x1, R81, P6 ;  /* 0x00000001000ba824 */ /* 0x000fe200030e0651 */
[----:B------:R-:W-:Y:S01]  /*ccd0*/  ISETP.GE.AND P6, PT, R162, UR4, PT ;  /* 0x00000004a2007c0c */ /* 0x000fe2000bfc6270 */
[----:B------:R-:W-:Y:S01]  /*cce0*/  @!P1 IMAD.X R9, R62, 0x1, R77, P5 ;  /* 0x000000013e099824 */ /* 0x000fe200028e064d */
[----:B------:R-:W-:-:S05]  /*ccf0*/  @!P1 IADD3 R4, P5, R65, R4, RZ ;  /* 0x0000000441049210 */ /* 0x000fca0007fbe0ff */
[----:B------:R-:W-:Y:S01]  /*cd00*/  @!P1 IMAD.X R5, R0, 0x1, R77, P5 ;  /* 0x0000000100059824 */ /* 0x000fe200028e064d */
[----:B------:R-:W-:-:S05]  /*cd10*/  ISETP.GE.AND P5, PT, R180, UR4, PT ;  /* 0x00000004b4007c0c */ /* 0x000fca000bfa6270 */
[----:B------:R-:W-:Y:S01]  /*cd20*/  @!P6 MOV R28, R63 ;  /* 0x0000003f001ce202 */ /* 0x000fe20000000f00 */
[----:B------:R-:W-:Y:S02]  /*cd30*/  @!P6 IMAD.MOV.U32 R29, RZ, RZ, R62 ;  /* 0x000000ffff1de224 */ /* 0x000fe400078e003e */
[----:B------:R-:W-:Y:S02]  /*cd40*/  @!P6 IMAD.MOV.U32 R6, RZ, RZ, R65 ;  /* 0x000000ffff06e224 */ /* 0x000fe400078e0041 */
[----:B------:R-:W-:Y:S02]  /*cd50*/  @!P6 IMAD.MOV.U32 R7, RZ, RZ, R0 ;  /* 0x000000ffff07e224 */ /* 0x000fe400078e0000 */
[----:B------:R-:W-:-:S04]  /*cd60*/  @!P6 IMAD.WIDE R28, R162, 0x2, R28 ;  /* 0x00000002a21ce825 */ /* 0x000fc800078e021c */
[----:B------:R-:W-:Y:S01]  /*cd70*/  @!P6 IMAD.WIDE R6, R162, 0x2, R6 ;  /* 0x00000002a206e825 */ /* 0x000fe200078e0206 */
[----:B------:R0:W5:Y:S03]  /*cd80*/  @!P6 LD.E.64 R40, desc[UR60][R28.64] ;  /* 0x0000003c1c28e980 */ /* 0x000166000c101b00 */
[C---:B------:R-:W-:Y:S01]  /*cd90*/  @!P5 IMAD.SHL.U32 R32, R180.reuse, 0x2, RZ ;  /* 0x00000002b420d824 */ /* 0x040fe200078e00ff */
[----:B------:R1:W5:Y:S01]  /*cda0*/  @!P6 LD.E.64 R30, desc[UR60][R6.64] ;  /* 0x0000003c061ee980 */ /* 0x000362000c101b00 */
[----:B------:R-:W-:Y:S02]  /*cdb0*/  CS2R R34, SRZ ;  /* 0x0000000000227805 */ /* 0x000fe4000001ff00 */
[----:B------:R-:W-:Y:S02]  /*cdc0*/  @!P5 SHF.L.U64.HI R69, R180, 0x1, R69 ;  /* 0x00000001b445d819 */ /* 0x000fe40000010245 */
[----:B0-----:R-:W-:-:S02]  /*cdd0*/  CS2R R28, SRZ ;  /* 0x00000000001c7805 */ /* 0x001fc4000001ff00 */
[----:B------:R0:W5:Y:S01]  /*cde0*/  @!P4 LD.E.64 R34, desc[UR60][R26.64] ;  /* 0x0000003c1a22c980 */ /* 0x000162000c101b00 */
[----:B-1----:R-:W-:-:S03]  /*cdf0*/  @!P5 IADD3 R6, P6, R63, R32, RZ ;  /* 0x000000203f06d210 */ /* 0x002fc60007fde0ff */
[----:B------:R1:W5:Y:S01]  /*ce00*/  @!P3 LD.E.64 R28, desc[UR60][R20.64] ;  /* 0x0000003c141cb980 */ /* 0x000362000c101b00 */
[----:B------:R-:W-:Y:S02]  /*ce10*/  @!P5 IADD3.X R7, R62, R69, RZ, P6, !PT ;  /* 0x000000453e07d210 */ /* 0x000fe400037fe4ff */
[----:B------:R-:W-:Y:S02]  /*ce20*/  @!P5 IADD3 R62, P6, R65, R32, RZ ;  /* 0x00000020413ed210 */ /* 0x000fe40007fde0ff */
[----:B------:R-:W-:Y:S02]  /*ce30*/  CS2R R32, SRZ ;  /* 0x0000000000207805 */ /* 0x000fe4000001ff00 */
[----:B0-----:R-:W-:Y:S02]  /*ce40*/  CS2R R26, SRZ ;  /* 0x00000000001a7805 */ /* 0x001fe4000001ff00 */
[----:B-1----:R-:W-:Y:S02]  /*ce50*/  CS2R R20, SRZ ;  /* 0x0000000000147805 */ /* 0x002fe4000001ff00 */
[----:B------:R0:W5:Y:S04]  /*ce60*/  @!P4 LD.E.64 R32, desc[UR60][R24.64] ;  /* 0x0000003c1820c980 */ /* 0x000168000c101b00 */
[----:B------:R1:W5:Y:S01]  /*ce70*/  @!P3 LD.E.64 R26, desc[UR60][R14.64] ;  /* 0x0000003c0e1ab980 */ /* 0x000362000c101b00 */
[----:B------:R-:W-:-:S03]  /*ce80*/  @!P5 IMAD.X R63, R0, 0x1, R69, P6 ;  /* 0x00000001003fd824 */ /* 0x000fc600030e0645 */
[----:B------:R2:W5:Y:S01]  /*ce90*/  @!P2 LD.E.64 R20, desc[UR60][R10.64] ;  /* 0x0000003c0a14a980 */ /* 0x000562000c101b00 */
[----:B0-----:R-:W-:Y:S02]  /*cea0*/  CS2R R24, SRZ ;  /* 0x0000000000187805 */ /* 0x001fe4000001ff00 */
[----:B-1----:R-:W-:-:S04]  /*ceb0*/  CS2R R14, SRZ ;  /* 0x00000000000e7805 */ /* 0x002fc8000001ff00 */
[----:B------:R0:W5:Y:S01]  /*cec0*/  @!P2 LD.E.64 R24, desc[UR60][R12.64] ;  /* 0x0000003c0c18a980 */ /* 0x000162000c101b00 */
[----:B--2---:R-:W-:-:S03]  /*ced0*/  CS2R R10, SRZ ;  /* 0x00000000000a7805 */ /* 0x004fc6000001ff00 */
[----:B------:R1:W5:Y:S04]  /*cee0*/  @!P1 LD.E.64 R14, desc[UR60][R8.64] ;  /* 0x0000003c080e9980 */ /* 0x000368000c101b00 */
[----:B------:R2:W5:Y:S01]  /*cef0*/  @!P5 LD.E.64 R10, desc[UR60][R6.64] ;  /* 0x0000003c060ad980 */ /* 0x000562000c101b00 */
[----:B0-----:R-:W-:Y:S02]  /*cf00*/  CS2R R12, SRZ ;  /* 0x00000000000c7805 */ /* 0x001fe4000001ff00 */
[----:B-1----:R-:W-:-:S04]  /*cf10*/  CS2R R8, SRZ ;  /* 0x0000000000087805 */ /* 0x002fc8000001ff00 */
[----:B------:R2:W5:Y:S04]  /*cf20*/  @!P1 LD.E.64 R12, desc[UR60][R4.64] ;  /* 0x0000003c040c9980 */ /* 0x000568000c101b00 */
[----:B------:R2:W5:Y:S02]  /*cf30*/  @!P5 LD.E.64 R8, desc[UR60][R62.64] ;  /* 0x0000003c3e08d980 */ /* 0x000564000c101b00 */
.L_x_1698:
[----:B------:R-:W-:Y:S05]  /*cf40*/  BSYNC B1 ;  /* 0x0000000000017941 */ /* 0x000fea0003800000 */
.L_x_1697:
[----:B--2--5:R-:W-:Y:S01]  /*cf50*/  IMAD.MOV.U32 R5, RZ, RZ, R30 ;  /* 0x000000ffff057224 */ /* 0x024fe200078e001e */
[----:B------:R-:W-:Y:S01]  /*cf60*/  LEA.HI R4, R208, R208, RZ, 0x1 ;  /* 0x000000d0d0047211 */ /* 0x000fe200078f08ff */
[C---:B------:R-:W-:Y:S01]  /*cf70*/  VIADD R6, R3.reuse, 0xc400 ;  /* 0x0000c40003067836 */ /* 0x040fe20000000000 */
[----:B------:R-:W-:Y:S01]  /*cf80*/  MOV R63, R34 ;  /* 0x00000022003f7202 */ /* 0x000fe20000000f00 */
[----:B---3--:R-:W-:Y:S01]  /*cf90*/  VIADD R0, R3, 0xc440 ;  /* 0x0000c44003007836 */ /* 0x008fe20000000000 */
[----:B------:R-:W-:Y:S01]  /*cfa0*/  PRMT R85, R5, 0x7610, R85 ;  /* 0x0000761005557816 */ /* 0x000fe20000000055 */
[----:B------:R-:W-:Y:S01]  /*cfb0*/  IMAD.MOV.U32 R7, RZ, RZ, R32 ;  /* 0x000000ffff077224 */ /* 0x000fe200078e0020 */
[----:B------:R-:W-:Y:S01]  /*cfc0*/  LOP3.LUT R5, R4, 0xfffffffe, RZ, 0xc0, !PT ;  /* 0xfffffffe04057812 */ /* 0x000fe200078ec0ff */
[----:B0-----:R-:W-:Y:S01]  /*cfd0*/  IMAD.MOV.U32 R62, RZ, RZ, R33 ;  /* 0x000000ffff3e7224 */ /* 0x001fe200078e0021 */
[----:B------:R-:W-:Y:S01]  /*cfe0*/  @P0 IADD3 R0, R6, -0x40, RZ ;  /* 0xffffffc006000810 */ /* 0x000fe20007ffe0ff */
[----:B------:R-:W-:Y:S01]  /*cff0*/  IMAD.MOV.U32 R6, RZ, RZ, R31 ;  /* 0x000000ffff067224 */ /* 0x000fe200078e001f */
[----:B------:R-:W-:Y:S01]  /*d000*/  MOV R4, R26 ;  /* 0x0000001a00047202 */ /* 0x000fe20000000f00 */
[----:B------:R-:W-:Y:S01]  /*d010*/  IMAD.IADD R5, R208, 0x1, -R5 ;  /* 0x00000001d0057824 */ /* 0x000fe200078e0a05 */
[----:B------:R-:W-:Y:S01]  /*d020*/  PRMT R81, R7, 0x5410, R62 ;  /* 0x0000541007517816 */ /* 0x000fe2000000003e */
[----:B------:R-:W-:Y:S01]  /*d030*/  IMAD.MOV.U32 R7, RZ, RZ, R20 ;  /* 0x000000ffff077224 */ /* 0x000fe200078e0014 */
[----:B------:R-:W-:Y:S01]  /*d040*/  PRMT R85, R85, 0x5410, R6 ;  /* 0x0000541055557816 */ /* 0x000fe20000000006 */
[----:B------:R-:W-:Y:S01]  /*d050*/  IMAD.MOV.U32 R6, RZ, RZ, R27 ;  /* 0x000000ffff067224 */ /* 0x000fe200078e001b */
[----:B------:R-:W-:Y:S01]  /*d060*/  SHF.L.U32 R5, R5, 0x1f, RZ ;  /* 0x0000001f05057819 */ /* 0x000fe200000006ff */
[----:B------:R-:W-:Y:S01]  /*d070*/  IMAD.MOV.U32 R62, RZ, RZ, R8 ;  /* 0x000000ffff3e7224 */ /* 0x000fe200078e0008 */
[----:B------:R-:W-:Y:S01]  /*d080*/  PRMT R69, R69, 0x5410, R7 ;  /* 0x0000541045457816 */ /* 0x000fe20000000007 */
[----:B------:R-:W-:Y:S01]  /*d090*/  BSSY B1, `(.L_x_1699) ;  /* 0x000001e000017945 */ /* 0x000fe20003800000 */
[----:B------:R-:W0:Y:S01]  /*d0a0*/  SYNCS.PHASECHK.TRANS64.TRYWAIT P0, [R2+URZ+0x2a800], R5 ;  /* 0x02a80005020075a7 */ /* 0x000e22000800017f */
        /* <DEDUP_REMOVED lines=10> */
[----:B------:R-:W-:Y:S01]  /*d150*/  VIADDMNMX R67, R67, -R188, 0x80, PT ;  /* 0x0000008043437446 */ /* 0x000fe200038009bc */
[----:B------:R-:W-:Y:S01]  /*d160*/  IMAD.MOV.U32 R7, RZ, RZ, R41 ;  /* 0x000000ffff077224 */ /* 0x000fe200078e0029 */
[----:B------:R-:W-:Y:S01]  /*d170*/  PRMT R62, R62, 0x5410, R4 ;  /* 0x000054103e3e7816 */ /* 0x000fe20000000004 */
[----:B------:R-:W-:Y:S01]  /*d180*/  IMAD.MOV.U32 R4, RZ, RZ, R35 ;  /* 0x000000ffff047224 */ /* 0x000fe200078e0023 */
[----:B------:R-:W-:-:S02]  /*d190*/  ISETP.GE.AND P1, PT, R174, R67, PT ;  /* 0x00000043ae00720c */ /* 0x000fc40003f26270 */
[----:B------:R-:W-:Y:S01]  /*d1a0*/  PRMT R86, R6, 0x5410, R7 ;  /* 0x0000541006567816 */ /* 0x000fe20000000007 */
[----:B------:R-:W-:Y:S01]  /*d1b0*/  IMAD.MOV.U32 R6, RZ, RZ, R28 ;  /* 0x000000ffff067224 */ /* 0x000fe200078e001c */
[----:B------:R-:W-:Y:S01]  /*d1c0*/  PRMT R84, R84, 0x5410, R4 ;  /* 0x0000541054547816 */ /* 0x000fe20000000004 */
[----:B------:R-:W-:Y:S02]  /*d1d0*/  IMAD.MOV.U32 R7, RZ, RZ, R29 ;  /* 0x000000ffff077224 */ /* 0x000fe400078e001d */
[----:B------:R-:W-:-:S03]  /*d1e0*/  IMAD.MOV.U32 R4, RZ, RZ, R24 ;  /* 0x000000ffff047224 */ /* 0x000fc600078e0018 */
[----:B------:R-:W-:Y:S01]  /*d1f0*/  PRMT R80, R6, 0x5410, R7 ;  /* 0x0000541006507816 */ /* 0x000fe20000000007 */
[----:B------:R-:W-:Y:S01]  /*d200*/  IMAD.MOV.U32 R7, RZ, RZ, R14 ;  /* 0x000000ffff077224 */ /* 0x000fe200078e000e */
[----:B------:R-:W-:-:S04]  /*d210*/  MOV R6, R25 ;  /* 0x0000001900067202 */ /* 0x000fc80000000f00 */
[----:B------:R-:W-:Y:S01]  /*d220*/  PRMT R76, R4, 0x5410, R6 ;  /* 0x00005410044c7816 */ /* 0x000fe20000000006 */
[----:B------:R-:W-:Y:S01]  /*d230*/  IMAD.MOV.U32 R4, RZ, RZ, R10 ;  /* 0x000000ffff047224 */ /* 0x000fe200078e000a */
[----:B----4-:R-:W-:Y:S01]  /*d240*/  PRMT R65, R7, 0x5410, R63 ;  /* 0x0000541007417816 */ /* 0x010fe2000000003f */
[----:B------:R-:W-:Y:S01]  /*d250*/  IMAD.MOV.U32 R6, RZ, RZ, R11 ;  /* 0x000000ffff067224 */ /* 0x000fe200078e000b */
[----:B0-----:R-:W-:Y:S06]  /*d260*/  @!P0 BRA `(.L_x_1700) ;  /* 0x000001f000d48947 */ /* 0x001fec0003800000 */
.L_x_2036:
[----:B------:R-:W-:Y:S05]  /*d270*/  BSYNC B1 ;  /* 0x0000000000017941 */ /* 0x000fea0003800000 */
.L_x_1699:
[----:B------:R-:W-:Y:S01]  /*d280*/  BSSY B1, `(.L_x_1701) ;  /* 0x0000116000017945 */ /* 0x000fe20003800000 */
[----:B------:R-:W-:-:S03]  /*d290*/  PRMT R63, R4, 0x5410, R6 ;  /* 0x00005410043f7816 */ /* 0x000fc60000000006 */
[----:B------:R-:W-:Y:S05]  /*d2a0*/  @P1 BRA `(.L_x_1702) ;  /* 0x00000010004c1947 */ /* 0x000fea0003800000 */
[----:B0-----:R-:W0:Y:S01]  /*d2b0*/  LDC R5, c[0x0][0x3f4] ;  /* 0x0000fd00ff057b82 */ /* 0x001e220000000800 */
        /* <DEDUP_REMOVED lines=9> */
[----:B------:R-:W-:Y:S01]  /*d350*/  SHF.R.U32.HI R92, RZ, 0x10, R61 ;  /* 0x00000010ff5c7819 */ /* 0x000fe2000001163d */
[----:B------:R-:W-:Y:S01]  /*d360*/  HADD2.F32 R93, -RZ, R88.H1_H1 ;  /* 0x30000058ff5d7230 */ /* 0x000fe20000004100 */
[--C-:B------:R-:W-:Y:S02]  /*d370*/  SHF.R.U32.HI R94, RZ, 0x10, R59.reuse ;  /* 0x00000010ff5e7819 */ /* 0x100fe4000001163b */
[----:B------:R-:W-:Y:S01]  /*d380*/  SHF.R.U64 R58, R58, 0x10, R59 ;  /* 0x000000103a3a7819 */ /* 0x000fe2000000123b */
[----:B------:R-:W-:Y:S01]  /*d390*/  HADD2.F32 R92, -RZ, R92.H0_H0 ;  /* 0x2000005cff5c7230 */ /* 0x000fe20000004100 */
[----:B------:R-:W-:Y:S01]  /*d3a0*/  SHF.R.U64 R60, R60, 0x10, R61 ;  /* 0x000000103c3c7819 */ /* 0x000fe2000000123d */
[----:B------:R-:W-:Y:S02]  /*d3b0*/  HADD2.F32 R94, -RZ, R94.H0_H0 ;  /* 0x2000005eff5e7230 */ /* 0x000fe40000004100 */
[----:B------:R-:W-:-:S02]  /*d3c0*/  HADD2.F32 R59, -RZ, R88.H0_H0 ;  /* 0x20000058ff3b7230 */ /* 0x000fc40000004100 */
[--C-:B0-----:R-:W-:Y:S02]  /*d3d0*/  HADD2.F32 R91, -RZ, R7.reuse.H1_H1 ;  /* 0x30000007ff5b7230 */ /* 0x101fe40000004100 */
[----:B------:R-:W-:Y:S02]  /*d3e0*/  HADD2.F32 R89, -RZ, R7.H0_H0 ;  /* 0x20000007ff597230 */ /* 0x000fe40000004100 */
[--C-:B------:R-:W-:Y:S02]  /*d3f0*/  HADD2.F32 R90, -RZ, R4.reuse.H1_H1 ;  /* 0x30000004ff5a7230 */ /* 0x100fe40000004100 */
[C---:B------:R-:W-:Y:S01]  /*d400*/  FMUL.FTZ R95, R91.reuse, R92 ;  /* 0x0000005c5b5f7220 */ /* 0x040fe20000410000 */
[----:B------:R-:W-:Y:S01]  /*d410*/  FMUL.FTZ R96, R91, R94 ;  /* 0x0000005e5b607220 */ /* 0x000fe20000410000 */
[----:B------:R-:W-:Y:S02]  /*d420*/  HADD2.F32 R88, -RZ, R4.H0_H0 ;  /* 0x20000004ff587230 */ /* 0x000fe40000004100 */
[----:B------:R-:W-:-:S02]  /*d430*/  HADD2.F32 R7, -RZ, R6.H0_H0 ;  /* 0x20000006ff077230 */ /* 0x000fc40000004100 */
[C---:B------:R-:W-:Y:S01]  /*d440*/  FFMA.FTZ R94, R89.reuse, R94, R95 ;  /* 0x0000005e595e7223 */ /* 0x040fe2000001005f */
[----:B------:R-:W-:Y:S02]  /*d450*/  HADD2.F32 R61, -RZ, R6.H1_H1 ;  /* 0x30000006ff3d7230 */ /* 0x000fe40000004100 */
[C---:B------:R-:W-:Y:S01]  /*d460*/  FMUL.FTZ R91, R90.reuse, R59 ;  /* 0x0000003b5a5b7220 */ /* 0x040fe20000410000 */
[--C-:B------:R-:W-:Y:S02]  /*d470*/  HADD2.F32 R4, -RZ, R5.reuse.H0_H0 ;  /* 0x20000005ff047230 */ /* 0x100fe40000004100 */
[----:B------:R-:W-:Y:S01]  /*d480*/  FMUL.FTZ R95, R90, R93 ;  /* 0x0000005d5a5f7220 */ /* 0x000fe20000410000 */
[----:B------:R-:W-:Y:S02]  /*d490*/  HADD2.F32 R6, -RZ, R5.H1_H1 ;  /* 0x30000005ff067230 */ /* 0x000fe40000004100 */
[----:B------:R-:W-:Y:S01]  /*d4a0*/  FFMA.FTZ R5, R89, R92, -R96 ;  /* 0x0000005c59057223 */ /* 0x000fe20000010860 */
[----:B------:R-:W-:-:S02]  /*d4b0*/  HADD2.F32 R92, -RZ, R87.H1_H1 ;  /* 0x30000057ff5c7230 */ /* 0x000fc40000004100 */
[C---:B------:R-:W-:Y:S01]  /*d4c0*/  FFMA.FTZ R91, R88.reuse, R93, -R91 ;  /* 0x0000005d585b7223 */ /* 0x040fe2000001085b */
[----:B------:R-:W-:Y:S02]  /*d4d0*/  HADD2.F32 R90, -RZ, R87.H0_H0 ;  /* 0x20000057ff5a7230 */ /* 0x000fe40000004100 */
[----:B------:R-:W-:Y:S01]  /*d4e0*/  FFMA.FTZ R88, R88, R59, R95 ;  /* 0x0000003b58587223 */ /* 0x000fe2000001005f */
[----:B------:R-:W-:Y:S02]  /*d4f0*/  HADD2.F32 R89, -RZ, R58.H0_H0 ;  /* 0x2000003aff597230 */ /* 0x000fe40000004100 */
[C---:B------:R-:W-:Y:S01]  /*d500*/  FMUL.FTZ R58, R61.reuse, R92 ;  /* 0x0000005c3d3a7220 */ /* 0x040fe20000410000 */
[----:B------:R-:W-:Y:S02]  /*d510*/  HADD2.F32 R87, -RZ, R60.H0_H0 ;  /* 0x2000003cff577230 */ /* 0x000fe40000004100 */
[-C--:B------:R-:W-:Y:S01]  /*d520*/  FMUL.FTZ R61, R61, R90.reuse ;  /* 0x0000005a3d3d7220 */ /* 0x080fe20000410000 */
[C---:B------:R-:W-:Y:S01]  /*d530*/  FMUL.FTZ R59, R6.reuse, R89 ;  /* 0x00000059063b7220 */ /* 0x040fe20000410000 */
[C---:B------:R-:W-:Y:S01]  /*d540*/  FFMA.FTZ R90, R7.reuse, R90, -R58 ;  /* 0x0000005a075a7223 */ /* 0x040fe2000001083a */
[-C--:B------:R-:W-:Y:S01]  /*d550*/  FMUL.FTZ R6, R6, R87.reuse ;  /* 0x0000005706067220 */ /* 0x080fe20000410000 */
[----:B------:R-:W-:Y:S01]  /*d560*/  FFMA.FTZ R61, R7, R92, R61 ;  /* 0x0000005c073d7223 */ /* 0x000fe2000001003d */
[----:B------:R-:W-:Y:S01]  /*d570*/  FFMA.FTZ R59, R4, R87, -R59 ;  /* 0x00000057043b7223 */ /* 0x000fe2000001083b */
[----:B------:R-:W-:Y:S01]  /*d580*/  F2FP.F16.F32.PACK_AB R7, R94, R5 ;  /* 0x000000055e07723e */ /* 0x000fe200000000ff */
[----:B------:R-:W-:Y:S01]  /*d590*/  FFMA.FTZ R58, R4, R89, R6 ;  /* 0x00000059043a7223 */ /* 0x000fe20000010006 */
[----:B------:R-:W-:-:S02]  /*d5a0*/  F2FP.F16.F32.PACK_AB R4, R88, R91 ;  /* 0x0000005b5804723e */ /* 0x000fc400000000ff */
[----:B------:R-:W-:Y:S02]  /*d5b0*/  F2FP.F16.F32.PACK_AB R6, R61, R90 ;  /* 0x0000005a3d06723e */ /* 0x000fe400000000ff */
[----:B------:R-:W-:-:S05]  /*d5c0*/  F2FP.F16.F32.PACK_AB R5, R58, R59 ;  /* 0x0000003b3a05723e */ /* 0x000fca00000000ff */
[----:B------:R0:W-:Y:S02]  /*d5d0*/  STS.128 [R3+0xc400], R4 ;  /* 0x00c4000403007388 */ /* 0x0001e40000000c00 */
.L_x_1704:
[----:B------:R-:W-:Y:S05]  /*d5e0*/  BSYNC B2 ;  /* 0x0000000000027941 */ /* 0x000fea0003800000 */
.L_x_1703:
[----:B------:R-:W-:Y:S04]  /*d5f0*/  BSSY B2, `(.L_x_1705) ;  /* 0x000002c000027945 */ /* 0x000fe80003800000 */
[----:B------:R-:W-:Y:S05]  /*d600*/  @P1 BRA `(.L_x_1706) ;  /* 0x0000000000a81947 */ /* 0x000fea0003800000 */
[----:B0-----:R-:W0:Y:S01]  /*d610*/  LDS.128 R4, [R0] ;  /* 0x0000000000047984 */ /* 0x001e220000000c00 */
[----:B------:R-:W-:Y:S01]  /*d620*/  SHF.R.U32.HI R59, RZ, 0x10, R57 ;  /* 0x00000010ff3b7819 */ /* 0x000fe20000011639 */
[----:B------:R-:W-:Y:S01]  /*d630*/  HADD2.F32 R58, -RZ, R83.H1_H1 ;  /* 0x30000053ff3a7230 */ /* 0x000fe20000004100 */
[----:B------:R-:W-:Y:S01]  /*d640*/  SHF.R.U32.HI R61, RZ, 0x10, R55 ;  /* 0x00000010ff3d7819 */ /* 0x000fe20000011637 */
[----:B------:R-:W-:Y:S01]  /*d650*/  HADD2.F32 R60, -RZ, R82.H1_H1 ;  /* 0x30000052ff3c7230 */ /* 0x000fe20000004100 */
[----:B------:R-:W-:Y:S01]  /*d660*/  SHF.R.U64 R91, R56, 0x10, R57 ;  /* 0x00000010385b7819 */ /* 0x000fe20000001239 */
[----:B------:R-:W-:Y:S01]  /*d670*/  HADD2.F32 R59, -RZ, R59.H0_H0 ;  /* 0x2000003bff3b7230 */ /* 0x000fe20000004100 */
[----:B------:R-:W-:Y:S01]  /*d680*/  SHF.R.U64 R89, R54, 0x10, R55 ;  /* 0x0000001036597819 */ /* 0x000fe20000001237 */
[----:B------:R-:W-:Y:S02]  /*d690*/  HADD2.F32 R61, -RZ, R61.H0_H0 ;  /* 0x2000003dff3d7230 */ /* 0x000fe40000004100 */
[----:B------:R-:W-:-:S02]  /*d6a0*/  HADD2.F32 R83, -RZ, R83.H0_H0 ;  /* 0x20000053ff537230 */ /* 0x000fc40000004100 */
[--C-:B0-----:R-:W-:Y:S02]  /*d6b0*/  HADD2.F32 R57, -RZ, R7.reuse.H1_H1 ;  /* 0x30000007ff397230 */ /* 0x101fe40000004100 */
[----:B------:R-:W-:Y:S02]  /*d6c0*/  HADD2.F32 R56, -RZ, R7.H0_H0 ;  /* 0x20000007ff387230 */ /* 0x000fe40000004100 */
[--C-:B------:R-:W-:Y:S02]  /*d6d0*/  HADD2.F32 R7, -RZ, R4.reuse.H0_H0 ;  /* 0x20000004ff077230 */ /* 0x100fe40000004100 */
[C---:B------:R-:W-:Y:S01]  /*d6e0*/  FMUL.FTZ R90, R57.reuse, R59 ;  /* 0x0000003b395a7220 */ /* 0x040fe20000410000 */
[----:B------:R-:W-:Y:S02]  /*d6f0*/  HADD2.F32 R4, -RZ, R4.H1_H1 ;  /* 0x30000004ff047230 */ /* 0x000fe40000004100 */
[----:B------:R-:W-:Y:S01]  /*d700*/  FMUL.FTZ R87, R57, R61 ;  /* 0x0000003d39577220 */ /* 0x000fe20000410000 */
[----:B------:R-:W-:-:S02]  /*d710*/  HADD2.F32 R54, -RZ, R6.H0_H0 ;  /* 0x20000006ff367230 */ /* 0x000fc40000004100 */
[----:B------:R-:W-:Y:S01]  /*d720*/  FFMA.FTZ R92, R56, R61, R90 ;  /* 0x0000003d385c7223 */ /* 0x000fe2000001005a */
[----:B------:R-:W-:Y:S02]  /*d730*/  HADD2.F32 R55, -RZ, R6.H1_H1 ;  /* 0x30000006ff377230 */ /* 0x000fe40000004100 */
[----:B------:R-:W-:Y:S01]  /*d740*/  FMUL.FTZ R88, R4, R60 ;  /* 0x0000003c04587220 */ /* 0x000fe20000410000 */
[--C-:B------:R-:W-:Y:S02]  /*d750*/  HADD2.F32 R6, -RZ, R5.reuse.H0_H0 ;  /* 0x20000005ff067230 */ /* 0x100fe40000004100 */
[----:B------:R-:W-:Y:S01]  /*d760*/  FFMA.FTZ R87, R56, R59, -R87 ;  /* 0x0000003b38577223 */ /* 0x000fe20000010857 */
[-C--:B------:R-:W-:Y:S01]  /*d770*/  FMUL.FTZ R90, R4, R58.reuse ;  /* 0x0000003a045a7220 */ /* 0x080fe20000410000 */
[----:B------:R-:W-:Y:S02]  /*d780*/  HADD2.F32 R5, -RZ, R5.H1_H1 ;  /* 0x30000005ff057230 */ /* 0x000fe40000004100 */
[----:B------:R-:W-:Y:S01]  /*d790*/  FFMA.FTZ R88, R7, R58, -R88 ;  /* 0x0000003a07587223 */ /* 0x000fe20000010858 */
[----:B------:R-:W-:-:S02]  /*d7a0*/  HADD2.F32 R56, -RZ, R84.H0_H0 ;  /* 0x20000054ff387230 */ /* 0x000fc40000004100 */
        /* <DEDUP_REMOVED lines=15> */
[----:B------:R1:W-:Y:S02]  /*d8a0*/  STS.128 [R0], R4 ;  /* 0x0000000400007388 */ /* 0x0003e40000000c00 */
.L_x_1706:
[----:B------:R-:W-:Y:S05]  /*d8b0*/  BSYNC B2 ;  /* 0x0000000000027941 */ /* 0x000fea0003800000 */
.L_x_1705:
[----:B------:R-:W-:Y:S04]  /*d8c0*/  BSSY B2, `(.L_x_1707) ;  /* 0x000002c000027945 */ /* 0x000fe80003800000 */
[----:B------:R-:W-:Y:S05]  /*d8d0*/  @P2 BRA `(.L_x_1708) ;  /* 0x0000000000a82947 */ /* 0x000fea0003800000 */
[----:B01----:R-:W0:Y:S01]  /*d8e0*/  LDS.128 R4, [R3+0x10400] ;  /* 0x0104000003047984 */ /* 0x003e220000000c00 */
        /* <DEDUP_REMOVED lines=9> */
[----:B------:R-:W-:Y:S02]  /*d980*/  HADD2.F32 R78, -RZ, R78.H0_H0 ;  /* 0x2000004eff4e7230 */ /* 0x000fe40000004100 */
        /* <DEDUP_REMOVED lines=18> */
[CC--:B------:R-:W-:Y:S01]  /*dab0*/  FMUL.FTZ R55, R51.reuse, R79.reuse ;  /* 0x0000004f33377220 */ /* 0x0c0fe20000410000 */
[----:B------:R-:W-:Y:S01]  /*dac0*/  FMUL.FTZ R54, R51, R78 ;  /* 0x0000004e33367220 */ /* 0x000fe20000410000 */
[C---:B------:R-:W-:Y:S01]  /*dad0*/  FMUL.FTZ R7, R5.reuse, R52 ;  /* 0x0000003405077220 */ /* 0x040fe20000410000 */
[----:B------:R-:W-:Y:S01]  /*dae0*/  FMUL.FTZ R51, R5, R4 ;  /* 0x0000000405337220 */ /* 0x000fe20000410000 */
[C---:B------:R-:W-:Y:S01]  /*daf0*/  FFMA.FTZ R55, R50.reuse, R78, -R55 ;  /* 0x0000004e32377223 */ /* 0x040fe20000010837 */
[----:B------:R-:W-:Y:S01]  /*db00*/  FFMA.FTZ R54, R50, R79, R54 ;  /* 0x0000004f32367223 */ /* 0x000fe20000010036 */
[C---:B------:R-:W-:Y:S01]  /*db10*/  FFMA.FTZ R5, R6.reuse, R4, -R7 ;  /* 0x0000000406057223 */ /* 0x040fe20000010807 */
[----:B------:R-:W-:Y:S01]  /*db20*/  FFMA.FTZ R52, R6, R52, R51 ;  /* 0x0000003406347223 */ /* 0x000fe20000010033 */
[----:B------:R-:W-:-:S02]  /*db30*/  F2FP.F16.F32.PACK_AB R7, R88, R59 ;  /* 0x0000003b5807723e */ /* 0x000fc400000000ff */
[----:B------:R-:W-:Y:S02]  /*db40*/  F2FP.F16.F32.PACK_AB R6, R54, R55 ;  /* 0x000000373606723e */ /* 0x000fe400000000ff */
[----:B------:R-:W-:Y:S02]  /*db50*/  F2FP.F16.F32.PACK_AB R4, R53, R58 ;  /* 0x0000003a3504723e */ /* 0x000fe400000000ff */
[----:B------:R-:W-:-:S05]  /*db60*/  F2FP.F16.F32.PACK_AB R5, R52, R5 ;  /* 0x000000053405723e */ /* 0x000fca00000000ff */
[----:B------:R2:W-:Y:S02]  /*db70*/  STS.128 [R3+0x10400], R4 ;  /* 0x0104000403007388 */ /* 0x0005e40000000c00 */
.L_x_1708:
[----:B------:R-:W-:Y:S05]  /*db80*/  BSYNC B2 ;  /* 0x0000000000027941 */ /* 0x000fea0003800000 */
.L_x_1707:
[----:B------:R-:W-:Y:S04]  /*db90*/  BSSY B2, `(.L_x_1709) ;  /* 0x000002c000027945 */ /* 0x000fe80003800000 */
[----:B------:R-:W-:Y:S05]  /*dba0*/  @P3 BRA `(.L_x_1710) ;  /* 0x0000000000a83947 */ /* 0x000fea0003800000 */
[----:B012---:R-:W0:Y:S01]  /*dbb0*/  LDS.128 R4, [R0+0x4000] ;  /* 0x0040000000047984 */ /* 0x007e220000000c00 */
[----:B------:R-:W-:Y:S01]  /*dbc0*/  SHF.R.U32.HI R51, RZ, 0x10, R49 ;  /* 0x00000010ff337819 */ /* 0x000fe20000011631 */
[----:B------:R-:W-:Y:S01]  /*dbd0*/  HADD2.F32 R50, -RZ, R75.H0_H0 ;  /* 0x2000004bff327230 */ /* 0x000fe20000004100 */
[----:B------:R-:W-:Y:S01]  /*dbe0*/  SHF.R.U32.HI R53, RZ, 0x10, R47 ;  /* 0x00000010ff357819 */ /* 0x000fe2000001162f */
[--C-:B------:R-:W-:Y:S01]  /*dbf0*/  HADD2.F32 R52, -RZ, R74.reuse.H0_H0 ;  /* 0x2000004aff347230 */ /* 0x100fe20000004100 */
[----:B------:R-:W-:Y:S01]  /*dc00*/  SHF.R.U64 R59, R48, 0x10, R49 ;  /* 0x00000010303b7819 */ /* 0x000fe20000001231 */
[----:B------:R-:W-:Y:S01]  /*dc10*/  HADD2.F32 R51, -RZ, R51.H0_H0 ;  /* 0x20000033ff337230 */ /* 0x000fe20000004100 */
[----:B------:R-:W-:Y:S01]  /*dc20*/  SHF.R.U64 R57, R46, 0x10, R47 ;  /* 0x000000102e397819 */ /* 0x000fe2000000122f */
[----:B------:R-:W-:Y:S02]  /*dc30*/  HADD2.F32 R53, -RZ, R53.H0_H0 ;  /* 0x20000035ff357230 */ /* 0x000fe40000004100 */
[----:B------:R-:W-:-:S02]  /*dc40*/  HADD2.F32 R74, -RZ, R74.H1_H1 ;  /* 0x3000004aff4a7230 */ /* 0x000fc40000004100 */
[----:B------:R-:W-:Y:S02]  /*dc50*/  HADD2.F32 R75, -RZ, R75.H1_H1 ;  /* 0x3000004bff4b7230 */ /* 0x000fe40000004100 */
        /* <DEDUP_REMOVED lines=19> */
[-C--:B------:R-:W-:Y:S01]  /*dd90*/  FMUL.FTZ R53, R47, R75.reuse ;  /* 0x0000004b2f357220 */ /* 0x080fe20000410000 */
        /* <DEDUP_REMOVED lines=11> */
.L_x_1710:
[----:B------:R-:W-:Y:S05]  /*de50*/  BSYNC B2 ;  /* 0x0000000000027941 */ /* 0x000fea0003800000 */
.L_x_1709:
[----:B------:R-:W-:Y:S04]  /*de60*/  BSSY B2, `(.L_x_1711) ;  /* 0x000002c000027945 */ /* 0x000fe80003800000 */
[----:B------:R-:W-:Y:S05]  /*de70*/  @P4 BRA `(.L_x_1712) ;  /* 0x0000000000a84947 */ /* 0x000fea0003800000 */
[----:B0123--:R-:W0:Y:S01]  /*de80*/  LDS.128 R4, [R3+0x14400] ;  /* 0x0144000003047984 */ /* 0x00fe220000000c00 */
        /* <DEDUP_REMOVED lines=41> */
.L_x_1712:
[----:B------:R-:W-:Y:S05]  /*e120*/  BSYNC B2 ;  /* 0x0000000000027941 */ /* 0x000fea0003800000 */
.L_x_1711:
[----:B------:R-:W-:Y:S05]  /*e130*/  @P5 BRA `(.L_x_1702) ;  /* 0x0000000000a85947 */ /* 0x000fea0003800000 */
[----:B01234-:R-:W0:Y:S01]  /*e140*/  LDS.128 R4, [R0+0x8000] ;  /* 0x0080000000047984 */ /* 0x01fe220000000c00 */
[----:B------:R-:W-:Y:S01]  /*e150*/  SHF.R.U32.HI R43, RZ, 0x10, R37 ;  /* 0x00000010ff2b7819 */ /* 0x000fe20000011625 */
[----:B------:R-:W-:Y:S01]  /*e160*/  HADD2.F32 R42, -RZ, R66.H1_H1 ;  /* 0x30000042ff2a7230 */ /* 0x000fe20000004100 */
[--C-:B------:R-:W-:Y:S01]  /*e170*/  SHF.R.U32.HI R45, RZ, 0x10, R39.reuse ;  /* 0x00000010ff2d7819 */ /* 0x100fe20000011627 */
[--C-:B------:R-:W-:Y:S01]  /*e180*/  HADD2.F32 R44, -RZ, R70.reuse.H1_H1 ;  /* 0x30000046ff2c7230 */ /* 0x100fe20000004100 */
        /* <DEDUP_REMOVED lines=37> */
.L_x_1702:
[----:B------:R-:W-:Y:S05]  /*e3e0*/  BSYNC B1 ;  /* 0x0000000000017941 */ /* 0x000fea0003800000 */
.L_x_1701:
        /* <DEDUP_REMOVED lines=13> */
[--C-:B------:R-:W-:Y:S01]  /*e4c0*/  SHF.R.U64 R47, R40, 0x10, R41.reuse ;  /* 0x00000010282f7819 */ /* 0x100fe20000001229 */
[----:B------:R-:W-:Y:S01]  /*e4d0*/  HADD2.F32 R38, -RZ, R86.H0_H0 ;  /* 0x20000056ff267230 */ /* 0x000fe20000004100 */
[----:B------:R-:W-:Y:S01]  /*e4e0*/  SHF.R.U32.HI R39, RZ, 0x10, R41 ;  /* 0x00000010ff277819 */ /* 0x000fe20000011629 */
[--C-:B------:R-:W-:Y:S01]  /*e4f0*/  HADD2.F32 R40, -RZ, R85.reuse.H0_H0 ;  /* 0x20000055ff287230 */ /* 0x100fe20000004100 */
[--C-:B------:R-:W-:Y:S01]  /*e500*/  SHF.R.U32.HI R41, RZ, 0x10, R31.reuse ;  /* 0x00000010ff297819 */ /* 0x100fe2000001161f */
[----:B------:R-:W-:Y:S01]  /*e510*/  HADD2.F32 R85, -RZ, R85.H1_H1 ;  /* 0x30000055ff557230 */ /* 0x000fe20000004100 */
[----:B------:R-:W-:Y:S01]  /*e520*/  SHF.R.U64 R45, R30, 0x10, R31 ;  /* 0x000000101e2d7819 */ /* 0x000fe2000000121f */
[----:B------:R-:W-:Y:S02]  /*e530*/  HADD2.F32 R39, -RZ, R39.H0_H0 ;  /* 0x20000027ff277230 */ /* 0x000fe40000004100 */
[----:B------:R-:W-:-:S02]  /*e540*/  HADD2.F32 R41, -RZ, R41.H0_H0 ;  /* 0x20000029ff297230 */ /* 0x000fc40000004100 */
        /* <DEDUP_REMOVED lines=32> */
.L_x_1715:
[----:B------:R-:W-:Y:S05]  /*e750*/  BSYNC B1 ;  /* 0x0000000000017941 */ /* 0x000fea0003800000 */
.L_x_1714:
[----:B------:R-:W-:Y:S04]  /*e760*/  BSSY B1, `(.L_x_1716) ;  /* 0x000002c000017945 */ /* 0x000fe80003800000 */
[----:B------:R-:W-:Y:S05]  /*e770*/  @P1 BRA `(.L_x_1717) ;  /* 0x0000000000a81947 */ /* 0x000fea0003800000 */
[----:B0-----:R-:W0:Y:S01]  /*e780*/  LDS.128 R4, [R0+0x2000] ;  /* 0x0020000000047984 */ /* 0x001e220000000c00 */
[----:B------:R-:W-:Y:S01]  /*e790*/  SHF.R.U64 R40, R34, 0x10, R35 ;  /* 0x0000001022287819 */ /* 0x000fe20000001223 */
[----:B------:R-:W-:Y:S01]  /*e7a0*/  HADD2.F32 R82, -RZ, R82.H0_H0 ;  /* 0x20000052ff527230 */ /* 0x000fe20000004100 */
[----:B------:R-:W-:Y:S01]  /*e7b0*/  SHF.R.U32.HI R36, RZ, 0x10, R33 ;  /* 0x00000010ff247819 */ /* 0x000fe20000011621 */
[----:B------:R-:W-:Y:S01]  /*e7c0*/  HADD2.F32 R84, -RZ, R84.H1_H1 ;  /* 0x30000054ff547230 */ /* 0x000fe20000004100 */
[----:B------:R-:W-:Y:S01]  /*e7d0*/  SHF.R.U32.HI R34, RZ, 0x10, R35 ;  /* 0x00000010ff227819 */ /* 0x000fe20000011623 */
[----:B------:R-:W-:Y:S01]  /*e7e0*/  HADD2.F32 R35, -RZ, R81.H0_H0 ;  /* 0x20000051ff237230 */ /* 0x000fe20000004100 */
        /* <DEDUP_REMOVED lines=11> */
[----:B------:R-:W-:Y:S01]  /*e8a0*/  FFMA.FTZ R37, R32, R34, -R37 ;  /* 0x0000002220257223 */ /* 0x000fe20000010825 */
[----:B------:R-:W-:Y:S02]  /*e8b0*/  HADD2.F32 R31, -RZ, R6.H1_H1 ;  /* 0x30000006ff1f7230 */ /* 0x000fe40000004100 */
[----:B------:R-:W-:Y:S01]  /*e8c0*/  FMUL.FTZ R38, R4, R35 ;  /* 0x0000002304267220 */ /* 0x000fe20000410000 */
[--C-:B------:R-:W-:Y:S02]  /*e8d0*/  HADD2.F32 R6, -RZ, R5.reuse.H0_H0 ;  /* 0x20000005ff067230 */ /* 0x100fe40000004100 */
[----:B------:R-:W-:Y:S01]  /*e8e0*/  FFMA.FTZ R36, R32, R36, R33 ;  /* 0x0000002420247223 */ /* 0x000fe20000010021 */
        /* <DEDUP_REMOVED lines=19> */
.L_x_1717:
[----:B------:R-:W-:Y:S05]  /*ea20*/  BSYNC B1 ;  /* 0x0000000000017941 */ /* 0x000fea0003800000 */
.L_x_1716:
[----:B------:R-:W-:Y:S04]  /*ea30*/  BSSY B1, `(.L_x_1718) ;  /* 0x000002c000017945 */ /* 0x000fe80003800000 */
[----:B------:R-:W-:Y:S05]  /*ea40*/  @P2 BRA `(.L_x_1719) ;  /* 0x0000000000a82947 */ /* 0x000fea0003800000 */
[----:B01----:R-:W0:Y:S01]  /*ea50*/  LDS.128 R4, [R3+0x12400] ;  /* 0x0124000003047984 */ /* 0x003e220000000c00 */
[----:B------:R-:W-:Y:S01]  /*ea60*/  SHF.R.U32.HI R31, RZ, 0x10, R29 ;  /* 0x00000010ff1f7819 */ /* 0x000fe2000001161d */
[----:B------:R-:W-:Y:S01]  /*ea70*/  HADD2.F32 R30, -RZ, R80.H0_H0 ;  /* 0x20000050ff1e7230 */ /* 0x000fe20000004100 */
[----:B------:R-:W-:Y:S01]  /*ea80*/  SHF.R.U32.HI R33, RZ, 0x10, R27 ;  /* 0x00000010ff217819 */ /* 0x000fe2000001161b */
[----:B------:R-:W-:Y:S01]  /*ea90*/  HADD2.F32 R32, -RZ, R77.H1_H1 ;  /* 0x3000004dff207230 */ /* 0x000fe20000004100 */
[----:B------:R-:W-:Y:S01]  /*eaa0*/  SHF.R.U64 R39, R28, 0x10, R29 ;  /* 0x000000101c277819 */ /* 0x000fe2000000121d */
        /* <DEDUP_REMOVED lines=36> */
.L_x_1719:
[----:B------:R-:W-:Y:S05]  /*ecf0*/  BSYNC B1 ;  /* 0x0000000000017941 */ /* 0x000fea0003800000 */
.L_x_1718:
[----:B------:R-:W-:Y:S04]  /*ed00*/  BSSY B1, `(.L_x_1720) ;  /* 0x000002c000017945 */ /* 0x000fe80003800000 */
[----:B------:R-:W-:Y:S05]  /*ed10*/  @P3 BRA `(.L_x_1721) ;  /* 0x0000000000a83947 */ /* 0x000fea0003800000 */
[----:B012---:R-:W0:Y:S01]  /*ed20*/  LDS.128 R4, [R0+0x6000] ;  /* 0x0060000000047984 */ /* 0x007e220000000c00 */
        /* <DEDUP_REMOVED lines=41> */
.L_x_1721:
[----:B------:R-:W-:Y:S05]  /*efc0*/  BSYNC B1 ;  /* 0x0000000000017941 */ /* 0x000fea0003800000 */
.L_x_1720:
[----:B------:R-:W-:Y:S04]  /*efd0*/  BSSY B1, `(.L_x_1722) ;  /* 0x000002c000017945 */ /* 0x000fe80003800000 */
[----:B------:R-:W-:Y:S05]  /*efe0*/  @P4 BRA `(.L_x_1723) ;  /* 0x0000000000a84947 */ /* 0x000fea0003800000 */
[----:B0123--:R-:W0:Y:S01]  /*eff0*/  LDS.128 R4, [R3+0x16400] ;  /* 0x0164000003047984 */ /* 0x00fe220000000c00 */
        /* <DEDUP_REMOVED lines=41> */
.L_x_1723:
[----:B------:R-:W-:Y:S05]  /*f290*/  BSYNC B1 ;  /* 0x0000000000017941 */ /* 0x000fea0003800000 */
.L_x_1722:
[----:B------:R-:W-:Y:S05]  /*f2a0*/  @P5 BRA `(.L_x_1713) ;  /* 0x0000003400d05947 */ /* 0x000fea0003800000 */
[----:B01234-:R-:W0:Y:S01]  /*f2b0*/  LDS.128 R4, [R0+0xa000] ;  /* 0x00a0000000047984 */ /* 0x01fe220000000c00 */
[----:B------:R-:W-:Y:S01]  /*f2c0*/  SHF.R.U32.HI R14, RZ, 0x10, R9 ;  /* 0x00000010ff0e7819 */ /* 0x000fe20000011609 */
[--C-:B------:R-:W-:Y:S01]  /*f2d0*/  HADD2.F32 R13, -RZ, R62.reuse.H0_H0 ;  /* 0x2000003eff0d7230 */ /* 0x100fe20000004100 */
[--C-:B------:R-:W-:Y:S01]  /*f2e0*/  SHF.R.U32.HI R12, RZ, 0x10, R11.reuse ;  /* 0x00000010ff0c7819 */ /* 0x100fe2000001160b */
        /* <DEDUP_REMOVED lines=8> */
[--C-:B------:R-:W-:Y:S02]  /*f370*/  HADD2.F32 R3, -RZ, R4.reuse.H0_H0 ;  /* 0x20000004ff037230 */ /* 0x100fe40000004100 */
[----:B------:R-:W-:Y:S02]  /*f380*/  HADD2.F32 R9, -RZ, R7.H0_H0 ;  /* 0x20000007ff097230 */ /* 0x000fe40000004100 */
[C---:B------:R-:W-:Y:S01]  /*f390*/  FMUL.FTZ R20, R10.reuse, R14 ;  /* 0x0000000e0a147220 */ /* 0x040fe20000410000 */
[----:B------:R-:W-:Y:S02]  /*f3a0*/  HADD2.F32 R4, -RZ, R4.H1_H1 ;  /* 0x30000004ff047230 */ /* 0x000fe40000004100 */
[----:B------:R-:W-:Y:S01]  /*f3b0*/  FMUL.FTZ R15, R10, R12 ;  /* 0x0000000c0a0f7220 */ /* 0x000fe20000410000 */
[----:B------:R-:W-:-:S02]  /*f3c0*/  HADD2.F32 R7, -RZ, R6.H0_H0 ;  /* 0x20000006ff077230 */ /* 0x000fc40000004100 */
[C---:B------:R-:W-:Y:S01]  /*f3d0*/  FFMA.FTZ R20, R9.reuse, R12, -R20 ;  /* 0x0000000c09147223 */ /* 0x040fe20000010814 */
[----:B------:R-:W-:Y:S02]  /*f3e0*/  HADD2.F32 R8, -RZ, R6.H1_H1 ;  /* 0x30000006ff087230 */ /* 0x000fe40000004100 */
[C---:B------:R-:W-:Y:S01]  /*f3f0*/  FMUL.FTZ R10, R4.reuse, R13 ;  /* 0x0000000d040a7220 */ /* 0x040fe20000410000 */
        /* <DEDUP_REMOVED lines=20> */
[----:B------:R0:W-:Y:S01]  /*f540*/  STS.128 [R0+0xa000], R4 ;  /* 0x00a0000400007388 */ /* 0x0001e20000000c00 */
[----:B------:R-:W-:Y:S05]  /*f550*/  BRA `(.L_x_1713) ;  /* 0x0000003400247947 */ /* 0x000fea0003800000 */
.L_x_1692:
[----:B------:R-:W2:Y:S01]  /*f560*/  LDC R10, c[0x0][0x448] ;  /* 0x00011200ff0a7b82 */ /* 0x000ea20000000800 */
[----:B------:R-:W-:Y:S01]  /*f570*/  IMAD R3, R209, 0x40, R64 ;  /* 0x00000040d1037824 */ /* 0x000fe200078e0240 */
[----:B------:R-:W-:Y:S01]  /*f580*/  ULDC.64 UR4, c[0x0][0x3f8] ;  /* 0x0000fe0000047ab9 */ /* 0x000fe20000000a00 */
[----:B------:R-:W-:Y:S01]  /*f590*/  ULDC.64 UR6, c[0x0][0x408] ;  /* 0x0001020000067ab9 */ /* 0x000fe20000000a00 */
[----:B------:R-:W-:Y:S01]  /*f5a0*/  MOV R7, R29 ;  /* 0x0000001d00077202 */ /* 0x000fe20000000f00 */
[----:B------:R-:W-:Y:S02]  /*f5b0*/  IMAD.MOV.U32 R4, RZ, RZ, R24 ;  /* 0x000000ffff047224 */ /* 0x000fe400078e0018 */
[----:B------:R-:W-:Y:S01]  /*f5c0*/  IMAD.MOV.U32 R6, RZ, RZ, R140 ;  /* 0x000000ffff067224 */ /* 0x000fe200078e008c */
        /* <DEDUP_REMOVED lines=27> */
.L_x_2042:
        /* <DEDUP_REMOVED lines=9> */
[----:B0-----:R-:W-:Y:S02]  /*f810*/  CS2R R32, SRZ ;  /* 0x0000000000207805 */ /* 0x001fe4000001ff00 */
[----:B------:R-:W-:Y:S02]  /*f820*/  CS2R R34, SRZ ;  /* 0x0000000000227805 */ /* 0x000fe4000001ff00 */
[----:B-1----:R-:W-:Y:S02]  /*f830*/  CS2R R28, SRZ ;  /* 0x00000000001c7805 */ /* 0x002fe4000001ff00 */
[----:B------:R-:W-:-:S02]  /*f840*/  CS2R R30, SRZ ;  /* 0x00000000001e7805 */ /* 0x000fc4000001ff00 */
[----:B------:R-:W-:Y:S02]  /*f850*/  CS2R R24, SRZ ;  /* 0x0000000000187805 */ /* 0x000fe4000001ff00 */
[----:B------:R-:W-:Y:S01]  /*f860*/  CS2R R26, SRZ ;  /* 0x00000000001a7805 */ /* 0x000fe2000001ff00 */
[----:B------:R-:W-:Y:S06]  /*f870*/  @P0 BRA `(.L_x_1726) ;  /* 0x0000000000980947 */ /* 0x000fec0003800000 */
[----:B------:R-:W-:Y:S01]  /*f880*/  ULDC UR4, c[0x0][0x3f4] ;  /* 0x0000fd0000047ab9 */ /* 0x000fe20000000800 */
[----:B---3--:R-:W-:Y:S01]  /*f890*/  MOV R9, R3 ;  /* 0x0000000300097202 */ /* 0x008fe20000000f00 */
[----:B----4-:R-:W-:Y:S01]  /*f8a0*/  IMAD.MOV.U32 R8, RZ, RZ, R0 ;  /* 0x000000ffff087224 */ /* 0x010fe200078e0000 */
[----:B------:R-:W-:Y:S01]  /*f8b0*/  ISETP.GE.AND P2, PT, R18, UR4, PT ;  /* 0x0000000412007c0c */ /* 0x000fe2000bf46270 */
[----:B------:R-:W-:Y:S01]  /*f8c0*/  IMAD.MOV.U32 R24, RZ, RZ, R14 ;  /* 0x000000ffff187224 */ /* 0x000fe200078e000e */
[----:B------:R-:W-:Y:S01]  /*f8d0*/  ISETP.GE.AND P3, PT, R167, UR4, PT ;  /* 0x00000004a7007c0c */ /* 0x000fe2000bf66270 */
[----:B------:R-:W-:Y:S01]  /*f8e0*/  IMAD.MOV.U32 R25, RZ, RZ, R7 ;  /* 0x000000ffff197224 */ /* 0x000fe200078e0007 */
[----:B------:R-:W-:Y:S02]  /*f8f0*/  ISETP.GE.AND P4, PT, R168, UR4, PT ;  /* 0x00000004a8007c0c */ /* 0x000fe4000bf86270 */
[----:B------:R-:W-:Y:S02]  /*f900*/  CS2R R28, SRZ ;  /* 0x00000000001c7805 */ /* 0x000fe4000001ff00 */
[----:B------:R-:W-:-:S02]  /*f910*/  CS2R R30, SRZ ;  /* 0x00000000001e7805 */ /* 0x000fc4000001ff00 */
[----:B------:R-:W-:Y:S02]  /*f920*/  CS2R R40, SRZ ;  /* 0x0000000000287805 */ /* 0x000fe4000001ff00 */
[----:B------:R-:W-:Y:S01]  /*f930*/  CS2R R42, SRZ ;  /* 0x00000000002a7805 */ /* 0x000fe2000001ff00 */
[----:B------:R-:W-:Y:S02]  /*f940*/  @!P2 IMAD.SHL.U32 R5, R18, 0x2, RZ ;  /* 0x000000021205a824 */ /* 0x000fe400078e00ff */
[----:B------:R-:W-:Y:S02]  /*f950*/  @!P3 IMAD.SHL.U32 R15, R170, 0x8, RZ ;  /* 0x00000008aa0fb824 */ /* 0x000fe400078e00ff */
[----:B------:R-:W-:Y:S01]  /*f960*/  @!P4 IMAD.SHL.U32 R27, R171, 0x8, RZ ;  /* 0x00000008ab1bc824 */ /* 0x000fe200078e00ff */
[-C--:B------:R-:W-:Y:S01]  /*f970*/  @!P2 IADD3 R4, P0, R0, R5.reuse, RZ ;  /* 0x000000050004a210 */ /* 0x080fe20007f1e0ff */
[----:B------:R-:W-:Y:S01]  /*f980*/  @!P3 IMAD.WIDE R10, R15, 0x2, R8 ;  /* 0x000000020f0ab825 */ /* 0x000fe200078e0208 */
[----:B------:R-:W-:-:S02]  /*f990*/  @!P2 IADD3 R6, P1, R14, R5, RZ ;  /* 0x000000050e06a210 */ /* 0x000fc40007f3e0ff */
[----:B------:R-:W-:Y:S01]  /*f9a0*/  @!P2 SHF.L.U64.HI R0, R18, 0x1, R19 ;  /* 0x000000011200a819 */ /* 0x000fe20000010213 */
[----:B------:R-:W-:Y:S01]  /*f9b0*/  @!P4 IMAD.WIDE R12, R27, 0x2, R8 ;  /* 0x000000021b0cc825 */ /* 0x000fe200078e0208 */
[----:B------:R-:W-:Y:S02]  /*f9c0*/  CS2R R36, SRZ ;  /* 0x0000000000247805 */ /* 0x000fe4000001ff00 */
[----:B------:R-:W-:Y:S02]  /*f9d0*/  CS2R R38, SRZ ;  /* 0x0000000000267805 */ /* 0x000fe4000001ff00 */
[----:B------:R-:W-:Y:S01]  /*f9e0*/  CS2R R32, SRZ ;  /* 0x0000000000207805 */ /* 0x000fe2000001ff00 */
[----:B------:R-:W-:Y:S01]  /*f9f0*/  @!P3 IMAD.WIDE R14, R15, 0x2, R24 ;  /* 0x000000020f0eb825 */ /* 0x000fe200078e0218 */
[----:B------:R-:W-:Y:S02]  /*fa00*/  CS2R R34, SRZ ;  /* 0x0000000000227805 */ /* 0x000fe4000001ff00 */
[----:B------:R-:W-:-:S02]  /*fa10*/  CS2R R44, SRZ ;  /* 0x00000000002c7805 */ /* 0x000fc4000001ff00 */
[----:B------:R-:W-:Y:S01]  /*fa20*/  CS2R R46, SRZ ;  /* 0x00000000002e7805 */ /* 0x000fe2000001ff00 */
[----:B------:R-:W-:Y:S01]  /*fa30*/  @!P4 IMAD.WIDE R8, R27, 0x2, R24 ;  /* 0x000000021b08c825 */ /* 0x000fe200078e0218 */
[----:B------:R-:W-:Y:S02]  /*fa40*/  CS2R R24, SRZ ;  /* 0x0000000000187805 */ /* 0x000fe4000001ff00 */
[----:B------:R-:W-:Y:S02]  /*fa50*/  CS2R R26, SRZ ;  /* 0x00000000001a7805 */ /* 0x000fe4000001ff00 */
[----:B------:R-:W-:Y:S01]  /*fa60*/  @!P2 IADD3.X R5, R3, R0, RZ, P0, !PT ;  /* 0x000000000305a210 */ /* 0x000fe200007fe4ff */
[----:B------:R-:W-:Y:S01]  /*fa70*/  @!P2 IMAD.X R7, R7, 0x1, R0, P1 ;  /* 0x000000010707a824 */ /* 0x000fe200008e0600 */
[----:B------:R0:W5:Y:S04]  /*fa80*/  @!P3 LD.E.128 R28, desc[UR60][R10.64] ;  /* 0x0000003c0a1cb980 */ /* 0x000168000c101d00 */
[----:B------:R0:W5:Y:S04]  /*fa90*/  @!P3 LD.E.128 R40, desc[UR60][R14.64] ;  /* 0x0000003c0e28b980 */ /* 0x000168000c101d00 */
[----:B------:R0:W5:Y:S04]  /*faa0*/  @!P4 LD.E.128 R24, desc[UR60][R12.64] ;  /* 0x0000003c0c18c980 */ /* 0x000168000c101d00 */
[----:B------:R0:W5:Y:S04]  /*fab0*/  @!P4 LD.E.128 R36, desc[UR60][R8.64] ;  /* 0x0000003c0824c980 */ /* 0x000168000c101d00 */
[----:B------:R0:W5:Y:S04]  /*fac0*/  @!P2 LD.E.128 R32, desc[UR60][R4.64] ;  /* 0x0000003c0420a980 */ /* 0x000168000c101d00 */
[----:B------:R0:W5:Y:S02]  /*fad0*/  @!P2 LD.E.128 R44, desc[UR60][R6.64] ;  /* 0x0000003c062ca980 */ /* 0x000164000c101d00 */
.L_x_1726:
[----:B------:R-:W-:Y:S05]  /*fae0*/  BSYNC B1 ;  /* 0x0000000000017941 */ /* 0x000fea0003800000 */
.L_x_1725:
[----:B0----5:R-:W-:Y:S01]  /*faf0*/  IMAD.MOV.U32 R4, RZ, RZ, R46 ;  /* 0x000000ffff047224 */ /* 0x021fe200078e002e */
[----:B------:R-:W-:Y:S01]  /*fb00*/  MOV R5, R47 ;  /* 0x0000002f00057202 */ /* 0x000fe20000000f00 */
[----:B----4-:R-:W-:Y:S01]  /*fb10*/  IMAD.MOV.U32 R0, RZ, RZ, R44 ;  /* 0x000000ffff007224 */ /* 0x010fe200078e002c */
[----:B------:R-:W-:Y:S01]  /*fb20*/  UMOV UR4, 0xffffffff ;  /* 0xffffffff00047882 */ /* 0x000fe20000000000 */
[----:B---3--:R-:W-:Y:S01]  /*fb30*/  IMAD.MOV.U32 R3, RZ, RZ, R45 ;  /* 0x000000ffff037224 */ /* 0x008fe200078e002d */
[----:B------:R-:W-:Y:S01]  /*fb40*/  PRMT R92, R4, 0x7610, R92 ;  /* 0x00007610045c7816 */ /* 0x000fe2000000005c */
[----:B------:R-:W-:Y:S01]  /*fb50*/  IMAD.MOV.U32 R4, RZ, RZ, R42 ;  /* 0x000000ffff047224 */ /* 0x000fe200078e002a */
[----:B------:R-:W-:Y:S01]  /*fb60*/  PRMT R91, R91, 0x5410, R5 ;  /* 0x000054105b5b7816 */ /* 0x000fe20000000005 */
[----:B------:R-:W-:Y:S01]  /*fb70*/  IMAD.MOV.U32 R5, RZ, RZ, R43 ;  /* 0x000000ffff057224 */ /* 0x000fe200078e002b */
[----:B------:R-:W-:Y:S01]  /*fb80*/  PRMT R93, R93, 0x5410, R0 ;  /* 0x000054105d5d7816 */ /* 0x000fe20000000000 */
[----:B------:R-:W-:Y:S01]  /*fb90*/  IMAD.MOV.U32 R0, RZ, RZ, R40 ;  /* 0x000000ffff007224 */ /* 0x000fe200078e0028 */
[----:B------:R-:W-:Y:S01]  /*fba0*/  PRMT R97, R3, 0x7610, R97 ;  /* 0x0000761003617816 */ /* 0x000fe20000000061 */
[----:B------:R-:W-:Y:S01]  /*fbb0*/  IMAD.MOV.U32 R3, RZ, RZ, R41 ;  /* 0x000000ffff037224 */ /* 0x000fe200078e0029 */
[----:B------:R-:W-:Y:S01]  /*fbc0*/  PRMT R87, R4, 0x5410, R5 ;  /* 0x0000541004577816 */ /* 0x000fe20000000005 */
[----:B------:R-:W-:-:S02]  /*fbd0*/  IMAD.MOV.U32 R4, RZ, RZ, R38 ;  /* 0x000000ffff047224 */ /* 0x000fc400078e0026 */
[----:B------:R-:W-:Y:S01]  /*fbe0*/  IMAD.MOV.U32 R5, RZ, RZ, R39 ;  /* 0x000000ffff057224 */ /* 0x000fe200078e0027 */
[----:B------:R-:W-:Y:S01]  /*fbf0*/  PRMT R86, R0, 0x5410, R3 ;  /* 0x0000541000567816 */ /* 0x000fe20000000003 */
[----:B------:R-:W-:Y:S01]  /*fc00*/  IMAD.MOV.U32 R3, RZ, RZ, R37 ;  /* 0x000000ffff037224 */ /* 0x000fe200078e0025 */
[----:B------:R-:W-:Y:S02]  /*fc10*/  MOV R0, R36 ;  /* 0x0000002400007202 */ /* 0x000fe40000000f00 */
        /* <DEDUP_REMOVED lines=17> */
[----:B------:R-:W-:Y:S01]  /*fd30*/  IMAD.MOV.U32 R4, RZ, RZ, R26 ;  /* 0x000000ffff047224 */ /* 0x000fe200078e001a */
[----:B------:R-:W-:Y:S01]  /*fd40*/  MOV R5, R27 ;  /* 0x0000001b00057202 */ /* 0x000fe20000000f00 */
[----:B------:R-:W-:-:S03]  /*fd50*/  IMAD.MOV.U32 R3, RZ, RZ, R25 ;  /* 0x000000ffff037224 */ /* 0x000fc600078e0019 */
[----:B------:R-:W-:Y:S02]  /*fd60*/  PRMT R79, R4, 0x5410, R5 ;  /* 0x00005410044f7816 */ /* 0x000fe40000000005 */
[----:B------:R-:W-:Y:S02]  /*fd70*/  CS2R R4, SRZ ;  /* 0x0000000000047805 */ /* 0x000fe4000001ff00 */
[----:B------:R-:W-:Y:S01]  /*fd80*/  PRMT R78, R0, 0x5410, R3 ;  /* 0x00005410004e7816 */ /* 0x000fe20000000003 */
[----:B------:R-:W-:Y:S06]  /*fd90*/  BRA.DIV UR4, `(.L_x_1727) ;  /* 0x000001ca048c7947 */ /* 0x000fec000b800000 */
[----:B------:R0:W1:Y:S04]  /*fda0*/  SHFL.IDX PT, R0, R21, 0x1, 0x1c1f ;  /* 0x003c1f0015007f89 */ /* 0x00006800000e0000 */
[----:B------:R0:W3:Y:S04]  /*fdb0*/  SHFL.IDX PT, R3, R20, 0x1, 0x1c1f ;  /* 0x003c1f0014037f89 */ /* 0x0000e800000e0000 */
[----:B--2---:R-:W2:Y:S04]  /*fdc0*/  SHFL.IDX PT, R61, R61, 0x1, 0x1c1f ;  /* 0x003c1f003d3d7f89 */ /* 0x004ea800000e0000 */
[----:B0-----:R-:W4:Y:S02]  /*fdd0*/  SHFL.IDX PT, R62, R62, 0x1, 0x1c1f ;  /* 0x003c1f003e3e7f89 */ /* 0x001f2400000e0000 */
.L_x_2048:
[----:B------:R-:W-:Y:S01]  /*fde0*/  VIADD R64, R64, 0x40 ;  /* 0x0000004040407836 */ /* 0x000fe20000000000 */
        /* <DEDUP_REMOVED lines=14> */
[----:B------:R-:W-:Y:S01]  /*fed0*/  ULDC UR4, c[0x0][0x3f4] ;  /* 0x0000fd0000047ab9 */ /* 0x000fe20000000800 */
[----:B---3--:R-:W-:Y:S01]  /*fee0*/  IMAD.MOV.U32 R6, RZ, RZ, R3 ;  /* 0x000000ffff067224 */ /* 0x008fe200078e0003 */
[----:B------:R-:W-:Y:S01]  /*fef0*/  ISETP.GE.AND P2, PT, R18, UR4, PT ;  /* 0x0000000412007c0c */ /* 0x000fe2000bf46270 */
[----:B-1----:R-:W-:Y:S01]  /*ff00*/  IMAD.MOV.U32 R7, RZ, RZ, R0 ;  /* 0x000000ffff077224 */ /* 0x002fe200078e0000 */
[----:B------:R-:W-:Y:S01]  /*ff10*/  ISETP.GE.AND P3, PT, R167, UR4, PT ;  /* 0x00000004a7007c0c */ /* 0x000fe2000bf66270 */
[----:B----4-:R-:W-:Y:S01]  /*ff20*/  IMAD.MOV.U32 R8, RZ, RZ, R62 ;  /* 0x000000ffff087224 */ /* 0x010fe200078e003e */
[----:B------:R-:W-:Y:S01]  /*ff30*/  ISETP.GE.AND P4, PT, R168, UR4, PT ;  /* 0x00000004a8007c0c */ /* 0x000fe2000bf86270 */
[----:B--2---:R-:W-:Y:S01]  /*ff40*/  IMAD.MOV.U32 R9, RZ, RZ, R61 ;  /* 0x000000ffff097224 */ /* 0x004fe200078e003d */
[----:B------:R-:W-:Y:S02]  /*ff50*/  CS2R R52, SRZ ;  /* 0x0000000000347805 */ /* 0x000fe4000001ff00 */
[----:B------:R-:W-:-:S02]  /*ff60*/  CS2R R54, SRZ ;  /* 0x0000000000367805 */ /* 0x000fc4000001ff00 */
[----:B------:R-:W-:Y:S02]  /*ff70*/  CS2R R10, SRZ ;  /* 0x00000000000a7805 */ /* 0x000fe4000001ff00 */
[----:B------:R-:W-:Y:S02]  /*ff80*/  CS2R R56, SRZ ;  /* 0x0000000000387805 */ /* 0x000fe4000001ff00 */
[----:B------:R-:W-:Y:S01]  /*ff90*/  CS2R R58, SRZ ;  /* 0x00000000003a7805 */ /* 0x000fe2000001ff00 */
[----:B------:R-:W-:Y:S01]  /*ffa0*/  @!P2 IMAD.SHL.U32 R60, R18, 0x2, RZ ;  /* 0x00000002123ca824 */ /* 0x000fe200078e00ff */
[----:B------:R-:W-:Y:S01]  /*ffb0*/  @!P3 SHF.L.U32 R13, R170, 0x3, RZ ;  /* 0x00000003aa0db819 */ /* 0x000fe200000006ff */
[----:B------:R-:W-:-:S03]  /*ffc0*/  @!P4 IMAD.SHL.U32 R63, R171, 0x8, RZ ;  /* 0x00000008ab3fc824 */ /* 0x000fc600078e00ff */
[-C--:B------:R-:W-:Y:S01]  /*ffd0*/  @!P2 IADD3 R20, P0, R3, R60.reuse, RZ ;  /* 0x0000003c0314a210 */ /* 0x080fe20007f1e0ff */
[----:B------:R-:W-:Y:S01]  /*ffe0*/  @!P3 IMAD.WIDE R4, R13, 0x2, R6 ;  /* 0x000000020d04b825 */ /* 0x000fe200078e0206 */
[----:B------:R-:W-:Y:S02]  /*fff0*/  @!P2 IADD3 R60, P1, R62, R60, RZ ;  /* 0x0000003c3e3ca210 */ /* 0x000fe40007f3e0ff */
[----:B------:R-:W-:Y:S01]  /*10000*/  @!P2 SHF.L.U64.HI R3, R18, 0x1, R19 ;  /* 0x000000011203a819 */ /* 0x000fe20000010213 */
[----:B------:R-:W-:Y:S01]  /*10010*/  @!P4 IMAD.WIDE R6, R63, 0x2, R6 ;  /* 0x000000023f06c825 */ /* 0x000fe200078e0206 */
[----:B------:R0:W5:Y:S01]  /*10020*/  @!P3 LD.E.128 R52, desc[UR60][R4.64] ;  /* 0x0000003c0434b980 */ /* 0x000162000c101d00 */
[----:B------:R-:W-:Y:S02]  /*10030*/  CS2R R14, SRZ ;  /* 0x00000000000e7805 */ /* 0x000fe4000001ff00 */
[----:B------:R-:W-:Y:S01]  /*10040*/  CS2R R48, SRZ ;  /* 0x0000000000307805 */ /* 0x000fe2000001ff00 */
[----:B------:R-:W-:Y:S01]  /*10050*/  @!P3 IMAD.WIDE R12, R13, 0x2, R8 ;  /* 0x000000020d0cb825 */ /* 0x000fe200078e0208 */
[----:B------:R1:W5:Y:S01]  /*10060*/  @!P4 LD.E.128 R56, desc[UR60][R6.64] ;  /* 0x0000003c0638c980 */ /* 0x000362000c101d00 */
[----:B------:R-:W-:-:S02]  /*10070*/  CS2R R50, SRZ ;  /* 0x0000000000327805 */ /* 0x000fc4000001ff00 */
[----:B------:R-:W-:Y:S01]  /*10080*/  @!P2 IADD3.X R61, R61, R3, RZ, P1, !PT ;  /* 0x000000033d3da210 */ /* 0x000fe20000ffe4ff */
[----:B------:R-:W-:Y:S01]  /*10090*/  @!P4 IMAD.WIDE R62, R63, 0x2, R8 ;  /* 0x000000023f3ec825 */ /* 0x000fe200078e0208 */
[----:B------:R-:W-:Y:S02]  /*100a0*/  CS2R R8, SRZ ;  /* 0x0000000000087805 */ /* 0x000fe4000001ff00 */
[----:B0-----:R-:W-:Y:S01]  /*100b0*/  CS2R R4, SRZ ;  /* 0x0000000000047805 */ /* 0x001fe2000001ff00 */
[----:B------:R-:W-:-:S03]  /*100c0*/  @!P2 IMAD.X R21, R0, 0x1, R3, P0 ;  /* 0x000000010015a824 */ /* 0x000fc600000e0603 */
[----:B------:R0:W5:Y:S01]  /*100d0*/  @!P3 LD.E.128 R8, desc[UR60][R12.64] ;  /* 0x0000003c0c08b980 */ /* 0x000162000c101d00 */
[----:B-1----:R-:W-:-:S03]  /*100e0*/  CS2R R6, SRZ ;  /* 0x0000000000067805 */ /* 0x002fc6000001ff00 */
[----:B------:R1:W5:Y:S04]  /*100f0*/  @!P2 LD.E.128 R48, desc[UR60][R20.64] ;  /* 0x0000003c1430a980 */ /* 0x000368000c101d00 */
[----:B------:R1:W5:Y:S01]  /*10100*/  @!P2 LD.E.128 R4, desc[UR60][R60.64] ;  /* 0x0000003c3c04a980 */ /* 0x000362000c101d00 */
[----:B0-----:R-:W-:-:S06]  /*10110*/  CS2R R12, SRZ ;  /* 0x00000000000c7805 */ /* 0x001fcc000001ff00 */
[----:B------:R1:W5:Y:S02]  /*10120*/  @!P4 LD.E.128 R12, desc[UR60][R62.64] ;  /* 0x0000003c3e0cc980 */ /* 0x000364000c101d00 */
.L_x_1729:
[----:B------:R-:W-:Y:S05]  /*10130*/  BSYNC B1 ;  /* 0x0000000000017941 */ /* 0x000fea0003800000 */
.L_x_1728:
[----:B---3-5:R-:W-:Y:S01]  /*10140*/  IMAD.MOV.U32 R3, RZ, RZ, R4 ;  /* 0x000000ffff037224 */ /* 0x028fe200078e0004 */
[----:B-1----:R-:W-:Y:S01]  /*10150*/  LEA.HI R0, R208, R208, RZ, 0x1 ;  /* 0x000000d0d0007211 */ /* 0x002fe200078f08ff */
[----:B------:R-:W-:Y:S01]  /*10160*/  IMAD.MOV.U32 R20, RZ, RZ, R5 ;  /* 0x000000ffff147224 */ /* 0x000fe200078e0005 */
[----:B------:R-:W-:Y:S01]  /*10170*/  BSSY B1, `(.L_x_1730) ;  /* 0x000002c000017945 */ /* 0x000fe20003800000 */
[----:B------:R-:W-:Y:S02]  /*10180*/  IMAD.MOV.U32 R21, RZ, RZ, R6 ;  /* 0x000000ffff157224 */ /* 0x000fe400078e0006 */
[----:B------:R-:W-:Y:S01]  /*10190*/  IMAD.MOV.U32 R60, RZ, RZ, R7 ;  /* 0x000000ffff3c7224 */ /* 0x000fe200078e0007 */
[----:B------:R-:W-:Y:S01]  /*101a0*/  PRMT R80, R3, 0x5410, R20 ;  /* 0x0000541003507816 */ /* 0x000fe20000000014 */
[----:B------:R-:W-:Y:S01]  /*101b0*/  IMAD.MOV.U32 R20, RZ, RZ, R9 ;  /* 0x000000ffff147224 */ /* 0x000fe200078e0009 */
[----:B------:R-:W-:Y:S01]  /*101c0*/  LOP3.LUT R3, R0, 0xfffffffe, RZ, 0xc0, !PT ;  /* 0xfffffffe00037812 */ /* 0x000fe200078ec0ff */
[----:B------:R-:W-:Y:S01]  /*101d0*/  IMAD.MOV.U32 R0, RZ, RZ, R8 ;  /* 0x000000ffff007224 */ /* 0x000fe200078e0008 */
[----:B------:R-:W-:Y:S01]  /*101e0*/  PRMT R81, R21, 0x5410, R60 ;  /* 0x0000541015517816 */ /* 0x000fe2000000003c */
[----:B------:R-:W-:Y:S01]  /*101f0*/  IMAD.MOV.U32 R21, RZ, RZ, R10 ;  /* 0x000000ffff157224 */ /* 0x000fe200078e000a */
[----:B------:R-:W-:Y:S01]  /*10200*/  IADD3 R3, R208, -R3, RZ ;  /* 0x80000003d0037210 */ /* 0x000fe20007ffe0ff */
[----:B----4-:R-:W-:Y:S01]  /*10210*/  IMAD.MOV.U32 R62, RZ, RZ, R50 ;  /* 0x000000ffff3e7224 */ /* 0x010fe200078e0032 */
[----:B------:R-:W-:Y:S01]  /*10220*/  PRMT R70, R0, 0x5410, R20 ;  /* 0x0000541000467816 */ /* 0x000fe20000000014 */
[----:B------:R-:W-:Y:S01]  /*10230*/  IMAD.MOV.U32 R0, RZ, RZ, R11 ;  /* 0x000000ffff007224 */ /* 0x000fe200078e000b */
[----:B--2---:R-:W-:Y:S01]  /*10240*/  SHF.L.U32 R61, R3, 0x1f, RZ ;  /* 0x0000001f033d7819 */ /* 0x004fe200000006ff */
[----:B------:R-:W-:Y:S01]  /*10250*/  IMAD.MOV.U32 R20, RZ, RZ, R13 ;  /* 0x000000ffff147224 */ /* 0x000fe200078e000d */
[----:B------:R-:W-:Y:S01]  /*10260*/  PRMT R71, R21, 0x7610, R71 ;  /* 0x0000761015477816 */ /* 0x000fe20000000047 */
[----:B------:R-:W-:Y:S01]  /*10270*/  IMAD.MOV.U32 R21, RZ, RZ, R14 ;  /* 0x000000ffff157224 */ /* 0x000fe200078e000e */
[----:B------:R-:W0:Y:S01]  /*10280*/  SYNCS.PHASECHK.TRANS64.TRYWAIT P0, [R2+URZ+0x2a800], R61 ;  /* 0x02a8003d020075a7 */ /* 0x000e22000800017f */
[----:B------:R-:W-:Y:S01]  /*10290*/  MOV R3, R12 ;  /* 0x0000000c00037202 */ /* 0x000fe20000000f00 */
[----:B------:R-:W-:Y:S01]  /*102a0*/  IMAD.MOV.U32 R63, RZ, RZ, R57 ;  /* 0x000000ffff3f7224 */ /* 0x000fe200078e0039 */
[----:B------:R-:W-:-:S02]  /*102b0*/  PRMT R71, R71, 0x5410, R0 ;  /* 0x0000541047477816 */ /* 0x000fc40000000000 */
[----:B------:R-:W-:Y:S01]  /*102c0*/  PRMT R0, R3, 0x5410, R20 ;  /* 0x0000541003007816 */ /* 0x000fe20000000014 */
        /* <DEDUP_REMOVED lines=8> */
[----:B------:R-:W-:Y:S01]  /*10350*/  PRMT R3, R3, 0x5410, R20 ;  /* 0x0000541003037816 */ /* 0x000fe20000000014 */
[----:B------:R-:W-:Y:S01]  /*10360*/  IMAD.MOV.U32 R20, RZ, RZ, R51 ;  /* 0x000000ffff147224 */ /* 0x000fe200078e0033 */
[----:B------:R-:W-:-:S02]  /*10370*/  VIADDMNMX R21, R65, -R188, 0x80, PT ;  /* 0x0000008041157446 */ /* 0x000fc400038009bc */
[----:B------:R-:W-:Y:S01]  /*10380*/  PRMT R73, R60, 0x5410, R62 ;  /* 0x000054103c497816 */ /* 0x000fe2000000003e */
[----:B------:R-:W-:Y:S01]  /*10390*/  IMAD.MOV.U32 R60, RZ, RZ, R55 ;  /* 0x000000ffff3c7224 */ /* 0x000fe200078e0037 */
[----:B------:R-:W-:Y:S01]  /*103a0*/  PRMT R83, R83, 0x5410, R20 ;  /* 0x0000541053537816 */ /* 0x000fe20000000014 */
[----:B------:R-:W-:Y:S01]  /*103b0*/  IMAD.MOV.U32 R62, RZ, RZ, R56 ;  /* 0x000000ffff3e7224 */ /* 0x000fe200078e0038 */
[----:B------:R-:W-:Y:S02]  /*103c0*/  MOV R20, R54 ;  /* 0x0000003600147202 */ /* 0x000fe40000000f00 */
[----:B------:R-:W-:Y:S02]  /*103d0*/  ISETP.GE.AND P1, PT, R174, R21, PT ;  /* 0x00000015ae00720c */ /* 0x000fe40003f26270 */
[----:B------:R-:W-:Y:S01]  /*103e0*/  PRMT R74, R20, 0x5410, R60 ;  /* 0x00005410144a7816 */ /* 0x000fe2000000003c */
[----:B------:R-:W-:Y:S01]  /*103f0*/  IMAD.MOV.U32 R60, RZ, RZ, R58 ;  /* 0x000000ffff3c7224 */ /* 0x000fe200078e003a */
[----:B------:R-:W-:-:S02]  /*10400*/  PRMT R20, R62, 0x5410, R63 ;  /* 0x000054103e147816 */ /* 0x000fc4000000003f */
[----:B------:R-:W-:Y:S01]  /*10410*/  MOV R62, R59 ;  /* 0x0000003b003e7202 */ /* 0x000fe20000000f00 */
[----:B0-----:R-:W-:Y:S06]  /*10420*/  @!P0 BRA `(.L_x_1731) ;  /* 0x000001c4005c8947 */ /* 0x001fec0003800000 */
.L_x_2049:
[----:B------:R-:W-:Y:S05]  /*10430*/  BSYNC B1 ;  /* 0x0000000000017941 */ /* 0x000fea0003800000 */
.L_x_1730:
[----:B------:R-:W-:Y:S01]  /*10440*/  BSSY B1, `(.L_x_1732) ;  /* 0x000012e000017945 */ /* 0x000fe20003800000 */
[----:B------:R-:W-:-:S03]  /*10450*/  PRMT R69, R60, 0x5410, R62 ;  /* 0x000054103c457816 */ /* 0x000fc6000000003e */
[----:B------:R-:W-:Y:S05]  /*10460*/  @P1 BRA `(.L_x_1733) ;  /* 0x0000001000ac1947 */ /* 0x000fea0003800000 */
[----:B------:R-:W1:Y:S01]  /*10470*/  LDC R75, c[0x0][0x3f4] ;  /* 0x0000fd00ff4b7b82 */ /* 0x000e620000000800 */
[----:B------:R-:W-:Y:S01]  /*10480*/  BSSY B2, `(.L_x_1734) ;  /* 0x0000067000027945 */ /* 0x000fe20003800000 */
[-C--:B-1----:R-:W-:Y:S02]  /*10490*/  ISETP.GE.AND P0, PT, R18, R75.reuse, PT ;  /* 0x0000004b1200720c */ /* 0x082fe40003f06270 */
[-C--:B------:R-:W-:Y:S02]  /*104a0*/  ISETP.GE.AND P1, PT, R167, R75.reuse, PT ;  /* 0x0000004ba700720c */ /* 0x080fe40003f26270 */
[----:B------:R-:W-:-:S09]  /*104b0*/  ISETP.GE.AND P2, PT, R168, R75, PT ;  /* 0x0000004ba800720c */ /* 0x000fd20003f46270 */
[----:B------:R-:W-:Y:S05]  /*104c0*/  @P0 BRA `(.L_x_1735) ;  /* 0x0000000400880947 */ /* 0x000fea0003800000 */
[----:B------:R-:W-:Y:S01]  /*104d0*/  LEA.HI R62, R75, R209, RZ, 0x1d ;  /* 0x000000d14b3e7211 */ /* 0x000fe200078fe8ff */
[--C-:B------:R-:W-:Y:S01]  /*104e0*/  HADD2.F32 R100, -RZ, R97.reuse.H0_H0 ;  /* 0x20000061ff647230 */ /* 0x100fe20000004100 */
[----:B0-----:R-:W-:Y:S01]  /*104f0*/  LOP3.LUT R61, R185, 0x38, R18, 0xf8, !PT ;  /* 0x00000038b93d7812 */ /* 0x001fe200078ef812 */
[----:B------:R-:W-:Y:S01]  /*10500*/  HADD2.F32 R104, -RZ, R97.H1_H1 ;  /* 0x30000061ff687230 */ /* 0x000fe20000004100 */
[----:B------:R-:W-:Y:S01]  /*10510*/  SHF.R.S32.HI R63, RZ, 0x1f, R62 ;  /* 0x0000001fff3f7819 */ /* 0x000fe2000001143e */
[----:B------:R-:W-:Y:S01]  /*10520*/  IMAD.SHL.U32 R64, R62, 0x8, RZ ;  /* 0x000000083e407824 */ /* 0x000fe200078e00ff */
[----:B------:R-:W-:Y:S01]  /*10530*/  LOP3.LUT R60, R61, R186, RZ, 0x3c, !PT ;  /* 0x000000ba3d3c7212 */ /* 0x000fe200078e3cff */
[--C-:B------:R-:W-:Y:S01]  /*10540*/  HADD2.F32 R103, -RZ, R91.reuse.H0_H0 ;  /* 0x2000005bff677230 */ /* 0x100fe20000004100 */
[----:B------:R-:W-:Y:S01]  /*10550*/  LEA.HI R62, R63, R62, RZ, 0x3 ;  /* 0x0000003e3f3e7211 */ /* 0x000fe200078f18ff */
[----:B------:R-:W-:Y:S01]  /*10560*/  HADD2.F32 R91, -RZ, R91.H1_H1 ;  /* 0x3000005bff5b7230 */ /* 0x000fe20000004100 */
[----:B------:R-:W-:Y:S01]  /*10570*/  LOP3.LUT R63, R185, 0x38, R64, 0xf8, !PT ;  /* 0x00000038b93f7812 */ /* 0x000fe200078ef840 */
[----:B------:R-:W-:Y:S01]  /*10580*/  IMAD.IADD R61, R187, 0x1, R60 ;  /* 0x00000001bb3d7824 */ /* 0x000fe200078e023c */
[--C-:B------:R-:W-:Y:S01]  /*10590*/  SHF.R.U64 R32, R32, 0x10, R33.reuse ;  /* 0x0000001020207819 */ /* 0x100fe20000001221 */
[----:B------:R-:W-:Y:S01]  /*105a0*/  IMAD.SHL.U32 R62, R62, 0x400, RZ ;  /* 0x000004003e3e7824 */ /* 0x000fe200078e00ff */
[----:B------:R-:W-:Y:S01]  /*105b0*/  LOP3.LUT R65, R63, R186, RZ, 0x3c, !PT ;  /* 0x000000ba3f417212 */ /* 0x000fe200078e3cff */
[----:B------:R-:W-:Y:S01]  /*105c0*/  IMAD R84, R61, 0x2, R2 ;  /* 0x000000023d547824 */ /* 0x000fe200078e0202 */
[----:B------:R-:W-:-:S02]  /*105d0*/  SHF.R.U32.HI R90, RZ, 0x10, R33 ;  /* 0x00000010ff5a7819 */ /* 0x000fc40000011621 */
[----:B------:R-:W-:Y:S02]  /*105e0*/  LOP3.LUT R64, R62, 0x7fffe000, RZ, 0xc0, !PT ;  /* 0x7fffe0003e407812 */ /* 0x000fe400078ec0ff */
[----:B------:R-:W0:Y:S01]  /*105f0*/  LDS.128 R60, [R84+0xc400] ;  /* 0x00c40000543c7984 */ /* 0x000e220000000c00 */
[----:B------:R-:W-:Y:S02]  /*10600*/  SHF.R.U64 R33, R44, 0x10, R45 ;  /* 0x000000102c217819 */ /* 0x000fe4000000122d */
[----:B------:R-:W-:Y:S02]  /*10610*/  IADD3 R65, R65, R64, R187 ;  /* 0x0000004041417210 */ /* 0x000fe40007ffe0bb */
[----:B------:R-:W-:Y:S02]  /*10620*/  SHF.R.U32.HI R44, RZ, 0x10, R45 ;  /* 0x00000010ff2c7819 */ /* 0x000fe4000001162d */
[----:B------:R-:W-:Y:S02]  /*10630*/  LEA R85, R65, R2, 0x1 ;  /* 0x0000000241557211 */ /* 0x000fe400078e08ff */
[--C-:B------:R-:W-:Y:S01]  /*10640*/  SHF.R.U64 R34, R34, 0x10, R35.reuse ;  /* 0x0000001022227819 */ /* 0x100fe20000001223 */
[----:B------:R-:W-:Y:S01]  /*10650*/  HADD2.F32 R102, -RZ, R44.H0_H0 ;  /* 0x2000002cff667230 */ /* 0x000fe20000004100 */
[----:B------:R-:W-:Y:S01]  /*10660*/  SHF.R.U32.HI R45, RZ, 0x10, R35 ;  /* 0x00000010ff2d7819 */ /* 0x000fe20000011623 */
[----:B------:R-:W1:Y:S01]  /*10670*/  LDS.128 R64, [R85+0xc400] ;  /* 0x00c4000055407984 */ /* 0x000e620000000c00 */
[----:B------:R-:W-:-:S02]  /*10680*/  SHF.R.U64 R35, R46, 0x10, R47 ;  /* 0x000000102e237819 */ /* 0x000fc4000000122f */
[----:B------:R-:W-:Y:S01]  /*10690*/  SHF.R.U32.HI R46, RZ, 0x10, R47 ;  /* 0x00000010ff2e7819 */ /* 0x000fe2000001162f */
[--C-:B0-----:R-:W-:Y:S02]  /*106a0*/  HADD2.F32 R47, -RZ, R61.reuse.H0_H0 ;  /* 0x2000003dff2f7230 */ /* 0x101fe40000004100 */
[----:B------:R-:W-:Y:S02]  /*106b0*/  HADD2.F32 R61, -RZ, R61.H1_H1 ;  /* 0x3000003dff3d7230 */ /* 0x000fe40000004100 */
[----:B------:R-:W-:Y:S02]  /*106c0*/  HADD2.F32 R94, -RZ, R60.H0_H0 ;  /* 0x2000003cff5e7230 */ /* 0x000fe40000004100 */
[----:B------:R-:W-:Y:S02]  /*106d0*/  HADD2.F32 R95, -RZ, R62.H0_H0 ;  /* 0x2000003eff5f7230 */ /* 0x000fe40000004100 */
[--C-:B------:R-:W-:Y:S02]  /*106e0*/  HADD2.F32 R96, -RZ, R63.reuse.H0_H0 ;  /* 0x2000003fff607230 */ /* 0x100fe40000004100 */
[----:B------:R-:W-:-:S02]  /*106f0*/  HADD2.F32 R63, -RZ, R63.H1_H1 ;  /* 0x3000003fff3f7230 */ /* 0x000fc40000004100 */
[--C-:B-1----:R-:W-:Y:S02]  /*10700*/  HADD2.F32 R101, -RZ, R65.reuse.H0_H0 ;  /* 0x20000041ff657230 */ /* 0x102fe40000004100 */
[----:B------:R-:W-:Y:S02]  /*10710*/  HADD2.F32 R99, -RZ, R65.H1_H1 ;  /* 0x30000041ff637230 */ /* 0x000fe40000004100 */
[----:B------:R-:W-:Y:S02]  /*10720*/  HADD2.F32 R98, -RZ, R64.H0_H0 ;  /* 0x20000040ff627230 */ /* 0x000fe40000004100 */
[C---:B------:R-:W-:Y:S01]  /*10730*/  FMUL.FTZ R106, R101.reuse, R100 ;  /* 0x00000064656a7220 */ /* 0x040fe20000410000 */
[-C--:B------:R-:W-:Y:S01]  /*10740*/  FMUL.FTZ R108, R101, R104.reuse ;  /* 0x00000068656c7220 */ /* 0x080fe20000410000 */
[----:B------:R-:W-:Y:S02]  /*10750*/  HADD2.F32 R101, -RZ, R93.H1_H1 ;  /* 0x3000005dff657230 */ /* 0x000fe40000004100 */
[----:B------:R-:W-:Y:S01]  /*10760*/  FFMA.FTZ R44, R47, R104, -R106 ;  /* 0x000000682f2c7223 */ /* 0x000fe2000001086a */
[----:B------:R-:W-:-:S02]  /*10770*/  HADD2.F32 R104, -RZ, R90.H0_H0 ;  /* 0x2000005aff687230 */ /* 0x000fc40000004100 */
[----:B------:R-:W-:Y:S01]  /*10780*/  FMUL.FTZ R106, R99, R102 ;  /* 0x00000066636a7220 */ /* 0x000fe20000410000 */
[----:B------:R-:W-:Y:S01]  /*10790*/  FFMA.FTZ R90, R47, R100, R108 ;  /* 0x000000642f5a7223 */ /* 0x000fe2000001006c */
[----:B------:R-:W-:Y:S02]  /*107a0*/  HADD2.F32 R65, -RZ, R66.H0_H0 ;  /* 0x20000042ff417230 */ /* 0x000fe40000004100 */
[-C--:B------:R-:W-:Y:S01]  /*107b0*/  FMUL.FTZ R108, R99, R104.reuse ;  /* 0x00000068636c7220 */ /* 0x080fe20000410000 */
[--C-:B------:R-:W-:Y:S02]  /*107c0*/  HADD2.F32 R100, -RZ, R92.reuse.H0_H0 ;  /* 0x2000005cff647230 */ /* 0x100fe40000004100 */
[----:B------:R-:W-:Y:S01]  /*107d0*/  FFMA.FTZ R47, R61, R104, -R106 ;  /* 0x000000683d2f7223 */ /* 0x000fe2000001086a */
[C---:B------:R-:W-:Y:S01]  /*107e0*/  FMUL.FTZ R99, R98.reuse, R101 ;  /* 0x0000006562637220 */ /* 0x040fe20000410000 */
[----:B------:R-:W-:Y:S01]  /*107f0*/  FMUL.FTZ R104, R98, R103 ;  /* 0x0000006762687220 */ /* 0x000fe20000410000 */
[----:B------:R-:W-:-:S02]  /*10800*/  HADD2.F32 R92, -RZ, R92.H1_H1 ;  /* 0x3000005cff5c7230 */ /* 0x000fc40000004100 */
[----:B------:R-:W-:Y:S01]  /*10810*/  FFMA.FTZ R61, R61, R102, R108 ;  /* 0x000000663d3d7223 */ /* 0x000fe2000001006c */
[C---:B------:R-:W-:Y:S01]  /*10820*/  FMUL.FTZ R102, R65.reuse, R100 ;  /* 0x0000006441667220 */ /* 0x040fe20000410000 */
[----:B------:R-:W-:Y:S02]  /*10830*/  HADD2.F32 R97, -RZ, R67.H0_H0 ;  /* 0x20000043ff617230 */ /* 0x000fe40000004100 */
[C---:B------:R-:W-:Y:S01]  /*10840*/  FFMA.FTZ R98, R94.reuse, R103, -R99 ;  /* 0x000000675e627223 */ /* 0x040fe20000010863 */
[----:B------:R-:W-:Y:S01]  /*10850*/  FFMA.FTZ R94, R94, R101, R104 ;  /* 0x000000655e5e7223 */ /* 0x000fe20000010068 */
[----:B------:R-:W-:Y:S02]  /*10860*/  HADD2.F32 R93, -RZ, R93.H0_H0 ;  /* 0x2000005dff5d7230 */ /* 0x000fe40000004100 */
[-C--:B------:R-:W-:Y:S01]  /*10870*/  FMUL.FTZ R104, R65, R92.reuse ;  /* 0x0000005c41687220 */ /* 0x080fe20000410000 */
[----:B------:R-:W-:Y:S01]  /*10880*/  FFMA.FTZ R65, R95, R92, -R102 ;  /* 0x0000005c5f417223 */ /* 0x000fe20000010866 */
[----:B------:R-:W-:-:S02]  /*10890*/  HADD2.F32 R102, -RZ, R45.H0_H0 ;  /* 0x2000002dff667230 */ /* 0x000fc40000004100 */
[C---:B------:R-:W-:Y:S01]  /*108a0*/  FMUL.FTZ R45, R97.reuse, R91 ;  /* 0x0000005b612d7220 */ /* 0x040fe20000410000 */
[----:B------:R-:W-:Y:S02]  /*108b0*/  HADD2.F32 R67, -RZ, R67.H1_H1 ;  /* 0x30000043ff437230 */ /* 0x000fe40000004100 */
[-C--:B------:R-:W-:Y:S01]  /*108c0*/  FMUL.FTZ R106, R97, R93.reuse ;  /* 0x0000005d616a7220 */ /* 0x080fe20000410000 */
[----:B------:R-:W-:Y:S02]  /*108d0*/  HADD2.F32 R92, -RZ, R46.H0_H0 ;  /* 0x2000002eff5c7230 */ /* 0x000fe40000004100 */
[----:B------:R-:W-:Y:S01]  /*108e0*/  FFMA.FTZ R46, R95, R100, R104 ;  /* 0x000000645f2e7223 */ /* 0x000fe20000010068 */
[C---:B------:R-:W-:Y:S01]  /*108f0*/  FFMA.FTZ R45, R96.reuse, R93, -R45 ;  /* 0x0000005d602d7223 */ /* 0x040fe2000001082d */
[----:B------:R-:W-:Y:S01]  /*10900*/  FFMA.FTZ R96, R96, R91, R106 ;  /* 0x0000005b60607223 */ /* 0x000fe2000001006a */
[C---:B------:R-:W-:Y:S01]  /*10910*/  FMUL.FTZ R104, R67.reuse, R102 ;  /* 0x0000006643687220 */ /* 0x040fe20000410000 */
[----:B------:R-:W-:Y:S01]  /*10920*/  FMUL.FTZ R100, R67, R92 ;  /* 0x0000005c43647220 */ /* 0x000fe20000410000 */
[----:B------:R-:W-:-:S02]  /*10930*/  HADD2.F32 R64, -RZ, R64.H1_H1 ;  /* 0x30000040ff407230 */ /* 0x000fc40000004100 */
[----:B------:R-:W-:Y:S02]  /*10940*/  HADD2.F32 R66, -RZ, R66.H1_H1 ;  /* 0x30000042ff427230 */ /* 0x000fe40000004100 */
[C---:B------:R-:W-:Y:S01]  /*10950*/  FFMA.FTZ R100, R63.reuse, R102, -R100 ;  /* 0x000000663f647223 */ /* 0x040fe20000010864 */
[----:B------:R-:W-:Y:S02]  /*10960*/  HADD2.F32 R67, -RZ, R33.H0_H0 ;  /* 0x20000021ff437230 */ /* 0x000fe40000004100 */
[----:B------:R-:W-:Y:S01]  /*10970*/  FFMA.FTZ R95, R63, R92, R104 ;  /* 0x0000005c3f5f7223 */ /* 0x000fe20000010068 */
[----:B------:R-:W-:Y:S02]  /*10980*/  HADD2.F32 R91, -RZ, R35.H0_H0 ;  /* 0x20000023ff5b7230 */ /* 0x000fe40000004100 */
[----:B------:R-:W-:Y:S02]  /*10990*/  HADD2.F32 R33, -RZ, R32.H0_H0 ;  /* 0x20000020ff217230 */ /* 0x000fe40000004100 */
[----:B------:R-:W-:Y:S01]  /*109a0*/  FMUL.FTZ R63, R64, R67 ;  /* 0x00000043403f7220 */ /* 0x000fe20000410000 */
[----:B------:R-:W-:-:S02]  /*109b0*/  HADD2.F32 R35, -RZ, R34.H0_H0 ;  /* 0x20000022ff237230 */ /* 0x000fc40000004100 */
[----:B------:R-:W-:Y:S01]  /*109c0*/  FMUL.FTZ R93, R66, R91 ;  /* 0x0000005b425d7220 */ /* 0x000fe20000410000 */
[----:B------:R-:W-:Y:S02]  /*109d0*/  HADD2.F32 R60, -RZ, R60.H1_H1 ;  /* 0x3000003cff3c7230 */ /* 0x000fe40000004100 */
[----:B------:R-:W-:Y:S01]  /*109e0*/  FMUL.FTZ R64, R64, R33 ;  /* 0x0000002140407220 */ /* 0x000fe20000410000 */
[----:B------:R-:W-:Y:S02]  /*109f0*/  HADD2.F32 R62, -RZ, R62.H1_H1 ;  /* 0x3000003eff3e7230 */ /* 0x000fe40000004100 */
        /* <DEDUP_REMOVED lines=15> */
.L_x_1735:
[----:B------:R-:W-:Y:S05]  /*10af0*/  BSYNC B2 ;  /* 0x0000000000027941 */ /* 0x000fea0003800000 */
.L_x_1734:
[----:B------:R-:W-:Y:S04]  /*10b00*/  BSSY B2, `(.L_x_1736) ;  /* 0x0000061000027945 */ /* 0x000fe80003800000 */
[----:B------:R-:W-:Y:S05]  /*10b10*/  @P1 BRA `(.L_x_1737) ;  /* 0x00000004007c1947 */ /* 0x000fea0003800000 */
[----:B------:R-:W2:Y:S01]  /*10b20*/  LDL R95, [R1+0x44] ;  /* 0x00004400015f7983 */ /* 0x000ea20000100800 */
[----:B-1----:R-:W-:Y:S01]  /*10b30*/  LEA.HI R32, R75, R170, RZ, 0x1d ;  /* 0x000000aa4b207211 */ /* 0x002fe200078fe8ff */
[----:B------:R-:W-:Y:S01]  /*10b40*/  HADD2.F32 R84, -RZ, R88.H1_H1 ;  /* 0x30000058ff547230 */ /* 0x000fe20000004100 */
[--C-:B------:R-:W-:Y:S01]  /*10b50*/  SHF.R.U64 R28, R28, 0x10, R29.reuse ;  /* 0x000000101c1c7819 */ /* 0x100fe2000000121d */
[--C-:B------:R-:W-:Y:S01]  /*10b60*/  HADD2.F32 R90, -RZ, R86.reuse.H1_H1 ;  /* 0x30000056ff5a7230 */ /* 0x100fe20000004100 */
[----:B------:R-:W-:Y:S01]  /*10b70*/  SHF.R.S32.HI R33, RZ, 0x1f, R32 ;  /* 0x0000001fff217819 */ /* 0x000fe20000011420 */
[----:B------:R-:W-:Y:S01]  /*10b80*/  IMAD.SHL.U32 R34, R32, 0x8, RZ ;  /* 0x0000000820227824 */ /* 0x000fe200078e00ff */
[----:B------:R-:W-:Y:S01]  /*10b90*/  SHF.R.U32.HI R85, RZ, 0x10, R29 ;  /* 0x00000010ff557819 */ /* 0x000fe2000001161d */
[----:B------:R-:W-:Y:S01]  /*10ba0*/  HADD2.F32 R86, -RZ, R86.H0_H0 ;  /* 0x20000056ff567230 */ /* 0x000fe20000004100 */
[----:B------:R-:W-:Y:S01]  /*10bb0*/  LEA.HI R32, R33, R32, RZ, 0x3 ;  /* 0x0000002021207211 */ /* 0x000fe200078f18ff */
[----:B------:R-:W-:Y:S01]  /*10bc0*/  HADD2.F32 R88, -RZ, R88.H0_H0 ;  /* 0x20000058ff587230 */ /* 0x000fe20000004100 */
[----:B------:R-:W-:Y:S01]  /*10bd0*/  LOP3.LUT R33, R185, 0x38, R34, 0xf8, !PT ;  /* 0x00000038b9217812 */ /* 0x000fe200078ef822 */
[----:B------:R-:W-:Y:S01]  /*10be0*/  HADD2.F32 R85, -RZ, R85.H0_H0 ;  /* 0x20000055ff557230 */ /* 0x000fe20000004100 */
[----:B------:R-:W-:Y:S01]  /*10bf0*/  SHF.R.U64 R29, R40, 0x10, R41 ;  /* 0x00000010281d7819 */ /* 0x000fe20000001229 */
[----:B------:R-:W-:Y:S01]  /*10c00*/  IMAD.SHL.U32 R32, R32, 0x400, RZ ;  /* 0x0000040020207824 */ /* 0x000fe200078e00ff */
[----:B------:R-:W-:-:S02]  /*10c10*/  LOP3.LUT R45, R33, R186, RZ, 0x3c, !PT ;  /* 0x000000ba212d7212 */ /* 0x000fc400078e3cff */
[--C-:B------:R-:W-:Y:S02]  /*10c20*/  SHF.R.U64 R30, R30, 0x10, R31.reuse ;  /* 0x000000101e1e7819 */ /* 0x100fe4000000121f */
[----:B------:R-:W-:Y:S02]  /*10c30*/  LOP3.LUT R44, R32, 0x7fffe000, RZ, 0xc0, !PT ;  /* 0x7fffe000202c7812 */ /* 0x000fe400078ec0ff */
[----:B------:R-:W-:Y:S02]  /*10c40*/  SHF.R.U32.HI R40, RZ, 0x10, R31 ;  /* 0x00000010ff287819 */ /* 0x000fe4000001161f */
[----:B------:R-:W-:Y:S02]  /*10c50*/  IADD3 R45, R45, R44, R187 ;  /* 0x0000002c2d2d7210 */ /* 0x000fe40007ffe0bb */
[----:B------:R-:W-:Y:S01]  /*10c60*/  SHF.R.U64 R31, R42, 0x10, R43 ;  /* 0x000000102a1f7819 */ /* 0x000fe2000000122b */
[----:B------:R-:W-:Y:S01]  /*10c70*/  HADD2.F32 R40, -RZ, R40.H0_H0 ;  /* 0x20000028ff287230 */ /* 0x000fe20000004100 */
[----:B------:R-:W-:Y:S01]  /*10c80*/  SHF.R.U32.HI R91, RZ, 0x10, R41 ;  /* 0x00000010ff5b7819 */ /* 0x000fe20000011629 */
[----:B------:R-:W-:Y:S01]  /*10c90*/  IMAD R60, R45, 0x2, R2 ;  /* 0x000000022d3c7824 */ /* 0x000fe200078e0202 */
[----:B------:R-:W-:-:S03]  /*10ca0*/  SHF.R.U32.HI R42, RZ, 0x10, R43 ;  /* 0x00000010ff2a7819 */ /* 0x000fc6000001162b */
[----:B------:R-:W-:Y:S01]  /*10cb0*/  HADD2.F32 R91, -RZ, R91.H0_H0 ;  /* 0x2000005bff5b7230 */ /* 0x000fe20000004100 */
[----:B------:R-:W1:Y:S01]  /*10cc0*/  LDS.128 R44, [R60+0xc400] ;  /* 0x00c400003c2c7984 */ /* 0x000e620000000c00 */
[----:B------:R-:W-:Y:S02]  /*10cd0*/  HADD2.F32 R42, -RZ, R42.H0_H0 ;  /* 0x2000002aff2a7230 */ /* 0x000fe40000004100 */
[--C-:B-1----:R-:W-:Y:S02]  /*10ce0*/  HADD2.F32 R43, -RZ, R45.reuse.H0_H0 ;  /* 0x2000002dff2b7230 */ /* 0x102fe40000004100 */
[----:B------:R-:W-:Y:S02]  /*10cf0*/  HADD2.F32 R64, -RZ, R45.H1_H1 ;  /* 0x3000002dff407230 */ /* 0x000fe40000004100 */
[----:B------:R-:W-:Y:S02]  /*10d00*/  HADD2.F32 R65, -RZ, R44.H0_H0 ;  /* 0x2000002cff417230 */ /* 0x000fe40000004100 */
[C---:B------:R-:W-:Y:S01]  /*10d10*/  FMUL.FTZ R92, R43.reuse, R90 ;  /* 0x0000005a2b5c7220 */ /* 0x040fe20000410000 */
[----:B------:R-:W-:Y:S01]  /*10d20*/  FMUL.FTZ R94, R43, R84 ;  /* 0x000000542b5e7220 */ /* 0x000fe20000410000 */
[----:B------:R-:W-:Y:S01]  /*10d30*/  FMUL.FTZ R93, R64, R91 ;  /* 0x0000005b405d7220 */ /* 0x000fe20000410000 */
[----:B------:R-:W-:-:S02]  /*10d40*/  HADD2.F32 R67, -RZ, R46.H0_H0 ;  /* 0x2000002eff437230 */ /* 0x000fc40000004100 */
[--C-:B------:R-:W-:Y:S02]  /*10d50*/  HADD2.F32 R62, -RZ, R47.reuse.H0_H0 ;  /* 0x2000002fff3e7230 */ /* 0x100fe40000004100 */
[----:B------:R-:W-:Y:S02]  /*10d60*/  HADD2.F32 R47, -RZ, R47.H1_H1 ;  /* 0x3000002fff2f7230 */ /* 0x000fe40000004100 */
[----:B------:R-:W-:Y:S02]  /*10d70*/  HADD2.F32 R44, -RZ, R44.H1_H1 ;  /* 0x3000002cff2c7230 */ /* 0x000fe40000004100 */
[----:B------:R-:W-:Y:S01]  /*10d80*/  HADD2.F32 R46, -RZ, R46.H1_H1 ;  /* 0x3000002eff2e7230 */ /* 0x000fe20000004100 */
[----:B--2---:R-:W1:Y:S02]  /*10d90*/  LDS.128 R32, [R95] ;  /* 0x000000005f207984 */ /* 0x004e640000000c00 */
[--C-:B-1----:R-:W-:Y:S02]  /*10da0*/  HADD2.F32 R63, -RZ, R33.reuse.H0_H0 ;  /* 0x20000021ff3f7230 */ /* 0x102fe40000004100 */
[----:B------:R-:W-:-:S02]  /*10db0*/  HADD2.F32 R66, -RZ, R33.H1_H1 ;  /* 0x30000021ff427230 */ /* 0x000fc40000004100 */
[----:B0-----:R-:W-:Y:S02]  /*10dc0*/  HADD2.F32 R61, -RZ, R32.H0_H0 ;  /* 0x20000020ff3d7230 */ /* 0x001fe40000004100 */
[C---:B------:R-:W-:Y:S01]  /*10dd0*/  FFMA.FTZ R43, R63.reuse, R84, -R92 ;  /* 0x000000543f2b7223 */ /* 0x040fe2000001085c */
[----:B------:R-:W-:Y:S01]  /*10de0*/  FFMA.FTZ R45, R63, R90, R94 ;  /* 0x0000005a3f2d7223 */ /* 0x000fe2000001005e */
[-C--:B------:R-:W-:Y:S01]  /*10df0*/  FMUL.FTZ R63, R64, R85.reuse ;  /* 0x00000055403f7220 */ /* 0x080fe20000410000 */
[C---:B------:R-:W-:Y:S01]  /*10e00*/  FMUL.FTZ R84, R65.reuse, R86 ;  /* 0x0000005641547220 */ /* 0x040fe20000410000 */
[----:B------:R-:W-:Y:S02]  /*10e10*/  HADD2.F32 R90, -RZ, R87.H0_H0 ;  /* 0x20000057ff5a7230 */ /* 0x000fe40000004100 */
[-C--:B------:R-:W-:Y:S01]  /*10e20*/  FMUL.FTZ R65, R65, R88.reuse ;  /* 0x0000005841417220 */ /* 0x080fe20000410000 */
[C---:B------:R-:W-:Y:S01]  /*10e30*/  FFMA.FTZ R64, R66.reuse, R85, -R93 ;  /* 0x0000005542407223 */ /* 0x040fe2000001085d */
[----:B------:R-:W-:Y:S01]  /*10e40*/  FFMA.FTZ R66, R66, R91, R63 ;  /* 0x0000005b42427223 */ /* 0x000fe2000001003f */
[----:B------:R-:W-:Y:S01]  /*10e50*/  FFMA.FTZ R63, R61, R88, -R84 ;  /* 0x000000583d3f7223 */ /* 0x000fe20000010854 */
[----:B------:R-:W-:-:S02]  /*10e60*/  HADD2.F32 R33, -RZ, R34.H0_H0 ;  /* 0x20000022ff217230 */ /* 0x000fc40000004100 */
[----:B------:R-:W-:Y:S01]  /*10e70*/  FFMA.FTZ R61, R61, R86, R65 ;  /* 0x000000563d3d7223 */ /* 0x000fe20000010041 */
[----:B------:R-:W-:Y:S02]  /*10e80*/  HADD2.F32 R84, -RZ, R89.H0_H0 ;  /* 0x20000059ff547230 */ /* 0x000fe40000004100 */
[----:B------:R-:W-:Y:S01]  /*10e90*/  FMUL.FTZ R86, R67, R90 ;  /* 0x0000005a43567220 */ /* 0x000fe20000410000 */
[----:B------:R-:W-:Y:S02]  /*10ea0*/  HADD2.F32 R87, -RZ, R87.H1_H1 ;  /* 0x30000057ff577230 */ /* 0x000fe40000004100 */
[----:B------:R-:W-:Y:S01]  /*10eb0*/  FMUL.FTZ R92, R47, R40 ;  /* 0x000000282f5c7220 */ /* 0x000fe20000410000 */
[----:B------:R-:W-:Y:S02]  /*10ec0*/  HADD2.F32 R89, -RZ, R89.H1_H1 ;  /* 0x30000059ff597230 */ /* 0x000fe40000004100 */
[-C--:B------:R-:W-:Y:S01]  /*10ed0*/  FMUL.FTZ R88, R67, R84.reuse ;  /* 0x0000005443587220 */ /* 0x080fe20000410000 */
[----:B------:R-:W-:Y:S01]  /*10ee0*/  FFMA.FTZ R86, R33, R84, -R86 ;  /* 0x0000005421567223 */ /* 0x000fe20000010856 */
[----:B------:R-:W-:-:S02]  /*10ef0*/  HADD2.F32 R41, -RZ, R35.H0_H0 ;  /* 0x20000023ff297230 */ /* 0x000fc40000004100 */
[C---:B------:R-:W-:Y:S01]  /*10f00*/  FMUL.FTZ R84, R62.reuse, R87 ;  /* 0x000000573e547220 */ /* 0x040fe20000410000 */
[-C--:B------:R-:W-:Y:S01]  /*10f10*/  FMUL.FTZ R62, R62, R89.reuse ;  /* 0x000000593e3e7220 */ /* 0x080fe20000410000 */
[----:B------:R-:W-:Y:S02]  /*10f20*/  HADD2.F32 R35, -RZ, R35.H1_H1 ;  /* 0x30000023ff237230 */ /* 0x000fe40000004100 */
[----:B------:R-:W-:Y:S01]  /*10f30*/  FFMA.FTZ R88, R33, R90, R88 ;  /* 0x0000005a21587223 */ /* 0x000fe20000010058 */
[C---:B------:R-:W-:Y:S01]  /*10f40*/  FFMA.FTZ R84, R41.reuse, R89, -R84 ;  /* 0x0000005929547223 */ /* 0x040fe20000010854 */
[----:B------:R-:W-:Y:S01]  /*10f50*/  FFMA.FTZ R62, R41, R87, R62 ;  /* 0x00000057293e7223 */ /* 0x000fe2000001003e */
[-C--:B------:R-:W-:Y:S01]  /*10f60*/  FMUL.FTZ R90, R47, R42.reuse ;  /* 0x0000002a2f5a7220 */ /* 0x080fe20000410000 */
[----:B------:R-:W-:Y:S02]  /*10f70*/  HADD2.F32 R33, -RZ, R29.H0_H0 ;  /* 0x2000001dff217230 */ /* 0x000fe40000004100 */
[----:B------:R-:W-:Y:S01]  /*10f80*/  FFMA.FTZ R67, R35, R42, R92 ;  /* 0x0000002a23437223 */ /* 0x000fe2000001005c */
[----:B------:R-:W-:-:S02]  /*10f90*/  HADD2.F32 R41, -RZ, R31.H0_H0 ;  /* 0x2000001fff297230 */ /* 0x000fc40000004100 */
[----:B------:R-:W-:Y:S01]  /*10fa0*/  FFMA.FTZ R65, R35, R40, -R90 ;  /* 0x0000002823417223 */ /* 0x000fe2000001085a */
[----:B------:R-:W-:Y:S02]  /*10fb0*/  HADD2.F32 R29, -RZ, R28.H0_H0 ;  /* 0x2000001cff1d7230 */ /* 0x000fe40000004100 */
[----:B------:R-:W-:Y:S01]  /*10fc0*/  FMUL.FTZ R35, R44, R33 ;  /* 0x000000212c237220 */ /* 0x000fe20000410000 */
[----:B------:R-:W-:Y:S02]  /*10fd0*/  HADD2.F32 R31, -RZ, R30.H0_H0 ;  /* 0x2000001eff1f7230 */ /* 0x000fe40000004100 */
[----:B------:R-:W-:Y:S01]  /*10fe0*/  FMUL.FTZ R47, R46, R41 ;  /* 0x000000292e2f7220 */ /* 0x000fe20000410000 */
[----:B------:R-:W-:Y:S02]  /*10ff0*/  HADD2.F32 R32, -RZ, R32.H1_H1 ;  /* 0x30000020ff207230 */ /* 0x000fe40000004100 */
[----:B------:R-:W-:Y:S01]  /*11000*/  FMUL.FTZ R44, R44, R29 ;  /* 0x0000001d2c2c7220 */ /* 0x000fe20000410000 */
[----:B------:R-:W-:-:S02]  /*11010*/  HADD2.F32 R34, -RZ, R34.H1_H1 ;  /* 0x30000022ff227230 */ /* 0x000fc40000004100 */
[----:B------:R-:W-:Y:S01]  /*11020*/  FMUL.FTZ R46, R46, R31 ;  /* 0x0000001f2e2e7220 */ /* 0x000fe20000410000 */
[C---:B------:R-:W-:Y:S01]  /*11030*/  FFMA.FTZ R28, R32.reuse, R29, -R35 ;  /* 0x0000001d201c7223 */ /* 0x040fe20000010823 */
[----:B------:R-:W-:Y:S01]  /*11040*/  FFMA.FTZ R32, R32, R33, R44 ;  /* 0x0000002120207223 */ /* 0x000fe2000001002c */
[C---:B------:R-:W-:Y:S01]  /*11050*/  FFMA.FTZ R47, R34.reuse, R31, -R47 ;  /* 0x0000001f222f7223 */ /* 0x040fe2000001082f */
[----:B------:R-:W-:Y:S01]  /*11060*/  FFMA.FTZ R41, R34, R41, R46 ;  /* 0x0000002922297223 */ /* 0x000fe2000001002e */
[----:B------:R-:W-:Y:S02]  /*11070*/  F2FP.F16.F32.PACK_AB R31, R65, R84 ;  /* 0x00000054411f723e */ /* 0x000fe400000000ff */
        /* <DEDUP_REMOVED lines=9> */
.L_x_1737:
[----:B------:R-:W-:Y:S05]  /*11110*/  BSYNC B2 ;  /* 0x0000000000027941 */ /* 0x000fea0003800000 */
.L_x_1736:
[----:B------:R-:W-:Y:S05]  /*11120*/  @P2 BRA `(.L_x_1733) ;  /* 0x00000004007c2947 */ /* 0x000fea0003800000 */
[----:B------:R-:W3:Y:S01]  /*11130*/  LDL R67, [R1+0x3c] ;  /* 0x00003c0001437983 */ /* 0x000ee20000100800 */
[----:B------:R-:W-:Y:S01]  /*11140*/  LEA.HI R75, R75, R171, RZ, 0x1d ;  /* 0x000000ab4b4b7211 */ /* 0x000fe200078fe8ff */
[----:B--2---:R-:W-:Y:S01]  /*11150*/  HADD2.F32 R60, -RZ, R77.H0_H0 ;  /* 0x2000004dff3c7230 */ /* 0x004fe20000004100 */
[----:B------:R-:W-:Y:S01]  /*11160*/  SHF.R.U64 R24, R24, 0x10, R25 ;  /* 0x0000001018187819 */ /* 0x000fe20000001219 */
[--C-:B-1----:R-:W-:Y:S01]  /*11170*/  HADD2.F32 R46, -RZ, R78.reuse.H1_H1 ;  /* 0x3000004eff2e7230 */ /* 0x102fe20000004100 */
[----:B------:R-:W-:Y:S01]  /*11180*/  SHF.R.S32.HI R30, RZ, 0x1f, R75 ;  /* 0x0000001fff1e7819 */ /* 0x000fe2000001144b */
[----:B------:R-:W-:Y:S01]  /*11190*/  IMAD.SHL.U32 R28, R75, 0x8, RZ ;  /* 0x000000084b1c7824 */ /* 0x000fe200078e00ff */
[----:B------:R-:W-:Y:S01]  /*111a0*/  SHF.R.U32.HI R45, RZ, 0x10, R25 ;  /* 0x00000010ff2d7819 */ /* 0x000fe20000011619 */
[----:B------:R-:W-:Y:S01]  /*111b0*/  HADD2.F32 R78, -RZ, R78.H0_H0 ;  /* 0x2000004eff4e7230 */ /* 0x000fe20000004100 */
[----:B------:R-:W-:Y:S02]  /*111c0*/  LEA.HI R30, R30, R75, RZ, 0x3 ;  /* 0x0000004b1e1e7211 */ /* 0x000fe400078f18ff */
[----:B------:R-:W-:Y:S01]  /*111d0*/  LOP3.LUT R29, R185, 0x38, R28, 0xf8, !PT ;  /* 0x00000038b91d7812 */ /* 0x000fe200078ef81c */
[----:B------:R-:W-:Y:S01]  /*111e0*/  HADD2.F32 R45, -RZ, R45.H0_H0 ;  /* 0x2000002dff2d7230 */ /* 0x000fe20000004100 */
[----:B------:R-:W-:-:S02]  /*111f0*/  SHF.L.U32 R30, R30, 0xa, RZ ;  /* 0x0000000a1e1e7819 */ /* 0x000fc400000006ff */
[----:B------:R-:W-:Y:S02]  /*11200*/  LOP3.LUT R33, R29, R186, RZ, 0x3c, !PT ;  /* 0x000000ba1d217212 */ /* 0x000fe400078e3cff */
[----:B------:R-:W-:Y:S02]  /*11210*/  LOP3.LUT R32, R30, 0x7fffe000, RZ, 0xc0, !PT ;  /* 0x7fffe0001e207812 */ /* 0x000fe400078ec0ff */
[----:B------:R-:W-:Y:S02]  /*11220*/  SHF.R.U64 R25, R26, 0x10, R27 ;  /* 0x000000101a197819 */ /* 0x000fe4000000121b */
[----:B------:R-:W-:Y:S02]  /*11230*/  IADD3 R33, R33, R32, R187 ;  /* 0x0000002021217210 */ /* 0x000fe40007ffe0bb */
[--C-:B------:R-:W-:Y:S01]  /*11240*/  SHF.R.U64 R36, R36, 0x10, R37.reuse ;  /* 0x0000001024247819 */ /* 0x100fe20000001225 */
[----:B------:R-:W-:Y:S01]  /*11250*/  HADD2.F32 R25, -RZ, R25.H0_H0 ;  /* 0x20000019ff197230 */ /* 0x000fe20000004100 */
[----:B------:R-:W-:Y:S01]  /*11260*/  SHF.R.U32.HI R47, RZ, 0x10, R37 ;  /* 0x00000010ff2f7819 */ /* 0x000fe20000011625 */
[----:B------:R-:W-:Y:S01]  /*11270*/  IMAD R40, R33, 0x2, R2 ;  /* 0x0000000221287824 */ /* 0x000fe200078e0202 */
[----:B------:R-:W-:-:S02]  /*11280*/  SHF.R.U64 R26, R38, 0x10, R39 ;  /* 0x00000010261a7819 */ /* 0x000fc40000001227 */
[----:B------:R-:W-:Y:S01]  /*11290*/  SHF.R.U32.HI R65, RZ, 0x10, R27 ;  /* 0x00000010ff417819 */ /* 0x000fe2000001161b */
[----:B------:R-:W-:Y:S01]  /*112a0*/  HADD2.F32 R47, -RZ, R47.H0_H0 ;  /* 0x2000002fff2f7230 */ /* 0x000fe20000004100 */
[----:B------:R-:W1:Y:S01]  /*112b0*/  LDS.128 R32, [R40+0xc400] ;  /* 0x00c4000028207984 */ /* 0x000e620000000c00 */
[----:B------:R-:W-:Y:S01]  /*112c0*/  SHF.R.U32.HI R63, RZ, 0x10, R39 ;  /* 0x00000010ff3f7819 */ /* 0x000fe20000011627 */
[----:B-1----:R-:W-:Y:S02]  /*112d0*/  HADD2.F32 R42, -RZ, R33.H1_H1 ;  /* 0x30000021ff2a7230 */ /* 0x002fe40000004100 */
[----:B------:R-:W-:Y:S02]  /*112e0*/  HADD2.F32 R43, -RZ, R34.H0_H0 ;  /* 0x20000022ff2b7230 */ /* 0x000fe40000004100 */
[--C-:B------:R-:W-:Y:S02]  /*112f0*/  HADD2.F32 R44, -RZ, R35.reuse.H0_H0 ;  /* 0x20000023ff2c7230 */ /* 0x100fe40000004100 */
[----:B0-----:R-:W-:Y:S01]  /*11300*/  FMUL.FTZ R61, R42, R47 ;  /* 0x0000002f2a3d7220 */ /* 0x001fe20000410000 */
[----:B------:R-:W-:-:S02]  /*11310*/  HADD2.F32 R35, -RZ, R35.H1_H1 ;  /* 0x30000023ff237230 */ /* 0x000fc40000004100 */
[----:B------:R-:W-:Y:S01]  /*11320*/  HADD2.F32 R34, -RZ, R34.H1_H1 ;  /* 0x30000022ff227230 */ /* 0x000fe20000004100 */
[----:B---3--:R-:W0:Y:S02]  /*11330*/  LDS.128 R28, [R67] ;  /* 0x00000000431c7984 */ /* 0x008e240000000c00 */
[--C-:B0-----:R-:W-:Y:S02]  /*11340*/  HADD2.F32 R37, -RZ, R29.reuse.H0_H0 ;  /* 0x2000001dff257230 */ /* 0x101fe40000004100 */
[----:B------:R-:W-:Y:S02]  /*11350*/  HADD2.F32 R38, -RZ, R29.H1_H1 ;  /* 0x3000001dff267230 */ /* 0x000fe40000004100 */
[----:B------:R-:W-:Y:S02]  /*11360*/  HADD2.F32 R29, -RZ, R33.H0_H0 ;  /* 0x20000021ff1d7230 */ /* 0x000fe40000004100 */
[----:B------:R-:W-:Y:S02]  /*11370*/  HADD2.F32 R33, -RZ, R32.H0_H0 ;  /* 0x20000020ff217230 */ /* 0x000fe40000004100 */
[----:B------:R-:W-:-:S02]  /*11380*/  HADD2.F32 R27, -RZ, R28.H0_H0 ;  /* 0x2000001cff1b7230 */ /* 0x000fc40000004100 */
[C---:B------:R-:W-:Y:S01]  /*11390*/  FMUL.FTZ R62, R29.reuse, R60 ;  /* 0x0000003c1d3e7220 */ /* 0x040fe20000410000 */
[-C--:B------:R-:W-:Y:S01]  /*113a0*/  FMUL.FTZ R64, R29, R46.reuse ;  /* 0x0000002e1d407220 */ /* 0x080fe20000410000 */
[----:B------:R-:W-:Y:S02]  /*113b0*/  HADD2.F32 R39, -RZ, R30.H0_H0 ;  /* 0x2000001eff277230 */ /* 0x000fe40000004100 */
[C---:B------:R-:W-:Y:S01]  /*113c0*/  FFMA.FTZ R29, R37.reuse, R46, -R62 ;  /* 0x0000002e251d7223 */ /* 0x040fe2000001083e */
[----:B------:R-:W-:Y:S02]  /*113d0*/  HADD2.F32 R46, -RZ, R77.H1_H1 ;  /* 0x3000004dff2e7230 */ /* 0x000fe40000004100 */
[----:B------:R-:W-:Y:S01]  /*113e0*/  FFMA.FTZ R64, R37, R60, R64 ;  /* 0x0000003c25407223 */ /* 0x000fe20000010040 */
[-C--:B------:R-:W-:Y:S01]  /*113f0*/  FMUL.FTZ R37, R42, R45.reuse ;  /* 0x0000002d2a257220 */ /* 0x080fe20000410000 */
[----:B------:R-:W-:Y:S02]  /*11400*/  HADD2.F32 R42, -RZ, R76.H1_H1 ;  /* 0x3000004cff2a7230 */ /* 0x000fe40000004100 */
[C---:B------:R-:W-:Y:S01]  /*11410*/  FFMA.FTZ R62, R38.reuse, R45, -R61 ;  /* 0x0000002d263e7223 */ /* 0x040fe2000001083d */
[C---:B------:R-:W-:Y:S01]  /*11420*/  FMUL.FTZ R60, R33.reuse, R46 ;  /* 0x0000002e213c7220 */ /* 0x040fe20000410000 */
[----:B------:R-:W-:Y:S01]  /*11430*/  FMUL.FTZ R33, R33, R78 ;  /* 0x0000004e21217220 */ /* 0x000fe20000410000 */
[----:B------:R-:W-:Y:S01]  /*11440*/  FFMA.FTZ R47, R38, R47, R37 ;  /* 0x0000002f262f7223 */ /* 0x000fe20000010025 */
[----:B------:R-:W-:-:S02]  /*11450*/  HADD2.F32 R38, -RZ, R79.H0_H0 ;  /* 0x2000004fff267230 */ /* 0x000fc40000004100 */
[C---:B------:R-:W-:Y:S01]  /*11460*/  FFMA.FTZ R60, R27.reuse, R78, -R60 ;  /* 0x0000004e1b3c7223 */ /* 0x040fe2000001083c */
[----:B------:R-:W-:Y:S01]  /*11470*/  FFMA.FTZ R37, R27, R46, R33 ;  /* 0x0000002e1b257223 */ /* 0x000fe20000010021 */
[C---:B------:R-:W-:Y:S01]  /*11480*/  FMUL.FTZ R46, R43.reuse, R42 ;  /* 0x0000002a2b2e7220 */ /* 0x040fe20000410000 */
[----:B------:R-:W-:Y:S02]  /*11490*/  HADD2.F32 R79, -RZ, R79.H1_H1 ;  /* 0x3000004fff4f7230 */ /* 0x000fe40000004100 */
[-C--:B------:R-:W-:Y:S01]  /*114a0*/  FMUL.FTZ R66, R43, R38.reuse ;  /* 0x000000262b427220 */ /* 0x080fe20000410000 */
[----:B------:R-:W-:Y:S02]  /*114b0*/  HADD2.F32 R76, -RZ, R76.H0_H0 ;  /* 0x2000004cff4c7230 */ /* 0x000fe40000004100 */
[----:B------:R-:W-:Y:S01]  /*114c0*/  FFMA.FTZ R43, R39, R38, -R46 ;  /* 0x00000026272b7223 */ /* 0x000fe2000001082e */
[----:B------:R-:W-:Y:S02]  /*114d0*/  HADD2.F32 R46, -RZ, R63.H0_H0 ;  /* 0x2000003fff2e7230 */ /* 0x000fe40000004100 */
[----:B------:R-:W-:Y:S01]  /*114e0*/  FMUL.FTZ R27, R44, R79 ;  /* 0x0000004f2c1b7220 */ /* 0x000fe20000410000 */
[----:B------:R-:W-:-:S02]  /*114f0*/  HADD2.F32 R38, -RZ, R65.H0_H0 ;  /* 0x20000041ff267230 */ /* 0x000fc40000004100 */
[----:B------:R-:W-:Y:S01]  /*11500*/  FMUL.FTZ R78, R44, R76 ;  /* 0x0000004c2c4e7220 */ /* 0x000fe20000410000 */
[--C-:B------:R-:W-:Y:S02]  /*11510*/  HADD2.F32 R41, -RZ, R31.reuse.H0_H0 ;  /* 0x2000001fff297230 */ /* 0x100fe40000004100 */
[----:B------:R-:W-:Y:S01]  /*11520*/  FFMA.FTZ R66, R39, R42, R66 ;  /* 0x0000002a27427223 */ /* 0x000fe20000010042 */
[----:B------:R-:W-:Y:S02]  /*11530*/  HADD2.F32 R31, -RZ, R31.H1_H1 ;  /* 0x3000001fff1f7230 */ /* 0x000fe40000004100 */
[C---:B------:R-:W-:Y:S01]  /*11540*/  FMUL.FTZ R42, R35.reuse, R46 ;  /* 0x0000002e232a7220 */ /* 0x040fe20000410000 */
[----:B------:R-:W-:Y:S01]  /*11550*/  FMUL.FTZ R44, R35, R38 ;  /* 0x00000026232c7220 */ /* 0x000fe20000410000 */
[----:B------:R-:W-:Y:S02]  /*11560*/  HADD2.F32 R32, -RZ, R32.H1_H1 ;  /* 0x30000020ff207230 */ /* 0x000fe40000004100 */
[----:B------:R-:W-:Y:S01]  /*11570*/  FFMA.FTZ R76, R41, R76, R27 ;  /* 0x0000004c294c7223 */ /* 0x000fe2000001001b */
[----:B------:R-:W-:-:S02]  /*11580*/  HADD2.F32 R33, -RZ, R36.H0_H0 ;  /* 0x20000024ff217230 */ /* 0x000fc40000004100 */
[----:B------:R-:W-:Y:S01]  /*11590*/  FFMA.FTZ R78, R41, R79, -R78 ;  /* 0x0000004f294e7223 */ /* 0x000fe2000001084e */
[----:B------:R-:W-:Y:S02]  /*115a0*/  HADD2.F32 R35, -RZ, R26.H0_H0 ;  /* 0x2000001aff237230 */ /* 0x000fe40000004100 */
[C---:B------:R-:W-:Y:S01]  /*115b0*/  FFMA.FTZ R45, R31.reuse, R38, -R42 ;  /* 0x000000261f2d7223 */ /* 0x040fe2000001082a */
[----:B------:R-:W-:Y:S02]  /*115c0*/  HADD2.F32 R27, -RZ, R24.H0_H0 ;  /* 0x20000018ff1b7230 */ /* 0x000fe40000004100 */
[----:B------:R-:W-:Y:S01]  /*115d0*/  FFMA.FTZ R61, R31, R46, R44 ;  /* 0x0000002e1f3d7223 */ /* 0x000fe2000001002c */
[----:B------:R-:W-:Y:S02]  /*115e0*/  HADD2.F32 R28, -RZ, R28.H1_H1 ;  /* 0x3000001cff1c7230 */ /* 0x000fe40000004100 */
[----:B------:R-:W-:Y:S01]  /*115f0*/  FMUL.FTZ R31, R32, R33 ;  /* 0x00000021201f7220 */ /* 0x000fe20000410000 */
[----:B------:R-:W-:-:S02]  /*11600*/  HADD2.F32 R30, -RZ, R30.H1_H1 ;  /* 0x3000001eff1e7230 */ /* 0x000fc40000004100 */
[----:B------:R-:W-:Y:S01]  /*11610*/  FMUL.FTZ R41, R34, R35 ;  /* 0x0000002322297220 */ /* 0x000fe20000410000 */
[----:B------:R-:W-:Y:S01]  /*11620*/  FMUL.FTZ R32, R32, R27 ;  /* 0x0000001b20207220 */ /* 0x000fe20000410000 */
[----:B------:R-:W-:Y:S01]  /*11630*/  FMUL.FTZ R34, R34, R25 ;  /* 0x0000001922227220 */ /* 0x000fe20000410000 */
[----:B------:R-:W-:Y:S01]  /*11640*/  FFMA.FTZ R39, R28, R27, -R31 ;  /* 0x0000001b1c277223 */ /* 0x000fe2000001081f */
[----:B------:R-:W-:Y:S01]  /*11650*/  FFMA.FTZ R26, R30, R25, -R41 ;  /* 0x000000191e1a7223 */ /* 0x000fe20000010829 */
[----:B------:R-:W-:Y:S01]  /*11660*/  FFMA.FTZ R28, R28, R33, R32 ;  /* 0x000000211c1c7223 */ /* 0x000fe20000010020 */
[----:B------:R-:W-:Y:S01]  /*11670*/  FFMA.FTZ R35, R30, R35, R34 ;  /* 0x000000231e237223 */ /* 0x000fe20000010022 */
[----:B------:R-:W-:Y:S02]  /*11680*/  F2FP.F16.F32.PACK_AB R27, R45, R78 ;  /* 0x0000004e2d1b723e */ /* 0x000fe400000000ff */
[----:B------:R-:W-:Y:S02]  /*11690*/  F2FP.F16.F32.PACK_AB R25, R62, R29 ;  /* 0x0000001d3e19723e */ /* 0x000fe400000000ff */
[----:B------:R-:W-:-:S02]  /*116a0*/  F2FP.F16.F32.PACK_AB R24, R39, R60 ;  /* 0x0000003c2718723e */ /* 0x000fc400000000ff */
[----:B------:R-:W-:Y:S02]  /*116b0*/  F2FP.F16.F32.PACK_AB R26, R26, R43 ;  /* 0x0000002b1a1a723e */ /* 0x000fe400000000ff */
[----:B------:R-:W-:Y:S02]  /*116c0*/  F2FP.F16.F32.PACK_AB R31, R61, R76 ;  /* 0x0000004c3d1f723e */ /* 0x000fe400000000ff */
[----:B------:R-:W-:Y:S01]  /*116d0*/  F2FP.F16.F32.PACK_AB R29, R47, R64 ;  /* 0x000000402f1d723e */ /* 0x000fe200000000ff */
[----:B------:R3:W-:Y:S01]  /*116e0*/  STS.128 [R67], R24 ;  /* 0x0000001843007388 */ /* 0x0007e20000000c00 */
[----:B------:R-:W-:Y:S02]  /*116f0*/  F2FP.F16.F32.PACK_AB R28, R28, R37 ;  /* 0x000000251c1c723e */ /* 0x000fe400000000ff */
[----:B------:R-:W-:-:S05]  /*11700*/  F2FP.F16.F32.PACK_AB R30, R35, R66 ;  /* 0x00000042231e723e */ /* 0x000fca00000000ff */
[----:B------:R3:W-:Y:S02]  /*11710*/  STS.128 [R40+0xc400], R28 ;  /* 0x00c4001c28007388 */ /* 0x0007e40000000c00 */
.L_x_1733:
[----:B------:R-:W-:Y:S05]  /*11720*/  BSYNC B1 ;  /* 0x0000000000017941 */ /* 0x000fea0003800000 */
.L_x_1732:
[----:B---3--:R-:W-:-:S05]  /*11730*/  VIADD R24, R174, 0x40 ;  /* 0x00000040ae187836 */ /* 0x008fca0000000000 */
[----:B------:R-:W-:-:S13]  /*11740*/  ISETP.GE.AND P0, PT, R24, R21, PT ;  /* 0x000000151800720c */ /* 0x000fda0003f06270 */
[----:B------:R-:W-:Y:S05]  /*11750*/  @P0 BRA `(.L_x_1713) ;  /* 0x0000001000a40947 */ /* 0x000fea0003800000 */
[----:B------:R-:W3:Y:S01]  /*11760*/  LDC R21, c[0x0][0x3f4] ;  /* 0x0000fd00ff157b82 */ /* 0x000ee20000000800 */
[----:B------:R-:W-:Y:S01]  /*11770*/  BSSY B1, `(.L_x_1738) ;  /* 0x0000065000017945 */ /* 0x000fe20003800000 */
[----:B0-----:R-:W-:Y:S02]  /*11780*/  SHF.R.U32.HI R61, RZ, 0x3, R181 ;  /* 0x00000003ff3d7819 */ /* 0x001fe400000116b5 */
[-C--:B---3--:R-:W-:Y:S02]  /*11790*/  ISETP.GE.AND P0, PT, R18, R21.reuse, PT ;  /* 0x000000151200720c */ /* 0x088fe40003f06270 */
[-C--:B------:R-:W-:Y:S02]  /*117a0*/  ISETP.GE.AND P1, PT, R167, R21.reuse, PT ;  /* 0x00000015a700720c */ /* 0x080fe40003f26270 */
[----:B------:R-:W-:-:S09]  /*117b0*/  ISETP.GE.AND P2, PT, R168, R21, PT ;  /* 0x00000015a800720c */ /* 0x000fd20003f46270 */
[----:B------:R-:W-:Y:S05]  /*117c0*/  @P0 BRA `(.L_x_1739) ;  /* 0x00000004007c0947 */ /* 0x000fea0003800000 */
[----:B------:R-:W3:Y:S01]  /*117d0*/  LDL R62, [R1+0x40] ;  /* 0x00004000013e7983 */ /* 0x000ee20000100800 */
[----:B------:R-:W-:Y:S01]  /*117e0*/  LEA.HI R24, R21, R209, RZ, 0x1d ;  /* 0x000000d115187211 */ /* 0x000fe200078fe8ff */
[----:B------:R-:W-:Y:S01]  /*117f0*/  HADD2.F32 R38, -RZ, R82.H1_H1 ;  /* 0x30000052ff267230 */ /* 0x000fe20000004100 */
[----:B------:R-:W-:Y:S01]  /*11800*/  SHF.R.U32.HI R37, RZ, 0x10, R5 ;  /* 0x00000010ff257819 */ /* 0x000fe20000011605 */
[--C-:B------:R-:W-:Y:S01]  /*11810*/  HADD2.F32 R40, -RZ, R80.reuse.H1_H1 ;  /* 0x30000050ff287230 */ /* 0x100fe20000004100 */
[----:B------:R-:W-:Y:S01]  /*11820*/  SHF.R.S32.HI R25, RZ, 0x1f, R24 ;  /* 0x0000001fff197819 */ /* 0x000fe20000011418 */
[----:B------:R-:W-:Y:S01]  /*11830*/  IMAD.SHL.U32 R26, R24, 0x8, RZ ;  /* 0x00000008181a7824 */ /* 0x000fe200078e00ff */
[----:B--2---:R-:W-:Y:S01]  /*11840*/  SHF.R.U64 R60, R48, 0x10, R49 ;  /* 0x00000010303c7819 */ /* 0x004fe20000001231 */
[----:B------:R-:W-:Y:S01]  /*11850*/  HADD2.F32 R37, -RZ, R37.H0_H0 ;  /* 0x20000025ff257230 */ /* 0x000fe20000004100 */
[----:B------:R-:W-:Y:S01]  /*11860*/  LEA.HI R25, R25, R24, RZ, 0x3 ;  /* 0x0000001819197211 */ /* 0x000fe200078f18ff */
[----:B------:R-:W-:Y:S01]  /*11870*/  HADD2.F32 R80, -RZ, R80.H0_H0 ;  /* 0x20000050ff507230 */ /* 0x000fe20000004100 */
[----:B------:R-:W-:Y:S01]  /*11880*/  LOP3.LUT R24, R181, 0x38, R26, 0xf8, !PT ;  /* 0x00000038b5187812 */ /* 0x000fe200078ef81a */
[----:B------:R-:W-:Y:S01]  /*11890*/  HADD2.F32 R82, -RZ, R82.H0_H0 ;  /* 0x20000052ff527230 */ /* 0x000fe20000004100 */
[----:B-1----:R-:W-:Y:S01]  /*118a0*/  SHF.R.U64 R47, R4, 0x10, R5 ;  /* 0x00000010042f7819 */ /* 0x002fe20000001205 */
[----:B------:R-:W-:Y:S01]  /*118b0*/  IMAD.SHL.U32 R25, R25, 0x400, RZ ;  /* 0x0000040019197824 */ /* 0x000fe200078e00ff */
[----:B------:R-:W-:-:S02]  /*118c0*/  LOP3.LUT R29, R24, R61, RZ, 0x3c, !PT ;  /* 0x0000003d181d7212 */ /* 0x000fc400078e3cff */
[----:B------:R-:W-:Y:S02]  /*118d0*/  SHF.R.U32.HI R49, RZ, 0x10, R49 ;  /* 0x00000010ff317819 */ /* 0x000fe40000011631 */
[----:B------:R-:W-:Y:S02]  /*118e0*/  LOP3.LUT R28, R25, 0x7fffe000, RZ, 0xc0, !PT ;  /* 0x7fffe000191c7812 */ /* 0x000fe400078ec0ff */
[--C-:B------:R-:W-:Y:S02]  /*118f0*/  SHF.R.U64 R48, R50, 0x10, R51.reuse ;  /* 0x0000001032307819 */ /* 0x100fe40000001233 */
[----:B------:R-:W-:Y:S02]  /*11900*/  IADD3 R29, R29, R28, R200 ;  /* 0x0000001c1d1d7210 */ /* 0x000fe40007ffe0c8 */
[----:B------:R-:W-:Y:S02]  /*11910*/  SHF.R.U32.HI R50, RZ, 0x10, R51 ;  /* 0x00000010ff327819 */ /* 0x000fe40000011633 */
[----:B------:R-:W-:-:S02]  /*11920*/  LEA R32, R29, R2, 0x1 ;  /* 0x000000021d207211 */ /* 0x000fc400078e08ff */
[--C-:B------:R-:W-:Y:S02]  /*11930*/  SHF.R.U32.HI R41, RZ, 0x10, R7.reuse ;  /* 0x00000010ff297819 */ /* 0x100fe40000011607 */
[----:B------:R-:W-:Y:S01]  /*11940*/  SHF.R.U64 R45, R6, 0x10, R7 ;  /* 0x00000010062d7819 */ /* 0x000fe20000001207 */
[----:B------:R-:W0:Y:S02]  /*11950*/  LDS.128 R28, [R32+0xc400] ;  /* 0x00c40000201c7984 */ /* 0x000e240000000c00 */
[--C-:B0-----:R-:W-:Y:S02]  /*11960*/  HADD2.F32 R33, -RZ, R29.reuse.H0_H0 ;  /* 0x2000001dff217230 */ /* 0x101fe40000004100 */
[----:B------:R-:W-:Y:S02]  /*11970*/  HADD2.F32 R34, -RZ, R29.H1_H1 ;  /* 0x3000001dff227230 */ /* 0x000fe40000004100 */
[----:B------:R-:W-:Y:S02]  /*11980*/  HADD2.F32 R29, -RZ, R28.H0_H0 ;  /* 0x2000001cff1d7230 */ /* 0x000fe40000004100 */
[C---:B------:R-:W-:Y:S01]  /*11990*/  FMUL.FTZ R42, R33.reuse, R40 ;  /* 0x00000028212a7220 */ /* 0x040fe20000410000 */
[----:B------:R-:W-:Y:S01]  /*119a0*/  FMUL.FTZ R44, R33, R38 ;  /* 0x00000026212c7220 */ /* 0x000fe20000410000 */
[----:B------:R-:W-:-:S02]  /*119b0*/  HADD2.F32 R33, -RZ, R49.H0_H0 ;  /* 0x20000031ff217230 */ /* 0x000fc40000004100 */
[----:B------:R-:W-:Y:S02]  /*119c0*/  HADD2.F32 R35, -RZ, R30.H0_H0 ;  /* 0x2000001eff237230 */ /* 0x000fe40000004100 */
[--C-:B------:R-:W-:Y:S02]  /*119d0*/  HADD2.F32 R36, -RZ, R31.reuse.H0_H0 ;  /* 0x2000001fff247230 */ /* 0x100fe40000004100 */
[----:B------:R-:W-:Y:S02]  /*119e0*/  HADD2.F32 R31, -RZ, R31.H1_H1 ;  /* 0x3000001fff1f7230 */ /* 0x000fe40000004100 */
[----:B------:R-:W-:Y:S02]  /*119f0*/  HADD2.F32 R28, -RZ, R28.H1_H1 ;  /* 0x3000001cff1c7230 */ /* 0x000fe40000004100 */
[----:B------:R-:W-:Y:S01]  /*11a00*/  HADD2.F32 R30, -RZ, R30.H1_H1 ;  /* 0x3000001eff1e7230 */ /* 0x000fe20000004100 */
[----:B---3--:R-:W0:Y:S02]  /*11a10*/  LDS.128 R24, [R62] ;  /* 0x000000003e187984 */ /* 0x008e240000000c00 */
[----:B0-----:R-:W-:-:S02]  /*11a20*/  HADD2.F32 R5, -RZ, R25.H0_H0 ;  /* 0x20000019ff057230 */ /* 0x001fc40000004100 */
[----:B------:R-:W-:Y:S02]  /*11a30*/  HADD2.F32 R25, -RZ, R25.H1_H1 ;  /* 0x30000019ff197230 */ /* 0x000fe40000004100 */
[----:B------:R-:W-:Y:S02]  /*11a40*/  HADD2.F32 R4, -RZ, R24.H0_H0 ;  /* 0x20000018ff047230 */ /* 0x000fe40000004100 */
[C---:B------:R-:W-:Y:S01]  /*11a50*/  FFMA.FTZ R42, R5.reuse, R38, -R42 ;  /* 0x00000026052a7223 */ /* 0x040fe2000001082a */
[----:B------:R-:W-:Y:S01]  /*11a60*/  FFMA.FTZ R44, R5, R40, R44 ;  /* 0x00000028052c7223 */ /* 0x000fe2000001002c */
[C---:B------:R-:W-:Y:S01]  /*11a70*/  FMUL.FTZ R38, R34.reuse, R37 ;  /* 0x0000002522267220 */ /* 0x040fe20000410000 */
[C---:B------:R-:W-:Y:S01]  /*11a80*/  FMUL.FTZ R5, R29.reuse, R80 ;  /* 0x000000501d057220 */ /* 0x040fe20000410000 */
[-C--:B------:R-:W-:Y:S01]  /*11a90*/  FMUL.FTZ R29, R29, R82.reuse ;  /* 0x000000521d1d7220 */ /* 0x080fe20000410000 */
[-C--:B------:R-:W-:Y:S01]  /*11aa0*/  FMUL.FTZ R34, R34, R33.reuse ;  /* 0x0000002122227220 */ /* 0x080fe20000410000 */
[----:B------:R-:W-:Y:S01]  /*11ab0*/  FFMA.FTZ R39, R25, R33, -R38 ;  /* 0x0000002119277223 */ /* 0x000fe20000010826 */
[----:B------:R-:W-:Y:S01]  /*11ac0*/  FFMA.FTZ R82, R4, R82, -R5 ;  /* 0x0000005204527223 */ /* 0x000fe20000010805 */
[----:B------:R-:W-:-:S02]  /*11ad0*/  HADD2.F32 R33, -RZ, R81.H0_H0 ;  /* 0x20000051ff217230 */ /* 0x000fc40000004100 */
[----:B------:R-:W-:Y:S01]  /*11ae0*/  FFMA.FTZ R37, R25, R37, R34 ;  /* 0x0000002519257223 */ /* 0x000fe20000010022 */
[--C-:B------:R-:W-:Y:S02]  /*11af0*/  HADD2.F32 R5, -RZ, R83.reuse.H0_H0 ;  /* 0x20000053ff057230 */ /* 0x100fe40000004100 */
[----:B------:R-:W-:Y:S01]  /*11b00*/  FFMA.FTZ R80, R4, R80, R29 ;  /* 0x0000005004507223 */ /* 0x000fe2000001001d */
[----:B------:R-:W-:Y:S02]  /*11b10*/  HADD2.F32 R83, -RZ, R83.H1_H1 ;  /* 0x30000053ff537230 */ /* 0x000fe40000004100 */
[C---:B------:R-:W-:Y:S01]  /*11b20*/  FMUL.FTZ R25, R35.reuse, R33 ;  /* 0x0000002123197220 */ /* 0x040fe20000410000 */
[----:B------:R-:W-:Y:S02]  /*11b30*/  HADD2.F32 R81, -RZ, R81.H1_H1 ;  /* 0x30000051ff517230 */ /* 0x000fe40000004100 */
[----:B------:R-:W-:Y:S01]  /*11b40*/  FMUL.FTZ R29, R35, R5 ;  /* 0x00000005231d7220 */ /* 0x000fe20000410000 */
[----:B------:R-:W-:-:S02]  /*11b50*/  HADD2.F32 R6, -RZ, R26.H0_H0 ;  /* 0x2000001aff067230 */ /* 0x000fc40000004100 */
[C---:B------:R-:W-:Y:S01]  /*11b60*/  FMUL.FTZ R40, R36.reuse, R83 ;  /* 0x0000005324287220 */ /* 0x040fe20000410000 */
[----:B------:R-:W-:Y:S02]  /*11b70*/  HADD2.F32 R7, -RZ, R27.H0_H0 ;  /* 0x2000001bff077230 */ /* 0x000fe40000004100 */
[----:B------:R-:W-:Y:S01]  /*11b80*/  FMUL.FTZ R38, R36, R81 ;  /* 0x0000005124267220 */ /* 0x000fe20000410000 */
[----:B------:R-:W-:Y:S02]  /*11b90*/  HADD2.F32 R34, -RZ, R41.H0_H0 ;  /* 0x20000029ff227230 */ /* 0x000fe40000004100 */
[C---:B------:R-:W-:Y:S01]  /*11ba0*/  FFMA.FTZ R35, R6.reuse, R5, -R25 ;  /* 0x0000000506237223 */ /* 0x040fe20000010819 */
[----:B------:R-:W-:Y:S02]  /*11bb0*/  HADD2.F32 R4, -RZ, R50.H0_H0 ;  /* 0x20000032ff047230 */ /* 0x000fe40000004100 */
[----:B------:R-:W-:Y:S01]  /*11bc0*/  FFMA.FTZ R36, R6, R33, R29 ;  /* 0x0000002106247223 */ /* 0x000fe2000001001d */
[----:B------:R-:W-:-:S02]  /*11bd0*/  HADD2.F32 R27, -RZ, R27.H1_H1 ;  /* 0x3000001bff1b7230 */ /* 0x000fc40000004100 */
[----:B------:R-:W-:Y:S01]  /*11be0*/  FMUL.FTZ R6, R31, R34 ;  /* 0x000000221f067220 */ /* 0x000fe20000410000 */
[C---:B------:R-:W-:Y:S01]  /*11bf0*/  FFMA.FTZ R38, R7.reuse, R83, -R38 ;  /* 0x0000005307267223 */ /* 0x040fe20000010826 */
[----:B------:R-:W-:Y:S01]  /*11c00*/  FFMA.FTZ R40, R7, R81, R40 ;  /* 0x0000005107287223 */ /* 0x000fe20000010028 */
[-C--:B------:R-:W-:Y:S01]  /*11c10*/  FMUL.FTZ R46, R31, R4.reuse ;  /* 0x000000041f2e7220 */ /* 0x080fe20000410000 */
[----:B------:R-:W-:Y:S02]  /*11c20*/  HADD2.F32 R25, -RZ, R47.H0_H0 ;  /* 0x2000002fff197230 */ /* 0x000fe40000004100 */
[C---:B------:R-:W-:Y:S01]  /*11c30*/  FFMA.FTZ R43, R27.reuse, R4, -R6 ;  /* 0x000000041b2b7223 */ /* 0x040fe20000010806 */
[----:B------:R-:W-:Y:S02]  /*11c40*/  HADD2.F32 R29, -RZ, R45.H0_H0 ;  /* 0x2000002dff1d7230 */ /* 0x000fe40000004100 */
[----:B------:R-:W-:Y:S01]  /*11c50*/  FFMA.FTZ R45, R27, R34, R46 ;  /* 0x000000221b2d7223 */ /* 0x000fe2000001002e */
[----:B------:R-:W-:-:S02]  /*11c60*/  HADD2.F32 R5, -RZ, R60.H0_H0 ;  /* 0x2000003cff057230 */ /* 0x000fc40000004100 */
[----:B------:R-:W-:Y:S01]  /*11c70*/  FMUL.FTZ R27, R28, R25 ;  /* 0x000000191c1b7220 */ /* 0x000fe20000410000 */
[----:B------:R-:W-:Y:S02]  /*11c80*/  HADD2.F32 R7, -RZ, R48.H0_H0 ;  /* 0x20000030ff077230 */ /* 0x000fe40000004100 */
        /* <DEDUP_REMOVED lines=19> */
.L_x_1739:
[----:B------:R-:W-:Y:S05]  /*11dc0*/  BSYNC B1 ;  /* 0x0000000000017941 */ /* 0x000fea0003800000 */
.L_x_1738:
[----:B------:R-:W-:Y:S04]  /*11dd0*/  BSSY B1, `(.L_x_1740) ;  /* 0x0000061000017945 */ /* 0x000fe80003800000 */
[----:B------:R-:W-:Y:S05]  /*11de0*/  @P1 BRA `(.L_x_1741) ;  /* 0x00000004007c1947 */ /* 0x000fea0003800000 */
[----:B-1----:R-:W3:Y:S01]  /*11df0*/  LDL R46, [R1+0x38] ;  /* 0x00003800012e7983 */ /* 0x002ee20000100800 */
[----:B0-----:R-:W-:Y:S01]  /*11e00*/  LEA.HI R4, R21, R170, RZ, 0x1d ;  /* 0x000000aa15047211 */ /* 0x001fe200078fe8ff */
[----:B--2---:R-:W-:Y:S01]  /*11e10*/  HADD2.F32 R33, -RZ, R73.H1_H1 ;  /* 0x30000049ff217230 */ /* 0x004fe20000004100 */
[----:B------:R-:W-:Y:S01]  /*11e20*/  SHF.R.U32.HI R35, RZ, 0x10, R9 ;  /* 0x00000010ff237819 */ /* 0x000fe20000011609 */
[--C-:B------:R-:W-:Y:S01]  /*11e30*/  HADD2.F32 R34, -RZ, R70.reuse.H1_H1 ;  /* 0x30000046ff227230 */ /* 0x100fe20000004100 */
[----:B------:R-:W-:Y:S01]  /*11e40*/  SHF.R.S32.HI R5, RZ, 0x1f, R4 ;  /* 0x0000001fff057819 */ /* 0x000fe20000011404 */
[----:B------:R-:W-:Y:S01]  /*11e50*/  IMAD.SHL.U32 R6, R4, 0x8, RZ ;  /* 0x0000000804067824 */ /* 0x000fe200078e00ff */
[----:B------:R-:W-:Y:S01]  /*11e60*/  SHF.R.U64 R45, R52, 0x10, R53 ;  /* 0x00000010342d7819 */ /* 0x000fe20000001235 */
[----:B------:R-:W-:Y:S01]  /*11e70*/  HADD2.F32 R35, -RZ, R35.H0_H0 ;  /* 0x20000023ff237230 */ /* 0x000fe20000004100 */
[----:B------:R-:W-:Y:S01]  /*11e80*/  LEA.HI R5, R5, R4, RZ, 0x3 ;  /* 0x0000000405057211 */ /* 0x000fe200078f18ff */
[----:B------:R-:W-:Y:S01]  /*11e90*/  HADD2.F32 R70, -RZ, R70.H0_H0 ;  /* 0x20000046ff467230 */ /* 0x000fe20000004100 */
[----:B------:R-:W-:-:S02]  /*11ea0*/  LOP3.LUT R4, R181, 0x38, R6, 0xf8, !PT ;  /* 0x00000038b5047812 */ /* 0x000fc400078ef806 */
[----:B------:R-:W-:Y:S01]  /*11eb0*/  SHF.R.U32.HI R52, RZ, 0x10, R53 ;  /* 0x00000010ff347819 */ /* 0x000fe20000011635 */
[----:B------:R-:W-:Y:S01]  /*11ec0*/  IMAD.SHL.U32 R5, R5, 0x400, RZ ;  /* 0x0000040005057824 */ /* 0x000fe200078e00ff */
[----:B------:R-:W-:Y:S02]  /*11ed0*/  LOP3.LUT R25, R4, R61, RZ, 0x3c, !PT ;  /* 0x0000003d04197212 */ /* 0x000fe400078e3cff */
[----:B------:R-:W-:Y:S02]  /*11ee0*/  SHF.R.U64 R43, R8, 0x10, R9 ;  /* 0x00000010082b7819 */ /* 0x000fe40000001209 */
[----:B------:R-:W-:Y:S02]  /*11ef0*/  LOP3.LUT R24, R5, 0x7fffe000, RZ, 0xc0, !PT ;  /* 0x7fffe00005187812 */ /* 0x000fe400078ec0ff */
[----:B------:R-:W-:Y:S02]  /*11f00*/  SHF.R.U64 R41, R10, 0x10, R11 ;  /* 0x000000100a297819 */ /* 0x000fe4000000120b */
[----:B------:R-:W-:-:S02]  /*11f10*/  IADD3 R25, R25, R24, R200 ;  /* 0x0000001819197210 */ /* 0x000fc40007ffe0c8 */
[----:B------:R-:W-:Y:S02]  /*11f20*/  SHF.R.U32.HI R38, RZ, 0x10, R11 ;  /* 0x00000010ff267819 */ /* 0x000fe4000001160b */
[--C-:B------:R-:W-:Y:S01]  /*11f30*/  SHF.R.U64 R44, R54, 0x10, R55.reuse ;  /* 0x00000010362c7819 */ /* 0x100fe20000001237 */
[----:B------:R-:W-:Y:S01]  /*11f40*/  IMAD R28, R25, 0x2, R2 ;  /* 0x00000002191c7824 */ /* 0x000fe200078e0202 */
[----:B------:R-:W-:-:S04]  /*11f50*/  SHF.R.U32.HI R54, RZ, 0x10, R55 ;  /* 0x00000010ff367819 */ /* 0x000fc80000011637 */
[----:B------:R-:W0:Y:S02]  /*11f60*/  LDS.128 R24, [R28+0xc400] ;  /* 0x00c400001c187984 */ /* 0x000e240000000c00 */
[--C-:B0-----:R-:W-:Y:S02]  /*11f70*/  HADD2.F32 R29, -RZ, R25.reuse.H0_H0 ;  /* 0x20000019ff1d7230 */ /* 0x101fe40000004100 */
[----:B------:R-:W-:Y:S02]  /*11f80*/  HADD2.F32 R30, -RZ, R25.H1_H1 ;  /* 0x30000019ff1e7230 */ /* 0x000fe40000004100 */
[----:B------:R-:W-:Y:S02]  /*11f90*/  HADD2.F32 R25, -RZ, R24.H0_H0 ;  /* 0x20000018ff197230 */ /* 0x000fe40000004100 */
[C---:B------:R-:W-:Y:S01]  /*11fa0*/  FMUL.FTZ R37, R29.reuse, R34 ;  /* 0x000000221d257220 */ /* 0x040fe20000410000 */
[----:B------:R-:W-:Y:S01]  /*11fb0*/  FMUL.FTZ R39, R29, R33 ;  /* 0x000000211d277220 */ /* 0x000fe20000410000 */
[----:B------:R-:W-:-:S02]  /*11fc0*/  HADD2.F32 R29, -RZ, R52.H0_H0 ;  /* 0x20000034ff1d7230 */ /* 0x000fc40000004100 */
[----:B------:R-:W-:Y:S01]  /*11fd0*/  FMUL.FTZ R36, R30, R35 ;  /* 0x000000231e247220 */ /* 0x000fe20000410000 */
        /* <DEDUP_REMOVED lines=11> */
[----:B------:R-:W-:Y:S02]  /*12090*/  HADD2.F32 R8, -RZ, R73.H0_H0 ;  /* 0x20000049ff087230 */ /* 0x000fe40000004100 */
[-C--:B------:R-:W-:Y:S01]  /*120a0*/  FMUL.FTZ R34, R30, R29.reuse ;  /* 0x0000001d1e227220 */ /* 0x080fe20000410000 */
[----:B------:R-:W-:Y:S01]  /*120b0*/  FMUL.FTZ R30, R25, R70 ;  /* 0x00000046191e7220 */ /* 0x000fe20000410000 */
[----:B------:R-:W-:Y:S01]  /*120c0*/  FFMA.FTZ R36, R9, R29, -R36 ;  /* 0x0000001d09247223 */ /* 0x000fe20000010824 */
[----:B------:R-:W-:-:S02]  /*120d0*/  HADD2.F32 R29, -RZ, R71.H0_H0 ;  /* 0x20000047ff1d7230 */ /* 0x000fc40000004100 */
[-C--:B------:R-:W-:Y:S01]  /*120e0*/  FMUL.FTZ R25, R25, R8.reuse ;  /* 0x0000000819197220 */ /* 0x080fe20000410000 */
[----:B------:R-:W-:Y:S01]  /*120f0*/  FFMA.FTZ R33, R5, R8, -R30 ;  /* 0x0000000805217223 */ /* 0x000fe2000001081e */
[----:B------:R-:W-:Y:S02]  /*12100*/  HADD2.F32 R8, -RZ, R74.H0_H0 ;  /* 0x2000004aff087230 */ /* 0x000fe40000004100 */
[----:B------:R-:W-:Y:S01]  /*12110*/  FFMA.FTZ R34, R9, R35, R34 ;  /* 0x0000002309227223 */ /* 0x000fe20000010022 */
[----:B------:R-:W-:Y:S02]  /*12120*/  HADD2.F32 R10, -RZ, R6.H0_H0 ;  /* 0x20000006ff0a7230 */ /* 0x000fe40000004100 */
[----:B------:R-:W-:Y:S01]  /*12130*/  FFMA.FTZ R70, R5, R70, R25 ;  /* 0x0000004605467223 */ /* 0x000fe20000010019 */
[----:B------:R-:W-:Y:S02]  /*12140*/  HADD2.F32 R71, -RZ, R71.H1_H1 ;  /* 0x30000047ff477230 */ /* 0x000fe40000004100 */
[----:B------:R-:W-:Y:S01]  /*12150*/  FMUL.FTZ R5, R31, R29 ;  /* 0x0000001d1f057220 */ /* 0x000fe20000410000 */
[----:B------:R-:W-:-:S02]  /*12160*/  HADD2.F32 R74, -RZ, R74.H1_H1 ;  /* 0x3000004aff4a7230 */ /* 0x000fc40000004100 */
[-C--:B------:R-:W-:Y:S01]  /*12170*/  FMUL.FTZ R9, R31, R8.reuse ;  /* 0x000000081f097220 */ /* 0x080fe20000410000 */
[----:B------:R-:W-:Y:S02]  /*12180*/  HADD2.F32 R30, -RZ, R38.H0_H0 ;  /* 0x20000026ff1e7230 */ /* 0x000fe40000004100 */
[----:B------:R-:W-:Y:S01]  /*12190*/  FFMA.FTZ R31, R10, R8, -R5 ;  /* 0x000000080a1f7223 */ /* 0x000fe20000010805 */
[--C-:B------:R-:W-:Y:S02]  /*121a0*/  HADD2.F32 R11, -RZ, R7.reuse.H0_H0 ;  /* 0x20000007ff0b7230 */ /* 0x100fe40000004100 */
[C---:B------:R-:W-:Y:S01]  /*121b0*/  FMUL.FTZ R38, R32.reuse, R71 ;  /* 0x0000004720267220 */ /* 0x040fe20000410000 */
[----:B------:R-:W-:Y:S02]  /*121c0*/  HADD2.F32 R8, -RZ, R54.H0_H0 ;  /* 0x20000036ff087230 */ /* 0x000fe40000004100 */
[----:B------:R-:W-:Y:S01]  /*121d0*/  FMUL.FTZ R32, R32, R74 ;  /* 0x0000004a20207220 */ /* 0x000fe20000410000 */
[----:B------:R-:W-:-:S02]  /*121e0*/  HADD2.F32 R7, -RZ, R7.H1_H1 ;  /* 0x30000007ff077230 */ /* 0x000fc40000004100 */
[----:B------:R-:W-:Y:S01]  /*121f0*/  FFMA.FTZ R38, R11, R74, -R38 ;  /* 0x0000004a0b267223 */ /* 0x000fe20000010826 */
[----:B------:R-:W-:Y:S01]  /*12200*/  FMUL.FTZ R40, R27, R30 ;  /* 0x0000001e1b287220 */ /* 0x000fe20000410000 */
[----:B------:R-:W-:Y:S01]  /*12210*/  FFMA.FTZ R32, R11, R71, R32 ;  /* 0x000000470b207223 */ /* 0x000fe20000010020 */
[-C--:B------:R-:W-:Y:S01]  /*12220*/  FMUL.FTZ R42, R27, R8.reuse ;  /* 0x000000081b2a7220 */ /* 0x080fe20000410000 */
[----:B------:R-:W-:Y:S02]  /*12230*/  HADD2.F32 R11, -RZ, R43.H0_H0 ;  /* 0x2000002bff0b7230 */ /* 0x000fe40000004100 */
[----:B------:R-:W-:Y:S01]  /*12240*/  FFMA.FTZ R10, R10, R29, R9 ;  /* 0x0000001d0a0a7223 */ /* 0x000fe20000010009 */
[----:B------:R-:W-:Y:S02]  /*12250*/  HADD2.F32 R5, -RZ, R45.H0_H0 ;  /* 0x2000002dff057230 */ /* 0x000fe40000004100 */
[----:B------:R-:W-:Y:S01]  /*12260*/  FFMA.FTZ R35, R7, R8, -R40 ;  /* 0x0000000807237223 */ /* 0x000fe20000010828 */
[----:B------:R-:W-:-:S02]  /*12270*/  HADD2.F32 R25, -RZ, R41.H0_H0 ;  /* 0x20000029ff197230 */ /* 0x000fc40000004100 */
[----:B------:R-:W-:Y:S01]  /*12280*/  FFMA.FTZ R41, R7, R30, R42 ;  /* 0x0000001e07297223 */ /* 0x000fe2000001002a */
[----:B------:R-:W-:Y:S02]  /*12290*/  HADD2.F32 R9, -RZ, R44.H0_H0 ;  /* 0x2000002cff097230 */ /* 0x000fe40000004100 */
[C---:B------:R-:W-:Y:S01]  /*122a0*/  FMUL.FTZ R7, R24.reuse, R11 ;  /* 0x0000000b18077220 */ /* 0x040fe20000410000 */
[----:B------:R-:W-:Y:S02]  /*122b0*/  HADD2.F32 R4, -RZ, R4.H1_H1 ;  /* 0x30000004ff047230 */ /* 0x000fe40000004100 */
[----:B------:R-:W-:Y:S01]  /*122c0*/  FMUL.FTZ R24, R24, R5 ;  /* 0x0000000518187220 */ /* 0x000fe20000410000 */
[----:B------:R-:W-:Y:S02]  /*122d0*/  HADD2.F32 R6, -RZ, R6.H1_H1 ;  /* 0x30000006ff067230 */ /* 0x000fe40000004100 */
[C---:B------:R-:W-:Y:S01]  /*122e0*/  FMUL.FTZ R29, R26.reuse, R25 ;  /* 0x000000191a1d7220 */ /* 0x040fe20000410000 */
[----:B------:R-:W-:Y:S01]  /*122f0*/  FMUL.FTZ R26, R26, R9 ;  /* 0x000000091a1a7220 */ /* 0x000fe20000410000 */
        /* <DEDUP_REMOVED lines=14> */
.L_x_1741:
[----:B------:R-:W-:Y:S05]  /*123e0*/  BSYNC B1 ;  /* 0x0000000000017941 */ /* 0x000fea0003800000 */
.L_x_1740:
[----:B------:R-:W-:Y:S05]  /*123f0*/  @P2 BRA `(.L_x_1713) ;  /* 0x00000004007c2947 */ /* 0x000fea0003800000 */
[----:B------:R-:W4:Y:S01]  /*12400*/  LDL R40, [R1+0x34] ;  /* 0x0000340001287983 */ /* 0x000f220000100800 */
[----:B------:R-:W-:Y:S01]  /*12410*/  LEA.HI R21, R21, R171, RZ, 0x1d ;  /* 0x000000ab15157211 */ /* 0x000fe200078fe8ff */
[----:B--2---:R-:W-:Y:S01]  /*12420*/  HADD2.F32 R29, -RZ, R20.H1_H1 ;  /* 0x30000014ff1d7230 */ /* 0x004fe20000004100 */
[----:B------:R-:W-:Y:S01]  /*12430*/  SHF.R.U64 R39, R56, 0x10, R57 ;  /* 0x0000001038277819 */ /* 0x000fe20000001239 */
[--C-:B------:R-:W-:Y:S01]  /*12440*/  HADD2.F32 R31, -RZ, R0.reuse.H1_H1 ;  /* 0x30000000ff1f7230 */ /* 0x100fe20000004100 */
[----:B0--3--:R-:W-:Y:S01]  /*12450*/  SHF.R.S32.HI R6, RZ, 0x1f, R21 ;  /* 0x0000001fff067819 */ /* 0x009fe20000011415 */
[----:B------:R-:W-:Y:S01]  /*12460*/  IMAD.SHL.U32 R4, R21, 0x8, RZ ;  /* 0x0000000815047824 */ /* 0x000fe200078e00ff */
[----:B------:R-:W-:Y:S01]  /*12470*/  SHF.R.U32.HI R56, RZ, 0x10, R57 ;  /* 0x00000010ff387819 */ /* 0x000fe20000011639 */
[----:B------:R-:W-:Y:S01]  /*12480*/  HADD2.F32 R0, -RZ, R0.H0_H0 ;  /* 0x20000000ff007230 */ /* 0x000fe20000004100 */
[----:B------:R-:W-:Y:S01]  /*12490*/  LEA.HI R6, R6, R21, RZ, 0x3 ;  /* 0x0000001506067211 */ /* 0x000fe200078f18ff */
[----:B------:R-:W-:Y:S01]  /*124a0*/  HADD2.F32 R20, -RZ, R20.H0_H0 ;  /* 0x20000014ff147230 */ /* 0x000fe20000004100 */
[----:B------:R-:W-:-:S02]  /*124b0*/  LOP3.LUT R4, R181, 0x38, R4, 0xf8, !PT ;  /* 0x00000038b5047812 */ /* 0x000fc400078ef804 */
[----:B------:R-:W-:Y:S02]  /*124c0*/  SHF.L.U32 R6, R6, 0xa, RZ ;  /* 0x0000000a06067819 */ /* 0x000fe400000006ff */
[----:B------:R-:W-:Y:S02]  /*124d0*/  LOP3.LUT R9, R4, R61, RZ, 0x3c, !PT ;  /* 0x0000003d04097212 */ /* 0x000fe400078e3cff */
[----:B------:R-:W-:Y:S02]  /*124e0*/  LOP3.LUT R8, R6, 0x7fffe000, RZ, 0xc0, !PT ;  /* 0x7fffe00006087812 */ /* 0x000fe400078ec0ff */
[--C-:B------:R-:W-:Y:S02]  /*124f0*/  SHF.R.U32.HI R28, RZ, 0x10, R13.reuse ;  /* 0x00000010ff1c7819 */ /* 0x100fe4000001160d */
[----:B------:R-:W-:Y:S02]  /*12500*/  IADD3 R9, R9, R8, R200 ;  /* 0x0000000809097210 */ /* 0x000fe40007ffe0c8 */
[----:B------:R-:W-:Y:S01]  /*12510*/  SHF.R.U64 R37, R12, 0x10, R13 ;  /* 0x000000100c257819 */ /* 0x000fe2000000120d */
[----:B------:R-:W-:Y:S01]  /*12520*/  HADD2.F32 R28, -RZ, R28.H0_H0 ;  /* 0x2000001cff1c7230 */ /* 0x000fe20000004100 */
[--C-:B------:R-:W-:Y:S01]  /*12530*/  SHF.R.U64 R38, R58, 0x10, R59.reuse ;  /* 0x000000103a267819 */ /* 0x100fe2000000123b */
[----:B------:R-:W-:Y:S01]  /*12540*/  IMAD R21, R9, 0x2, R2 ;  /* 0x0000000209157824 */ /* 0x000fe200078e0202 */
[----:B------:R-:W-:-:S02]  /*12550*/  SHF.R.U32.HI R58, RZ, 0x10, R59 ;  /* 0x00000010ff3a7819 */ /* 0x000fc4000001163b */
[--C-:B-1----:R-:W-:Y:S02]  /*12560*/  SHF.R.U32.HI R34, RZ, 0x10, R15.reuse ;  /* 0x00000010ff227819 */ /* 0x102fe4000001160f */
[----:B------:R-:W0:Y:S01]  /*12570*/  LDS.128 R8, [R21+0xc400] ;  /* 0x00c4000015087984 */ /* 0x000e220000000c00 */
[----:B------:R-:W-:Y:S01]  /*12580*/  SHF.R.U64 R36, R14, 0x10, R15 ;  /* 0x000000100e247819 */ /* 0x000fe2000000120f */
[--C-:B0-----:R-:W-:Y:S02]  /*12590*/  HADD2.F32 R24, -RZ, R9.reuse.H0_H0 ;  /* 0x20000009ff187230 */ /* 0x101fe40000004100 */
[----:B------:R-:W-:Y:S02]  /*125a0*/  HADD2.F32 R25, -RZ, R9.H1_H1 ;  /* 0x30000009ff197230 */ /* 0x000fe40000004100 */
[----:B------:R-:W-:Y:S02]  /*125b0*/  HADD2.F32 R9, -RZ, R8.H0_H0 ;  /* 0x20000008ff097230 */ /* 0x000fe40000004100 */
[C---:B------:R-:W-:Y:S01]  /*125c0*/  FMUL.FTZ R33, R24.reuse, R31 ;  /* 0x0000001f18217220 */ /* 0x040fe20000410000 */
[----:B------:R-:W-:Y:S01]  /*125d0*/  FMUL.FTZ R35, R24, R29 ;  /* 0x0000001d18237220 */ /* 0x000fe20000410000 */
[----:B------:R-:W-:-:S02]  /*125e0*/  HADD2.F32 R24, -RZ, R56.H0_H0 ;  /* 0x20000038ff187230 */ /* 0x000fc40000004100 */
[C---:B------:R-:W-:Y:S01]  /*125f0*/  FMUL.FTZ R30, R25.reuse, R28 ;  /* 0x0000001c191e7220 */ /* 0x040fe20000410000 */
[----:B------:R-:W-:Y:S02]  /*12600*/  HADD2.F32 R27, -RZ, R11.H0_H0 ;  /* 0x2000000bff1b7230 */ /* 0x000fe40000004100 */
[----:B------:R-:W-:Y:S02]  /*12610*/  HADD2.F32 R26, -RZ, R10.H0_H0 ;  /* 0x2000000aff1a7230 */ /* 0x000fe40000004100 */
[----:B------:R-:W-:Y:S01]  /*12620*/  FMUL.FTZ R32, R25, R24 ;  /* 0x0000001819207220 */ /* 0x000fe20000410000 */
[----:B------:R-:W-:Y:S02]  /*12630*/  HADD2.F32 R25, -RZ, R3.H0_H0 ;  /* 0x20000003ff197230 */ /* 0x000fe40000004100 */
[----:B------:R-:W-:Y:S02]  /*12640*/  HADD2.F32 R11, -RZ, R11.H1_H1 ;  /* 0x3000000bff0b7230 */ /* 0x000fe40000004100 */
[----:B------:R-:W-:-:S02]  /*12650*/  HADD2.F32 R8, -RZ, R8.H1_H1 ;  /* 0x30000008ff087230 */ /* 0x000fc40000004100 */
[----:B------:R-:W-:Y:S01]  /*12660*/  HADD2.F32 R10, -RZ, R10.H1_H1 ;  /* 0x3000000aff0a7230 */ /* 0x000fe20000004100 */
[----:B----4-:R-:W0:Y:S02]  /*12670*/  LDS.128 R4, [R40] ;  /* 0x0000000028047984 */ /* 0x010e240000000c00 */
[--C-:B0-----:R-:W-:Y:S02]  /*12680*/  HADD2.F32 R12, -RZ, R5.reuse.H0_H0 ;  /* 0x20000005ff0c7230 */ /* 0x101fe40000004100 */
[----:B------:R-:W-:Y:S02]  /*12690*/  HADD2.F32 R13, -RZ, R5.H1_H1 ;  /* 0x30000005ff0d7230 */ /* 0x000fe40000004100 */
[----:B------:R-:W-:Y:S02]  /*126a0*/  HADD2.F32 R5, -RZ, R4.H0_H0 ;  /* 0x20000004ff057230 */ /* 0x000fe40000004100 */
[C---:B------:R-:W-:Y:S01]  /*126b0*/  FFMA.FTZ R33, R12.reuse, R29, -R33 ;  /* 0x0000001d0c217223 */ /* 0x040fe20000010821 */
[----:B------:R-:W-:Y:S01]  /*126c0*/  FFMA.FTZ R35, R12, R31, R35 ;  /* 0x0000001f0c237223 */ /* 0x000fe20000010023 */
[----:B------:R-:W-:Y:S01]  /*126d0*/  FMUL.FTZ R12, R9, R0 ;  /* 0x00000000090c7220 */ /* 0x000fe20000410000 */
[C---:B------:R-:W-:Y:S01]  /*126e0*/  FFMA.FTZ R30, R13.reuse, R24, -R30 ;  /* 0x000000180d1e7223 */ /* 0x040fe2000001081e */
[----:B------:R-:W-:Y:S01]  /*126f0*/  FFMA.FTZ R32, R13, R28, R32 ;  /* 0x0000001c0d207223 */ /* 0x000fe20000010020 */
[-C--:B------:R-:W-:Y:S01]  /*12700*/  FMUL.FTZ R29, R9, R20.reuse ;  /* 0x00000014091d7220 */ /* 0x080fe20000410000 */
[----:B------:R-:W-:Y:S01]  /*12710*/  FFMA.FTZ R13, R5, R20, -R12 ;  /* 0x00000014050d7223 */ /* 0x000fe2000001080c */
[----:B------:R-:W-:-:S02]  /*12720*/  HADD2.F32 R20, -RZ, R3.H1_H1 ;  /* 0x30000003ff147230 */ /* 0x000fc40000004100 */
[----:B------:R-:W-:Y:S02]  /*12730*/  HADD2.F32 R9, -RZ, R69.H0_H0 ;  /* 0x20000045ff097230 */ /* 0x000fe40000004100 */
[----:B------:R-:W-:Y:S01]  /*12740*/  FFMA.FTZ R29, R5, R0, R29 ;  /* 0x00000000051d7223 */ /* 0x000fe2000001001d */
[----:B------:R-:W-:Y:S02]  /*12750*/  HADD2.F32 R15, -RZ, R7.H0_H0 ;  /* 0x20000007ff0f7230 */ /* 0x000fe40000004100 */
[----:B------:R-:W-:Y:S01]  /*12760*/  FMUL.FTZ R28, R27, R20 ;  /* 0x000000141b1c7220 */ /* 0x000fe20000410000 */
[----:B------:R-:W-:Y:S02]  /*12770*/  HADD2.F32 R0, -RZ, R69.H1_H1 ;  /* 0x30000045ff007230 */ /* 0x000fe40000004100 */
[C---:B------:R-:W-:Y:S01]  /*12780*/  FMUL.FTZ R5, R26.reuse, R25 ;  /* 0x000000191a057220 */ /* 0x040fe20000410000 */
[----:B------:R-:W-:Y:S02]  /*12790*/  HADD2.F32 R14, -RZ, R6.H0_H0 ;  /* 0x20000006ff0e7230 */ /* 0x000fe40000004100 */
[----:B------:R-:W-:Y:S01]  /*127a0*/  FMUL.FTZ R3, R26, R9 ;  /* 0x000000091a037220 */ /* 0x000fe20000410000 */
[----:B------:R-:W-:-:S02]  /*127b0*/  HADD2.F32 R24, -RZ, R34.H0_H0 ;  /* 0x20000022ff187230 */ /* 0x000fc40000004100 */
[-C--:B------:R-:W-:Y:S01]  /*127c0*/  FMUL.FTZ R27, R27, R0.reuse ;  /* 0x000000001b1b7220 */ /* 0x080fe20000410000 */
[----:B------:R-:W-:Y:S02]  /*127d0*/  HADD2.F32 R12, -RZ, R58.H0_H0 ;  /* 0x2000003aff0c7230 */ /* 0x000fe40000004100 */
[----:B------:R-:W-:Y:S01]  /*127e0*/  FFMA.FTZ R28, R15, R0, -R28 ;  /* 0x000000000f1c7223 */ /* 0x000fe2000001081c */
[----:B------:R-:W-:Y:S02]  /*127f0*/  HADD2.F32 R7, -RZ, R7.H1_H1 ;  /* 0x30000007ff077230 */ /* 0x000fe40000004100 */
[C---:B------:R-:W-:Y:S01]  /*12800*/  FFMA.FTZ R26, R14.reuse, R9, -R5 ;  /* 0x000000090e1a7223 */ /* 0x040fe20000010805 */
[C---:B------:R-:W-:Y:S01]  /*12810*/  FMUL.FTZ R34, R11.reuse, R24 ;  /* 0x000000180b227220 */ /* 0x040fe20000410000 */
[----:B------:R-:W-:Y:S01]  /*12820*/  FMUL.FTZ R0, R11, R12 ;  /* 0x0000000c0b007220 */ /* 0x000fe20000410000 */
[----:B------:R-:W-:Y:S01]  /*12830*/  FFMA.FTZ R14, R14, R25, R3 ;  /* 0x000000190e0e7223 */ /* 0x000fe20000010003 */
[----:B------:R-:W-:-:S02]  /*12840*/  HADD2.F32 R9, -RZ, R37.H0_H0 ;  /* 0x20000025ff097230 */ /* 0x000fc40000004100 */
[----:B------:R-:W-:Y:S01]  /*12850*/  FFMA.FTZ R27, R15, R20, R27 ;  /* 0x000000140f1b7223 */ /* 0x000fe2000001001b */
[----:B------:R-:W-:Y:S02]  /*12860*/  HADD2.F32 R11, -RZ, R36.H0_H0 ;  /* 0x20000024ff0b7230 */ /* 0x000fe40000004100 */
[C---:B------:R-:W-:Y:S01]  /*12870*/  FFMA.FTZ R25, R7.reuse, R12, -R34 ;  /* 0x0000000c07197223 */ /* 0x040fe20000010822 */
[----:B------:R-:W-:Y:S02]  /*12880*/  HADD2.F32 R3, -RZ, R39.H0_H0 ;  /* 0x20000027ff037230 */ /* 0x000fe40000004100 */
[----:B------:R-:W-:Y:S01]  /*12890*/  FFMA.FTZ R24, R7, R24, R0 ;  /* 0x0000001807187223 */ /* 0x000fe20000010000 */
[----:B------:R-:W-:Y:S02]  /*128a0*/  HADD2.F32 R5, -RZ, R38.H0_H0 ;  /* 0x20000026ff057230 */ /* 0x000fe40000004100 */
[----:B------:R-:W-:Y:S01]  /*128b0*/  FMUL.FTZ R7, R8, R9 ;  /* 0x0000000908077220 */ /* 0x000fe20000410000 */
[----:B------:R-:W-:-:S02]  /*128c0*/  HADD2.F32 R4, -RZ, R4.H1_H1 ;  /* 0x30000004ff047230 */ /* 0x000fc40000004100 */
[----:B------:R-:W-:Y:S01]  /*128d0*/  FMUL.FTZ R15, R10, R11 ;  /* 0x0000000b0a0f7220 */ /* 0x000fe20000410000 */
[----:B------:R-:W-:Y:S02]  /*128e0*/  HADD2.F32 R6, -RZ, R6.H1_H1 ;  /* 0x30000006ff067230 */ /* 0x000fe40000004100 */
[----:B------:R-:W-:Y:S01]  /*128f0*/  FMUL.FTZ R8, R8, R3 ;  /* 0x0000000308087220 */ /* 0x000fe20000410000 */
[----:B------:R-:W-:Y:S01]  /*12900*/  FMUL.FTZ R10, R10, R5 ;  /* 0x000000050a0a7220 */ /* 0x000fe20000410000 */
[----:B------:R-:W-:Y:S01]  /*12910*/  FFMA.FTZ R0, R4, R3, -R7 ;  /* 0x0000000304007223 */ /* 0x000fe20000010807 */
[----:B------:R-:W-:Y:S01]  /*12920*/  F2FP.F16.F32.PACK_AB R7, R25, R28 ;  /* 0x0000001c1907723e */ /* 0x000fe200000000ff */
[----:B------:R-:W-:Y:S01]  /*12930*/  FFMA.FTZ R15, R6, R5, -R15 ;  /* 0x00000005060f7223 */ /* 0x000fe2000001080f */
[----:B------:R-:W-:Y:S01]  /*12940*/  FFMA.FTZ R8, R4, R9, R8 ;  /* 0x0000000904087223 */ /* 0x000fe20000010008 */
[----:B------:R-:W-:Y:S01]  /*12950*/  FFMA.FTZ R3, R6, R11, R10 ;  /* 0x0000000b06037223 */ /* 0x000fe2000001000a */
[----:B------:R-:W-:-:S02]  /*12960*/  F2FP.F16.F32.PACK_AB R5, R30, R33 ;  /* 0x000000211e05723e */ /* 0x000fc400000000ff */
[----:B------:R-:W-:Y:S02]  /*12970*/  F2FP.F16.F32.PACK_AB R4, R0, R13 ;  /* 0x0000000d0004723e */ /* 0x000fe400000000ff */
[----:B------:R-:W-:Y:S02]  /*12980*/  F2FP.F16.F32.PACK_AB R6, R15, R26 ;  /* 0x0000001a0f06723e */ /* 0x000fe400000000ff */
[----:B------:R-:W-:Y:S02]  /*12990*/  F2FP.F16.F32.PACK_AB R11, R24, R27 ;  /* 0x0000001b180b723e */ /* 0x000fe400000000ff */
[----:B------:R-:W-:Y:S01]  /*129a0*/  F2FP.F16.F32.PACK_AB R9, R32, R35 ;  /* 0x000000232009723e */ /* 0x000fe200000000ff */
[----:B------:R4:W-:Y:S01]  /*129b0*/  STS.128 [R40], R4 ;  /* 0x0000000428007388 */ /* 0x0009e20000000c00 */
[----:B------:R-:W-:Y:S02]  /*129c0*/  F2FP.F16.F32.PACK_AB R8, R8, R29 ;  /* 0x0000001d0808723e */ /* 0x000fe400000000ff */
[----:B------:R-:W-:-:S05]  /*129d0*/  F2FP.F16.F32.PACK_AB R10, R3, R14 ;  /* 0x0000000e030a723e */ /* 0x000fca00000000ff */
[----:B------:R4:W-:Y:S02]  /*129e0*/  STS.128 [R21+0xc400], R8 ;  /* 0x00c4000815007388 */ /* 0x0009e40000000c00 */
.L_x_1713:
[----:B------:R-:W-:Y:S05]  /*129f0*/  BSYNC B0 ;  /* 0x0000000000007941 */ /* 0x000fea0003800000 */
.L_x_1691:
        /* <DEDUP_REMOVED lines=8> */
.L_x_1689:
[----:B01-3--:R-:W3:Y:S02]  /*12a80*/  LDL R0, [R1+0x30] ;  /* 0x0000300001007983 */ /* 0x00bee40000100800 */
[----:B---3--:R-:W-:-:S13]  /*12a90*/  R2UR UR4, R0 ;  /* 0x00000000000472ca */ /* 0x008fda00000e0000 */
[----:B------:R-:W-:-:S05]  /*12aa0*/  IMAD.U32 R0, RZ, RZ, UR4 ;  /* 0x00000004ff007e24 */ /* 0x000fca000f8e00ff */
[----:B------:R-:W-:-:S13]  /*12ab0*/  ISETP.NE.AND P0, PT, R0, 0x3, PT ;  /* 0x000000030000780c */ /* 0x000fda0003f05270 */
[----:B------:R-:W-:Y:S05]  /*12ac0*/  @!P0 BRA `(.L_x_1742) ;  /* 0x0000000000048947 */ /* 0x000fea0003800000 */
[----:B------:R-:W-:Y:S01]  /*12ad0*/  BPT.TRAP 0x1 ;  /* 0x000000040000795c */ /* 0x000fe20000300000 */
.L_x_1742:
[----:B----4-:R-:W-:Y:S01]  /*12ae0*/  IMAD R21, R23, 0x8, R2 ;  /* 0x0000000817157824 */ /* 0x010fe200078e0202 */
[----:B------:R-:W-:-:S04]  /*12af0*/  SHF.L.U32 R0, R164, 0x1f, RZ ;  /* 0x0000001fa4007819 */ /* 0x000fc800000006ff */
[----:B------:R0:W1:Y:S01]  /*12b00*/  SYNCS.PHASECHK.TRANS64.TRYWAIT P1, [R21+URZ+0x2a830], R0 ;  /* 0x02a83000150075a7 */ /* 0x000062000802017f */
[----:B------:R-:W-:Y:S05]  /*12b10*/  @!P0 BRA `(.L_x_1743) ;  /* 0x0000000000048947 */ /* 0x000fea0003800000 */
[----:B------:R-:W-:Y:S01]  /*12b20*/  BPT.TRAP 0x1 ;  /* 0x000000040000795c */ /* 0x000fe20000300000 */
.L_x_1743:
[----:B-1----:R-:W-:Y:S05]  /*12b30*/  @P1 BRA `(.L_x_1744) ;  /* 0x0000000000081947 */ /* 0x002fea0003800000 */
[----:B------:R-:W1:Y:S02]  /*12b40*/  SYNCS.PHASECHK.TRANS64.TRYWAIT P1, [R21+URZ+0x2a830], R0 ;  /* 0x02a83000150075a7 */ /* 0x000e64000802017f */
[----:B-1----:R-:W-:Y:S05]  /*12b50*/  @!P1 BRA `(.L_x_1745) ;  /* 0x0000019c00a49947 */ /* 0x002fea0003800000 */
.L_x_1744:
[----:B------:R-:W-:Y:S05]  /*12b60*/  WARPSYNC.ALL ;  /* 0x0000000000007948 */ /* 0x000fea0003800000 */
[----:B01----:R-:W-:Y:S01]  /*12b70*/  VIADD R0, R2, 0x18400 ;  /* 0x0001840002007836 */ /* 0x003fe20000000000 */
[----:B------:R-:W-:Y:S01]  /*12b80*/  R2UR UR4, R68 ;  /* 0x00000000440472ca */ /* 0x000fe200000e0000 */
[----:B------:R-:W-:Y:S01]  /*12b90*/  UMOV UR9, 0x40000040 ;  /* 0x4000004000097882 */ /* 0x000fe20000000000 */
[----:B--2---:R-:W-:Y:S01]  /*12ba0*/  MOV R5, 0x40000040 ;  /* 0x4000004000057802 */ /* 0x004fe20000000f00 */
        /* <DEDUP_REMOVED lines=11> */
[----:B------:R-:W-:Y:S01]  /*12c60*/  IMAD.MOV.U32 R5, RZ, RZ, 0x40000040 ;  /* 0x40000040ff057424 */ /* 0x000fe200078e00ff */
[----:B------:R-:W-:Y:S01]  /*12c70*/  UMOV UR45, 0x40000040 ;  /* 0x40000040002d7882 */ /* 0x000fe20000000000 */
[----:B------:R-:W-:Y:S01]  /*12c80*/  UMOV UR41, 0x40000040 ;  /* 0x4000004000297882 */ /* 0x000fe20000000000 */
[----:B------:R-:W-:Y:S01]  /*12c90*/  IMAD R4, R23, 0x900, R6 ;  /* 0x0000090017047824 */ /* 0x000fe200078e0206 */
[----:B------:R-:W-:Y:S01]  /*12ca0*/  UIADD3 UR5, UR4, 0x2, URZ ;  /* 0x0000000204057890 */ /* 0x000fe2000fffe03f */
[----:B------:R-:W-:Y:S01]  /*12cb0*/  R2UR UR39, R5 ;  /* 0x00000000052772ca */ /* 0x000fe200000e0000 */
[----:B------:R-:W-:Y:S01]  /*12cc0*/  UMOV UR8, UR4 ;  /* 0x0000000400087c82 */ /* 0x000fe20008000000 */
[C---:B------:R-:W-:Y:S01]  /*12cd0*/  VIADD R8, R4.reuse, 0x2 ;  /* 0x0000000204087836 */ /* 0x040fe20000000000 */
[----:B------:R-:W-:Y:S01]  /*12ce0*/  R2UR UR10, R4 ;  /* 0x00000000040a72ca */ /* 0x000fe200000e0000 */
[----:B------:R-:W-:Y:S01]  /*12cf0*/  IMAD.U32 R10, RZ, RZ, UR8 ;  /* 0x00000008ff0a7e24 */ /* 0x000fe2000f8e00ff */
[----:B------:R-:W-:-:S02]  /*12d00*/  UIADD3 UR56, UR4, 0x404, URZ ;  /* 0x0000040404387890 */ /* 0x000fc4000fffe03f */
[----:B------:R-:W-:Y:S02]  /*12d10*/  UIADD3 UR52, UR4, 0x406, URZ ;  /* 0x0000040604347890 */ /* 0x000fe4000fffe03f */
[----:B------:R0:W-:Y:S01]  /*12d20*/  STL.64 [R1+0x28], R10 ;  /* 0x0000280a01007387 */ /* 0x0001e20000100a00 */
[----:B------:R-:W-:Y:S02]  /*12d30*/  UIADD3 UR48, UR4, 0x800, URZ ;  /* 0x0000080004307890 */ /* 0x000fe4000fffe03f */
[----:B------:R-:W-:Y:S02]  /*12d40*/  UIADD3 UR44, UR4, 0x802, URZ ;  /* 0x00000802042c7890 */ /* 0x000fe4000fffe03f */
[----:B------:R-:W-:Y:S02]  /*12d50*/  UIADD3 UR40, UR4, 0x804, URZ ;  /* 0x0000080404287890 */ /* 0x000fe4000fffe03f */
        /* <DEDUP_REMOVED lines=9> */
[----:B------:R-:W-:Y:S01]  /*12df0*/  IMAD.U32 R11, RZ, RZ, UR9 ;  /* 0x00000009ff0b7e24 */ /* 0x000fe2000f8e00ff */
[----:B------:R-:W-:Y:S01]  /*12e00*/  UIADD3 UR36, UR4, 0x806, URZ ;  /* 0x0000080604247890 */ /* 0x000fe2000fffe03f */
[----:B------:R-:W-:-:S03]  /*12e10*/  UMOV UR37, 0x40000040 ;  /* 0x4000004000257882 */ /* 0x000fc60000000000 */
        /* <DEDUP_REMOVED lines=47> */
[----:B------:R-:W-:Y:S02]  /*13110*/  VIADD R8, R4, 0x304 ;  /* 0x0000030404087836 */ /* 0x000fe40000000000 */
[----:B------:R-:W-:Y:S02]  /*13120*/  IMAD.MOV.U32 R9, RZ, RZ, 0x40000040 ;  /* 0x40000040ff097424 */ /* 0x000fe400078e00ff */
[----:B0-----:R-:W-:Y:S01]  /*13130*/  IMAD.U32 R10, RZ, RZ, UR8 ;  /* 0x00000008ff0a7e24 */ /* 0x001fe2000f8e00ff */
[----:B------:R-:W-:Y:S01]  /*13140*/  R2UR UR58, R8 ;  /* 0x00000000083a72ca */ /* 0x000fe200000e0000 */
[----:B------:R-:W-:Y:S01]  /*13150*/  IMAD.U32 R11, RZ, RZ, UR9 ;  /* 0x00000009ff0b7e24 */ /* 0x000fe2000f8e00ff */
[----:B------:R-:W-:Y:S01]  /*13160*/  R2UR UR59, R9 ;  /* 0x00000000093b72ca */ /* 0x000fe200000e0000 */
[----:B------:R-:W-:Y:S01]  /*13170*/  IMAD.MOV.U32 R9, RZ, RZ, 0x40000040 ;  /* 0x40000040ff097424 */ /* 0x000fe200078e00ff */
[----:B------:R-:W-:-:S02]  /*13180*/  IADD3 R8, R4, 0x306, RZ ;  /* 0x0000030604087810 */ /* 0x000fc40007ffe0ff */
[----:B------:R0:W-:Y:S02]  /*13190*/  STL.64 [R1], R10 ;  /* 0x0000000a01007387 */ /* 0x0001e40000100a00 */
[----:B------:R-:W-:Y:S01]  /*131a0*/  R2UR UR54, R8 ;  /* 0x00000000083672ca */ /* 0x000fe200000e0000 */
[----:B------:R-:W-:Y:S01]  /*131b0*/  VIADD R8, R4, 0x600 ;  /* 0x0000060004087836 */ /* 0x000fe20000000000 */
[----:B------:R-:W-:Y:S01]  /*131c0*/  R2UR UR55, R9 ;  /* 0x00000000093772ca */ /* 0x000fe200000e0000 */
[----:B------:R-:W-:-:S03]  /*131d0*/  IMAD.MOV.U32 R9, RZ, RZ, 0x40000040 ;  /* 0x40000040ff097424 */ /* 0x000fc600078e00ff */
[----:B------:R-:W-:Y:S01]  /*131e0*/  R2UR UR50, R8 ;  /* 0x00000000083272ca */ /* 0x000fe200000e0000 */
[----:B------:R-:W-:Y:S01]  /*131f0*/  VIADD R8, R4, 0x602 ;  /* 0x0000060204087836 */ /* 0x000fe20000000000 */
[----:B------:R-:W-:Y:S02]  /*13200*/  R2UR UR51, R9 ;  /* 0x00000000093372ca */ /* 0x000fe400000e0000 */
[----:B------:R-:W-:Y:S02]  /*13210*/  MOV R9, 0x40000040 ;  /* 0x4000004000097802 */ /* 0x000fe40000000f00 */
[----:B------:R-:W-:Y:S01]  /*13220*/  R2UR UR46, R8 ;  /* 0x00000000082e72ca */ /* 0x000fe200000e0000 */
[C---:B------:R-:W-:Y:S01]  /*13230*/  VIADD R8, R4.reuse, 0x604 ;  /* 0x0000060404087836 */ /* 0x040fe20000000000 */
[----:B------:R-:W-:Y:S01]  /*13240*/  R2UR UR47, R9 ;  /* 0x00000000092f72ca */ /* 0x000fe200000e0000 */
[----:B------:R-:W-:Y:S02]  /*13250*/  IMAD.MOV.U32 R9, RZ, RZ, 0x40000040 ;  /* 0x40000040ff097424 */ /* 0x000fe400078e00ff */
[----:B------:R-:W-:Y:S01]  /*13260*/  VIADD R4, R4, 0x606 ;  /* 0x0000060604047836 */ /* 0x000fe20000000000 */
[----:B------:R-:W-:-:S02]  /*13270*/  R2UR UR42, R8 ;  /* 0x00000000082a72ca */ /* 0x000fc400000e0000 */
        /* <DEDUP_REMOVED lines=26> */
.L_x_1746:
[----:B------:R-:W0:Y:S01]  /*13420*/  LDC R224, c[0x0][0x448] ;  /* 0x00011200ffe07b82 */ /* 0x000e220000000800 */
[----:B------:R-:W-:Y:S01]  /*13430*/  ULDC UR4, c[0x0][0x9d8] ;  /* 0x0002760000047ab9 */ /* 0x000fe20000000800 */
[----:B------:R-:W-:Y:S02]  /*13440*/  VIADD R21, R21, 0x2a840 ;  /* 0x0002a84015157836 */ /* 0x000fe40000000000 */
[----:B------:R-:W-:Y:S01]  /*13450*/  FMUL.FTZ R15, R38, UR4 ;  /* 0x00000004260f7c20 */ /* 0x000fe20008410000 */
[----:B------:R-:W-:Y:S01]  /*13460*/  FMUL.FTZ R38, R58, UR4 ;  /* 0x000000043a267c20 */ /* 0x000fe20008410000 */
[----:B------:R-:W-:Y:S01]  /*13470*/  IADD3 R58, R202, R188, RZ ;  /* 0x000000bcca3a7210 */ /* 0x000fe20007ffe0ff */
[----:B------:R-:W-:Y:S01]  /*13480*/  FMUL.FTZ R74, R28, UR4 ;  /* 0x000000041c4a7c20 */ /* 0x000fe20008410000 */
[----:B------:R-:W-:Y:S01]  /*13490*/  FMUL.FTZ R14, R39, UR4 ;  /* 0x00000004270e7c20 */ /* 0x000fe20008410000 */
[----:B------:R-:W-:Y:S01]  /*134a0*/  FMUL.FTZ R28, R47, UR4 ;  /* 0x000000042f1c7c20 */ /* 0x000fe20008410000 */
[----:B------:R-:W-:Y:S01]  /*134b0*/  FMUL.FTZ R47, R49, UR4 ;  /* 0x00000004312f7c20 */ /* 0x000fe20008410000 */
[----:B------:R-:W-:Y:S01]  /*134c0*/  FMUL.FTZ R39, R59, UR4 ;  /* 0x000000043b277c20 */ /* 0x000fe20008410000 */
[----:B------:R-:W-:-:S02]  /*134d0*/  IMAD.MOV.U32 R49, RZ, RZ, -0x60 ;  /* 0xffffffa0ff317424 */ /* 0x000fc400078e00ff */
        /* <DEDUP_REMOVED lines=12> */
[----:B0-----:R-:W-:Y:S01]  /*135a0*/  ISETP.NE.AND P1, PT, R224, 0x1, PT ;  /* 0x00000001e000780c */ /* 0x001fe20003f25270 */
[----:B------:R-:W-:Y:S01]  /*135b0*/  IMAD R49, R72, R49, 0x61 ;  /* 0x0000006148317424 */ /* 0x000fe200078e0231 */
[----:B------:R-:W-:Y:S01]  /*135c0*/  LOP3.LUT R16, R16, 0xffefffff, RZ, 0xc0, !PT ;  /* 0xffefffff10107812 */ /* 0x000fe200078ec0ff */
        /* <DEDUP_REMOVED lines=10> */
[----:B------:R-:W0:Y:S01]  /*13670*/  @P1 LDC R5, c[0x0][0x44c] ;  /* 0x00011300ff051b82 */ /* 0x000e220000000800 */
[----:B------:R-:W-:Y:S01]  /*13680*/  FMUL.FTZ R32, R32, UR4 ;  /* 0x0000000420207c20 */ /* 0x000fe20008410000 */
[----:B------:R-:W-:Y:S01]  /*13690*/  FMUL.FTZ R33, R33, UR4 ;  /* 0x0000000421217c20 */ /* 0x000fe20008410000 */
[----:B------:R-:W-:Y:S01]  /*136a0*/  FMUL.FTZ R36, R36, UR4 ;  /* 0x0000000424247c20 */ /* 0x000fe20008410000 */
[----:B------:R-:W-:Y:S01]  /*136b0*/  FMUL.FTZ R37, R37, UR4 ;  /* 0x0000000425257c20 */ /* 0x000fe20008410000 */
[----:B------:R-:W-:Y:S01]  /*136c0*/  FMUL.FTZ R40, R40, UR4 ;  /* 0x0000000428287c20 */ /* 0x000fe20008410000 */
        /* <DEDUP_REMOVED lines=13> */
[----:B------:R-:W-:Y:S01]  /*137a0*/  @P1 LOP3.LUT R16, R16, 0x100000, RZ, 0xfc, !PT ;  /* 0x0010000010101812 */ /* 0x000fe200078efcff */
[----:B------:R-:W-:Y:S01]  /*137b0*/  FMUL.FTZ R69, R69, UR4 ;  /* 0x0000000445457c20 */ /* 0x000fe20008410000 */
[----:B------:R-:W-:Y:S01]  /*137c0*/  ULDC UR38, c[0x0][0x9dc] ;  /* 0x0002770000267ab9 */ /* 0x000fe20000000800 */
[----:B------:R-:W2:Y:S01]  /*137d0*/  MUFU.TANH R13, R13 ;  /* 0x0000000d000d7308 */ /* 0x000ea20000002400 */
[----:B------:R-:W-:Y:S01]  /*137e0*/  ULOP3.LUT UR38, URZ, UR38, URZ, 0x33, !UPT ;  /* 0x000000263f267292 */ /* 0x000fe2000f8e333f */
[----:B0-----:R-:W-:-:S04]  /*137f0*/  @P1 IMAD.HI.U32 R4, R58, R5, RZ ;  /* 0x000000053a041227 */ /* 0x001fc800078e00ff */
[----:B------:R-:W-:Y:S01]  /*13800*/  FMUL.FTZ R70, R70, UR4 ;  /* 0x0000000446467c20 */ /* 0x000fe20008410000 */
[----:B------:R-:W-:Y:S01]  /*13810*/  LOP3.LUT R16, R16, 0xfff7ffff, RZ, 0xc0, !PT ;  /* 0xfff7ffff10107812 */ /* 0x000fe200078ec0ff */
[----:B------:R-:W-:Y:S01]  /*13820*/  IMAD R5, R72, -0x60, R166 ;  /* 0xffffffa048057824 */ /* 0x000fe200078e02a6 */
[----:B------:R-:W0:Y:S01]  /*13830*/  MUFU.TANH R73, R73 ;  /* 0x0000004900497308 */ /* 0x000e220000002400 */
[----:B------:R-:W-:Y:S01]  /*13840*/  VIADD R83, R49, 0xffffffff ;  /* 0xffffffff31537836 */ /* 0x000fe20000000000 */
[----:B-1----:R-:W-:Y:S02]  /*13850*/  @P1 SHF.R.U32.HI R58, RZ, R9, R4 ;  /* 0x00000009ff3a1219 */ /* 0x002fe40000011604 */
[----:B------:R-:W1:Y:S01]  /*13860*/  LDC.64 R8, c[0x0][0x9e0] ;  /* 0x00027800ff087b82 */ /* 0x000e620000000a00 */
[----:B------:R-:W-:Y:S01]  /*13870*/  PRMT R4, R172, 0x654, R21 ;  /* 0x00000654ac047816 */ /* 0x000fe20000000015 */
[--C-:B------:R-:W-:Y:S01]  /*13880*/  IMAD.IADD R62, R83, 0x1, -R182.reuse ;  /* 0x00000001533e7824 */ /* 0x100fe200078e0ab6 */
[----:B------:R-:W3:Y:S01]  /*13890*/  SHFL.IDX PT, R59, R58, RZ, 0x1c1f ;  /* 0x001c1fff3a3b7589 */ /* 0x000ee200000e0000 */
[----:B------:R-:W4:Y:S01]  /*138a0*/  MUFU.TANH R0, R0 ;  /* 0x0000000000007308 */ /* 0x000f220000002400 */
[----:B------:R-:W-:Y:S01]  /*138b0*/  IADD3 R76, -R182, 0x60, R5 ;  /* 0x00000060b64c7810 */ /* 0x000fe20007ffe105 */
[----:B------:R2:W-:Y:S06]  /*138c0*/  SYNCS.ARRIVE.TRANS64.RED.A1T0 RZ, [R4+URZ], RZ ;  /* 0x000000ff04ff79a7 */ /* 0x0005ec000810043f */
[----:B------:R-:W0:Y:S01]  /*138d0*/  MUFU.TANH R3, R3 ;  /* 0x0000000300037308 */ /* 0x000e220000002400 */
[----:B--2---:R-:W-:-:S07]  /*138e0*/  IADD3 R4, R166, R49, -R182 ;  /* 0x00000031a6047210 */ /* 0x004fce0007ffe8b6 */
[----:B------:R-:W2:Y:S01]  /*138f0*/  MUFU.TANH R74, R74 ;  /* 0x0000004a004a7308 */ /* 0x000ea20000002400 */
[----:B------:R-:W-:Y:S01]  /*13900*/  IMAD.IADD R57, R4, 0x1, -R165 ;  /* 0x0000000104397824 */ /* 0x000fe200078e0aa5 */
[----:B-1----:R-:W-:-:S03]  /*13910*/  ISETP.GE.AND P1, PT, R9, 0x1, PT ;  /* 0x000000010900780c */ /* 0x002fc60003f26270 */
[----:B------:R-:W-:-:S03]  /*13920*/  IMAD.IADD R81, R57, 0x1, R8 ;  /* 0x0000000139517824 */ /* 0x000fc600078e0208 */
[----:B------:R-:W1:Y:S02]  /*13930*/  MUFU.TANH R29, R29 ;  /* 0x0000001d001d7308 */ /* 0x000e640000002400 */
[----:B---3--:R-:W-:-:S06]  /*13940*/  VIADDMNMX R64, R59, R81, R76, PT ;  /* 0x000000513b407246 */ /* 0x008fcc000380014c */
[----:B------:R-:W3:Y:S01]  /*13950*/  MUFU.TANH R10, R10 ;  /* 0x0000000a000a7308 */ /* 0x000ee20000002400 */
[----:B------:R-:W-:-:S07]  /*13960*/  @P1 LOP3.LUT R16, R16, 0x80000, RZ, 0xfc, !PT ;  /* 0x0008000010101812 */ /* 0x000fce00078efcff */
        /* <DEDUP_REMOVED lines=41> */
[----:B----4-:R-:W-:-:S05]  /*13c00*/  IADD3 R70, R57, UR38, RZ ;  /* 0x0000002639467c10 */ /* 0x010fca000fffe0ff */
[----:B------:R-:W-:Y:S01]  /*13c10*/  IMAD.IADD R66, R70, 0x1, R59 ;  /* 0x0000000146427824 */ /* 0x000fe200078e023b */
[----:B-123--:R-:W-:Y:S06]  /*13c20*/  @!P1 BRA `(.L_x_1747) ;  /* 0x00000000004c9947 */ /* 0x00efec0003800000 */
[----:B------:R-:W-:Y:S01]  /*13c30*/  IADD3 R49, -R165, R166, R59 ;  /* 0x000000a6a5317210 */ /* 0x000fe20007ffe13b */
[----:B------:R-:W-:Y:S03]  /*13c40*/  BSSY B0, `(.L_x_1748) ;  /* 0x000000e000007945 */ /* 0x000fe60003800000 */
[----:B------:R-:W-:-:S13]  /*13c50*/  ISETP.GT.AND P1, PT, R49, -0x1, PT ;  /* 0xffffffff3100780c */ /* 0x000fda0003f24270 */
[----:B------:R-:W-:Y:S05]  /*13c60*/  @P1 BRA `(.L_x_1749) ;  /* 0x00000000001c1947 */ /* 0x000fea0003800000 */
[----:B------:R-:W-:Y:S02]  /*13c70*/  ISETP.NE.AND P1, PT, R9, 0x1, PT ;  /* 0x000000010900780c */ /* 0x000fe40003f25270 */
[----:B------:R-:W-:-:S11]  /*13c80*/  LOP3.LUT R49, RZ, R49, RZ, 0x33, !PT ;  /* 0x00000031ff317212 */ /* 0x000fd600078e33ff */
[----:B------:R-:W1:Y:S02]  /*13c90*/  @P1 LDC.64 R4, c[0x0][0x9e8] ;  /* 0x00027a00ff041b82 */ /* 0x000e640000000a00 */
[----:B-1----:R-:W-:-:S05]  /*13ca0*/  @P1 IMAD.HI.U32 R4, R49, R4, RZ ;  /* 0x0000000431041227 */ /* 0x002fca00078e00ff */
[----:B------:R-:W-:-:S04]  /*13cb0*/  @P1 SHF.R.U32.HI R49, RZ, R5, R4 ;  /* 0x00000005ff311219 */ /* 0x000fc80000011604 */
[----:B------:R-:W-:Y:S01]  /*13cc0*/  LOP3.LUT R49, RZ, R49, RZ, 0x33, !PT ;  /* 0x00000031ff317212 */ /* 0x000fe200078e33ff */
[----:B------:R-:W-:Y:S06]  /*13cd0*/  BRA `(.L_x_1750) ;  /* 0x0000000000107947 */ /* 0x000fec0003800000 */
.L_x_1749:
[----:B------:R-:W-:-:S13]  /*13ce0*/  ISETP.NE.AND P1, PT, R9, 0x1, PT ;  /* 0x000000010900780c */ /* 0x000fda0003f25270 */
[----:B------:R-:W1:Y:S02]  /*13cf0*/  @P1 LDC.64 R4, c[0x0][0x9e8] ;  /* 0x00027a00ff041b82 */ /* 0x000e640000000a00 */
[----:B-1----:R-:W-:-:S05]  /*13d00*/  @P1 IMAD.HI.U32 R4, R49, R4, RZ ;  /* 0x0000000431041227 */ /* 0x002fca00078e00ff */
[----:B------:R-:W-:-:S07]  /*13d10*/  @P1 SHF.R.U32.HI R49, RZ, R5, R4 ;  /* 0x00000005ff311219 */ /* 0x000fce0000011604 */
.L_x_1750:
[----:B------:R-:W-:Y:S05]  /*13d20*/  BSYNC B0 ;  /* 0x0000000000007941 */ /* 0x000fea0003800000 */
.L_x_1748:
[----:B------:R-:W-:-:S05]  /*13d30*/  IMAD R49, R49, R9, R62 ;  /* 0x0000000931317224 */ /* 0x000fca00078e023e */
[----:B------:R-:W-:Y:S02]  /*13d40*/  VIMNMX R66, R66, R49, !PT ;  /* 0x0000003142427248 */ /* 0x000fe40007fe0100 */
[----:B------:R-:W-:-:S07]  /*13d50*/  VIADDMNMX R64, R49, R9, R64, PT ;  /* 0x0000000931407246 */ /* 0x000fce0003800140 */
.L_x_1747:
[C---:B------:R-:W-:Y:S01]  /*13d60*/  ISETP.GE.AND P6, PT, R83.reuse, 0x9, PT ;  /* 0x000000095300780c */ /* 0x040fe20003fc6270 */
[----:B------:R-:W1:Y:S01]  /*13d70*/  SHFL.IDX PT, R5, R58, 0x1, 0x1c1f ;  /* 0x003c1f003a057f89 */ /* 0x000e6200000e0000 */
[C---:B------:R-:W-:Y:S02]  /*13d80*/  ISETP.GE.AND P1, PT, R83.reuse, 0x2, PT ;  /* 0x000000025300780c */ /* 0x040fe40003f26270 */
[C---:B------:R-:W-:Y:S02]  /*13d90*/  ISETP.GT.AND P2, PT, R66.reuse, 0x8, !P6 ;  /* 0x000000084200780c */ /* 0x040fe40007744270 */
[----:B------:R-:W-:Y:S02]  /*13da0*/  ISETP.GT.AND P3, PT, R66, 0x1, !P1 ;  /* 0x000000014200780c */ /* 0x000fe40004f64270 */
[----:B------:R-:W-:Y:S02]  /*13db0*/  ISETP.LT.OR P2, PT, R64, 0x9, P2 ;  /* 0x000000094000780c */ /* 0x000fe40001741670 */
[----:B------:R-:W-:-:S02]  /*13dc0*/  ISETP.GE.AND P4, PT, R83, 0xa, PT ;  /* 0x0000000a5300780c */ /* 0x000fc40003f86270 */
[----:B------:R-:W-:Y:S02]  /*13dd0*/  FSEL R77, R74, -INF , !P2 ;  /* 0xff8000004a4d7808 */ /* 0x000fe40005000000 */
[----:B------:R-:W-:Y:S02]  /*13de0*/  ISETP.LT.OR P3, PT, R64, 0x2, P3 ;  /* 0x000000024000780c */ /* 0x000fe40001f61670 */
[----:B------:R-:W-:Y:S02]  /*13df0*/  ISETP.GT.AND P2, PT, R66, 0x9, !P4 ;  /* 0x000000094200780c */ /* 0x000fe40006744270 */
[----:B0-----:R-:W-:Y:S02]  /*13e00*/  FSEL R79, R73, -INF , !P3 ;  /* 0xff800000494f7808 */ /* 0x001fe40005800000 */
        /* <DEDUP_REMOVED lines=17> */
[----:B------:R-:W-:Y:S01]  /*13f20*/  FSEL R71, R36, -INF , !P2 ;  /* 0xff80000024477808 */ /* 0x000fe20005000000 */
[----:B-1----:R-:W-:Y:S01]  /*13f30*/  IMAD.IADD R36, R70, 0x1, R5 ;  /* 0x0000000146247824 */ /* 0x002fe200078e0205 */
        /* <DEDUP_REMOVED lines=71> */
[----:B------:R-:W-:Y:S02]  /*143b0*/  VIADDMNMX R32, R5, R81, R76, PT ;  /* 0x0000005105207246 */ /* 0x000fe4000380014c */
        /* <DEDUP_REMOVED lines=16> */
[----:B------:R-:W-:-:S13]  /*144c0*/  ISETP.GE.AND P5, PT, R9, 0x1, PT ;  /* 0x000000010900780c */ /* 0x000fda0003fa6270 */
[----:B------:R-:W-:Y:S05]  /*144d0*/  @!P5 BRA `(.L_x_1751) ;  /* 0x00000000004cd947 */ /* 0x000fea0003800000 */
[----:B------:R-:W-:Y:S01]  /*144e0*/  IADD3 R81, -R165, R166, R5 ;  /* 0x000000a6a5517210 */ /* 0x000fe20007ffe105 */
[----:B------:R-:W-:Y:S03]  /*144f0*/  BSSY B0, `(.L_x_1752) ;  /* 0x000000e000007945 */ /* 0x000fe60003800000 */
        /* <DEDUP_REMOVED lines=9> */
.L_x_1753:
[----:B------:R-:W-:-:S13]  /*14590*/  ISETP.NE.AND P5, PT, R9, 0x1, PT ;  /* 0x000000010900780c */ /* 0x000fda0003fa5270 */
[----:B------:R-:W0:Y:S02]  /*145a0*/  @P5 LDC.64 R4, c[0x0][0x9e8] ;  /* 0x00027a00ff045b82 */ /* 0x000e240000000a00 */
[----:B0-----:R-:W-:-:S05]  /*145b0*/  @P5 IMAD.HI.U32 R4, R81, R4, RZ ;  /* 0x0000000451045227 */ /* 0x001fca00078e00ff */
[----:B------:R-:W-:-:S07]  /*145c0*/  @P5 SHF.R.U32.HI R81, RZ, R5, R4 ;  /* 0x00000005ff515219 */ /* 0x000fce0000011604 */
.L_x_1754:
[----:B------:R-:W-:Y:S05]  /*145d0*/  BSYNC B0 ;  /* 0x0000000000007941 */ /* 0x000fea0003800000 */
.L_x_1752:
[----:B------:R-:W-:-:S05]  /*145e0*/  IMAD R81, R81, R9, R62 ;  /* 0x0000000951517224 */ /* 0x000fca00078e023e */
[----:B------:R-:W-:Y:S02]  /*145f0*/  VIMNMX R36, R36, R81, !PT ;  /* 0x0000005124247248 */ /* 0x000fe40007fe0100 */
[----:B------:R-:W-:-:S07]  /*14600*/  VIADDMNMX R32, R81, R9, R32, PT ;  /* 0x0000000951207246 */ /* 0x000fce0003800120 */
.L_x_1751:
        /* <DEDUP_REMOVED lines=11> */
[----:B------:R-:W-:Y:S02]  /*146c0*/  FMNMX.FTZ R4, R99, R79, !PT ;  /* 0x0000004f63047209 */ /* 0x000fe40007810000 */
[----:B------:R-:W-:-:S02]  /*146d0*/  FSEL R93, R7, -INF , !P1 ;  /* 0xff800000075d7808 */ /* 0x000fc40004800000 */
[----:B------:R-:W-:Y:S02]  /*146e0*/  ISETP.NE.AND P1, PT, R78, RZ, PT ;  /* 0x000000ff4e00720c */ /* 0x000fe40003f25270 */
[----:B------:R-:W-:Y:S02]  /*146f0*/  ISETP.NE.AND P5, PT, R84, RZ, PT ;  /* 0x000000ff5400720c */ /* 0x000fe40003fa5270 */
        /* <DEDUP_REMOVED lines=18> */
[----:B------:R-:W-:Y:S02]  /*14820*/  ISETP.NE.AND P5, PT, R89, RZ, PT ;  /* 0x000000ff5900720c */ /* 0x000fe40003fa5270 */
        /* <DEDUP_REMOVED lines=8> */
[----:B------:R-:W-:-:S02]  /*148b0*/  ISETP.NE.AND P6, PT, R87, RZ, PT ;  /* 0x000000ff5700720c */ /* 0x000fc40003fc5270 */
        /* <DEDUP_REMOVED lines=29> */
[----:B------:R-:W-:Y:S01]  /*14a90*/  ISETP.NE.AND P1, PT, R94, RZ, PT ;  /* 0x000000ff5e00720c */ /* 0x000fe20003f25270 */
[----:B------:R-:W0:Y:S01]  /*14aa0*/  SHFL.BFLY PT, R4, R3, 0x2, 0x1f ;  /* 0x0c401f0003047f89 */ /* 0x000e2200000e0000 */
[----:B------:R-:W-:-:S02]  /*14ab0*/  ISETP.GT.AND P4, PT, R36, RZ, !P4 ;  /* 0x000000ff2400720c */ /* 0x000fc40006784270 */
[----:B------:R-:W-:Y:S02]  /*14ac0*/  ISETP.GT.AND P1, PT, R36, 0x31, !P1 ;  /* 0x000000312400780c */ /* 0x000fe40004f24270 */
[C---:B------:R-:W-:Y:S02]  /*14ad0*/  ISETP.LT.OR P4, PT, R32.reuse, 0x1, P4 ;  /* 0x000000012000780c */ /* 0x040fe40002781670 */
[----:B------:R-:W-:Y:S02]  /*14ae0*/  ISETP.LT.OR P1, PT, R32, 0x32, P1 ;  /* 0x000000322000780c */ /* 0x000fe40000f21670 */
[----:B------:R-:W-:Y:S02]  /*14af0*/  FSEL R0, R0, -INF , !P4 ;  /* 0xff80000000007808 */ /* 0x000fe40006000000 */
[----:B------:R-:W-:Y:S02]  /*14b00*/  FSEL R31, R31, -INF , !P1 ;  /* 0xff8000001f1f7808 */ /* 0x000fe40004800000 */
[----:B------:R-:W-:-:S02]  /*14b10*/  ISETP.NE.AND P1, PT, R96, RZ, PT ;  /* 0x000000ff6000720c */ /* 0x000fc40003f25270 */
[----:B------:R-:W-:Y:S02]  /*14b20*/  FMNMX.FTZ R12, R0, R95, !PT ;  /* 0x0000005f000c7209 */ /* 0x000fe40007810000 */
        /* <DEDUP_REMOVED lines=8> */
[----:B0-----:R-:W-:Y:S02]  /*14bb0*/  FMNMX.FTZ R26, R3, R4, !PT ;  /* 0x00000004031a7209 */ /* 0x001fe40007810000 */
[----:B------:R-:W-:Y:S02]  /*14bc0*/  ISETP.LT.OR P1, PT, R32, 0x3a, P1 ;  /* 0x0000003a2000780c */ /* 0x000fe40000f21670 */
[----:B------:R-:W-:Y:S01]  /*14bd0*/  FMNMX.FTZ R12, R91, R12, !PT ;  /* 0x0000000c5b0c7209 */ /* 0x000fe20007810000 */
[----:B------:R-:W0:Y:S01]  /*14be0*/  SHFL.BFLY PT, R97, R26, 0x1, 0x1f ;  /* 0x0c201f001a617f89 */ /* 0x000e2200000e0000 */
        /* <DEDUP_REMOVED lines=13> */
[----:B------:R-:W-:Y:S02]  /*14cc0*/  FMNMX.FTZ R12, R85, R12, !PT ;  /* 0x0000000c550c7209 */ /* 0x000fe40007810000 */
[----:B------:R-:W-:Y:S02]  /*14cd0*/  ISETP.GT.AND P1, PT, R36, 0x48, !P5 ;  /* 0x000000482400780c */ /* 0x000fe40006f24270 */
[----:B0-----:R-:W-:Y:S02]  /*14ce0*/  FMNMX.FTZ R4, R26, R97, !PT ;  /* 0x000000611a047209 */ /* 0x001fe40007810000 */
[----:B------:R-:W-:Y:S02]  /*14cf0*/  MOV R14, UR4 ;  /* 0x00000004000e7c02 */ /* 0x000fe40008000f00 */
[----:B------:R-:W-:Y:S02]  /*14d00*/  FMNMX.FTZ R12, R25, R12, !PT ;  /* 0x0000000c190c7209 */ /* 0x000fe40007810000 */
[----:B------:R-:W-:Y:S01]  /*14d10*/  ISETP.LT.OR P1, PT, R32, 0x49, P1 ;  /* 0x000000492000780c */ /* 0x000fe20000f21670 */
[----:B------:R-:W-:Y:S01]  /*14d20*/  FMUL.FTZ R10, R4, R14 ;  /* 0x0000000e040a7220 */ /* 0x000fe20000410000 */
[----:B------:R-:W-:-:S02]  /*14d30*/  FMNMX.FTZ R12, R31, R12, !PT ;  /* 0x0000000c1f0c7209 */ /* 0x000fc40007810000 */
[----:B------:R-:W-:Y:S02]  /*14d40*/  FSEL R43, R43, -INF , !P1 ;  /* 0xff8000002b2b7808 */ /* 0x000fe40004800000 */
[----:B------:R-:W-:Y:S02]  /*14d50*/  FSETP.NEU.FTZ.AND P1, PT, R4, -INF , PT ;  /* 0xff8000000400780b */ /* 0x000fe40003f3d000 */
[----:B------:R-:W-:Y:S02]  /*14d60*/  ISETP.NE.AND P5, PT, R52, RZ, PT ;  /* 0x000000ff3400720c */ /* 0x000fe40003fa5270 */
[----:B------:R-:W-:Y:S02]  /*14d70*/  FMNMX.FTZ R12, R81, R12, !PT ;  /* 0x0000000c510c7209 */ /* 0x000fe40007810000 */
[----:B------:R-:W-:Y:S02]  /*14d80*/  FSEL R10, R10, RZ, P1 ;  /* 0x000000ff0a0a7208 */ /* 0x000fe40000800000 */
[----:B------:R-:W-:-:S02]  /*14d90*/  ISETP.GT.AND P1, PT, R36, 0x49, !P5 ;  /* 0x000000492400780c */ /* 0x000fc40006f24270 */
[----:B------:R-:W-:Y:S01]  /*14da0*/  FMNMX.FTZ R12, R35, R12, !PT ;  /* 0x0000000c230c7209 */ /* 0x000fe20007810000 */
[-CC-:B------:R-:W-:Y:S01]  /*14db0*/  FFMA.FTZ R148, R69, R14.reuse, -R10.reuse ;  /* 0x0000000e45947223 */ /* 0x180fe2000001080a */
[----:B------:R-:W-:Y:S01]  /*14dc0*/  ISETP.LT.OR P1, PT, R32, 0x4a, P1 ;  /* 0x0000004a2000780c */ /* 0x000fe20000f21670 */
[-CC-:B------:R-:W-:Y:S01]  /*14dd0*/  FFMA.FTZ R154, R71, R14.reuse, -R10.reuse ;  /* 0x0000000e479a7223 */ /* 0x180fe2000001080a */
[----:B------:R-:W-:Y:S01]  /*14de0*/  ISETP.NE.AND P6, PT, R40, RZ, PT ;  /* 0x000000ff2800720c */ /* 0x000fe20003fc5270 */
[--C-:B------:R-:W-:Y:S01]  /*14df0*/  FFMA.FTZ R152, R73, R14, -R10.reuse ;  /* 0x0000000e49987223 */ /* 0x100fe2000001080a */
[----:B------:R-:W-:Y:S01]  /*14e00*/  FMNMX.FTZ R12, R83, R12, !PT ;  /* 0x0000000c530c7209 */ /* 0x000fe20007810000 */
[-CC-:B------:R-:W-:Y:S01]  /*14e10*/  FFMA.FTZ R156, R99, R14.reuse, -R10.reuse ;  /* 0x0000000e639c7223 */ /* 0x180fe2000001080a */
[----:B------:R-:W-:Y:S01]  /*14e20*/  FSEL R97, R42, -INF , !P1 ;  /* 0xff8000002a617808 */ /* 0x000fe20004800000 */
[-CC-:B------:R-:W-:Y:S01]  /*14e30*/  FFMA.FTZ R79, R79, R14.reuse, -R10.reuse ;  /* 0x0000000e4f4f7223 */ /* 0x180fe2000001080a */
[C---:B------:R-:W-:Y:S01]  /*14e40*/  ISETP.GT.AND P1, PT, R36.reuse, 0x50, !P6 ;  /* 0x000000502400780c */ /* 0x040fe20007724270 */
[--C-:B------:R-:W-:Y:S01]  /*14e50*/  FFMA.FTZ R158, R77, R14, -R10.reuse ;  /* 0x0000000e4d9e7223 */ /* 0x100fe2000001080a */
[----:B------:R-:W-:Y:S01]  /*14e60*/  FMNMX.FTZ R12, R39, R12, !PT ;  /* 0x0000000c270c7209 */ /* 0x000fe20007810000 */
[----:B------:R-:W-:Y:S01]  /*14e70*/  MUFU.EX2 R156, R156 ;  /* 0x0000009c009c7308 */ /* 0x000fe20000000800 */
[----:B------:R-:W-:Y:S01]  /*14e80*/  ISETP.GT.AND P2, PT, R36, 0x51, !P2 ;  /* 0x000000512400780c */ /* 0x000fe20005744270 */
[-CC-:B------:R-:W-:Y:S01]  /*14e90*/  FFMA.FTZ R65, R65, R14.reuse, -R10.reuse ;  /* 0x0000000e41417223 */ /* 0x180fe2000001080a */
[----:B------:R-:W-:Y:S01]  /*14ea0*/  ISETP.LT.OR P1, PT, R32, 0x51, P1 ;  /* 0x000000512000780c */ /* 0x000fe20000f21670 */
[--C-:B------:R-:W-:Y:S01]  /*14eb0*/  FFMA.FTZ R144, R45, R14, -R10.reuse ;  /* 0x0000000e2d907223 */ /* 0x100fe2000001080a */
[----:B------:R-:W-:Y:S01]  /*14ec0*/  FMNMX.FTZ R12, R43, R12, !PT ;  /* 0x0000000c2b0c7209 */ /* 0x000fe20007810000 */
[-CC-:B------:R-:W-:Y:S01]  /*14ed0*/  FFMA.FTZ R146, R33, R14.reuse, -R10.reuse ;  /* 0x0000000e21927223 */ /* 0x180fe2000001080a */
[----:B------:R-:W-:Y:S01]  /*14ee0*/  ISETP.NE.AND P5, PT, R46, RZ, PT ;  /* 0x000000ff2e00720c */ /* 0x000fe20003fa5270 */
[----:B------:R-:W0:Y:S01]  /*14ef0*/  MUFU.EX2 R79, R79 ;  /* 0x0000004f004f7308 */ /* 0x000e220000000800 */
[----:B------:R-:W-:Y:S01]  /*14f00*/  ISETP.GT.AND P3, PT, R36, 0x58, !P3 ;  /* 0x000000582400780c */ /* 0x000fe20005f64270 */
[-CC-:B-----5:R-:W-:Y:S01]  /*14f10*/  FFMA.FTZ R140, R41, R14.reuse, -R10.reuse ;  /* 0x0000000e298c7223 */ /* 0x1a0fe2000001080a */
[----:B------:R-:W-:Y:S01]  /*14f20*/  ISETP.LT.OR P2, PT, R32, 0x52, P2 ;  /* 0x000000522000780c */ /* 0x000fe20001741670 */
[-CC-:B------:R-:W-:Y:S01]  /*14f30*/  FFMA.FTZ R142, R47, R14.reuse, -R10.reuse ;  /* 0x0000000e2f8e7223 */ /* 0x180fe2000001080a */
[----:B------:R-:W-:Y:S01]  /*14f40*/  FSEL R69, R24, -INF , !P1 ;  /* 0xff80000018457808 */ /* 0x000fe20004800000 */
[--C-:B------:R-:W-:Y:S01]  /*14f50*/  FFMA.FTZ R136, R37, R14, -R10.reuse ;  /* 0x0000000e25887223 */ /* 0x100fe2000001080a */
[----:B------:R-:W-:Y:S01]  /*14f60*/  FMNMX.FTZ R12, R97, R12, !PT ;  /* 0x0000000c610c7209 */ /* 0x000fe20007810000 */
[----:B------:R-:W1:Y:S01]  /*14f70*/  MUFU.EX2 R158, R158 ;  /* 0x0000009e009e7308 */ /* 0x000e620000000800 */
[----:B------:R-:W-:Y:S01]  /*14f80*/  ISETP.GT.AND P4, PT, R36, 0x59, !P5 ;  /* 0x000000592400780c */ /* 0x000fe20006f84270 */
[-CC-:B------:R-:W-:Y:S01]  /*14f90*/  FFMA.FTZ R67, R67, R14.reuse, -R10.reuse ;  /* 0x0000000e43437223 */ /* 0x180fe2000001080a */
[----:B------:R-:W-:Y:S01]  /*14fa0*/  ISETP.LT.OR P3, PT, R32, 0x59, P3 ;  /* 0x000000592000780c */ /* 0x000fe20001f61670 */
[-CC-:B------:R-:W-:Y:S01]  /*14fb0*/  FFMA.FTZ R63, R63, R14.reuse, -R10.reuse ;  /* 0x0000000e3f3f7223 */ /* 0x180fe2000001080a */
[----:B------:R-:W-:Y:S01]  /*14fc0*/  FSEL R71, R20, -INF , !P2 ;  /* 0xff80000014477808 */ /* 0x000fe20005000000 */
[--C-:B------:R-:W-:Y:S01]  /*14fd0*/  FFMA.FTZ R20, R61, R14, -R10.reuse ;  /* 0x0000000e3d147223 */ /* 0x100fe2000001080a */
[----:B------:R-:W-:Y:S01]  /*14fe0*/  FMNMX.FTZ R12, R69, R12, !PT ;  /* 0x0000000c450c7209 */ /* 0x000fe20007810000 */
[----:B------:R-:W2:Y:S01]  /*14ff0*/  MUFU.EX2 R65, R65 ;  /* 0x0000004100417308 */ /* 0x000ea20000000800 */
[----:B------:R-:W-:Y:S01]  /*15000*/  ISETP.LT.OR P4, PT, R32, 0x5a, P4 ;  /* 0x0000005a2000780c */ /* 0x000fe20002781670 */
[-CC-:B------:R-:W-:Y:S01]  /*15010*/  FFMA.FTZ R150, R75, R14.reuse, -R10.reuse ;  /* 0x0000000e4b967223 */ /* 0x180fe2000001080a */
[----:B------:R-:W-:Y:S01]  /*15020*/  FSEL R61, R21, -INF , !P3 ;  /* 0xff800000153d7808 */ /* 0x000fe20005800000 */
[--C-:B------:R-:W-:Y:S01]  /*15030*/  FFMA.FTZ R49, R49, R14, -R10.reuse ;  /* 0x0000000e31317223 */ /* 0x100fe2000001080a */
[----:B------:R-:W-:Y:S01]  /*15040*/  FMNMX.FTZ R12, R71, R12, !PT ;  /* 0x0000000c470c7209 */ /* 0x000fe20007810000 */
[--C-:B------:R-:W-:Y:S01]  /*15050*/  FFMA.FTZ R45, R59, R14, -R10.reuse ;  /* 0x0000000e3b2d7223 */ /* 0x100fe2000001080a */
[----:B------:R-:W-:Y:S01]  /*15060*/  FSEL R73, R44, -INF , !P4 ;  /* 0xff8000002c497808 */ /* 0x000fe20006000000 */
[----:B------:R3:W-:Y:S01]  /*15070*/  MUFU.EX2 R21, R20 ;  /* 0x0000001400157308 */ /* 0x0007e20000000800 */
[----:B------:R-:W-:Y:S01]  /*15080*/  FMNMX.FTZ R12, R61, R12, !PT ;  /* 0x0000000c3d0c7209 */ /* 0x000fe20007810000 */
[-CC-:B------:R-:W-:Y:S01]  /*15090*/  FFMA.FTZ R33, R57, R14.reuse, -R10.reuse ;  /* 0x0000000e39217223 */ /* 0x180fe2000001080a */
[-CC-:B------:R-:W-:Y:S01]  /*150a0*/  FFMA.FTZ R41, R55, R14.reuse, -R10.reuse ;  /* 0x0000000e37297223 */ /* 0x180fe2000001080a */
[--C-:B------:R-:W-:Y:S01]  /*150b0*/  FFMA.FTZ R47, R53, R14, -R10.reuse ;  /* 0x0000000e352f7223 */ /* 0x100fe2000001080a */
[----:B------:R-:W-:Y:S01]  /*150c0*/  FMNMX.FTZ R12, R73, R12, !PT ;  /* 0x0000000c490c7209 */ /* 0x000fe20007810000 */
[-CC-:B------:R-:W-:Y:S01]  /*150d0*/  FFMA.FTZ R37, R51, R14.reuse, -R10.reuse ;  /* 0x0000000e33257223 */ /* 0x180fe2000001080a */
[-CC-:B------:R-:W-:Y:S01]  /*150e0*/  FFMA.FTZ R138, R29, R14.reuse, -R10.reuse ;  /* 0x0000000e1d8a7223 */ /* 0x180fe2000001080a */
[----:B------:R-:W-:Y:S01]  /*150f0*/  FFMA.FTZ R13, R13, R14, -R10 ;  /* 0x0000000e0d0d7223 */ /* 0x000fe2000001080a */
[----:B------:R-:W4:Y:S01]  /*15100*/  MUFU.EX2 R152, R152 ;  /* 0x0000009800987308 */ /* 0x000f220000000800 */
[----:B------:R-:W3:Y:S01]  /*15110*/  SHFL.BFLY PT, R3, R12, 0x2, 0x1f ;  /* 0x0c401f000c037f89 */ /* 0x000ee200000e0000 */
[----:B------:R-:W-:Y:S01]  /*15120*/  ISETP.NE.AND P5, PT, R224, 0x1, PT ;  /* 0x00000001e000780c */ /* 0x000fe20003fa5270 */
[----:B------:R-:W-:-:S05]  /*15130*/  IMAD.MOV.U32 R40, RZ, RZ, R188 ;  /* 0x000000ffff287224 */ /* 0x000fca00078e00bc */
[----:B------:R-:W4:Y:S07]  /*15140*/  MUFU.EX2 R67, R67 ;  /* 0x0000004300437308 */ /* 0x000f2e0000000800 */
[----:B------:R-:W4:Y:S01]  /*15150*/  @P5 LDC R42, c[0x0][0x450] ;  /* 0x00011400ff2a5b82 */ /* 0x000f220000000800 */
[----:B------:R-:W4:Y:S08]  /*15160*/  MUFU.EX2 R154, R154 ;  /* 0x0000009a009a7308 */ /* 0x000f300000000800 */
[----:B------:R-:W4:Y:S01]  /*15170*/  MUFU.EX2 R63, R63 ;  /* 0x0000003f003f7308 */ /* 0x000f220000000800 */
[----:B---3--:R-:W-:-:S05]  /*15180*/  FMNMX.FTZ R20, R12, R3, !PT ;  /* 0x000000030c147209 */ /* 0x008fca0007810000 */
[----:B------:R-:W3:Y:S02]  /*15190*/  SHFL.BFLY PT, R3, R20, 0x1, 0x1f ;  /* 0x0c201f0014037f89 */ /* 0x000ee400000e0000 */
[----:B------:R-:W-:Y:S08]  /*151a0*/  MUFU.EX2 R148, R148 ;  /* 0x0000009400947308 */ /* 0x000ff00000000800 */
[----:B------:R-:W-:Y:S08]  /*151b0*/  MUFU.EX2 R150, R150 ;  /* 0x0000009600967308 */ /* 0x000ff00000000800 */
[----:B------:R-:W-:Y:S01]  /*151c0*/  MUFU.EX2 R49, R49 ;  /* 0x0000003100317308 */ /* 0x000fe20000000800 */
[----:B---3--:R-:W-:-:S07]  /*151d0*/  FMNMX.FTZ R3, R20, R3, !PT ;  /* 0x0000000314037209 */ /* 0x008fce0007810000 */
[----:B------:R-:W-:Y:S01]  /*151e0*/  MUFU.EX2 R144, R144 ;  /* 0x0000009000907308 */ /* 0x000fe20000000800 */
[C---:B------:R-:W-:Y:S01]  /*151f0*/  FSETP.NEU.FTZ.AND P1, PT, R3.reuse, -INF , PT ;  /* 0xff8000000300780b */ /* 0x040fe20003f3d000 */
[----:B------:R-:W-:-:S05]  /*15200*/  FMUL.FTZ R32, R3, R14 ;  /* 0x0000000e03207220 */ /* 0x000fca0000410000 */
[----:B------:R-:W-:Y:S01]  /*15210*/  FSEL R32, R32, RZ, P1 ;  /* 0x000000ff20207208 */ /* 0x000fe20000800000 */
[----:B------:R-:W-:Y:S04]  /*15220*/  MUFU.EX2 R45, R45 ;  /* 0x0000002d002d7308 */ /* 0x000fe80000000800 */
[-CC-:B------:R-:W-:Y:S01]  /*15230*/  FFMA.FTZ R157, R0, R14.reuse, -R32.reuse ;  /* 0x0000000e009d7223 */ /* 0x180fe20000010820 */
[-CC-:B------:R-:W-:Y:S01]  /*15240*/  FFMA.FTZ R0, R95, R14.reuse, -R32.reuse ;  /* 0x0000000e5f007223 */ /* 0x180fe20000010820 */
[-CC-:B------:R-:W-:Y:S01]  /*15250*/  FFMA.FTZ R159, R5, R14.reuse, -R32.reuse ;  /* 0x0000000e059f7223 */ /* 0x180fe20000010820 */
[-CC-:B------:R-:W-:Y:S01]  /*15260*/  FFMA.FTZ R10, R93, R14.reuse, -R32.reuse ;  /* 0x0000000e5d0a7223 */ /* 0x180fe20000010820 */
[-CC-:B------:R-:W-:Y:S01]  /*15270*/  FFMA.FTZ R153, R7, R14.reuse, -R32.reuse ;  /* 0x0000000e07997223 */ /* 0x180fe20000010820 */
[----:B0-----:R-:W-:Y:S01]  /*15280*/  FADD.FTZ R5, R156, R79 ;  /* 0x0000004f9c057221 */ /* 0x001fe20000010000 */
[----:B------:R-:W-:Y:S01]  /*15290*/  MUFU.EX2 R157, R157 ;  /* 0x0000009d009d7308 */ /* 0x000fe20000000800 */
[-CC-:B------:R-:W-:Y:S01]  /*152a0*/  FFMA.FTZ R12, R91, R14.reuse, -R32.reuse ;  /* 0x0000000e5b0c7223 */ /* 0x180fe20000010820 */
[-CC-:B------:R-:W-:Y:S01]  /*152b0*/  FFMA.FTZ R155, R15, R14.reuse, -R32.reuse ;  /* 0x0000000e0f9b7223 */ /* 0x180fe20000010820 */
[----:B-1----:R-:W-:Y:S01]  /*152c0*/  FADD.FTZ R30, R158, R5 ;  /* 0x000000059e1e7221 */ /* 0x002fe20000010000 */
[-CC-:B------:R-:W-:Y:S01]  /*152d0*/  FFMA.FTZ R20, R89, R14.reuse, -R32.reuse ;  /* 0x0000000e59147223 */ /* 0x180fe20000010820 */
[-CC-:B------:R-:W-:Y:S01]  /*152e0*/  FFMA.FTZ R149, R11, R14.reuse, -R32.reuse ;  /* 0x0000000e0b957223 */ /* 0x180fe20000010820 */
[-C--:B------:R-:W-:Y:S01]  /*152f0*/  FFMA.FTZ R24, R87, R14.reuse, -R32 ;  /* 0x0000000e57187223 */ /* 0x080fe20000010820 */
[----:B--2---:R-:W-:Y:S01]  /*15300*/  FADD.FTZ R5, R65, R30 ;  /* 0x0000001e41057221 */ /* 0x004fe20000010000 */
[----:B------:R-:W0:Y:S01]  /*15310*/  MUFU.EX2 R0, R0 ;  /* 0x0000000000007308 */ /* 0x000e220000000800 */
[-CC-:B------:R-:W-:Y:S01]  /*15320*/  FFMA.FTZ R151, R27, R14.reuse, -R32.reuse ;  /* 0x0000000e1b977223 */ /* 0x180fe20000010820 */
[-CC-:B------:R-:W-:Y:S01]  /*15330*/  FFMA.FTZ R26, R85, R14.reuse, -R32.reuse ;  /* 0x0000000e551a7223 */ /* 0x180fe20000010820 */
[----:B----4-:R-:W-:Y:S01]  /*15340*/  FADD.FTZ R30, R152, R5 ;  /* 0x00000005981e7221 */ /* 0x010fe20000010000 */
[-CC-:B------:R-:W-:Y:S01]  /*15350*/  FFMA.FTZ R145, R25, R14.reuse, -R32.reuse ;  /* 0x0000000e19917223 */ /* 0x180fe20000010820 */
[----:B------:R-:W1:Y:S01]  /*15360*/  @P5 LDC R11, c[0x0][0x44c] ;  /* 0x00011300ff0b5b82 */ /* 0x000e620000000800 */
[-C--:B------:R-:W-:Y:S01]  /*15370*/  FFMA.FTZ R28, R31, R14.reuse, -R32 ;  /* 0x0000000e1f1c7223 */ /* 0x080fe20000010820 */
[----:B------:R-:W-:Y:S01]  /*15380*/  FADD.FTZ R7, R67, R30 ;  /* 0x0000001e43077221 */ /* 0x000fe20000010000 */
[----:B------:R-:W2:Y:S01]  /*15390*/  MUFU.EX2 R159, R159 ;  /* 0x0000009f009f7308 */ /* 0x000ea20000000800 */
[-CC-:B------:R-:W-:Y:S01]  /*153a0*/  FFMA.FTZ R147, R81, R14.reuse, -R32.reuse ;  /* 0x0000000e51937223 */ /* 0x180fe20000010820 */
[-CC-:B------:R-:W-:Y:S01]  /*153b0*/  FFMA.FTZ R30, R35, R14.reuse, -R32.reuse ;  /* 0x0000000e231e7223 */ /* 0x180fe20000010820 */
[----:B------:R-:W-:Y:S01]  /*153c0*/  FADD.FTZ R36, R154, R7 ;  /* 0x000000079a247221 */ /* 0x000fe20000010000 */
[-CC-:B------:R-:W-:Y:S01]  /*153d0*/  FFMA.FTZ R141, R83, R14.reuse, -R32.reuse ;  /* 0x0000000e538d7223 */ /* 0x180fe20000010820 */
[-CC-:B------:R-:W-:Y:S01]  /*153e0*/  FFMA.FTZ R39, R39, R14.reuse, -R32.reuse ;  /* 0x0000000e27277223 */ /* 0x180fe20000010820 */
[-C--:B------:R-:W-:Y:S01]  /*153f0*/  FFMA.FTZ R43, R43, R14.reuse, -R32 ;  /* 0x0000000e2b2b7223 */ /* 0x080fe20000010820 */
[----:B------:R-:W-:Y:S01]  /*15400*/  FADD.FTZ R7, R63, R36 ;  /* 0x000000243f077221 */ /* 0x000fe20000010000 */
[----:B------:R-:W3:Y:S01]  /*15410*/  MUFU.EX2 R10, R10 ;  /* 0x0000000a000a7308 */ /* 0x000ee20000000800 */
[----:B0-----:R-:W-:Y:S01]  /*15420*/  FADD.FTZ R34, R157, R0 ;  /* 0x000000009d227221 */ /* 0x001fe20000010000 */
[-CC-:B------:R-:W-:Y:S01]  /*15430*/  FFMA.FTZ R97, R97, R14.reuse, -R32.reuse ;  /* 0x0000000e61617223 */ /* 0x180fe20000010820 */
[----:B------:R-:W-:Y:S01]  /*15440*/  FADD.FTZ R36, R148, R7 ;  /* 0x0000000794247221 */ /* 0x000fe20000010000 */
[-CC-:B------:R-:W-:Y:S01]  /*15450*/  FFMA.FTZ R69, R69, R14.reuse, -R32.reuse ;  /* 0x0000000e45457223 */ /* 0x180fe20000010820 */
[-CC-:B------:R-:W-:Y:S01]  /*15460*/  FFMA.FTZ R71, R71, R14.reuse, -R32.reuse ;  /* 0x0000000e47477223 */ /* 0x180fe20000010820 */
[-C--:B------:R-:W-:Y:S01]  /*15470*/  FFMA.FTZ R61, R61, R14.reuse, -R32 ;  /* 0x0000000e3d3d7223 */ /* 0x080fe20000010820 */
[----:B------:R-:W-:Y:S01]  /*15480*/  FADD.FTZ R7, R21, R36 ;  /* 0x0000002415077221 */ /* 0x000fe20000010000 */
[----:B------:R-:W0:Y:S01]  /*15490*/  MUFU.EX2 R153, R153 ;  /* 0x0000009900997308 */ /* 0x000e220000000800 */
[----:B--2---:R-:W-:Y:S01]  /*154a0*/  FADD.FTZ R5, R159, R34 ;  /* 0x000000229f057221 */ /* 0x004fe20000010000 */
[----:B------:R-:W-:Y:S01]  /*154b0*/  FFMA.FTZ R73, R73, R14, -R32 ;  /* 0x0000000e49497223 */ /* 0x000fe20000010820 */
[----:B------:R-:W-:Y:S01]  /*154c0*/  FADD.FTZ R38, R150, R7 ;  /* 0x0000000796267221 */ /* 0x000fe20000010000 */
[----:B------:R-:W-:Y:S01]  /*154d0*/  F2FP.F16.F32.PACK_AB R157, R0, R157 ;  /* 0x0000009d009d723e */ /* 0x000fe200000000ff */
[----:B-1----:R-:W-:Y:S01]  /*154e0*/  @P5 IMAD.HI.U32 R11, R188, R11, RZ ;  /* 0x0000000bbc0b5227 */ /* 0x002fe200078e00ff */
[----:B------:R-:W-:-:S03]  /*154f0*/  F2FP.F16.F32.PACK_AB R156, R79, R156 ;  /* 0x0000009c4f9c723e */ /* 0x000fc600000000ff */
[----:B------:R-:W-:Y:S01]  /*15500*/  FADD.FTZ R7, R49, R38 ;  /* 0x0000002631077221 */ /* 0x000fe20000010000 */
[----:B------:R-:W1:Y:S01]  /*15510*/  MUFU.EX2 R12, R12 ;  /* 0x0000000c000c7308 */ /* 0x000e620000000800 */
[----:B---3--:R-:W-:Y:S01]  /*15520*/  FADD.FTZ R34, R10, R5 ;  /* 0x000000050a227221 */ /* 0x008fe20000010000 */
[----:B------:R-:W-:Y:S01]  /*15530*/  @P5 SHF.R.U32.HI R40, RZ, R42, R11 ;  /* 0x0000002aff285219 */ /* 0x000fe2000001160b */
[----:B------:R-:W-:Y:S01]  /*15540*/  FADD.FTZ R38, R144, R7 ;  /* 0x0000000790267221 */ /* 0x000fe20000010000 */
[----:B------:R-:W-:Y:S02]  /*15550*/  ISETP.GE.AND P5, PT, R9, 0x1, PT ;  /* 0x000000010900780c */ /* 0x000fe40003fa6270 */
[----:B------:R-:W-:Y:S01]  /*15560*/  F2FP.F16.F32.PACK_AB R158, R65, R158 ;  /* 0x0000009e419e723e */ /* 0x000fe200000000ff */
[----:B------:R-:W-:Y:S01]  /*15570*/  FADD.FTZ R7, R45, R38 ;  /* 0x000000262d077221 */ /* 0x000fe20000010000 */
[----:B------:R-:W2:Y:S01]  /*15580*/  MUFU.EX2 R155, R155 ;  /* 0x0000009b009b7308 */ /* 0x000ea20000000800 */
[----:B0-----:R-:W-:Y:S01]  /*15590*/  FADD.FTZ R5, R153, R34 ;  /* 0x0000002299057221 */ /* 0x001fe20000010000 */
[----:B------:R-:W-:Y:S01]  /*155a0*/  IMAD.IADD R193, R193, 0x1, R40 ;  /* 0x00000001c1c17824 */ /* 0x000fe200078e0228 */
[----:B------:R-:W-:-:S02]  /*155b0*/  F2FP.F16.F32.PACK_AB R152, R67, R152 ;  /* 0x000000984398723e */ /* 0x000fc400000000ff */
[----:B------:R-:W-:Y:S01]  /*155c0*/  F2FP.F16.F32.PACK_AB R154, R63, R154 ;  /* 0x0000009a3f9a723e */ /* 0x000fe200000000ff */
[----:B------:R-:W-:Y:S01]  /*155d0*/  IMAD.IADD R8, R193, 0x1, R8 ;  /* 0x00000001c1087824 */ /* 0x000fe200078e0208 */
[----:B------:R-:W-:Y:S01]  /*155e0*/  F2FP.F16.F32.PACK_AB R148, R21, R148 ;  /* 0x000000941594723e */ /* 0x000fe200000000ff */
[----:B------:R-:W0:Y:S01]  /*155f0*/  MUFU.EX2 R20, R20 ;  /* 0x0000001400147308 */ /* 0x000e220000000800 */
[----:B-1----:R-:W-:Y:S01]  /*15600*/  FADD.FTZ R34, R12, R5 ;  /* 0x000000050c227221 */ /* 0x002fe20000010000 */
[----:B------:R-:W-:Y:S02]  /*15610*/  F2FP.F16.F32.PACK_AB R150, R49, R150 ;  /* 0x000000963196723e */ /* 0x000fe400000000ff */
[----:B------:R-:W-:Y:S02]  /*15620*/  F2FP.F16.F32.PACK_AB R144, R45, R144 ;  /* 0x000000902d90723e */ /* 0x000fe400000000ff */
[----:B------:R-:W-:Y:S02]  /*15630*/  F2FP.F16.F32.PACK_AB R159, R10, R159 ;  /* 0x0000009f0a9f723e */ /* 0x000fe400000000ff */
[----:B------:R-:W1:Y:S01]  /*15640*/  MUFU.EX2 R149, R149 ;  /* 0x0000009500957308 */ /* 0x000e620000000800 */
[----:B--2---:R-:W-:Y:S01]  /*15650*/  FADD.FTZ R5, R155, R34 ;  /* 0x000000229b057221 */ /* 0x004fe20000010000 */
[----:B------:R-:W-:-:S06]  /*15660*/  F2FP.F16.F32.PACK_AB R153, R12, R153 ;  /* 0x000000990c99723e */ /* 0x000fcc00000000ff */
        /* <DEDUP_REMOVED lines=12> */
[----:B------:R-:W-:-:S06]  /*15730*/  F2FP.F16.F32.PACK_AB R151, R26, R151 ;  /* 0x000000971a97723e */ /* 0x000fcc00000000ff */
[----:B------:R-:W1:Y:S01]  /*15740*/  MUFU.EX2 R33, R33 ;  /* 0x0000002100217308 */ /* 0x000e620000000800 */
[----:B--2---:R-:W-:-:S07]  /*15750*/  FADD.FTZ R38, R146, R7 ;  /* 0x0000000792267221 */ /* 0x004fce0000010000 */
[----:B------:R-:W2:Y:S01]  /*15760*/  MUFU.EX2 R28, R28 ;  /* 0x0000001c001c7308 */ /* 0x000ea20000000800 */
[----:B0-----:R-:W-:-:S07]  /*15770*/  FADD.FTZ R5, R145, R36 ;  /* 0x0000002491057221 */ /* 0x001fce0000010000 */
[----:B------:R-:W0:Y:S01]  /*15780*/  MUFU.EX2 R140, R140 ;  /* 0x0000008c008c7308 */ /* 0x000e220000000800 */
[C---:B-1----:R-:W-:Y:S01]  /*15790*/  FADD.FTZ R7, R33.reuse, R38 ;  /* 0x0000002621077221 */ /* 0x042fe20000010000 */
[----:B------:R-:W-:-:S06]  /*157a0*/  F2FP.F16.F32.PACK_AB R146, R33, R146 ;  /* 0x000000922192723e */ /* 0x000fcc00000000ff */
        /* <DEDUP_REMOVED lines=16> */
[----:B--2---:R-:W-:-:S07]  /*158b0*/  FADD.FTZ R5, R141, R38 ;  /* 0x000000268d057221 */ /* 0x004fce0000010000 */
[----:B------:R-:W2:Y:S01]  /*158c0*/  MUFU.EX2 R136, R136 ;  /* 0x0000008800887308 */ /* 0x000ea20000000800 */
[C---:B0-----:R-:W-:Y:S01]  /*158d0*/  FADD.FTZ R7, R47.reuse, R40 ;  /* 0x000000282f077221 */ /* 0x041fe20000010000 */
[----:B------:R-:W-:-:S06]  /*158e0*/  F2FP.F16.F32.PACK_AB R142, R47, R142 ;  /* 0x0000008e2f8e723e */ /* 0x000fcc00000000ff */
        /* <DEDUP_REMOVED lines=21> */
[----:B0-----:R-:W-:-:S04]  /*15a40*/  FADD.FTZ R7, R61, R0 ;  /* 0x000000003d077221 */ /* 0x001fc80000010000 */
[C---:B-1----:R-:W-:Y:S01]  /*15a50*/  FADD.FTZ R0, R38.reuse, R7 ;  /* 0x0000000726007221 */ /* 0x042fe20000010000 */
[----:B------:R-:W-:Y:S01]  /*15a60*/  F2FP.F16.F32.PACK_AB R139, R38, R61 ;  /* 0x0000003d268b723e */ /* 0x000fe200000000ff */
[----:B------:R-:W-:Y:S02]  /*15a70*/  VIADD R7, R72, 0xfffffffe ;  /* 0xfffffffe48077836 */ /* 0x000fe40000000000 */
[C---:B--2---:R-:W-:Y:S01]  /*15a80*/  FADD.FTZ R5, R13.reuse, R42 ;  /* 0x0000002a0d057221 */ /* 0x044fe20000010000 */
[----:B------:R-:W-:Y:S01]  /*15a90*/  F2FP.F16.F32.PACK_AB R138, R13, R138 ;  /* 0x0000008a0d8a723e */ /* 0x000fe200000000ff */
[----:B------:R-:W-:Y:S06]  /*15aa0*/  @!P5 BRA `(.L_x_1755) ;  /* 0x000000000048d947 */ /* 0x000fec0003800000 */
[C---:B------:R-:W-:Y:S01]  /*15ab0*/  ISETP.GT.AND P1, PT, R193.reuse, RZ, PT ;  /* 0x000000ffc100720c */ /* 0x040fe20003f24270 */
[----:B------:R-:W-:Y:S01]  /*15ac0*/  BSSY B0, `(.L_x_1756) ;  /* 0x000000e000007945 */ /* 0x000fe20003800000 */
[----:B------:R-:W-:-:S11]  /*15ad0*/  IADD3 R12, R193, -0x1, RZ ;  /* 0xffffffffc10c7810 */ /* 0x000fd60007ffe0ff */
        /* <DEDUP_REMOVED lines=8> */
.L_x_1757:
[----:B------:R-:W-:-:S13]  /*15b60*/  ISETP.NE.AND P1, PT, R9, 0x1, PT ;  /* 0x000000010900780c */ /* 0x000fda0003f25270 */
[----:B------:R-:W0:Y:S02]  /*15b70*/  @P1 LDC.64 R10, c[0x0][0x9e8] ;  /* 0x00027a00ff0a1b82 */ /* 0x000e240000000a00 */
[----:B0-----:R-:W-:-:S05]  /*15b80*/  @P1 IMAD.HI.U32 R10, R12, R10, RZ ;  /* 0x0000000a0c0a1227 */ /* 0x001fca00078e00ff */
[----:B------:R-:W-:-:S07]  /*15b90*/  @P1 SHF.R.U32.HI R12, RZ, R11, R10 ;  /* 0x0000000bff0c1219 */ /* 0x000fce000001160a */
.L_x_1758:
[----:B------:R-:W-:Y:S05]  /*15ba0*/  BSYNC B0 ;  /* 0x0000000000007941 */ /* 0x000fea0003800000 */
.L_x_1756:
[----:B------:R-:W-:-:S05]  /*15bb0*/  IMAD R9, R12, R9, R9 ;  /* 0x000000090c097224 */ /* 0x000fca00078e0209 */
[----:B------:R-:W-:-:S07]  /*15bc0*/  VIMNMX R8, R8, R9, PT ;  /* 0x0000000908087248 */ /* 0x000fce0003fe0100 */
.L_x_1755:
[----:B------:R-:W-:Y:S01]  /*15bd0*/  IMAD.HI R8, R8, 0x2aaaaaab, RZ ;  /* 0x2aaaaaab08087827 */ /* 0x000fe200078e02ff */
[----:B------:R-:W-:Y:S01]  /*15be0*/  ULDC UR47, c[0x0][0x9e4] ;  /* 0x00027900002f7ab9 */ /* 0x000fe20000000800 */
[----:B------:R-:W-:Y:S01]  /*15bf0*/  ULDC UR46, c[0x0][0x9e4] ;  /* 0x00027900002e7ab9 */ /* 0x000fe20000000800 */
[----:B------:R-:W-:Y:S01]  /*15c00*/  ULDC UR39, c[0x0][0x9d8] ;  /* 0x0002760000277ab9 */ /* 0x000fe20000000800 */
[----:B------:R-:W-:Y:S01]  /*15c10*/  ULDC UR43, c[0x0][0x9d8] ;  /* 0x00027600002b7ab9 */ /* 0x000fe20000000800 */
[----:B------:R-:W-:Y:S01]  /*15c20*/  SHF.R.U32.HI R9, RZ, 0x1f, R8 ;  /* 0x0000001fff097819 */ /* 0x000fe20000011608 */
[----:B------:R-:W-:Y:S01]  /*15c30*/  ULDC UR42, c[0x0][0x9d8] ;  /* 0x00027600002a7ab9 */ /* 0x000fe20000000800 */
[----:B------:R-:W-:Y:S01]  /*15c40*/  ULDC UR50, c[0x0][0x988] ;  /* 0x0002620000327ab9 */ /* 0x000fe20000000800 */
[----:B------:R-:W-:Y:S01]  /*15c50*/  ULDC UR54, c[0x0][0x988] ;  /* 0x0002620000367ab9 */ /* 0x000fe20000000800 */
[----:B------:R-:W-:Y:S01]  /*15c60*/  LEA.HI.SX32 R8, R8, R9, 0x1c ;  /* 0x0000000908087211 */ /* 0x000fe200078fe2ff */
[----:B------:R-:W-:Y:S01]  /*15c70*/  ULDC UR51, c[0x0][0x988] ;  /* 0x0002620000337ab9 */ /* 0x000fe20000000800 */
[----:B------:R-:W-:Y:S01]  /*15c80*/  ULDC UR58, c[0x0][0x9e0] ;  /* 0x00027800003a7ab9 */ /* 0x000fe20000000800 */
[----:B------:R-:W-:Y:S01]  /*15c90*/  ULDC UR55, c[0x0][0x9e0] ;  /* 0x0002780000377ab9 */ /* 0x000fe20000000800 */
[----:B------:R-:W-:Y:S01]  /*15ca0*/  VIMNMX R8, R201, R8, !PT ;  /* 0x00000008c9087248 */ /* 0x000fe20007fe0100 */
[----:B------:R-:W-:Y:S01]  /*15cb0*/  BSSY B1, `(.L_x_1759) ;  /* 0x00003c3000017945 */ /* 0x000fe20003800000 */
[----:B------:R-:W-:Y:S01]  /*15cc0*/  IMAD.MOV.U32 R9, RZ, RZ, 0x3f800000 ;  /* 0x3f800000ff097424 */ /* 0x000fe200078e00ff */
[----:B------:R-:W-:-:S02]  /*15cd0*/  CS2R R86, SRZ ;  /* 0x0000000000567805 */ /* 0x000fc4000001ff00 */
[----:B------:R-:W-:Y:S01]  /*15ce0*/  ISETP.GE.AND P1, PT, R7, R8, PT ;  /* 0x000000080700720c */ /* 0x000fe20003f26270 */
[----:B------:R-:W-:Y:S01]  /*15cf0*/  IMAD.MOV.U32 R94, RZ, RZ, 0x3f800000 ;  /* 0x3f800000ff5e7424 */ /* 0x000fe200078e00ff */
        /* <DEDUP_REMOVED lines=31> */
[----:B------:R-:W-:Y:S06]  /*15ef0*/  @!P1 BRA `(.L_x_1760) ;  /* 0x0000003800789947 */ /* 0x000fec0003800000 */
[----:B------:R-:W-:Y:S01]  /*15f00*/  BSSY B0, `(.L_x_1761) ;  /* 0x0000399000007945 */ /* 0x000fe20003800000 */
[----:B------:R-:W-:Y:S01]  /*15f10*/  IMAD.MOV.U32 R9, RZ, RZ, 0x3f800000 ;  /* 0x3f800000ff097424 */ /* 0x000fe200078e00ff */
[----:B------:R-:W-:-:S07]  /*15f20*/  MOV R87, RZ ;  /* 0x000000ff00577202 */ /* 0x000fce0000000f00 */
.L_x_1782:
[----:B------:R-:W-:-:S05]  /*15f30*/  VIADD R12, R23, 0x1 ;  /* 0x00000001170c7836 */ /* 0x000fca0000000000 */
[----:B------:R-:W-:-:S04]  /*15f40*/  ISETP.NE.AND P1, PT, R12, 0x2, PT ;  /* 0x000000020c00780c */ /* 0x000fc80003f25270 */
[----:B------:R-:W-:Y:S02]  /*15f50*/  SEL R13, RZ, 0x1, P1 ;  /* 0x00000001ff0d7807 */ /* 0x000fe40000800000 */
[----:B------:R-:W-:Y:S02]  /*15f60*/  SEL R12, R12, RZ, P1 ;  /* 0x000000ff0c0c7207 */ /* 0x000fe40000800000 */
[----:B------:R-:W-:Y:S01]  /*15f70*/  LOP3.LUT R13, R164, R13, RZ, 0x3c, !PT ;  /* 0x0000000da40d7212 */ /* 0x000fe200078e3cff */
[----:B------:R-:W-:Y:S06]  /*15f80*/  @!P0 BRA `(.L_x_1762) ;  /* 0x0000000000048947 */ /* 0x000fec0003800000 */
[----:B------:R-:W-:Y:S01]  /*15f90*/  BPT.TRAP 0x1 ;  /* 0x000000040000795c */ /* 0x000fe20000300000 */
.L_x_1762:
[----:B------:R-:W-:Y:S01]  /*15fa0*/  IMAD R20, R12, 0x8, R2 ;  /* 0x000000080c147824 */ /* 0x000fe200078e0202 */
[----:B------:R-:W-:-:S04]  /*15fb0*/  SHF.L.U32 R11, R13, 0x1f, RZ ;  /* 0x0000001f0d0b7819 */ /* 0x000fc800000006ff */
[----:B------:R0:W1:Y:S01]  /*15fc0*/  SYNCS.PHASECHK.TRANS64.TRYWAIT P1, [R20+URZ+0x2a830], R11 ;  /* 0x02a8300b140075a7 */ /* 0x000062000802017f */
[----:B------:R-:W-:Y:S05]  /*15fd0*/  @!P0 BRA `(.L_x_1763) ;  /* 0x0000000000048947 */ /* 0x000fea0003800000 */
[----:B------:R-:W-:Y:S01]  /*15fe0*/  BPT.TRAP 0x1 ;  /* 0x000000040000795c */ /* 0x000fe20000300000 */
.L_x_1763:
[----:B------:R-:W-:Y:S01]  /*15ff0*/  IMAD R95, R12, 0x900, R6 ;  /* 0x000009000c5f7824 */ /* 0x000fe200078e0206 */
[----:B------:R-:W-:Y:S03]  /*16000*/  BSSY B2, `(.L_x_1764) ;  /* 0x0000006000027945 */ /* 0x000fe60003800000 */
[C---:B------:R-:W-:Y:S02]  /*16010*/  VIADD R90, R95.reuse, 0x2 ;  /* 0x000000025f5a7836 */ /* 0x040fe40000000000 */
[----:B------:R-:W-:Y:S01]  /*16020*/  VIADD R92, R95, 0x4 ;  /* 0x000000045f5c7836 */ /* 0x000fe20000000000 */
[----:B-1----:R-:W-:Y:S06]  /*16030*/  @P1 BRA `(.L_x_1765) ;  /* 0x0000000000081947 */ /* 0x002fec0003800000 */
[----:B------:R-:W1:Y:S02]  /*16040*/  SYNCS.PHASECHK.TRANS64.TRYWAIT P1, [R20+URZ+0x2a830], R11 ;  /* 0x02a8300b140075a7 */ /* 0x000e64000802017f */
[----:B-1----:R-:W-:Y:S05]  /*16050*/  @!P1 BRA `(.L_x_1766) ;  /* 0x0000016800789947 */ /* 0x002fea0003800000 */
.L_x_1765:
[----:B------:R-:W-:Y:S05]  /*16060*/  BSYNC B2 ;  /* 0x0000000000027941 */ /* 0x000fea0003800000 */
.L_x_1764:
[----:B------:R-:W2:Y:S01]  /*16070*/  LDL.64 R96, [R1+0x28] ;  /* 0x0000280001607983 */ /* 0x000ea20000100a00 */
[----:B------:R-:W-:Y:S01]  /*16080*/  MOV R88, R95 ;  /* 0x0000005f00587202 */ /* 0x000fe20000000f00 */
[----:B------:R-:W-:Y:S01]  /*16090*/  IMAD.MOV.U32 R89, RZ, RZ, 0x40000040 ;  /* 0x40000040ff597424 */ /* 0x000fe200078e00ff */
[----:B------:R-:W-:Y:S01]  /*160a0*/  MOV R197, UR50 ;  /* 0x0000003200c57c02 */ /* 0x000fe20008000f00 */
[----:B------:R-:W-:Y:S01]  /*160b0*/  IMAD.MOV.U32 R91, RZ, RZ, 0x40000040 ;  /* 0x40000040ff5b7424 */ /* 0x000fe200078e00ff */
[----:B------:R-:W-:Y:S01]  /*160c0*/  R2UR UR50, R88 ;  /* 0x00000000583272ca */ /* 0x000fe200000e0000 */
[----:B------:R-:W-:Y:S01]  /*160d0*/  VIADD R88, R95, 0x6 ;  /* 0x000000065f587836 */ /* 0x000fe20000000000 */
[----:B------:R-:W-:Y:S01]  /*160e0*/  MOV R193, UR46 ;  /* 0x0000002e00c17c02 */ /* 0x000fe20008000f00 */
[-C--:B------:R-:W-:Y:S01]  /*160f0*/  FMUL.FTZ R24, R24, R94.reuse ;  /* 0x0000005e18187220 */ /* 0x080fe20000410000 */
[----:B01----:R-:W-:Y:S01]  /*16100*/  MOV R11, UR38 ;  /* 0x00000026000b7c02 */ /* 0x003fe20008000f00 */
[-C--:B------:R-:W-:Y:S01]  /*16110*/  FMUL.FTZ R25, R25, R94.reuse ;  /* 0x0000005e19197220 */ /* 0x080fe20000410000 */
[----:B------:R-:W-:Y:S01]  /*16120*/  R2UR UR46, R90 ;  /* 0x000000005a2e72ca */ /* 0x000fe200000e0000 */
[C---:B------:R-:W-:Y:S01]  /*16130*/  VIADD R90, R95.reuse, 0x300 ;  /* 0x000003005f5a7836 */ /* 0x040fe20000000000 */
[----:B------:R-:W-:Y:S01]  /*16140*/  R2UR UR38, R88 ;  /* 0x00000000582672ca */ /* 0x000fe200000e0000 */
[C---:B------:R-:W-:Y:S01]  /*16150*/  VIADD R88, R95.reuse, 0x302 ;  /* 0x000003025f587836 */ /* 0x040fe20000000000 */
[----:B------:R-:W-:Y:S01]  /*16160*/  MOV R189, UR42 ;  /* 0x0000002a00bd7c02 */ /* 0x000fe20008000f00 */
[-C--:B------:R-:W-:Y:S01]  /*16170*/  FMUL.FTZ R28, R28, R94.reuse ;  /* 0x0000005e1c1c7220 */ /* 0x080fe20000410000 */
[----:B------:R-:W-:Y:S01]  /*16180*/  R2UR UR42, R92 ;  /* 0x000000005c2a72ca */ /* 0x000fe200000e0000 */
[C---:B------:R-:W-:Y:S01]  /*16190*/  VIADD R92, R95.reuse, 0x304 ;  /* 0x000003045f5c7836 */ /* 0x040fe20000000000 */
[----:B------:R-:W-:Y:S01]  /*161a0*/  R2UR UR34, R90 ;  /* 0x000000005a2272ca */ /* 0x000fe200000e0000 */
[C---:B------:R-:W-:Y:S01]  /*161b0*/  VIADD R90, R95.reuse, 0x306 ;  /* 0x000003065f5a7836 */ /* 0x040fe20000000000 */
[----:B------:R-:W-:Y:S01]  /*161c0*/  R2UR UR30, R88 ;  /* 0x00000000581e72ca */ /* 0x000fe200000e0000 */
[----:B------:R-:W-:Y:S01]  /*161d0*/  VIADD R88, R95, 0x600 ;  /* 0x000006005f587836 */ /* 0x000fe20000000000 */
[----:B------:R-:W-:Y:S01]  /*161e0*/  MOV R196, UR51 ;  /* 0x0000003300c47c02 */ /* 0x000fe20008000f00 */
        /* <DEDUP_REMOVED lines=8> */
[C---:B------:R-:W-:Y:S01]  /*16270*/  VIADD R92, R95.reuse, 0x606 ;  /* 0x000006065f5c7836 */ /* 0x040fe20000000000 */
[----:B------:R-:W-:Y:S01]  /*16280*/  R2UR UR22, R90 ;  /* 0x000000005a1672ca */ /* 0x000fe200000e0000 */
[----:B------:R-:W-:Y:S01]  /*16290*/  VIADD R90, R95, 0x604 ;  /* 0x000006045f5a7836 */ /* 0x000fe20000000000 */
[----:B------:R-:W-:Y:S01]  /*162a0*/  R2UR UR18, R88 ;  /* 0x00000000581272ca */ /* 0x000fe200000e0000 */
[-C--:B------:R-:W-:Y:S01]  /*162b0*/  FMUL.FTZ R37, R37, R94.reuse ;  /* 0x0000005e25257220 */ /* 0x080fe20000410000 */
        /* <DEDUP_REMOVED lines=85> */
[----:B------:R-:W-:Y:S02]  /*16810*/  R2UR UR51, R196 ;  /* 0x00000000c43372ca */ /* 0x000fe400000e0000 */
[----:B------:R-:W-:Y:S02]  /*16820*/  R2UR UR50, R197 ;  /* 0x00000000c53272ca */ /* 0x000fe400000e0000 */
[----:B------:R-:W2:Y:S01]  /*16830*/  LDL.64 R196, [R1+0x20] ;  /* 0x0000200001c47983 */ /* 0x000ea20000100a00 */
[----:B------:R-:W-:Y:S02]  /*16840*/  WARPGROUP.DEPBAR.LE gsb0, 0x0 ;  /* 0x00008000000079c5 */ /* 0x000fe40000010000 */
[----:B------:R-:W-:Y:S01]  /*16850*/  WARPGROUP.ARRIVE ;  /* 0x00000000000079c5 */ /* 0x000fe20000000000 */
[----:B--2---:R-:W-:Y:S02]  /*16860*/  R2UR UR44, R196 ;  /* 0x00000000c42c72ca */ /* 0x004fe400000e0000 */
[----:B------:R-:W-:-:S02]  /*16870*/  R2UR UR45, R197 ;  /* 0x00000000c52d72ca */ /* 0x000fc400000e0000 */
[----:B------:R-:W-:Y:S01]  /*16880*/  R2UR UR49, R198 ;  /* 0x00000000c63172ca */ /* 0x000fe200000e0000 */
[----:B------:R-:W2:Y:S10]  /*16890*/  LDL.64 R196, [R1] ;  /* 0x0000000001c47983 */ /* 0x000eb40000100a00 */
[----:B------:R-:W-:Y:S01]  /*168a0*/  HGMMA.64x96x16.F32 R88, gdesc[UR44], R88, gsb0 ;  /* 0x016000002c5879f0 */ /* 0x000fe20008000858 */
[----:B------:R-:W-:-:S02]  /*168b0*/  R2UR UR45, R194 ;  /* 0x00000000c22d72ca */ /* 0x000fc400000e0000 */
[----:B------:R-:W-:Y:S02]  /*168c0*/  R2UR UR44, R195 ;  /* 0x00000000c32c72ca */ /* 0x000fe400000e0000 */
[----:B------:R-:W3:Y:S01]  /*168d0*/  LDL.64 R194, [R1+0x18] ;  /* 0x0000180001c27983 */ /* 0x000ee20000100a00 */
[----:B------:R-:W-:Y:S02]  /*168e0*/  R2UR UR47, R192 ;  /* 0x00000000c02f72ca */ /* 0x000fe400000e0000 */
[----:B------:R-:W-:Y:S02]  /*168f0*/  R2UR UR46, R193 ;  /* 0x00000000c12e72ca */ /* 0x000fe400000e0000 */
[----:B------:R-:W4:Y:S01]  /*16900*/  LDL.64 R192, [R1+0x10] ;  /* 0x0000100001c07983 */ /* 0x000f220000100a00 */
[----:B------:R-:W-:-:S03]  /*16910*/  R2UR UR48, R199 ;  /* 0x00000000c73072ca */ /* 0x000fc600000e0000 */
[----:B------:R-:W5:Y:S01]  /*16920*/  LDL.64 R198, [R1+0x8] ;  /* 0x0000080001c67983 */ /* 0x000f620000100a00 */
[----:B------:R-:W-:Y:S02]  /*16930*/  WARPGROUP.DEPBAR.LE gsb0, 0x0 ;  /* 0x00008000000079c5 */ /* 0x000fe40000010000 */
[----:B------:R-:W-:Y:S01]  /*16940*/  WARPGROUP.ARRIVE ;  /* 0x00000000000079c5 */ /* 0x000fe20000000000 */
[----:B---3--:R-:W-:Y:S02]  /*16950*/  R2UR UR40, R194 ;  /* 0x00000000c22872ca */ /* 0x008fe400000e0000 */
[----:B------:R-:W-:-:S13]  /*16960*/  R2UR UR41, R195 ;  /* 0x00000000c32972ca */ /* 0x000fda00000e0000 */
[----:B------:R-:W-:Y:S01]  /*16970*/  HGMMA.64x96x16.F32 R88, gdesc[UR40], R88, gsb0 ;  /* 0x01600000285879f0 */ /* 0x000fe20008000858 */
[----:B----4-:R-:W-:Y:S02]  /*16980*/  R2UR UR36, R192 ;  /* 0x00000000c02472ca */ /* 0x010fe400000e0000 */
[----:B------:R-:W-:Y:S02]  /*16990*/  R2UR UR37, R193 ;  /* 0x00000000c12572ca */ /* 0x000fe400000e0000 */
[----:B-----5:R-:W-:Y:S02]  /*169a0*/  R2UR UR32, R198 ;  /* 0x00000000c62072ca */ /* 0x020fe400000e0000 */
[----:B------:R-:W-:Y:S01]  /*169b0*/  R2UR UR33, R199 ;  /* 0x00000000c72172ca */ /* 0x000fe200000e0000 */
[----:B------:R-:W-:Y:S02]  /*169c0*/  WARPGROUP.DEPBAR.LE gsb0, 0x0 ;  /* 0x00008000000079c5 */ /* 0x000fe40000010000 */
[----:B------:R-:W-:-:S06]  /*169d0*/  WARPGROUP.ARRIVE ;  /* 0x00000000000079c5 */ /* 0x000fcc0000000000 */
        /* <DEDUP_REMOVED lines=47> */
[----:B------:R-:W-:Y:S02]  /*16cd0*/  WARPGROUP.DEPBAR.LE gsb0, 0x0 ;  /* 0x00008000000079c5 */ /* 0x000fe40000010000 */
[----:B------:R-:W-:-:S12]  /*16ce0*/  @!P0 BRA `(.L_x_1767) ;  /* 0x0000000000048947 */ /* 0x000fd80003800000 */
[----:B------:R-:W-:Y:S01]  /*16cf0*/  BPT.TRAP 0x1 ;  /* 0x000000040000795c */ /* 0x000fe20000300000 */
.L_x_1767:
[----:B------:R-:W-:Y:S01]  /*16d00*/  SHF.L.U32 R9, R164, 0x1f, RZ ;  /* 0x0000001fa4097819 */ /* 0x000fe200000006ff */
[----:B------:R-:W-:-:S04]  /*16d10*/  IMAD R21, R23, 0x8, R2 ;  /* 0x0000000817157824 */ /* 0x000fc800078e0202 */
[----:B------:R0:W1:Y:S01]  /*16d20*/  SYNCS.PHASECHK.TRANS64.TRYWAIT P1, [R21+URZ+0x2a850], R9 ;  /* 0x02a85009150075a7 */ /* 0x000062000802017f */
[----:B------:R-:W-:Y:S05]  /*16d30*/  @!P0 BRA `(.L_x_1768) ;  /* 0x0000000000048947 */ /* 0x000fea0003800000 */
[----:B------:R-:W-:Y:S01]  /*16d40*/  BPT.TRAP 0x1 ;  /* 0x000000040000795c */ /* 0x000fe20000300000 */
.L_x_1768:
[----:B------:R-:W-:Y:S04]  /*16d50*/  BSSY B2, `(.L_x_1769) ;  /* 0x0000004000027945 */ /* 0x000fe80003800000 */
[----:B-1----:R-:W-:Y:S05]  /*16d60*/  @P1 BRA `(.L_x_1770) ;  /* 0x0000000000081947 */ /* 0x002fea0003800000 */
[----:B------:R-:W1:Y:S02]  /*16d70*/  SYNCS.PHASECHK.TRANS64.TRYWAIT P1, [R21+URZ+0x2a850], R9 ;  /* 0x02a85009150075a7 */ /* 0x000e64000802017f */
[----:B-1----:R-:W-:Y:S05]  /*16d80*/  @!P1 BRA `(.L_x_1771) ;  /* 0x0000015c00409947 */ /* 0x002fea0003800000 */
.L_x_1770:
[----:B------:R-:W-:Y:S05]  /*16d90*/  BSYNC B2 ;  /* 0x0000000000027941 */ /* 0x000fea0003800000 */
.L_x_1769:
[----:B01----:R-:W-:Y:S01]  /*16da0*/  VIADD R9, R2, 0x400 ;  /* 0x0000040002097836 */ /* 0x003fe20000000000 */
[----:B------:R-:W-:Y:S01]  /*16db0*/  MOV R11, 0x40000040 ;  /* 0x40000040000b7802 */ /* 0x000fe20000000f00 */
[----:B------:R-:W-:Y:S01]  /*16dc0*/  WARPGROUP.ARRIVE ;  /* 0x00000000000079c5 */ /* 0x000fe20000000000 */
[----:B------:R-:W-:Y:S02]  /*16dd0*/  IMAD.MOV.U32 R15, RZ, RZ, 0x40000040 ;  /* 0x40000040ff0f7424 */ /* 0x000fe400078e00ff */
[----:B------:R-:W-:Y:S02]  /*16de0*/  SHF.R.U32.HI R9, RZ, 0x4, R9 ;  /* 0x00000004ff097819 */ /* 0x000fe40000011609 */
[----:B------:R-:W-:Y:S02]  /*16df0*/  R2UR UR7, R11 ;  /* 0x000000000b0772ca */ /* 0x000fe400000e0000 */
[----:B------:R-:W-:Y:S02]  /*16e00*/  LOP3.LUT R9, R9, 0x3fff, RZ, 0xc0, !PT ;  /* 0x00003fff09097812 */ /* 0x000fe400078ec0ff */
[----:B------:R-:W-:-:S02]  /*16e10*/  MOV R11, 0x40000040 ;  /* 0x40000040000b7802 */ /* 0x000fc40000000f00 */
[----:B------:R-:W-:-:S05]  /*16e20*/  LOP3.LUT R9, R9, 0x3000000, RZ, 0xfc, !PT ;  /* 0x0300000009097812 */ /* 0x000fca00078efcff */
[----:B------:R-:W-:-:S04]  /*16e30*/  IMAD R10, R23, 0x600, R9 ;  /* 0x00000600170a7824 */ /* 0x000fc800078e0209 */
[C---:B------:R-:W-:Y:S01]  /*16e40*/  VIADD R14, R10.reuse, 0x80 ;  /* 0x000000800a0e7836 */ /* 0x040fe20000000000 */
[----:B------:R-:W-:-:S13]  /*16e50*/  R2UR UR6, R10 ;  /* 0x000000000a0672ca */ /* 0x000fda00000e0000 */
        /* <DEDUP_REMOVED lines=16> */
[C---:B------:R-:W-:Y:S01]  /*16f60*/  VIADD R14, R10.reuse, 0x200 ;  /* 0x000002000a0e7836 */ /* 0x040fe20000000000 */
[----:B------:R-:W-:Y:S01]  /*16f70*/  R2UR UR7, R15 ;  /* 0x000000000f0772ca */ /* 0x000fe200000e0000 */
[----:B------:R-:W-:Y:S02]  /*16f80*/  IMAD.MOV.U32 R15, RZ, RZ, 0x40000040 ;  /* 0x40000040ff0f7424 */ /* 0x000fe400078e00ff */
        /* <DEDUP_REMOVED lines=17> */
.L_x_1772:
[----:B------:R-:W-:Y:S01]  /*170a0*/  ISETP.NE.AND P2, PT, R224, 0x1, PT ;  /* 0x00000001e000780c */ /* 0x000fe20003f45270 */
        /* <DEDUP_REMOVED lines=11> */
[----:B------:R-:W-:Y:S01]  /*17160*/  IMAD.IADD R131, R202, 0x1, R188 ;  /* 0x00000001ca837824 */ /* 0x000fe200078e02bc */
        /* <DEDUP_REMOVED lines=36> */
[----:B------:R-:W-:Y:S01]  /*173b0*/  FMUL.FTZ R121, R127, UR43 ;  /* 0x0000002b7f797c20 */ /* 0x000fe20008410000 */
[----:B------:R-:W0:Y:S01]  /*173c0*/  SHFL.IDX PT, R138, R131, RZ, 0x1c1f ;  /* 0x001c1fff838a7589 */ /* 0x000e2200000e0000 */
[----:B------:R-:W-:Y:S01]  /*173d0*/  FMUL.FTZ R126, R128, UR43 ;  /* 0x0000002b807e7c20 */ /* 0x000fe20008410000 */
[----:B------:R-:W-:-:S02]  /*173e0*/  VIADD R11, R20, 0x2a840 ;  /* 0x0002a840140b7836 */ /* 0x000fc40000000000 */
[----:B------:R-:W-:Y:S01]  /*173f0*/  FMUL.FTZ R127, R129, UR43 ;  /* 0x0000002b817f7c20 */ /* 0x000fe20008410000 */
[----:B------:R-:W-:Y:S02]  /*17400*/  IMAD R133, R7, -0x60, RZ ;  /* 0xffffffa007857824 */ /* 0x000fe400078e02ff */
[----:B------:R-:W-:Y:S01]  /*17410*/  FMUL.FTZ R20, R134, UR43 ;  /* 0x0000002b86147c20 */ /* 0x000fe20008410000 */
[----:B------:R-:W-:Y:S01]  /*17420*/  FMUL.FTZ R128, R135, UR43 ;  /* 0x0000002b87807c20 */ /* 0x000fe20008410000 */
[----:B------:R-:W-:Y:S01]  /*17430*/  LOP3.LUT P1, RZ, R16, 0x80000, RZ, 0xc0, !PT ;  /* 0x0008000010ff7812 */ /* 0x000fe2000782c0ff */
[----:B------:R-:W1:Y:S01]  /*17440*/  MUFU.TANH R15, R15 ;  /* 0x0000000f000f7308 */ /* 0x000e620000002400 */
[----:B------:R-:W-:Y:S02]  /*17450*/  IADD3 R136, -R182, 0x1, R133 ;  /* 0x00000001b6887810 */ /* 0x000fe40007ffe185 */
[----:B------:R-:W-:Y:S02]  /*17460*/  PRMT R10, R172, 0x654, R11 ;  /* 0x00000654ac0a7816 */ /* 0x000fe4000000000b */
[----:B------:R-:W-:-:S02]  /*17470*/  IADD3 R136, -R165, R136, R166 ;  /* 0x00000088a5887210 */ /* 0x000fc40007ffe1a6 */
[----:B------:R2:W-:Y:S01]  /*17480*/  SYNCS.ARRIVE.TRANS64.RED.A1T0 RZ, [R10+URZ], RZ ;  /* 0x000000ff0aff79a7 */ /* 0x0005e2000810043f */
[----:B------:R-:W3:Y:S01]  /*17490*/  MUFU.TANH R23, R23 ;  /* 0x0000001700177308 */ /* 0x000ee20000002400 */
[----:B------:R-:W-:Y:S01]  /*174a0*/  IADD3 R129, -R182, R133, RZ ;  /* 0x00000085b6817210 */ /* 0x000fe20007ffe1ff */
[C---:B------:R-:W-:Y:S02]  /*174b0*/  VIADD R137, R136.reuse, UR58 ;  /* 0x0000003a88897c36 */ /* 0x040fe40008000000 */
[----:B------:R-:W-:-:S04]  /*174c0*/  VIADD R136, R136, UR38 ;  /* 0x0000002688887c36 */ /* 0x000fc80008000000 */
[----:B------:R-:W4:Y:S01]  /*174d0*/  MUFU.TANH R9, R9 ;  /* 0x0000000900097308 */ /* 0x000f220000002400 */
[--C-:B0-----:R-:W-:Y:S02]  /*174e0*/  IMAD.IADD R135, R137, 0x1, R138.reuse ;  /* 0x0000000189877824 */ /* 0x101fe400078e028a */
        /* <DEDUP_REMOVED lines=59> */
.L_x_1775:
[----:B------:R-:W-:-:S05]  /*178a0*/  IMAD.U32 R139, RZ, RZ, UR47 ;  /* 0x0000002fff8b7e24 */ /* 0x000fca000f8e00ff */
[----:B------:R-:W-:-:S13]  /*178b0*/  ISETP.NE.AND P1, PT, R139, 0x1, PT ;  /* 0x000000018b00780c */ /* 0x000fda0003f25270 */
[----:B------:R-:W1:Y:S02]  /*178c0*/  @P1 LDC.64 R10, c[0x0][0x9e8] ;  /* 0x00027a00ff0a1b82 */ /* 0x000e640000000a00 */
[----:B-1----:R-:W-:-:S05]  /*178d0*/  @P1 IMAD.HI.U32 R10, R138, R10, RZ ;  /* 0x0000000a8a0a1227 */ /* 0x002fca00078e00ff */
[----:B------:R-:W-:-:S07]  /*178e0*/  @P1 SHF.R.U32.HI R138, RZ, R11, R10 ;  /* 0x0000000bff8a1219 */ /* 0x000fce000001160a */
.L_x_1776:
[----:B------:R-:W-:Y:S05]  /*178f0*/  BSYNC B2 ;  /* 0x0000000000027941 */ /* 0x000fea0003800000 */
.L_x_1774:
[----:B------:R-:W-:-:S05]  /*17900*/  IMAD R138, R138, R139, R129 ;  /* 0x0000008b8a8a7224 */ /* 0x000fca00078e0281 */
[----:B------:R-:W-:Y:S02]  /*17910*/  VIADDMNMX R135, R138, R139, R135, PT ;  /* 0x0000008b8a877246 */ /* 0x000fe40003800187 */
[----:B------:R-:W-:-:S07]  /*17920*/  VIMNMX R134, R134, R138, !PT ;  /* 0x0000008a86867248 */ /* 0x000fce0007fe0100 */
.L_x_1773:
[C---:B------:R-:W-:Y:S01]  /*17930*/  ISETP.GE.AND P1, PT, R133.reuse, 0x2, PT ;  /* 0x000000028500780c */ /* 0x040fe20003f26270 */
[----:B------:R-:W1:Y:S01]  /*17940*/  SHFL.IDX PT, R131, R131, 0x1, 0x1c1f ;  /* 0x003c1f0083837f89 */ /* 0x000e6200000e0000 */
[C---:B------:R-:W-:Y:S02]  /*17950*/  ISETP.GE.AND P2, PT, R133.reuse, 0x9, PT ;  /* 0x000000098500780c */ /* 0x040fe40003f46270 */
[C---:B------:R-:W-:Y:S02]  /*17960*/  ISETP.GT.AND P4, PT, R134.reuse, 0x1, !P1 ;  /* 0x000000018600780c */ /* 0x040fe40004f84270 */
[----:B------:R-:W-:Y:S02]  /*17970*/  ISETP.GE.AND P5, PT, R133, 0xa, PT ;  /* 0x0000000a8500780c */ /* 0x000fe40003fa6270 */
[----:B------:R-:W-:Y:S02]  /*17980*/  ISETP.GT.AND P3, PT, R134, 0x8, !P2 ;  /* 0x000000088600780c */ /* 0x000fe40005764270 */
[----:B------:R-:W-:-:S02]  /*17990*/  ISETP.LT.OR P4, PT, R135, 0x2, P4 ;  /* 0x000000028700780c */ /* 0x000fc40002781670 */
[----:B------:R-:W-:Y:S02]  /*179a0*/  ISETP.LT.OR P3, PT, R135, 0x9, P3 ;  /* 0x000000098700780c */ /* 0x000fe40001f61670 */
[----:B------:R-:W-:Y:S02]  /*179b0*/  FSEL R23, R23, -INF , !P4 ;  /* 0xff80000017177808 */ /* 0x000fe40006000000 */
[----:B------:R-:W-:Y:S02]  /*179c0*/  ISETP.GE.AND P4, PT, R133, 0x11, PT ;  /* 0x000000118500780c */ /* 0x000fe40003f86270 */
[----:B------:R-:W-:Y:S02]  /*179d0*/  LOP3.LUT R16, R16, 0xfffffffb, RZ, 0xc0, !PT ;  /* 0xfffffffb10107812 */ /* 0x000fe400078ec0ff */
[----:B0-----:R-:W-:Y:S02]  /*179e0*/  FSEL R90, R90, -INF , !P3 ;  /* 0xff8000005a5a7808 */ /* 0x001fe40005800000 */
[----:B------:R-:W-:-:S02]  /*179f0*/  ISETP.GT.AND P3, PT, R134, 0x9, !P5 ;  /* 0x000000098600780c */ /* 0x000fc40006f64270 */
[----:B------:R-:W-:Y:S01]  /*17a00*/  @P5 LOP3.LUT R16, R16, 0x4, RZ, 0xfc, !PT ;  /* 0x0000000410105812 */ /* 0x000fe200078efcff */
[----:B-1----:R-:W-:Y:S01]  /*17a10*/  IMAD.IADD R136, R136, 0x1, R131 ;  /* 0x0000000188887824 */ /* 0x002fe200078e0283 */
[----:B------:R-:W-:Y:S02]  /*17a20*/  ISETP.LT.OR P3, PT, R135, 0xa, P3 ;  /* 0x0000000a8700780c */ /* 0x000fe40001f61670 */
[----:B------:R-:W-:Y:S02]  /*17a30*/  LOP3.LUT R16, R16, 0xfffffff7, RZ, 0xc0, !PT ;  /* 0xfffffff710107812 */ /* 0x000fe400078ec0ff */
[----:B------:R-:W-:Y:S02]  /*17a40*/  FSEL R91, R91, -INF , !P3 ;  /* 0xff8000005b5b7808 */ /* 0x000fe40005800000 */
[----:B------:R-:W-:Y:S02]  /*17a50*/  @P4 LOP3.LUT R16, R16, 0x8, RZ, 0xfc, !PT ;  /* 0x0000000810104812 */ /* 0x000fe400078efcff */
[----:B------:R-:W-:-:S02]  /*17a60*/  ISETP.GT.AND P3, PT, R134, 0x10, !P4 ;  /* 0x000000108600780c */ /* 0x000fc40006764270 */
[----:B------:R-:W-:Y:S02]  /*17a70*/  ISETP.GE.AND P4, PT, R133, 0x12, PT ;  /* 0x000000128500780c */ /* 0x000fe40003f86270 */
[----:B------:R-:W-:Y:S02]  /*17a80*/  ISETP.LT.OR P3, PT, R135, 0x11, P3 ;  /* 0x000000118700780c */ /* 0x000fe40001f61670 */
[----:B------:R-:W-:Y:S02]  /*17a90*/  LOP3.LUT R16, R16, 0xffffffef, RZ, 0xc0, !PT ;  /* 0xffffffef10107812 */ /* 0x000fe400078ec0ff */
[----:B------:R-:W-:Y:S02]  /*17aa0*/  FSEL R94, R94, -INF , !P3 ;  /* 0xff8000005e5e7808 */ /* 0x000fe40005800000 */
[----:B------:R-:W-:Y:S02]  /*17ab0*/  ISETP.GT.AND P3, PT, R134, 0x11, !P4 ;  /* 0x000000118600780c */ /* 0x000fe40006764270 */
[----:B------:R-:W-:-:S02]  /*17ac0*/  IADD3 R137, R137, R131, RZ ;  /* 0x0000008389897210 */ /* 0x000fc40007ffe0ff */
[----:B------:R-:W-:Y:S02]  /*17ad0*/  ISETP.LT.OR P3, PT, R135, 0x12, P3 ;  /* 0x000000128700780c */ /* 0x000fe40001f61670 */
[----:B------:R-:W-:Y:S02]  /*17ae0*/  @P4 LOP3.LUT R16, R16, 0x10, RZ, 0xfc, !PT ;  /* 0x0000001010104812 */ /* 0x000fe400078efcff */
[----:B------:R-:W-:Y:S02]  /*17af0*/  ISETP.GE.AND P4, PT, R133, 0x19, PT ;  /* 0x000000198500780c */ /* 0x000fe40003f86270 */
[----:B------:R-:W-:Y:S02]  /*17b00*/  LOP3.LUT R16, R16, 0xfffbffff, RZ, 0xc0, !PT ;  /* 0xfffbffff10107812 */ /* 0x000fe400078ec0ff */
[----:B------:R-:W-:Y:S02]  /*17b10*/  FSEL R95, R95, -INF , !P3 ;  /* 0xff8000005f5f7808 */ /* 0x000fe40005800000 */
[----:B------:R-:W-:-:S04]  /*17b20*/  ISETP.GT.AND P3, PT, R134, 0x18, !P4 ;  /* 0x000000188600780c */ /* 0x000fc80006764270 */
[----:B------:R-:W-:-:S03]  /*17b30*/  ISETP.LT.OR P3, PT, R135, 0x19, P3 ;  /* 0x000000198700780c */ /* 0x000fc60001f61670 */
        /* <DEDUP_REMOVED lines=68> */
[----:B------:R-:W-:Y:S02]  /*17f80*/  FSEL R119, R119, -INF , !P3 ;  /* 0xff80000077777808 */ /* 0x000fe40005800000 */
[----:B------:R-:W-:Y:S02]  /*17f90*/  LOP3.LUT R16, R16, 0xffffffbf, RZ, 0xc0, !PT ;  /* 0xffffffbf10107812 */ /* 0x000fe400078ec0ff */
[----:B------:R-:W-:-:S04]  /*17fa0*/  ISETP.GT.AND P3, PT, R134, 0x48, !P4 ;  /* 0x000000488600780c */ /* 0x000fc80006764270 */
[----:B------:R-:W-:-:S03]  /*17fb0*/  ISETP.LT.OR P3, PT, R135, 0x49, P3 ;  /* 0x000000498700780c */ /* 0x000fc60001f61670 */
[----:B------:R-:W-:Y:S02]  /*17fc0*/  @P4 LOP3.LUT R16, R16, 0x40, RZ, 0xfc, !PT ;  /* 0x0000004010104812 */ /* 0x000fe400078efcff */
[----:B------:R-:W-:Y:S02]  /*17fd0*/  ISETP.GE.AND P4, PT, R133, 0x4a, PT ;  /* 0x0000004a8500780c */ /* 0x000fe40003f86270 */
[----:B------:R-:W-:Y:S02]  /*17fe0*/  FSEL R122, R122, -INF , !P3 ;  /* 0xff8000007a7a7808 */ /* 0x000fe40005800000 */
[----:B------:R-:W-:Y:S02]  /*17ff0*/  ISETP.GT.AND P3, PT, R134, 0x49, !P4 ;  /* 0x000000498600780c */ /* 0x000fe40006764270 */
[----:B------:R-:W-:Y:S02]  /*18000*/  LOP3.LUT R16, R16, 0xffffffdf, RZ, 0xc0, !PT ;  /* 0xffffffdf10107812 */ /* 0x000fe400078ec0ff */
[----:B------:R-:W-:-:S04]  /*18010*/  ISETP.LT.OR P3, PT, R135, 0x4a, P3 ;  /* 0x0000004a8700780c */ /* 0x000fc80001f61670 */
[----:B------:R-:W-:Y:S02]  /*18020*/  FSEL R123, R123, -INF , !P3 ;  /* 0xff8000007b7b7808 */ /* 0x000fe40005800000 */
[----:B------:R-:W-:Y:S02]  /*18030*/  ISETP.GE.AND P3, PT, R133, 0x51, PT ;  /* 0x000000518500780c */ /* 0x000fe40003f66270 */
[----:B------:R-:W-:Y:S02]  /*18040*/  @P4 LOP3.LUT R16, R16, 0x20, RZ, 0xfc, !PT ;  /* 0x0000002010104812 */ /* 0x000fe400078efcff */
[----:B------:R-:W-:Y:S02]  /*18050*/  ISETP.GT.AND P4, PT, R134, 0x50, !P3 ;  /* 0x000000508600780c */ /* 0x000fe40005f84270 */
[----:B------:R-:W-:Y:S02]  /*18060*/  LOP3.LUT R16, R16, 0xfffffffd, RZ, 0xc0, !PT ;  /* 0xfffffffd10107812 */ /* 0x000fe400078ec0ff */
        /* <DEDUP_REMOVED lines=10> */
[----:B------:R-:W-:-:S13]  /*18110*/  ISETP.GE.AND P6, PT, R133, 0x1, PT ;  /* 0x000000018500780c */ /* 0x000fda0003fc6270 */
[----:B------:R-:W-:Y:S02]  /*18120*/  @P6 LOP3.LUT R16, R16, 0x2, RZ, 0xfc, !PT ;  /* 0x0000000210106812 */ /* 0x000fe400078efcff */
[----:B------:R-:W-:Y:S02]  /*18130*/  ISETP.GT.AND P6, PT, R134, RZ, !P6 ;  /* 0x000000ff8600720c */ /* 0x000fe400077c4270 */
[----:B------:R-:W-:Y:S02]  /*18140*/  LOP3.LUT R16, R16, 0xfffffffe, RZ, 0xc0, !PT ;  /* 0xfffffffe10107812 */ /* 0x000fe400078ec0ff */
[----:B------:R-:W-:-:S04]  /*18150*/  ISETP.LT.OR P6, PT, R135, 0x1, P6 ;  /* 0x000000018700780c */ /* 0x000fc800037c1670 */
[----:B------:R-:W-:Y:S02]  /*18160*/  FSEL R15, R15, -INF , !P6 ;  /* 0xff8000000f0f7808 */ /* 0x000fe40007000000 */
[----:B------:R-:W-:-:S13]  /*18170*/  ISETP.GE.AND P6, PT, R133, 0x5a, PT ;  /* 0x0000005a8500780c */ /* 0x000fda0003fc6270 */
[----:B------:R-:W-:Y:S02]  /*18180*/  @P6 LOP3.LUT R16, R16, 0x1, RZ, 0xfc, !PT ;  /* 0x0000000110106812 */ /* 0x000fe400078efcff */
[----:B------:R-:W-:-:S04]  /*18190*/  ISETP.GT.AND P6, PT, R134, 0x59, !P6 ;  /* 0x000000598600780c */ /* 0x000fc800077c4270 */
[----:B------:R-:W-:-:S04]  /*181a0*/  ISETP.LT.OR P6, PT, R135, 0x5a, P6 ;  /* 0x0000005a8700780c */ /* 0x000fc800037c1670 */
[----:B------:R-:W-:Y:S02]  /*181b0*/  FSEL R132, R132, -INF , !P6 ;  /* 0xff80000084847808 */ /* 0x000fe40007000000 */
[----:B------:R-:W-:-:S13]  /*181c0*/  LOP3.LUT P6, RZ, R16, 0x80000, RZ, 0xc0, !PT ;  /* 0x0008000010ff7812 */ /* 0x000fda00078cc0ff */
[----:B------:R-:W-:Y:S05]  /*181d0*/  @!P6 BRA `(.L_x_1777) ;  /* 0x000000000054e947 */ /* 0x000fea0003800000 */
        /* <DEDUP_REMOVED lines=12> */
.L_x_1779:
[----:B------:R-:W-:-:S05]  /*182a0*/  IMAD.U32 R133, RZ, RZ, UR47 ;  /* 0x0000002fff857e24 */ /* 0x000fca000f8e00ff */
[----:B------:R-:W-:-:S13]  /*182b0*/  ISETP.NE.AND P6, PT, R133, 0x1, PT ;  /* 0x000000018500780c */ /* 0x000fda0003fc5270 */
[----:B------:R-:W0:Y:S02]  /*182c0*/  @P6 LDC.64 R10, c[0x0][0x9e8] ;  /* 0x00027a00ff0a6b82 */ /* 0x000e240000000a00 */
[----:B0-----:R-:W-:-:S05]  /*182d0*/  @P6 IMAD.HI.U32 R10, R131, R10, RZ ;  /* 0x0000000a830a6227 */ /* 0x001fca00078e00ff */
[----:B------:R-:W-:-:S07]  /*182e0*/  @P6 SHF.R.U32.HI R131, RZ, R11, R10 ;  /* 0x0000000bff836219 */ /* 0x000fce000001160a */
.L_x_1780:
[----:B------:R-:W-:Y:S05]  /*182f0*/  BSYNC B2 ;  /* 0x0000000000027941 */ /* 0x000fea0003800000 */
.L_x_1778:
[----:B------:R-:W-:-:S05]  /*18300*/  IMAD R10, R131, R133, R129 ;  /* 0x00000085830a7224 */ /* 0x000fca00078e0281 */
[----:B------:R-:W-:Y:S02]  /*18310*/  VIADDMNMX R137, R10, R133, R137, PT ;  /* 0x000000850a897246 */ /* 0x000fe40003800189 */
[----:B------:R-:W-:-:S07]  /*18320*/  VIMNMX R136, R136, R10, !PT ;  /* 0x0000000a88887248 */ /* 0x000fce0007fe0100 */
.L_x_1777:
[C---:B------:R-:W-:Y:S02]  /*18330*/  ISETP.GT.AND P1, PT, R136.reuse, 0x1, !P1 ;  /* 0x000000018800780c */ /* 0x040fe40004f24270 */
[----:B------:R-:W-:Y:S02]  /*18340*/  ISETP.GT.AND P2, PT, R136, 0x8, !P2 ;  /* 0x000000088800780c */ /* 0x000fe40005744270 */
[C---:B------:R-:W-:Y:S02]  /*18350*/  ISETP.LT.OR P1, PT, R137.reuse, 0x2, P1 ;  /* 0x000000028900780c */ /* 0x040fe40000f21670 */
[----:B------:R-:W-:Y:S02]  /*18360*/  ISETP.LT.OR P2, PT, R137, 0x9, P2 ;  /* 0x000000098900780c */ /* 0x000fe40001741670 */
[----:B------:R-:W-:Y:S01]  /*18370*/  FSEL R11, R14, -INF , !P1 ;  /* 0xff8000000e0b7808 */ /* 0x000fe20004800000 */
[----:B------:R-:W-:Y:S01]  /*18380*/  IMAD.U32 R14, RZ, RZ, UR54 ;  /* 0x00000036ff0e7e24 */ /* 0x000fe2000f8e00ff */
[----:B------:R-:W-:-:S02]  /*18390*/  LOP3.LUT P1, RZ, R16, 0x4, RZ, 0xc0, !PT ;  /* 0x0000000410ff7812 */ /* 0x000fc4000782c0ff */
[----:B------:R-:W-:Y:S02]  /*183a0*/  FSEL R88, R88, -INF , !P2 ;  /* 0xff80000058587808 */ /* 0x000fe40005000000 */
[----:B------:R-:W-:Y:S02]  /*183b0*/  ISETP.GT.AND P1, PT, R136, 0x9, !P1 ;  /* 0x000000098800780c */ /* 0x000fe40004f24270 */
[C---:B------:R-:W-:Y:S02]  /*183c0*/  LOP3.LUT P2, RZ, R16.reuse, 0x20000, RZ, 0xc0, !PT ;  /* 0x0002000010ff7812 */ /* 0x040fe4000784c0ff */
[----:B------:R-:W-:Y:S02]  /*183d0*/  ISETP.LT.OR P1, PT, R137, 0xa, P1 ;  /* 0x0000000a8900780c */ /* 0x000fe40000f21670 */
[----:B------:R-:W-:Y:S02]  /*183e0*/  LOP3.LUT P6, RZ, R16, 0x10000, RZ, 0xc0, !PT ;  /* 0x0001000010ff7812 */ /* 0x000fe400078cc0ff */
[----:B------:R-:W-:-:S02]  /*183f0*/  FSEL R89, R89, -INF , !P1 ;  /* 0xff80000059597808 */ /* 0x000fc40004800000 */
[----:B------:R-:W-:Y:S02]  /*18400*/  LOP3.LUT P1, RZ, R16, 0x8, RZ, 0xc0, !PT ;  /* 0x0000000810ff7812 */ /* 0x000fe4000782c0ff */
[----:B------:R-:W-:Y:S02]  /*18410*/  FMNMX.FTZ R10, R15, R4, !PT ;  /* 0x000000040f0a7209 */ /* 0x000fe40007810000 */
[----:B------:R-:W-:Y:S02]  /*18420*/  ISETP.GT.AND P1, PT, R136, 0x10, !P1 ;  /* 0x000000108800780c */ /* 0x000fe40004f24270 */
[----:B------:R-:W-:Y:S02]  /*18430*/  FMNMX.FTZ R129, R23, R10, !PT ;  /* 0x0000000a17817209 */ /* 0x000fe40007810000 */
[----:B------:R-:W-:Y:S02]  /*18440*/  ISETP.LT.OR P1, PT, R137, 0x11, P1 ;  /* 0x000000118900780c */ /* 0x000fe40000f21670 */
[----:B------:R-:W-:-:S02]  /*18450*/  FMNMX.FTZ R10, R90, R129, !PT ;  /* 0x000000815a0a7209 */ /* 0x000fc40007810000 */
[----:B------:R-:W-:Y:S02]  /*18460*/  FSEL R92, R92, -INF , !P1 ;  /* 0xff8000005c5c7808 */ /* 0x000fe40004800000 */
[----:B------:R-:W-:Y:S02]  /*18470*/  LOP3.LUT P1, RZ, R16, 0x10, RZ, 0xc0, !PT ;  /* 0x0000001010ff7812 */ /* 0x000fe4000782c0ff */
[----:B------:R-:W-:Y:S02]  /*18480*/  FMNMX.FTZ R129, R91, R10, !PT ;  /* 0x0000000a5b817209 */ /* 0x000fe40007810000 */
[----:B------:R-:W-:Y:S02]  /*18490*/  ISETP.GT.AND P1, PT, R136, 0x11, !P1 ;  /* 0x000000118800780c */ /* 0x000fe40004f24270 */
[----:B------:R-:W-:Y:S02]  /*184a0*/  FMNMX.FTZ R10, R94, R129, !PT ;  /* 0x000000815e0a7209 */ /* 0x000fe40007810000 */
[----:B------:R-:W-:-:S02]  /*184b0*/  ISETP.LT.OR P1, PT, R137, 0x12, P1 ;  /* 0x000000128900780c */ /* 0x000fc40000f21670 */
[----:B------:R-:W-:Y:S02]  /*184c0*/  FMNMX.FTZ R129, R95, R10, !PT ;  /* 0x0000000a5f817209 */ /* 0x000fe40007810000 */
[----:B------:R-:W-:Y:S02]  /*184d0*/  FSEL R93, R93, -INF , !P1 ;  /* 0xff8000005d5d7808 */ /* 0x000fe40004800000 */
[----:B------:R-:W-:Y:S02]  /*184e0*/  LOP3.LUT P1, RZ, R16, 0x40000, RZ, 0xc0, !PT ;  /* 0x0004000010ff7812 */ /* 0x000fe4000782c0ff */
        /* <DEDUP_REMOVED lines=30> */
[----:B------:R-:W-:Y:S02]  /*186d0*/  LOP3.LUT P1, RZ, R16, 0x2000, RZ, 0xc0, !PT ;  /* 0x0000200010ff7812 */ /* 0x000fe4000782c0ff */
[----:B------:R-:W-:Y:S02]  /*186e0*/  FMNMX.FTZ R129, R123, R10, !PT ;  /* 0x0000000a7b817209 */ /* 0x000fe40007810000 */
[----:B------:R-:W-:-:S02]  /*186f0*/  ISETP.GT.AND P1, PT, R136, 0x29, !P1 ;  /* 0x000000298800780c */ /* 0x000fc40004f24270 */
[----:B------:R-:W-:Y:S02]  /*18700*/  FMNMX.FTZ R10, R126, R129, !PT ;  /* 0x000000817e0a7209 */ /* 0x000fe40007810000 */
[----:B------:R-:W-:Y:S02]  /*18710*/  ISETP.LT.OR P1, PT, R137, 0x2a, P1 ;  /* 0x0000002a8900780c */ /* 0x000fe40000f21670 */
[----:B------:R-:W-:Y:S02]  /*18720*/  FMNMX.FTZ R129, R127, R10, !PT ;  /* 0x0000000a7f817209 */ /* 0x000fe40007810000 */
[----:B------:R-:W-:Y:S02]  /*18730*/  FSEL R105, R105, -INF , !P1 ;  /* 0xff80000069697808 */ /* 0x000fe40004800000 */
[----:B------:R-:W-:Y:S02]  /*18740*/  LOP3.LUT P1, RZ, R16, 0x1000, RZ, 0xc0, !PT ;  /* 0x0000100010ff7812 */ /* 0x000fe4000782c0ff */
[----:B------:R-:W-:-:S02]  /*18750*/  FMNMX.FTZ R129, R130, R129, !PT ;  /* 0x0000008182817209 */ /* 0x000fc40007810000 */
[----:B------:R-:W-:Y:S02]  /*18760*/  ISETP.GT.AND P1, PT, R136, 0x30, !P1 ;  /* 0x000000308800780c */ /* 0x000fe40004f24270 */
[----:B------:R-:W-:Y:S02]  /*18770*/  FMNMX.FTZ R131, R132, R129, !PT ;  /* 0x0000008184837209 */ /* 0x000fe40007810000 */
[----:B------:R-:W-:Y:S02]  /*18780*/  ISETP.LT.OR P1, PT, R137, 0x31, P1 ;  /* 0x000000318900780c */ /* 0x000fe40000f21670 */
[----:B------:R-:W-:Y:S01]  /*18790*/  LOP3.LUT P2, RZ, R16, 0x40, RZ, 0xc0, !PT ;  /* 0x0000004010ff7812 */ /* 0x000fe2000784c0ff */
[----:B------:R-:W0:Y:S01]  /*187a0*/  SHFL.BFLY PT, R10, R131, 0x2, 0x1f ;  /* 0x0c401f00830a7f89 */ /* 0x000e2200000e0000 */
[----:B------:R-:W-:Y:S02]  /*187b0*/  FSEL R108, R108, -INF , !P1 ;  /* 0xff8000006c6c7808 */ /* 0x000fe40004800000 */
[----:B------:R-:W-:-:S02]  /*187c0*/  LOP3.LUT P1, RZ, R16, 0x800, RZ, 0xc0, !PT ;  /* 0x0000080010ff7812 */ /* 0x000fc4000782c0ff */
[----:B------:R-:W-:Y:S02]  /*187d0*/  LOP3.LUT P6, RZ, R16, 0x20, RZ, 0xc0, !PT ;  /* 0x0000002010ff7812 */ /* 0x000fe400078cc0ff */
[C---:B------:R-:W-:Y:S02]  /*187e0*/  ISETP.GT.AND P1, PT, R136.reuse, 0x31, !P1 ;  /* 0x000000318800780c */ /* 0x040fe40004f24270 */
[----:B------:R-:W-:Y:S02]  /*187f0*/  ISETP.GT.AND P3, PT, R136, 0x50, !P3 ;  /* 0x000000508800780c */ /* 0x000fe40005f64270 */
[C---:B------:R-:W-:Y:S02]  /*18800*/  ISETP.LT.OR P1, PT, R137.reuse, 0x32, P1 ;  /* 0x000000328900780c */ /* 0x040fe40000f21670 */
[----:B------:R-:W-:Y:S02]  /*18810*/  ISETP.LT.OR P3, PT, R137, 0x51, P3 ;  /* 0x000000518900780c */ /* 0x000fe40001f61670 */
[----:B------:R-:W-:-:S02]  /*18820*/  FSEL R109, R109, -INF , !P1 ;  /* 0xff8000006d6d7808 */ /* 0x000fc40004800000 */
[----:B------:R-:W-:Y:S02]  /*18830*/  LOP3.LUT P1, RZ, R16, 0x400, RZ, 0xc0, !PT ;  /* 0x0000040010ff7812 */ /* 0x000fe4000782c0ff */
[C---:B------:R-:W-:Y:S02]  /*18840*/  ISETP.GT.AND P4, PT, R136.reuse, 0x51, !P4 ;  /* 0x000000518800780c */ /* 0x040fe40006784270 */
[----:B------:R-:W-:Y:S02]  /*18850*/  ISETP.GT.AND P1, PT, R136, 0x38, !P1 ;  /* 0x000000388800780c */ /* 0x000fe40004f24270 */
[----:B------:R-:W-:Y:S02]  /*18860*/  FSEL R125, R125, -INF , !P3 ;  /* 0xff8000007d7d7808 */ /* 0x000fe40005800000 */
[----:B------:R-:W-:Y:S02]  /*18870*/  ISETP.LT.OR P1, PT, R137, 0x39, P1 ;  /* 0x000000398900780c */ /* 0x000fe40000f21670 */
[----:B0-----:R-:W-:-:S02]  /*18880*/  FMNMX.FTZ R133, R131, R10, !PT ;  /* 0x0000000a83857209 */ /* 0x001fc40007810000 */
[----:B------:R-:W-:Y:S02]  /*18890*/  FSEL R112, R112, -INF , !P1 ;  /* 0xff80000070707808 */ /* 0x000fe40004800000 */
[----:B------:R-:W-:Y:S01]  /*188a0*/  LOP3.LUT P1, RZ, R16, 0x200, RZ, 0xc0, !PT ;  /* 0x0000020010ff7812 */ /* 0x000fe2000782c0ff */
[----:B------:R-:W0:Y:S01]  /*188b0*/  SHFL.BFLY PT, R10, R133, 0x1, 0x1f ;  /* 0x0c201f00850a7f89 */ /* 0x000e2200000e0000 */
[C---:B------:R-:W-:Y:S02]  /*188c0*/  ISETP.GT.AND P5, PT, R136.reuse, 0x58, !P5 ;  /* 0x000000588800780c */ /* 0x040fe40006fa4270 */
[----:B------:R-:W-:Y:S02]  /*188d0*/  ISETP.GT.AND P1, PT, R136, 0x39, !P1 ;  /* 0x000000398800780c */ /* 0x000fe40004f24270 */
[C---:B------:R-:W-:Y:S02]  /*188e0*/  ISETP.LT.OR P4, PT, R137.reuse, 0x52, P4 ;  /* 0x000000528900780c */ /* 0x040fe40002781670 */
[----:B------:R-:W-:-:S02]  /*188f0*/  ISETP.LT.OR P1, PT, R137, 0x3a, P1 ;  /* 0x0000003a8900780c */ /* 0x000fc40000f21670 */
[----:B------:R-:W-:Y:S02]  /*18900*/  ISETP.LT.OR P5, PT, R137, 0x59, P5 ;  /* 0x000000598900780c */ /* 0x000fe40002fa1670 */
[----:B------:R-:W-:Y:S02]  /*18910*/  FSEL R113, R113, -INF , !P1 ;  /* 0xff80000071717808 */ /* 0x000fe40004800000 */
[----:B------:R-:W-:Y:S02]  /*18920*/  LOP3.LUT P1, RZ, R16, 0x100, RZ, 0xc0, !PT ;  /* 0x0000010010ff7812 */ /* 0x000fe4000782c0ff */
[----:B------:R-:W-:Y:S02]  /*18930*/  FSEL R124, R124, -INF , !P4 ;  /* 0xff8000007c7c7808 */ /* 0x000fe40006000000 */
[----:B------:R-:W-:-:S04]  /*18940*/  ISETP.GT.AND P1, PT, R136, 0x40, !P1 ;  /* 0x000000408800780c */ /* 0x000fc80004f24270 */
[----:B------:R-:W-:Y:S02]  /*18950*/  ISETP.LT.OR P1, PT, R137, 0x41, P1 ;  /* 0x000000418900780c */ /* 0x000fe40000f21670 */
[----:B0-----:R-:W-:Y:S02]  /*18960*/  FMNMX.FTZ R10, R133, R10, !PT ;  /* 0x0000000a850a7209 */ /* 0x001fe40007810000 */
[----:B------:R-:W-:Y:S02]  /*18970*/  FSEL R116, R116, -INF , !P1 ;  /* 0xff80000074747808 */ /* 0x000fe40004800000 */
[----:B------:R-:W-:Y:S01]  /*18980*/  LOP3.LUT P1, RZ, R16, 0x80, RZ, 0xc0, !PT ;  /* 0x0000008010ff7812 */ /* 0x000fe2000782c0ff */
[----:B------:R-:W-:-:S03]  /*18990*/  FMUL.FTZ R129, R10, R14 ;  /* 0x0000000e0a817220 */ /* 0x000fc60000410000 */
[----:B------:R-:W-:-:S04]  /*189a0*/  ISETP.GT.AND P1, PT, R136, 0x41, !P1 ;  /* 0x000000418800780c */ /* 0x000fc80004f24270 */
[----:B------:R-:W-:-:S04]  /*189b0*/  ISETP.LT.OR P1, PT, R137, 0x42, P1 ;  /* 0x000000428900780c */ /* 0x000fc80000f21670 */
[----:B------:R-:W-:Y:S02]  /*189c0*/  FSEL R117, R117, -INF , !P1 ;  /* 0xff80000075757808 */ /* 0x000fe40004800000 */
[----:B------:R-:W-:Y:S02]  /*189d0*/  ISETP.GT.AND P1, PT, R136, 0x48, !P2 ;  /* 0x000000488800780c */ /* 0x000fe40005724270 */
[----:B------:R-:W-:Y:S02]  /*189e0*/  LOP3.LUT P2, RZ, R16, 0x2, RZ, 0xc0, !PT ;  /* 0x0000000210ff7812 */ /* 0x000fe4000784c0ff */
[----:B------:R-:W-:-:S04]  /*189f0*/  ISETP.LT.OR P1, PT, R137, 0x49, P1 ;  /* 0x000000498900780c */ /* 0x000fc80000f21670 */
[----:B------:R-:W-:Y:S02]  /*18a00*/  FSEL R120, R120, -INF , !P1 ;  /* 0xff80000078787808 */ /* 0x000fe40004800000 */
[----:B------:R-:W-:Y:S02]  /*18a10*/  ISETP.GT.AND P1, PT, R136, 0x49, !P6 ;  /* 0x000000498800780c */ /* 0x000fe40007724270 */
[----:B------:R-:W-:Y:S02]  /*18a20*/  LOP3.LUT P6, RZ, R16, 0x1, RZ, 0xc0, !PT ;  /* 0x0000000110ff7812 */ /* 0x000fe400078cc0ff */
[----:B------:R-:W-:-:S04]  /*18a30*/  ISETP.LT.OR P1, PT, R137, 0x4a, P1 ;  /* 0x0000004a8900780c */ /* 0x000fc80000f21670 */
[----:B------:R-:W-:Y:S02]  /*18a40*/  FSEL R121, R121, -INF , !P1 ;  /* 0xff80000079797808 */ /* 0x000fe40004800000 */
[C---:B------:R-:W-:Y:S02]  /*18a50*/  ISETP.GT.AND P1, PT, R136.reuse, RZ, !P2 ;  /* 0x000000ff8800720c */ /* 0x040fe40005724270 */
[----:B------:R-:W-:Y:S02]  /*18a60*/  ISETP.GT.AND P2, PT, R136, 0x59, !P6 ;  /* 0x000000598800780c */ /* 0x000fe40007744270 */
[C---:B------:R-:W-:Y:S02]  /*18a70*/  ISETP.LT.OR P1, PT, R137.reuse, 0x1, P1 ;  /* 0x000000018900780c */ /* 0x040fe40000f21670 */
[----:B------:R-:W-:Y:S02]  /*18a80*/  ISETP.LT.OR P2, PT, R137, 0x5a, P2 ;  /* 0x0000005a8900780c */ /* 0x000fe40001741670 */
[----:B------:R-:W-:-:S02]  /*18a90*/  FSEL R9, R9, -INF , !P1 ;  /* 0xff80000009097808 */ /* 0x000fc40004800000 */
[----:B------:R-:W-:Y:S02]  /*18aa0*/  FSETP.NEU.FTZ.AND P1, PT, R10, -INF , PT ;  /* 0xff8000000a00780b */ /* 0x000fe40003f3d000 */
[----:B------:R-:W-:Y:S02]  /*18ab0*/  FSEL R128, R128, -INF , !P2 ;  /* 0xff80000080807808 */ /* 0x000fe40005000000 */
[----:B------:R-:W-:-:S05]  /*18ac0*/  FSEL R129, R129, RZ, P1 ;  /* 0x000000ff81817208 */ /* 0x000fca0000800000 */
[-CC-:B------:R-:W-:Y:S01]  /*18ad0*/  FFMA.FTZ R156, R15, R14.reuse, -R129.reuse ;  /* 0x0000000e0f9c7223 */ /* 0x180fe20000010881 */
[----:B------:R-:W-:Y:S01]  /*18ae0*/  FMNMX.FTZ R15, R9, R3, !PT ;  /* 0x00000003090f7209 */ /* 0x000fe20007810000 */
[-CC-:B------:R-:W-:Y:S01]  /*18af0*/  FFMA.FTZ R152, R94, R14.reuse, -R129.reuse ;  /* 0x0000000e5e987223 */ /* 0x180fe20000010881 */
[-CC-:B------:R-:W-:Y:S01]  /*18b00*/  FFMA.FTZ R158, R90, R14.reuse, -R129.reuse ;  /* 0x0000000e5a9e7223 */ /* 0x180fe20000010881 */
[-CC-:B------:R-:W-:Y:S01]  /*18b10*/  FFMA.FTZ R90, R95, R14.reuse, -R129.reuse ;  /* 0x0000000e5f5a7223 */ /* 0x180fe20000010881 */
[----:B------:R-:W-:Y:S01]  /*18b20*/  FMNMX.FTZ R15, R11, R15, !PT ;  /* 0x0000000f0b0f7209 */ /* 0x000fe20007810000 */
[-CC-:B------:R-:W-:Y:S01]  /*18b30*/  FFMA.FTZ R95, R107, R14.reuse, -R129.reuse ;  /* 0x0000000e6b5f7223 */ /* 0x180fe20000010881 */
[----:B------:R-:W-:Y:S01]  /*18b40*/  FSEL R107, R20, -INF , !P5 ;  /* 0xff800000146b7808 */ /* 0x000fe20006800000 */
[-CC-:B------:R-:W-:Y:S01]  /*18b50*/  FFMA.FTZ R150, R106, R14.reuse, -R129.reuse ;  /* 0x0000000e6a967223 */ /* 0x180fe20000010881 */
[----:B------:R-:W-:Y:S01]  /*18b60*/  FMNMX.FTZ R15, R88, R15, !PT ;  /* 0x0000000f580f7209 */ /* 0x000fe20007810000 */
[-CC-:B------:R-:W-:Y:S01]  /*18b70*/  FFMA.FTZ R144, R110, R14.reuse, -R129.reuse ;  /* 0x0000000e6e907223 */ /* 0x180fe20000010881 */
[-CC-:B------:R-:W-:Y:S01]  /*18b80*/  FFMA.FTZ R106, R111, R14.reuse, -R129.reuse ;  /* 0x0000000e6f6a7223 */ /* 0x180fe20000010881 */
[----:B------:R-:W-:Y:S01]  /*18b90*/  FSEL R110, R10, RZ, P1 ;  /* 0x000000ff0a6e7208 */ /* 0x000fe20000800000 */
[-CC-:B------:R-:W-:Y:S01]  /*18ba0*/  FFMA.FTZ R131, R23, R14.reuse, -R129.reuse ;  /* 0x0000000e17837223 */ /* 0x180fe20000010881 */
[----:B------:R-:W-:Y:S01]  /*18bb0*/  FMNMX.FTZ R15, R89, R15, !PT ;  /* 0x0000000f590f7209 */ /* 0x000fe20007810000 */
[-CC-:B------:R-:W-:Y:S01]  /*18bc0*/  FFMA.FTZ R146, R114, R14.reuse, -R129.reuse ;  /* 0x0000000e72927223 */ /* 0x180fe20000010881 */
[----:B------:R-:W-:Y:S01]  /*18bd0*/  MUFU.EX2 R156, R156 ;  /* 0x0000009c009c7308 */ /* 0x000fe20000000800 */
[----:B------:R-:W-:Y:S01]  /*18be0*/  FADD.FTZ R110, -R110, R4 ;  /* 0x000000046e6e7221 */ /* 0x000fe20000010100 */
[----:B------:R-:W-:Y:S01]  /*18bf0*/  FMNMX.FTZ R15, R92, R15, !PT ;  /* 0x0000000f5c0f7209 */ /* 0x000fe20007810000 */
[-CC-:B------:R-:W-:Y:S01]  /*18c00*/  FFMA.FTZ R91, R91, R14.reuse, -R129.reuse ;  /* 0x0000000e5b5b7223 */ /* 0x180fe20000010881 */
[-CC-:B------:R-:W-:Y:S01]  /*18c10*/  FFMA.FTZ R154, R98, R14.reuse, -R129.reuse ;  /* 0x0000000e629a7223 */ /* 0x180fe20000010881 */
[-C--:B------:R-:W-:Y:S01]  /*18c20*/  FMUL.FTZ R110, R110, R14.reuse ;  /* 0x0000000e6e6e7220 */ /* 0x080fe20000410000 */
[----:B------:R-:W-:Y:S01]  /*18c30*/  FMNMX.FTZ R15, R93, R15, !PT ;  /* 0x0000000f5d0f7209 */ /* 0x000fe20007810000 */
[-CC-:B------:R-:W-:Y:S01]  /*18c40*/  FFMA.FTZ R23, R99, R14.reuse, -R129.reuse ;  /* 0x0000000e63177223 */ /* 0x180fe20000010881 */
[----:B------:R-:W-:Y:S01]  /*18c50*/  MUFU.EX2 R131, R131 ;  /* 0x0000008300837308 */ /* 0x000fe20000000800 */
[-CC-:B------:R-:W-:Y:S01]  /*18c60*/  FFMA.FTZ R148, R102, R14.reuse, -R129.reuse ;  /* 0x0000000e66947223 */ /* 0x180fe20000010881 */
[----:B------:R-:W-:Y:S01]  /*18c70*/  FMNMX.FTZ R15, R96, R15, !PT ;  /* 0x0000000f600f7209 */ /* 0x000fe20007810000 */
[-CC-:B------:R-:W-:Y:S01]  /*18c80*/  FFMA.FTZ R103, R103, R14.reuse, -R129.reuse ;  /* 0x0000000e67677223 */ /* 0x180fe20000010881 */
[-CC-:B------:R-:W-:Y:S01]  /*18c90*/  FFMA.FTZ R140, R118, R14.reuse, -R129.reuse ;  /* 0x0000000e768c7223 */ /* 0x180fe20000010881 */
[-CC-:B------:R-:W-:Y:S01]  /*18ca0*/  FFMA.FTZ R102, R119, R14.reuse, -R129.reuse ;  /* 0x0000000e77667223 */ /* 0x180fe20000010881 */
[----:B------:R-:W-:Y:S01]  /*18cb0*/  FMNMX.FTZ R15, R97, R15, !PT ;  /* 0x0000000f610f7209 */ /* 0x000fe20007810000 */
[-CC-:B------:R-:W-:Y:S01]  /*18cc0*/  FFMA.FTZ R142, R122, R14.reuse, -R129.reuse ;  /* 0x0000000e7a8e7223 */ /* 0x180fe20000010881 */
[----:B------:R-:W-:Y:S01]  /*18cd0*/  MUFU.EX2 R158, R158 ;  /* 0x0000009e009e7308 */ /* 0x000fe20000000800 */
[-CC-:B------:R-:W-:Y:S01]  /*18ce0*/  FFMA.FTZ R99, R123, R14.reuse, -R129.reuse ;  /* 0x0000000e7b637223 */ /* 0x180fe20000010881 */
[----:B------:R-:W-:Y:S01]  /*18cf0*/  FMNMX.FTZ R15, R100, R15, !PT ;  /* 0x0000000f640f7209 */ /* 0x000fe20007810000 */
[-CC-:B------:R-:W-:Y:S01]  /*18d00*/  FFMA.FTZ R136, R126, R14.reuse, -R129.reuse ;  /* 0x0000000e7e887223 */ /* 0x180fe20000010881 */
[-CC-:B------:R-:W-:Y:S01]  /*18d10*/  FFMA.FTZ R98, R127, R14.reuse, -R129.reuse ;  /* 0x0000000e7f627223 */ /* 0x180fe20000010881 */
[----:B------:R-:W-:Y:S01]  /*18d20*/  FFMA.FTZ R138, R130, R14, -R129 ;  /* 0x0000000e828a7223 */ /* 0x000fe20000010881 */
[----:B------:R-:W-:-:S02]  /*18d30*/  FMNMX.FTZ R15, R101, R15, !PT ;  /* 0x0000000f650f7209 */ /* 0x000fc40007810000 */
[----:B------:R-:W-:Y:S02]  /*18d40*/  MUFU.EX2 R91, R91 ;  /* 0x0000005b005b7308 */ /* 0x000fe40000000800 */
[----:B------:R-:W-:-:S04]  /*18d50*/  FMNMX.FTZ R15, R104, R15, !PT ;  /* 0x0000000f680f7209 */ /* 0x000fc80007810000 */
[----:B------:R-:W-:Y:S02]  /*18d60*/  FMNMX.FTZ R15, R105, R15, !PT ;  /* 0x0000000f690f7209 */ /* 0x000fe40007810000 */
        /* <DEDUP_REMOVED lines=15> */
[----:B------:R0:W-:Y:S02]  /*18e60*/  MUFU.EX2 R15, R103 ;  /* 0x00000067000f7308 */ /* 0x0001e40000000800 */
[----:B------:R-:W-:-:S04]  /*18e70*/  FMNMX.FTZ R20, R107, R94, !PT ;  /* 0x0000005e6b147209 */ /* 0x000fc80007810000 */
[----:B------:R-:W-:Y:S02]  /*18e80*/  FMNMX.FTZ R20, R128, R20, !PT ;  /* 0x0000001480147209 */ /* 0x000fe40007810000 */
[----:B------:R-:W-:Y:S01]  /*18e90*/  MUFU.EX2 R150, R150 ;  /* 0x0000009600967308 */ /* 0x000fe20000000800 */
[-CC-:B0-----:R-:W-:Y:S01]  /*18ea0*/  FFMA.FTZ R103, R115, R14.reuse, -R129.reuse ;  /* 0x0000000e73677223 */ /* 0x181fe20000010881 */
[----:B------:R-:W-:Y:S01]  /*18eb0*/  FFMA.FTZ R129, R132, R14, -R129 ;  /* 0x0000000e84817223 */ /* 0x000fe20000010881 */
[----:B------:R-:W0:Y:S05]  /*18ec0*/  SHFL.BFLY PT, R94, R20, 0x2, 0x1f ;  /* 0x0c401f00145e7f89 */ /* 0x000e2a00000e0000 */
[----:B------:R-:W-:Y:S08]  /*18ed0*/  MUFU.EX2 R95, R95 ;  /* 0x0000005f005f7308 */ /* 0x000ff00000000800 */
[----:B------:R-:W-:Y:S08]  /*18ee0*/  MUFU.EX2 R144, R144 ;  /* 0x0000009000907308 */ /* 0x000ff00000000800 */
[----:B------:R-:W-:Y:S01]  /*18ef0*/  MUFU.EX2 R106, R106 ;  /* 0x0000006a006a7308 */ /* 0x000fe20000000800 */
[----:B0-----:R-:W-:-:S05]  /*18f00*/  FMNMX.FTZ R20, R20, R94, !PT ;  /* 0x0000005e14147209 */ /* 0x001fca0007810000 */
[----:B------:R-:W0:Y:S02]  /*18f10*/  SHFL.BFLY PT, R94, R20, 0x1, 0x1f ;  /* 0x0c201f00145e7f89 */ /* 0x000e2400000e0000 */
[----:B------:R-:W-:Y:S08]  /*18f20*/  MUFU.EX2 R146, R146 ;  /* 0x0000009200927308 */ /* 0x000ff00000000800 */
[----:B------:R-:W-:Y:S08]  /*18f30*/  MUFU.EX2 R103, R103 ;  /* 0x0000006700677308 */ /* 0x000ff00000000800 */
[----:B------:R-:W-:Y:S01]  /*18f40*/  MUFU.EX2 R140, R140 ;  /* 0x0000008c008c7308 */ /* 0x000fe20000000800 */
[----:B0-----:R-:W-:-:S07]  /*18f50*/  FMNMX.FTZ R20, R20, R94, !PT ;  /* 0x0000005e14147209 */ /* 0x001fce0007810000 */
[----:B------:R-:W-:Y:S01]  /*18f60*/  MUFU.EX2 R102, R102 ;  /* 0x0000006600667308 */ /* 0x000fe20000000800 */
[C---:B------:R-:W-:Y:S01]  /*18f70*/  FSETP.NEU.FTZ.AND P1, PT, R20.reuse, -INF , PT ;  /* 0xff8000001400780b */ /* 0x040fe20003f3d000 */
[----:B------:R-:W-:-:S06]  /*18f80*/  FMUL.FTZ R111, R20, R14 ;  /* 0x0000000e146f7220 */ /* 0x000fcc0000410000 */
[----:B------:R-:W0:Y:S01]  /*18f90*/  MUFU.EX2 R94, R110 ;  /* 0x0000006e005e7308 */ /* 0x000e220000000800 */
[----:B------:R-:W-:-:S05]  /*18fa0*/  FSEL R111, R111, RZ, P1 ;  /* 0x000000ff6f6f7208 */ /* 0x000fca0000800000 */
        /* <DEDUP_REMOVED lines=11> */
[----:B0-----:R-:W-:Y:S01]  /*19060*/  FFMA.FTZ R5, R94, R5, R156 ;  /* 0x000000055e057223 */ /* 0x001fe2000001009c */
[-C--:B------:R-:W-:Y:S01]  /*19070*/  FFMA.FTZ R151, R104, R14.reuse, -R111 ;  /* 0x0000000e68977223 */ /* 0x080fe2000001086f */
[----:B------:R-:W-:Y:S01]  /*19080*/  MUFU.EX2 R157, R157 ;  /* 0x0000009d009d7308 */ /* 0x000fe20000000800 */
[----:B-1----:R-:W-:Y:S01]  /*19090*/  FSEL R9, R20, RZ, P1 ;  /* 0x000000ff14097208 */ /* 0x002fe20000800000 */
[----:B------:R-:W-:Y:S01]  /*190a0*/  FADD.FTZ R5, R131, R5 ;  /* 0x0000000583057221 */ /* 0x000fe20000010000 */
[-CC-:B------:R-:W-:Y:S01]  /*190b0*/  FFMA.FTZ R100, R105, R14.reuse, -R111.reuse ;  /* 0x0000000e69647223 */ /* 0x180fe2000001086f */
[-CC-:B------:R-:W-:Y:S01]  /*190c0*/  FFMA.FTZ R145, R108, R14.reuse, -R111.reuse ;  /* 0x0000000e6c917223 */ /* 0x180fe2000001086f */
[-C--:B------:R-:W-:Y:S01]  /*190d0*/  FFMA.FTZ R97, R109, R14.reuse, -R111 ;  /* 0x0000000e6d617223 */ /* 0x080fe2000001086f */
[----:B------:R-:W-:Y:S01]  /*190e0*/  FADD.FTZ R9, -R9, R3 ;  /* 0x0000000309097221 */ /* 0x000fe20000010100 */
[----:B------:R-:W-:Y:S01]  /*190f0*/  FADD.FTZ R5, R158, R5 ;  /* 0x000000059e057221 */ /* 0x000fe20000010000 */
[----:B------:R-:W-:Y:S01]  /*19100*/  MUFU.EX2 R114, R114 ;  /* 0x0000007200727308 */ /* 0x000fe20000000800 */
[-C--:B------:R-:W-:Y:S01]  /*19110*/  FFMA.FTZ R147, R112, R14.reuse, -R111 ;  /* 0x0000000e70937223 */ /* 0x080fe2000001086f */
[-C--:B------:R-:W-:Y:S01]  /*19120*/  FMUL.FTZ R9, R9, R14.reuse ;  /* 0x0000000e09097220 */ /* 0x080fe20000410000 */
[----:B------:R-:W-:Y:S01]  /*19130*/  FADD.FTZ R5, R91, R5 ;  /* 0x000000055b057221 */ /* 0x000fe20000010000 */
[-CC-:B------:R-:W-:Y:S01]  /*19140*/  FFMA.FTZ R96, R113, R14.reuse, -R111.reuse ;  /* 0x0000000e71607223 */ /* 0x180fe2000001086f */
[-CC-:B------:R-:W-:Y:S01]  /*19150*/  FFMA.FTZ R141, R116, R14.reuse, -R111.reuse ;  /* 0x0000000e748d7223 */ /* 0x180fe2000001086f */
[-C--:B------:R-:W-:Y:S01]  /*19160*/  FFMA.FTZ R93, R117, R14.reuse, -R111 ;  /* 0x0000000e755d7223 */ /* 0x080fe2000001086f */
[----:B------:R-:W-:Y:S01]  /*19170*/  FADD.FTZ R5, R152, R5 ;  /* 0x0000000598057221 */ /* 0x000fe20000010000 */
[----:B------:R-:W0:Y:S01]  /*19180*/  MUFU.EX2 R9, R9 ;  /* 0x0000000900097308 */ /* 0x000e220000000800 */
[-CC-:B------:R-:W-:Y:S01]  /*19190*/  FFMA.FTZ R143, R120, R14.reuse, -R111.reuse ;  /* 0x0000000e788f7223 */ /* 0x180fe2000001086f */
[-C--:B------:R-:W-:Y:S01]  /*191a0*/  FFMA.FTZ R92, R121, R14.reuse, -R111 ;  /* 0x0000000e795c7223 */ /* 0x080fe2000001086f */
[----:B------:R-:W-:Y:S01]  /*191b0*/  FADD.FTZ R5, R90, R5 ;  /* 0x000000055a057221 */ /* 0x000fe20000010000 */
[-CC-:B------:R-:W-:Y:S01]  /*191c0*/  FFMA.FTZ R137, R125, R14.reuse, -R111.reuse ;  /* 0x0000000e7d897223 */ /* 0x180fe2000001086f */
[-CC-:B------:R-:W-:Y:S01]  /*191d0*/  FFMA.FTZ R3, R124, R14.reuse, -R111.reuse ;  /* 0x0000000e7c037223 */ /* 0x180fe2000001086f */
[-C--:B------:R-:W-:Y:S01]  /*191e0*/  FFMA.FTZ R139, R107, R14.reuse, -R111 ;  /* 0x0000000e6b8b7223 */ /* 0x080fe2000001086f */
[----:B------:R-:W-:Y:S01]  /*191f0*/  FADD.FTZ R5, R154, R5 ;  /* 0x000000059a057221 */ /* 0x000fe20000010000 */
[----:B------:R-:W1:Y:S01]  /*19200*/  MUFU.EX2 R159, R159 ;  /* 0x0000009f009f7308 */ /* 0x000e620000000800 */
[----:B------:R-:W-:-:S02]  /*19210*/  FFMA.FTZ R101, R128, R14, -R111 ;  /* 0x0000000e80657223 */ /* 0x000fc4000001086f */
[----:B------:R-:W-:-:S04]  /*19220*/  FADD.FTZ R5, R23, R5 ;  /* 0x0000000517057221 */ /* 0x000fc80000010000 */
[----:B------:R-:W-:Y:S01]  /*19230*/  FADD.FTZ R5, R148, R5 ;  /* 0x0000000594057221 */ /* 0x000fe20000010000 */
[----:B------:R-:W2:Y:S01]  /*19240*/  MUFU.EX2 R153, R153 ;  /* 0x0000009900997308 */ /* 0x000ea20000000800 */
[----:B0-----:R-:W-:Y:S02]  /*19250*/  FFMA.FTZ R0, R9, R0, R157 ;  /* 0x0000000009007223 */ /* 0x001fe4000001009d */
[----:B------:R-:W-:Y:S02]  /*19260*/  FADD.FTZ R5, R15, R5 ;  /* 0x000000050f057221 */ /* 0x000fe40000010000 */
[----:B------:R-:W-:Y:S02]  /*19270*/  FADD.FTZ R0, R114, R0 ;  /* 0x0000000072007221 */ /* 0x000fe40000010000 */
[----:B------:R-:W-:Y:S01]  /*19280*/  FADD.FTZ R5, R150, R5 ;  /* 0x0000000596057221 */ /* 0x000fe20000010000 */
[----:B------:R-:W0:Y:S01]  /*19290*/  MUFU.EX2 R89, R89 ;  /* 0x0000005900597308 */ /* 0x000e220000000800 */
[----:B-1----:R-:W-:-:S02]  /*192a0*/  FADD.FTZ R0, R159, R0 ;  /* 0x000000009f007221 */ /* 0x002fc40000010000 */
[----:B------:R-:W-:Y:S02]  /*192b0*/  FADD.FTZ R5, R95, R5 ;  /* 0x000000055f057221 */ /* 0x000fe40000010000 */
[----:B------:R-:W-:Y:S02]  /*192c0*/  FADD.FTZ R0, R110, R0 ;  /* 0x000000006e007221 */ /* 0x000fe40000010000 */
[----:B------:R-:W-:Y:S01]  /*192d0*/  FADD.FTZ R5, R144, R5 ;  /* 0x0000000590057221 */ /* 0x000fe20000010000 */
[----:B------:R-:W1:Y:S01]  /*192e0*/  MUFU.EX2 R155, R155 ;  /* 0x0000009b009b7308 */ /* 0x000e620000000800 */
[----:B--2---:R-:W-:Y:S02]  /*192f0*/  FADD.FTZ R0, R153, R0 ;  /* 0x0000000099007221 */ /* 0x004fe40000010000 */
[----:B------:R-:W-:-:S04]  /*19300*/  FADD.FTZ R5, R106, R5 ;  /* 0x000000056a057221 */ /* 0x000fc80000010000 */
[----:B------:R-:W-:Y:S01]  /*19310*/  FADD.FTZ R5, R146, R5 ;  /* 0x0000000592057221 */ /* 0x000fe20000010000 */
[----:B------:R-:W2:Y:S01]  /*19320*/  MUFU.EX2 R88, R88 ;  /* 0x0000005800587308 */ /* 0x000ea20000000800 */
[----:B0-----:R-:W-:Y:S02]  /*19330*/  FADD.FTZ R0, R89, R0 ;  /* 0x0000000059007221 */ /* 0x001fe40000010000 */
[----:B------:R-:W-:-:S04]  /*19340*/  FADD.FTZ R5, R103, R5 ;  /* 0x0000000567057221 */ /* 0x000fc80000010000 */
[----:B------:R-:W-:Y:S01]  /*19350*/  FADD.FTZ R5, R140, R5 ;  /* 0x000000058c057221 */ /* 0x000fe20000010000 */
[----:B------:R-:W0:Y:S01]  /*19360*/  MUFU.EX2 R149, R149 ;  /* 0x0000009500957308 */ /* 0x000e220000000800 */
[----:B-1----:R-:W-:Y:S02]  /*19370*/  FADD.FTZ R0, R155, R0 ;  /* 0x000000009b007221 */ /* 0x002fe40000010000 */
[----:B------:R-:W-:-:S05]  /*19380*/  FADD.FTZ R5, R102, R5 ;  /* 0x0000000566057221 */ /* 0x000fca0000010000 */
        /* <DEDUP_REMOVED lines=46> */
.L_x_1781:
[C---:B------:R-:W-:Y:S01]  /*19670*/  ISETP.GT.AND P1, PT, R7.reuse, R8, PT ;  /* 0x000000080700720c */ /* 0x040fe20003f24270 */
[----:B------:R-:W-:Y:S01]  /*19680*/  VIADD R7, R7, 0xffffffff ;  /* 0xffffffff07077836 */ /* 0x000fe20000000000 */
[----:B------:R-:W-:Y:S01]  /*19690*/  IADD3 R21, R21, 0x2a860, RZ ;  /* 0x0002a86015157810 */ /* 0x000fe20007ffe0ff */
[----:B------:R-:W-:Y:S01]  /*196a0*/  IMAD.MOV.U32 R164, RZ, RZ, R13 ;  /* 0x000000ffffa47224 */ /* 0x000fe200078e000d */
[----:B------:R-:W-:Y:S02]  /*196b0*/  F2FP.F16.F32.PACK_AB R154, R23, R154 ;  /* 0x0000009a179a723e */ /* 0x000fe400000000ff */
        /* <DEDUP_REMOVED lines=29> */
[----:B------:R-:W-:Y:S05]  /*19890*/  BSYNC B0 ;  /* 0x0000000000007941 */ /* 0x000fea0003800000 */
.L_x_1761:
[----:B------:R-:W-:Y:S02]  /*198a0*/  IMAD.MOV.U32 R3, RZ, RZ, R20 ;  /* 0x000000ffff037224 */ /* 0x000fe400078e0014 */
[----:B------:R-:W-:Y:S02]  /*198b0*/  IMAD.MOV.U32 R4, RZ, RZ, R10 ;  /* 0x000000ffff047224 */ /* 0x000fe400078e000a */
[----:B------:R-:W-:Y:S02]  /*198c0*/  IMAD.MOV.U32 R23, RZ, RZ, R12 ;  /* 0x000000ffff177224 */ /* 0x000fe400078e000c */
[----:B------:R-:W-:-:S07]  /*198d0*/  IMAD.MOV.U32 R164, RZ, RZ, R13 ;  /* 0x000000ffffa47224 */ /* 0x000fce00078e000d */
.L_x_1760:
[----:B------:R-:W-:Y:S05]  /*198e0*/  BSYNC B1 ;  /* 0x0000000000017941 */ /* 0x000fea0003800000 */
.L_x_1759:
[----:B------:R-:W0:Y:S01]  /*198f0*/  LDC R226, c[0x0][0x448] ;  /* 0x00011200ffe27b82 */ /* 0x000e220000000800 */
[----:B------:R-:W-:Y:S01]  /*19900*/  IADD3 R8, R188, 0x7f, RZ ;  /* 0x0000007fbc087810 */ /* 0x000fe20007ffe0ff */
[----:B------:R-:W-:Y:S01]  /*19910*/  ULDC UR4, c[0x0][0x9dc] ;  /* 0x0002770000047ab9 */ /* 0x000fe20000000800 */
[----:B------:R-:W-:Y:S02]  /*19920*/  LOP3.LUT R16, R16, 0xfff7ffff, RZ, 0xc0, !PT ;  /* 0xfff7ffff10107812 */ /* 0x000fe400078ec0ff */
[----:B------:R-:W-:-:S03]  /*19930*/  IADD3 R13, R166, 0x1, -R165 ;  /* 0x00000001a60d7810 */ /* 0x000fc60007ffe8a5 */
[----:B------:R-:W1:Y:S01]  /*19940*/  LDC R224, c[0x0][0x9e4] ;  /* 0x00027900ffe07b82 */ /* 0x000e620000000800 */
[----:B0-----:R-:W-:-:S13]  /*19950*/  ISETP.NE.AND P1, PT, R226, 0x1, PT ;  /* 0x00000001e200780c */ /* 0x001fda0003f25270 */
[----:B------:R-:W0:Y:S01]  /*19960*/  @P1 LDC R11, c[0x0][0x44c] ;  /* 0x00011300ff0b1b82 */ /* 0x000e220000000800 */
[----:B------:R-:W-:-:S04]  /*19970*/  @P1 LOP3.LUT R16, R16, 0x80000, RZ, 0xfc, !PT ;  /* 0x0008000010101812 */ /* 0x000fc800078efcff */
[----:B------:R-:W-:-:S03]  /*19980*/  LOP3.LUT R16, R16, 0xffefffff, RZ, 0xc0, !PT ;  /* 0xffefffff10107812 */ /* 0x000fc600078ec0ff */
[----:B------:R-:W2:Y:S01]  /*19990*/  @P1 LDC R10, c[0x0][0x450] ;  /* 0x00011400ff0a1b82 */ /* 0x000ea20000000800 */
[----:B0-----:R-:W-:-:S05]  /*199a0*/  @P1 IMAD.HI.U32 R11, R8, R11, RZ ;  /* 0x0000000b080b1227 */ /* 0x001fca00078e00ff */
[----:B--2---:R-:W-:Y:S02]  /*199b0*/  @P1 SHF.R.U32.HI R8, RZ, R10, R11 ;  /* 0x0000000aff081219 */ /* 0x004fe4000001160b */
[----:B-1----:R-:W-:-:S03]  /*199c0*/  ISETP.GE.AND P1, PT, R224, 0x1, PT ;  /* 0x00000001e000780c */ /* 0x002fc60003f26270 */
[----:B------:R-:W-:-:S04]  /*199d0*/  IMAD.IADD R8, R13, 0x1, R8 ;  /* 0x000000010d087824 */ /* 0x000fc800078e0208 */
[----:B------:R-:W-:-:S06]  /*199e0*/  VIADD R12, R8, -UR4 ;  /* 0x80000004080c7c36 */ /* 0x000fcc0008000000 */
[----:B------:R-:W-:Y:S01]  /*199f0*/  @P1 LOP3.LUT R16, R16, 0x100000, RZ, 0xfc, !PT ;  /* 0x0010000010101812 */ /* 0x000fe200078efcff */
        /* <DEDUP_REMOVED lines=11> */
.L_x_1785:
[----:B------:R-:W-:-:S13]  /*19ab0*/  ISETP.NE.AND P1, PT, R224, 0x1, PT ;  /* 0x00000001e000780c */ /* 0x000fda0003f25270 */
[----:B------:R-:W0:Y:S02]  /*19ac0*/  @P1 LDC.64 R10, c[0x0][0x9e8] ;  /* 0x00027a00ff0a1b82 */ /* 0x000e240000000a00 */
[----:B0-----:R-:W-:-:S05]  /*19ad0*/  @P1 IMAD.HI.U32 R10, R8, R10, RZ ;  /* 0x0000000a080a1227 */ /* 0x001fca00078e00ff */
[----:B------:R-:W-:-:S07]  /*19ae0*/  @P1 SHF.R.U32.HI R8, RZ, R11, R10 ;  /* 0x0000000bff081219 */ /* 0x000fce000001160a */
.L_x_1786:
[----:B------:R-:W-:Y:S05]  /*19af0*/  BSYNC B0 ;  /* 0x0000000000007941 */ /* 0x000fea0003800000 */
.L_x_1784:
[----:B------:R-:W-:-:S05]  /*19b00*/  IMAD R11, R8, R224, RZ ;  /* 0x000000e0080b7224 */ /* 0x000fca00078e02ff */
[----:B------:R-:W-:-:S07]  /*19b10*/  VIMNMX R12, R12, R11, !PT ;  /* 0x0000000b0c0c7248 */ /* 0x000fce0007fe0100 */
.L_x_1783:
[----:B------:R-:W-:Y:S01]  /*19b20*/  VIADD R12, R12, 0x5f ;  /* 0x0000005f0c0c7836 */ /* 0x000fe20000000000 */
[----:B------:R-:W-:Y:S03]  /*19b30*/  BSSY B0, `(.L_x_1787) ;  /* 0x000027d000007945 */ /* 0x000fe60003800000 */
[----:B------:R-:W-:-:S05]  /*19b40*/  IMAD.HI R12, R12, 0x2aaaaaab, RZ ;  /* 0x2aaaaaab0c0c7827 */ /* 0x000fca00078e02ff */
[----:B------:R-:W-:-:S04]  /*19b50*/  SHF.R.U32.HI R11, RZ, 0x1f, R12 ;  /* 0x0000001fff0b7819 */ /* 0x000fc8000001160c */
[----:B------:R-:W-:-:S04]  /*19b60*/  LEA.HI.SX32 R8, R12, R11, 0x1c ;  /* 0x0000000b0c087211 */ /* 0x000fc800078fe2ff */
[----:B------:R-:W-:-:S04]  /*19b70*/  VIMNMX R8, R201, R8, !PT ;  /* 0x00000008c9087248 */ /* 0x000fc80007fe0100 */
[----:B------:R-:W-:-:S13]  /*19b80*/  ISETP.GE.AND P1, PT, R7, R8, PT ;  /* 0x000000080700720c */ /* 0x000fda0003f26270 */
[----:B------:R-:W-:Y:S05]  /*19b90*/  @!P1 BRA `(.L_x_1788) ;  /* 0x0000002400d89947 */ /* 0x000fea0003800000 */
[----:B------:R-:W-:Y:S01]  /*19ba0*/  BSSY B1, `(.L_x_1788) ;  /* 0x0000275000017945 */ /* 0x000fe20003800000 */
[----:B------:R-:W-:Y:S01]  /*19bb0*/  IMAD.MOV.U32 R10, RZ, RZ, R3 ;  /* 0x000000ffff0a7224 */ /* 0x000fe200078e0003 */
[----:B------:R-:W-:Y:S01]  /*19bc0*/  MOV R11, R4 ;  /* 0x00000004000b7202 */ /* 0x000fe20000000f00 */
[----:B------:R-:W-:Y:S02]  /*19bd0*/  IMAD.MOV.U32 R12, RZ, RZ, R164 ;  /* 0x000000ffff0c7224 */ /* 0x000fe400078e00a4 */
[----:B------:R-:W-:-:S07]  /*19be0*/  IMAD.MOV.U32 R13, RZ, RZ, R23 ;  /* 0x000000ffff0d7224 */ /* 0x000fce00078e0017 */
.L_x_1801:
[----:B------:R-:W-:-:S04]  /*19bf0*/  ISETP.NE.AND P1, PT, R13, 0x1, PT ;  /* 0x000000010d00780c */ /* 0x000fc80003f25270 */
[----:B------:R-:W-:-:S04]  /*19c00*/  SEL R3, RZ, 0x1, P1 ;  /* 0x00000001ff037807 */ /* 0x000fc80000800000 */
[----:B------:R-:W-:Y:S01]  /*19c10*/  LOP3.LUT R164, R12, R3, RZ, 0x3c, !PT ;  /* 0x000000030ca47212 */ /* 0x000fe200078e3cff */
[----:B------:R-:W-:Y:S06]  /*19c20*/  @!P0 BRA `(.L_x_1789) ;  /* 0x0000000000048947 */ /* 0x000fec0003800000 */
[----:B------:R-:W-:Y:S01]  /*19c30*/  BPT.TRAP 0x1 ;  /* 0x000000040000795c */ /* 0x000fe20000300000 */
.L_x_1789:
[----:B------:R-:W-:Y:S01]  /*19c40*/  VIADD R23, R13, 0x1 ;  /* 0x000000010d177836 */ /* 0x000fe20000000000 */
[----:B------:R-:W-:-:S04]  /*19c50*/  SHF.L.U32 R3, R164, 0x1f, RZ ;  /* 0x0000001fa4037819 */ /* 0x000fc800000006ff */
[----:B------:R-:W-:-:S04]  /*19c60*/  ISETP.NE.AND P1, PT, R23, 0x2, PT ;  /* 0x000000021700780c */ /* 0x000fc80003f25270 */
[----:B------:R-:W-:-:S05]  /*19c70*/  SEL R23, R23, RZ, P1 ;  /* 0x000000ff17177207 */ /* 0x000fca0000800000 */
[----:B------:R-:W-:-:S04]  /*19c80*/  IMAD R20, R23, 0x8, R2 ;  /* 0x0000000817147824 */ /* 0x000fc800078e0202 */
[----:B------:R0:W1:Y:S01]  /*19c90*/  SYNCS.PHASECHK.TRANS64.TRYWAIT P1, [R20+URZ+0x2a830], R3 ;  /* 0x02a83003140075a7 */ /* 0x000062000802017f */
[----:B------:R-:W-:Y:S05]  /*19ca0*/  @!P0 BRA `(.L_x_1790) ;  /* 0x0000000000048947 */ /* 0x000fea0003800000 */
[----:B------:R-:W-:Y:S01]  /*19cb0*/  BPT.TRAP 0x1 ;  /* 0x000000040000795c */ /* 0x000fe20000300000 */
.L_x_1790:
[----:B------:R-:W-:Y:S01]  /*19cc0*/  IMAD R95, R23, 0x900, R6 ;  /* 0x00000900175f7824 */ /* 0x000fe200078e0206 */
[----:B------:R-:W-:Y:S03]  /*19cd0*/  BSSY B2, `(.L_x_1791) ;  /* 0x0000006000027945 */ /* 0x000fe60003800000 */
[C---:B------:R-:W-:Y:S01]  /*19ce0*/  VIADD R92, R95.reuse, 0x4 ;  /* 0x000000045f5c7836 */ /* 0x040fe20000000000 */
[----:B------:R-:W-:Y:S01]  /*19cf0*/  IADD3 R90, R95, 0x2, RZ ;  /* 0x000000025f5a7810 */ /* 0x000fe20007ffe0ff */
[----:B-1----:R-:W-:Y:S06]  /*19d00*/  @P1 BRA `(.L_x_1792) ;  /* 0x0000000000081947 */ /* 0x002fec0003800000 */
[----:B------:R-:W1:Y:S02]  /*19d10*/  SYNCS.PHASECHK.TRANS64.TRYWAIT P1, [R20+URZ+0x2a830], R3 ;  /* 0x02a83003140075a7 */ /* 0x000e64000802017f */
[----:B-1----:R-:W-:Y:S05]  /*19d20*/  @!P1 BRA `(.L_x_1793) ;  /* 0x0000012c006c9947 */ /* 0x002fea0003800000 */
.L_x_1792:
[----:B------:R-:W-:Y:S05]  /*19d30*/  BSYNC B2 ;  /* 0x0000000000027941 */ /* 0x000fea0003800000 */
.L_x_1791:
[----:B------:R-:W2:Y:S01]  /*19d40*/  LDL.64 R96, [R1+0x28] ;  /* 0x0000280001607983 */ /* 0x000ea20000100a00 */
[----:B------:R-:W-:Y:S01]  /*19d50*/  IMAD.MOV.U32 R88, RZ, RZ, R95 ;  /* 0x000000ffff587224 */ /* 0x000fe200078e005f */
[----:B------:R-:W-:Y:S01]  /*19d60*/  MOV R197, UR50 ;  /* 0x0000003200c57c02 */ /* 0x000fe20008000f00 */
[----:B------:R-:W-:Y:S01]  /*19d70*/  IMAD.MOV.U32 R89, RZ, RZ, 0x40000040 ;  /* 0x40000040ff597424 */ /* 0x000fe200078e00ff */
[----:B------:R-:W-:Y:S01]  /*19d80*/  MOV R4, UR38 ;  /* 0x0000002600047c02 */ /* 0x000fe20008000f00 */
[----:B------:R-:W-:Y:S01]  /*19d90*/  IMAD.MOV.U32 R93, RZ, RZ, 0x40000040 ;  /* 0x40000040ff5d7424 */ /* 0x000fe200078e00ff */
[----:B------:R-:W-:Y:S01]  /*19da0*/  R2UR UR50, R88 ;  /* 0x00000000583272ca */ /* 0x000fe200000e0000 */
[C---:B------:R-:W-:Y:S01]  /*19db0*/  VIADD R88, R95.reuse, 0x6 ;  /* 0x000000065f587836 */ /* 0x040fe20000000000 */
[----:B------:R-:W-:Y:S01]  /*19dc0*/  MOV R193, UR46 ;  /* 0x0000002e00c17c02 */ /* 0x000fe20008000f00 */
[-C--:B------:R-:W-:Y:S01]  /*19dd0*/  FMUL.FTZ R24, R24, R94.reuse ;  /* 0x0000005e18187220 */ /* 0x080fe20000410000 */
[----:B------:R-:W-:Y:S01]  /*19de0*/  R2UR UR46, R90 ;  /* 0x000000005a2e72ca */ /* 0x000fe200000e0000 */
[C---:B------:R-:W-:Y:S01]  /*19df0*/  VIADD R90, R95.reuse, 0x300 ;  /* 0x000003005f5a7836 */ /* 0x040fe20000000000 */
[----:B------:R-:W-:Y:S01]  /*19e00*/  R2UR UR38, R88 ;  /* 0x00000000582672ca */ /* 0x000fe200000e0000 */
[----:B------:R-:W-:Y:S01]  /*19e10*/  VIADD R88, R95, 0x302 ;  /* 0x000003025f587836 */ /* 0x000fe20000000000 */
[----:B------:R-:W-:Y:S01]  /*19e20*/  MOV R189, UR42 ;  /* 0x0000002a00bd7c02 */ /* 0x000fe20008000f00 */
[-C--:B------:R-:W-:Y:S01]  /*19e30*/  FMUL.FTZ R25, R25, R94.reuse ;  /* 0x0000005e19197220 */ /* 0x080fe20000410000 */
[----:B------:R-:W-:Y:S01]  /*19e40*/  R2UR UR42, R92 ;  /* 0x000000005c2a72ca */ /* 0x000fe200000e0000 */
[C---:B------:R-:W-:Y:S01]  /*19e50*/  VIADD R92, R95.reuse, 0x304 ;  /* 0x000003045f5c7836 */ /* 0x040fe20000000000 */
[----:B------:R-:W-:Y:S01]  /*19e60*/  R2UR UR30, R88 ;  /* 0x00000000581e72ca */ /* 0x000fe200000e0000 */
[C---:B------:R-:W-:Y:S01]  /*19e70*/  VIADD R88, R95.reuse, 0x600 ;  /* 0x000006005f587836 */ /* 0x040fe20000000000 */
[----:B------:R-:W-:Y:S01]  /*19e80*/  R2UR UR34, R90 ;  /* 0x000000005a2272ca */ /* 0x000fe200000e0000 */
        /* <DEDUP_REMOVED lines=14> */
[C---:B------:R-:W-:Y:S01]  /*19f70*/  VIADD R90, R95.reuse, 0x604 ;  /* 0x000006045f5a7836 */ /* 0x040fe20000000000 */
[----:B------:R-:W-:Y:S01]  /*19f80*/  R2UR UR18, R88 ;  /* 0x00000000581272ca */ /* 0x000fe200000e0000 */
[----:B------:R-:W-:Y:S01]  /*19f90*/  VIADD R88, R95, 0x602 ;  /* 0x000006025f587836 */ /* 0x000fe20000000000 */
[----:B------:R-:W-:Y:S01]  /*19fa0*/  MOV R91, 0x40000040 ;  /* 0x40000040005b7802 */ /* 0x000fe20000000f00 */
[-C--:B------:R-:W-:Y:S01]  /*19fb0*/  FMUL.FTZ R40, R40, R94.reuse ;  /* 0x0000005e28287220 */ /* 0x080fe20000410000 */
[----:B------:R-:W-:Y:S01]  /*19fc0*/  MOV R192, UR47 ;  /* 0x0000002f00c07c02 */ /* 0x000fe20008000f00 */
[-C--:B------:R-:W-:Y:S01]  /*19fd0*/  FMUL.FTZ R41, R41, R94.reuse ;  /* 0x0000005e29297220 */ /* 0x080fe20000410000 */
[----:B------:R-:W-:Y:S01]  /*19fe0*/  MOV R21, UR43 ;  /* 0x0000002b00157c02 */ /* 0x000fe20008000f00 */
[-C--:B------:R-:W-:Y:S01]  /*19ff0*/  FMUL.FTZ R44, R44, R94.reuse ;  /* 0x0000005e2c2c7220 */ /* 0x080fe20000410000 */
[----:B01----:R-:W-:Y:S01]  /*1a000*/  MOV R3, UR39 ;  /* 0x0000002700037c02 */ /* 0x003fe20008000f00 */
        /* <DEDUP_REMOVED lines=156> */
.L_x_1794:
[----:B------:R-:W-:Y:S02]  /*1a9d0*/  SHF.L.U32 R3, R12, 0x1f, RZ ;  /* 0x0000001f0c037819 */ /* 0x000fe400000006ff */
[----:B------:R-:W-:-:S04]  /*1a9e0*/  LEA R21, R13, R2, 0x3 ;  /* 0x000000020d157211 */ /* 0x000fc800078e18ff */
[----:B------:R0:W1:Y:S01]  /*1a9f0*/  SYNCS.PHASECHK.TRANS64.TRYWAIT P1, [R21+URZ+0x2a850], R3 ;  /* 0x02a85003150075a7 */ /* 0x000062000802017f */
[----:B------:R-:W-:Y:S05]  /*1aa00*/  @!P0 BRA `(.L_x_1795) ;  /* 0x0000000000048947 */ /* 0x000fea0003800000 */
[----:B------:R-:W-:Y:S01]  /*1aa10*/  BPT.TRAP 0x1 ;  /* 0x000000040000795c */ /* 0x000fe20000300000 */
.L_x_1795:
[----:B------:R-:W-:Y:S04]  /*1aa20*/  BSSY B2, `(.L_x_1796) ;  /* 0x0000004000027945 */ /* 0x000fe80003800000 */
[----:B-1----:R-:W-:Y:S05]  /*1aa30*/  @P1 BRA `(.L_x_1797) ;  /* 0x0000000000081947 */ /* 0x002fea0003800000 */
[----:B------:R-:W1:Y:S02]  /*1aa40*/  SYNCS.PHASECHK.TRANS64.TRYWAIT P1, [R21+URZ+0x2a850], R3 ;  /* 0x02a85003150075a7 */ /* 0x000e64000802017f */
[----:B-1----:R-:W-:Y:S05]  /*1aa50*/  @!P1 BRA `(.L_x_1798) ;  /* 0x0000012000349947 */ /* 0x002fea0003800000 */
.L_x_1797:
[----:B------:R-:W-:Y:S05]  /*1aa60*/  BSYNC B2 ;  /* 0x0000000000027941 */ /* 0x000fea0003800000 */
.L_x_1796:
[----:B01----:R-:W-:Y:S01]  /*1aa70*/  VIADD R3, R2, 0x400 ;  /* 0x0000040002037836 */ /* 0x003fe20000000000 */
[----:B------:R-:W-:Y:S01]  /*1aa80*/  WARPGROUP.ARRIVE ;  /* 0x00000000000079c5 */ /* 0x000fe20000000000 */
[----:B------:R-:W-:-:S03]  /*1aa90*/  IMAD.MOV.U32 R15, RZ, RZ, 0x40000040 ;  /* 0x40000040ff0f7424 */ /* 0x000fc600078e00ff */
[----:B------:R-:W-:-:S04]  /*1aaa0*/  SHF.R.U32.HI R3, RZ, 0x4, R3 ;  /* 0x00000004ff037819 */ /* 0x000fc80000011603 */
[----:B------:R-:W-:-:S04]  /*1aab0*/  LOP3.LUT R3, R3, 0x3fff, RZ, 0xc0, !PT ;  /* 0x00003fff03037812 */ /* 0x000fc800078ec0ff */
[----:B------:R-:W-:-:S05]  /*1aac0*/  LOP3.LUT R3, R3, 0x3000000, RZ, 0xfc, !PT ;  /* 0x0300000003037812 */ /* 0x000fca00078efcff */
[----:B------:R-:W-:Y:S02]  /*1aad0*/  IMAD R12, R13, 0x600, R3 ;  /* 0x000006000d0c7824 */ /* 0x000fe400078e0203 */
[----:B------:R-:W-:Y:S02]  /*1aae0*/  IMAD.MOV.U32 R13, RZ, RZ, 0x40000040 ;  /* 0x40000040ff0d7424 */ /* 0x000fe400078e00ff */
[C---:B------:R-:W-:Y:S01]  /*1aaf0*/  VIADD R14, R12.reuse, 0x80 ;  /* 0x000000800c0e7836 */ /* 0x040fe20000000000 */
[----:B------:R-:W-:Y:S02]  /*1ab00*/  R2UR UR6, R12 ;  /* 0x000000000c0672ca */ /* 0x000fe400000e0000 */
        /* <DEDUP_REMOVED lines=17> */
[----:B------:R-:W-:Y:S01]  /*1ac20*/  R2UR UR6, R14 ;  /* 0x000000000e0672ca */ /* 0x000fe200000e0000 */
[C---:B------:R-:W-:Y:S01]  /*1ac30*/  VIADD R14, R12.reuse, 0x200 ;  /* 0x000002000c0e7836 */ /* 0x040fe20000000000 */
[----:B------:R-:W-:Y:S01]  /*1ac40*/  R2UR UR7, R15 ;  /* 0x000000000f0772ca */ /* 0x000fe200000e0000 */
[----:B------:R-:W-:Y:S01]  /*1ac50*/  VIADD R12, R12, 0x280 ;  /* 0x000002800c0c7836 */ /* 0x000fe20000000000 */
[----:B------:R-:W-:Y:S01]  /*1ac60*/  MOV R15, 0x40000040 ;  /* 0x40000040000f7802 */ /* 0x000fe20000000f00 */
[----:B------:R-:W-:Y:S02]  /*1ac70*/  WARPGROUP.DEPBAR.LE gsb0, 0x0 ;  /* 0x00008000000079c5 */ /* 0x000fe40000010000 */
[----:B------:R-:W-:-:S08]  /*1ac80*/  WARPGROUP.ARRIVE ;  /* 0x00000000000079c5 */ /* 0x000fd00000000000 */
        /* <DEDUP_REMOVED lines=14> */
.L_x_1799:
        /* <DEDUP_REMOVED lines=60> */
[----:B------:R-:W-:-:S02]  /*1b130*/  VIADD R20, R20, 0x2a840 ;  /* 0x0002a84014147836 */ /* 0x000fc40000000000 */
[----:B------:R-:W1:Y:S01]  /*1b140*/  MUFU.TANH R92, R92 ;  /* 0x0000005c005c7308 */ /* 0x000e620000002400 */
[----:B--2---:R-:W-:Y:S02]  /*1b150*/  FMNMX.FTZ R4, R91, R4, !PT ;  /* 0x000000045b047209 */ /* 0x004fe40007810000 */
[----:B------:R-:W-:-:S04]  /*1b160*/  PRMT R20, R172, 0x654, R20 ;  /* 0x00000654ac147816 */ /* 0x000fc80000000014 */
[----:B------:R2:W-:Y:S01]  /*1b170*/  SYNCS.ARRIVE.TRANS64.RED.A1T0 RZ, [R20+URZ], RZ ;  /* 0x000000ff14ff79a7 */ /* 0x0005e2000810043f */
        /* <DEDUP_REMOVED lines=79> */
[----:B0-----:R-:W-:Y:S02]  /*1b670*/  FMNMX.FTZ R9, R132, R4, !PT ;  /* 0x0000000484097209 */ /* 0x001fe40007810000 */
[----:B-1----:R-:W-:-:S05]  /*1b680*/  FMNMX.FTZ R4, R131, R3, !PT ;  /* 0x0000000383047209 */ /* 0x002fca0007810000 */
[----:B------:R-:W0:Y:S01]  /*1b690*/  SHFL.BFLY PT, R14, R4, 0x2, 0x1f ;  /* 0x0c401f00040e7f89 */ /* 0x000e2200000e0000 */
[----:B---3--:R-:W-:-:S05]  /*1b6a0*/  FMNMX.FTZ R3, R133, R9, !PT ;  /* 0x0000000985037209 */ /* 0x008fca0007810000 */
        /* <DEDUP_REMOVED lines=8> */
[-C--:B------:R-:W-:Y:S01]  /*1b730*/  FMUL.FTZ R11, R4, R14.reuse ;  /* 0x0000000e040b7220 */ /* 0x080fe20000410000 */
[----:B-1----:R-:W-:Y:S02]  /*1b740*/  FMNMX.FTZ R3, R3, R9, !PT ;  /* 0x0000000903037209 */ /* 0x002fe40007810000 */
[-C--:B------:R-:W-:Y:S01]  /*1b750*/  FMUL.FTZ R94, R94, R14.reuse ;  /* 0x0000000e5e5e7220 */ /* 0x080fe20000410000 */
[-CC-:B------:R-:W-:Y:S01]  /*1b760*/  FFMA.FTZ R154, R98, R14.reuse, -R11.reuse ;  /* 0x0000000e629a7223 */ /* 0x180fe2000001080b */
[-CC-:B------:R-:W-:Y:S01]  /*1b770*/  FFMA.FTZ R98, R99, R14.reuse, -R11.reuse ;  /* 0x0000000e63627223 */ /* 0x180fe2000001080b */
[-CC-:B------:R-:W-:Y:S01]  /*1b780*/  FFMA.FTZ R156, R12, R14.reuse, -R11.reuse ;  /* 0x0000000e0c9c7223 */ /* 0x180fe2000001080b */
[C---:B------:R-:W-:Y:S01]  /*1b790*/  FADD.FTZ R9, -R3.reuse, R10 ;  /* 0x0000000a03097221 */ /* 0x040fe20000010100 */
[-C--:B------:R-:W-:Y:S01]  /*1b7a0*/  FMUL.FTZ R99, R3, R14.reuse ;  /* 0x0000000e03637220 */ /* 0x080fe20000410000 */
[-CC-:B------:R-:W-:Y:S01]  /*1b7b0*/  FFMA.FTZ R152, R93, R14.reuse, -R11.reuse ;  /* 0x0000000e5d987223 */ /* 0x180fe2000001080b */
[-C--:B------:R-:W-:Y:S01]  /*1b7c0*/  FFMA.FTZ R93, R107, R14.reuse, -R11 ;  /* 0x0000000e6b5d7223 */ /* 0x080fe2000001080b */
[-C--:B------:R-:W-:Y:S01]  /*1b7d0*/  FMUL.FTZ R9, R9, R14.reuse ;  /* 0x0000000e09097220 */ /* 0x080fe20000410000 */
[-C--:B------:R-:W-:Y:S01]  /*1b7e0*/  FFMA.FTZ R157, R15, R14.reuse, -R99 ;  /* 0x0000000e0f9d7223 */ /* 0x080fe20000010863 */
[-C--:B------:R-:W-:Y:S01]  /*1b7f0*/  FFMA.FTZ R137, R13, R14.reuse, -R11 ;  /* 0x0000000e0d897223 */ /* 0x080fe2000001080b */
[-C--:B------:R-:W-:Y:S01]  /*1b800*/  FFMA.FTZ R107, R88, R14.reuse, -R99 ;  /* 0x0000000e586b7223 */ /* 0x080fe20000010863 */
[----:B------:R-:W-:Y:S01]  /*1b810*/  MUFU.EX2 R94, R94 ;  /* 0x0000005e005e7308 */ /* 0x000fe20000000800 */
[-C--:B------:R-:W-:Y:S01]  /*1b820*/  FFMA.FTZ R158, R89, R14.reuse, -R11 ;  /* 0x0000000e599e7223 */ /* 0x080fe2000001080b */
[-C--:B------:R-:W-:Y:S01]  /*1b830*/  FFMA.FTZ R159, R91, R14.reuse, -R99 ;  /* 0x0000000e5b9f7223 */ /* 0x080fe20000010863 */
[-CC-:B------:R-:W-:Y:S01]  /*1b840*/  FFMA.FTZ R150, R106, R14.reuse, -R11.reuse ;  /* 0x0000000e6a967223 */ /* 0x180fe2000001080b */
[-C--:B------:R-:W-:Y:S01]  /*1b850*/  FFMA.FTZ R135, R90, R14.reuse, -R11 ;  /* 0x0000000e5a877223 */ /* 0x080fe2000001080b */
[-CC-:B------:R-:W-:Y:S01]  /*1b860*/  FFMA.FTZ R106, R92, R14.reuse, -R99.reuse ;  /* 0x0000000e5c6a7223 */ /* 0x180fe20000010863 */
[-C--:B------:R-:W-:Y:S01]  /*1b870*/  FFMA.FTZ R153, R96, R14.reuse, -R99 ;  /* 0x0000000e60997223 */ /* 0x080fe20000010863 */
[-CC-:B------:R-:W-:Y:S01]  /*1b880*/  FFMA.FTZ R134, R95, R14.reuse, -R11.reuse ;  /* 0x0000000e5f867223 */ /* 0x180fe2000001080b */
[----:B------:R-:W-:Y:S01]  /*1b890*/  MUFU.EX2 R9, R9 ;  /* 0x0000000900097308 */ /* 0x000fe20000000800 */
[-C--:B------:R-:W-:Y:S01]  /*1b8a0*/  FFMA.FTZ R95, R103, R14.reuse, -R11 ;  /* 0x0000000e675f7223 */ /* 0x080fe2000001080b */
[-CC-:B------:R-:W-:Y:S01]  /*1b8b0*/  FFMA.FTZ R103, R97, R14.reuse, -R99.reuse ;  /* 0x0000000e61677223 */ /* 0x180fe20000010863 */
[-C--:B------:R-:W-:Y:S01]  /*1b8c0*/  FFMA.FTZ R155, R100, R14.reuse, -R99 ;  /* 0x0000000e649b7223 */ /* 0x080fe20000010863 */
[-C--:B------:R-:W-:Y:S01]  /*1b8d0*/  FFMA.FTZ R148, R102, R14.reuse, -R11 ;  /* 0x0000000e66947223 */ /* 0x080fe2000001080b */
[-CC-:B------:R-:W-:Y:S01]  /*1b8e0*/  FFMA.FTZ R102, R101, R14.reuse, -R99.reuse ;  /* 0x0000000e65667223 */ /* 0x180fe20000010863 */
[-CC-:B------:R-:W-:Y:S01]  /*1b8f0*/  FFMA.FTZ R149, R104, R14.reuse, -R99.reuse ;  /* 0x0000000e68957223 */ /* 0x180fe20000010863 */
[-CC-:B------:R-:W-:Y:S01]  /*1b900*/  FFMA.FTZ R101, R105, R14.reuse, -R99.reuse ;  /* 0x0000000e69657223 */ /* 0x180fe20000010863 */
[----:B------:R-:W0:Y:S01]  /*1b910*/  MUFU.EX2 R156, R156 ;  /* 0x0000009c009c7308 */ /* 0x000e220000000800 */
[-CC-:B------:R-:W-:Y:S01]  /*1b920*/  FFMA.FTZ R151, R108, R14.reuse, -R99.reuse ;  /* 0x0000000e6c977223 */ /* 0x180fe20000010863 */
[-C--:B------:R-:W-:Y:S01]  /*1b930*/  FFMA.FTZ R100, R109, R14.reuse, -R99 ;  /* 0x0000000e6d647223 */ /* 0x080fe20000010863 */
[-C--:B------:R-:W-:Y:S01]  /*1b940*/  FFMA.FTZ R144, R110, R14.reuse, -R11 ;  /* 0x0000000e6e907223 */ /* 0x080fe2000001080b */
[-C--:B------:R-:W-:Y:S01]  /*1b950*/  FFMA.FTZ R145, R112, R14.reuse, -R99 ;  /* 0x0000000e70917223 */ /* 0x080fe20000010863 */
[-C--:B------:R-:W-:Y:S01]  /*1b960*/  FFMA.FTZ R90, R111, R14.reuse, -R11 ;  /* 0x0000000e6f5a7223 */ /* 0x080fe2000001080b */
[-C--:B------:R-:W-:Y:S01]  /*1b970*/  FFMA.FTZ R97, R113, R14.reuse, -R99 ;  /* 0x0000000e71617223 */ /* 0x080fe20000010863 */
[-C--:B------:R-:W-:Y:S01]  /*1b980*/  FFMA.FTZ R146, R114, R14.reuse, -R11 ;  /* 0x0000000e72927223 */ /* 0x080fe2000001080b */
[----:B------:R-:W1:Y:S01]  /*1b990*/  MUFU.EX2 R157, R157 ;  /* 0x0000009d009d7308 */ /* 0x000e620000000800 */
[-C--:B------:R-:W-:Y:S01]  /*1b9a0*/  FFMA.FTZ R147, R116, R14.reuse, -R99 ;  /* 0x0000000e74937223 */ /* 0x080fe20000010863 */
[-C--:B------:R-:W-:Y:S01]  /*1b9b0*/  FFMA.FTZ R89, R115, R14.reuse, -R11 ;  /* 0x0000000e73597223 */ /* 0x080fe2000001080b */
[-C--:B------:R-:W-:Y:S01]  /*1b9c0*/  FFMA.FTZ R96, R117, R14.reuse, -R99 ;  /* 0x0000000e75607223 */ /* 0x080fe20000010863 */
[-C--:B------:R-:W-:Y:S01]  /*1b9d0*/  FFMA.FTZ R140, R118, R14.reuse, -R11 ;  /* 0x0000000e768c7223 */ /* 0x080fe2000001080b */
[-C--:B------:R-:W-:Y:S01]  /*1b9e0*/  FFMA.FTZ R141, R120, R14.reuse, -R99 ;  /* 0x0000000e788d7223 */ /* 0x080fe20000010863 */
[-C--:B------:R-:W-:Y:S01]  /*1b9f0*/  FFMA.FTZ R13, R119, R14.reuse, -R11 ;  /* 0x0000000e770d7223 */ /* 0x080fe2000001080b */
[-C--:B------:R-:W-:Y:S01]  /*1ba00*/  FFMA.FTZ R92, R121, R14.reuse, -R99 ;  /* 0x0000000e795c7223 */ /* 0x080fe20000010863 */
[----:B------:R-:W3:Y:S01]  /*1ba10*/  MUFU.EX2 R137, R137 ;  /* 0x0000008900897308 */ /* 0x000ee20000000800 */
[----:B0-----:R-:W-:Y:S01]  /*1ba20*/  FFMA.FTZ R5, R94, R5, R156 ;  /* 0x000000055e057223 */ /* 0x001fe2000001009c */
[-C--:B------:R-:W-:Y:S01]  /*1ba30*/  FFMA.FTZ R142, R122, R14.reuse, -R11 ;  /* 0x0000000e7a8e7223 */ /* 0x080fe2000001080b */
[-C--:B------:R-:W-:Y:S01]  /*1ba40*/  FFMA.FTZ R143, R124, R14.reuse, -R99 ;  /* 0x0000000e7c8f7223 */ /* 0x080fe20000010863 */
[-C--:B------:R-:W-:Y:S01]  /*1ba50*/  FFMA.FTZ R12, R123, R14.reuse, -R11 ;  /* 0x0000000e7b0c7223 */ /* 0x080fe2000001080b */
[-C--:B------:R-:W-:Y:S01]  /*1ba60*/  FFMA.FTZ R91, R125, R14.reuse, -R99 ;  /* 0x0000000e7d5b7223 */ /* 0x080fe20000010863 */
[-C--:B------:R-:W-:Y:S01]  /*1ba70*/  FFMA.FTZ R136, R126, R14.reuse, -R11 ;  /* 0x0000000e7e887223 */ /* 0x080fe2000001080b */
[----:B------:R-:W-:Y:S01]  /*1ba80*/  FFMA.FTZ R15, R128, R14, -R99 ;  /* 0x0000000e800f7223 */ /* 0x000fe20000010863 */
[----:B------:R-:W0:Y:S01]  /*1ba90*/  MUFU.EX2 R107, R107 ;  /* 0x0000006b006b7308 */ /* 0x000e220000000800 */
[----:B-1----:R-:W-:Y:S01]  /*1baa0*/  FFMA.FTZ R0, R9, R0, R157 ;  /* 0x0000000009007223 */ /* 0x002fe2000001009d */
[-C--:B------:R-:W-:Y:S01]  /*1bab0*/  FFMA.FTZ R10, R127, R14.reuse, -R11 ;  /* 0x0000000e7f0a7223 */ /* 0x080fe2000001080b */
[-C--:B------:R-:W-:Y:S01]  /*1bac0*/  FFMA.FTZ R88, R129, R14.reuse, -R99 ;  /* 0x0000000e81587223 */ /* 0x080fe20000010863 */
[-C--:B------:R-:W-:Y:S01]  /*1bad0*/  FFMA.FTZ R138, R130, R14.reuse, -R11 ;  /* 0x0000000e828a7223 */ /* 0x080fe2000001080b */
[-C--:B------:R-:W-:Y:S01]  /*1bae0*/  FFMA.FTZ R139, R132, R14.reuse, -R99 ;  /* 0x0000000e848b7223 */ /* 0x080fe20000010863 */
[-C--:B------:R-:W-:Y:S01]  /*1baf0*/  FFMA.FTZ R11, R131, R14.reuse, -R11 ;  /* 0x0000000e830b7223 */ /* 0x080fe2000001080b */
[----:B------:R-:W-:Y:S01]  /*1bb00*/  FFMA.FTZ R99, R133, R14, -R99 ;  /* 0x0000000e85637223 */ /* 0x000fe20000010863 */
[----:B------:R-:W1:Y:S01]  /*1bb10*/  MUFU.EX2 R158, R158 ;  /* 0x0000009e009e7308 */ /* 0x000e620000000800 */
[----:B---3--:R-:W-:-:S07]  /*1bb20*/  FADD.FTZ R5, R137, R5 ;  /* 0x0000000589057221 */ /* 0x008fce0000010000 */
[----:B------:R-:W3:Y:S01]  /*1bb30*/  MUFU.EX2 R159, R159 ;  /* 0x0000009f009f7308 */ /* 0x000ee20000000800 */
[----:B0-----:R-:W-:-:S07]  /*1bb40*/  FADD.FTZ R0, R107, R0 ;  /* 0x000000006b007221 */ /* 0x001fce0000010000 */
[----:B------:R-:W0:Y:S01]  /*1bb50*/  MUFU.EX2 R135, R135 ;  /* 0x0000008700877308 */ /* 0x000e220000000800 */
[----:B-1----:R-:W-:-:S07]  /*1bb60*/  FADD.FTZ R5, R158, R5 ;  /* 0x000000059e057221 */ /* 0x002fce0000010000 */
        /* <DEDUP_REMOVED lines=80> */
[----:B--2---:R-:W2:Y:S01]  /*1c070*/  MUFU.EX2 R20, R99 ;  /* 0x0000006300147308 */ /* 0x004ea20000000800 */
[----:B0-----:R-:W-:Y:S01]  /*1c080*/  FADD.FTZ R0, R139, R0 ;  /* 0x000000008b007221 */ /* 0x001fe20000010000 */
[----:B-1----:R-:W-:-:S03]  /*1c090*/  FADD.FTZ R5, R11, R5 ;  /* 0x000000050b057221 */ /* 0x002fc60000010000 */
[----:B--2---:R-:W-:Y:S01]  /*1c0a0*/  FADD.FTZ R0, R20, R0 ;  /* 0x0000000014007221 */ /* 0x004fe20000010000 */
[----:B------:R-:W-:Y:S06]  /*1c0b0*/  @!P0 BRA `(.L_x_1800) ;  /* 0x0000000000048947 */ /* 0x000fec0003800000 */
[----:B------:R-:W-:Y:S01]  /*1c0c0*/  BPT.TRAP 0x1 ;  /* 0x000000040000795c */ /* 0x000fe20000300000 */
.L_x_1800:
[C---:B------:R-:W-:Y:S01]  /*1c0d0*/  ISETP.GT.AND P1, PT, R7.reuse, R8, PT ;  /* 0x000000080700720c */ /* 0x040fe20003f24270 */
[----:B------:R-:W-:Y:S01]  /*1c0e0*/  VIADD R7, R7, 0xffffffff ;  /* 0xffffffff07077836 */ /* 0x000fe20000000000 */
[----:B------:R-:W-:Y:S02]  /*1c0f0*/  IADD3 R21, R21, 0x2a860, RZ ;  /* 0x0002a86015157810 */ /* 0x000fe40007ffe0ff */
[----:B------:R-:W-:Y:S02]  /*1c100*/  F2FP.F16.F32.PACK_AB R156, R137, R156 ;  /* 0x0000009c899c723e */ /* 0x000fe400000000ff */
[----:B------:R-:W-:Y:S02]  /*1c110*/  PRMT R21, R172, 0x654, R21 ;  /* 0x00000654ac157816 */ /* 0x000fe40000000015 */
[----:B------:R-:W-:Y:S02]  /*1c120*/  F2FP.F16.F32.PACK_AB R140, R13, R140 ;  /* 0x0000008c0d8c723e */ /* 0x000fe400000000ff */
[----:B------:R0:W-:Y:S01]  /*1c130*/  SYNCS.ARRIVE.TRANS64.RED.A1T0 RZ, [R21+URZ], RZ ;  /* 0x000000ff15ff79a7 */ /* 0x0001e2000810043f */
        /* <DEDUP_REMOVED lines=25> */
[----:B------:R-:W-:Y:S01]  /*1c2d0*/  MOV R13, R23 ;  /* 0x00000017000d7202 */ /* 0x000fe20000000f00 */
[----:B0-----:R-:W-:Y:S06]  /*1c2e0*/  @P1 BRA `(.L_x_1801) ;  /* 0xffffffd800401947 */ /* 0x001fec000383ffff */
[----:B------:R-:W-:Y:S05]  /*1c2f0*/  BSYNC B1 ;  /* 0x0000000000017941 */ /* 0x000fea0003800000 */
.L_x_1788:
[----:B------:R-:W-:Y:S05]  /*1c300*/  BSYNC B0 ;  /* 0x0000000000007941 */ /* 0x000fea0003800000 */
.L_x_1787:
[----:B------:R-:W-:Y:S01]  /*1c310*/  ISETP.GE.AND P1, PT, R7, R201, PT ;  /* 0x000000c90700720c */ /* 0x000fe20003f26270 */
[----:B------:R-:W-:-:S12]  /*1c320*/  BSSY B0, `(.L_x_1802) ;  /* 0x000039d000007945 */ /* 0x000fd80003800000 */
[----:B------:R-:W-:Y:S05]  /*1c330*/  @!P1 BRA `(.L_x_1803) ;  /* 0x00000038006c9947 */ /* 0x000fea0003800000 */
[----:B------:R-:W-:Y:S02]  /*1c340*/  IMAD.MOV.U32 R10, RZ, RZ, R3 ;  /* 0x000000ffff0a7224 */ /* 0x000fe400078e0003 */
[----:B------:R-:W-:Y:S02]  /*1c350*/  IMAD.MOV.U32 R11, RZ, RZ, R4 ;  /* 0x000000ffff0b7224 */ /* 0x000fe400078e0004 */
[----:B------:R-:W-:Y:S02]  /*1c360*/  IMAD.MOV.U32 R8, RZ, RZ, R164 ;  /* 0x000000ffff087224 */ /* 0x000fe400078e00a4 */
[----:B------:R-:W-:-:S07]  /*1c370*/  IMAD.MOV.U32 R12, RZ, RZ, R23 ;  /* 0x000000ffff0c7224 */ /* 0x000fce00078e0017 */
.L_x_1824:
[----:B------:R-:W-:-:S04]  /*1c380*/  ISETP.NE.AND P1, PT, R12, 0x1, PT ;  /* 0x000000010c00780c */ /* 0x000fc80003f25270 */
[----:B------:R-:W-:-:S04]  /*1c390*/  SEL R3, RZ, 0x1, P1 ;  /* 0x00000001ff037807 */ /* 0x000fc80000800000 */
[----:B------:R-:W-:Y:S01]  /*1c3a0*/  LOP3.LUT R164, R8, R3, RZ, 0x3c, !PT ;  /* 0x0000000308a47212 */ /* 0x000fe200078e3cff */
[----:B------:R-:W-:Y:S06]  /*1c3b0*/  @!P0 BRA `(.L_x_1804) ;  /* 0x0000000000048947 */ /* 0x000fec0003800000 */
[----:B------:R-:W-:Y:S01]  /*1c3c0*/  BPT.TRAP 0x1 ;  /* 0x000000040000795c */ /* 0x000fe20000300000 */
.L_x_1804:
[----:B------:R-:W-:Y:S02]  /*1c3d0*/  IADD3 R23, R12, 0x1, RZ ;  /* 0x000000010c177810 */ /* 0x000fe40007ffe0ff */
[----:B------:R-:W-:Y:S02]  /*1c3e0*/  SHF.L.U32 R4, R164, 0x1f, RZ ;  /* 0x0000001fa4047819 */ /* 0x000fe400000006ff */
[----:B------:R-:W-:-:S04]  /*1c3f0*/  ISETP.NE.AND P1, PT, R23, 0x2, PT ;  /* 0x000000021700780c */ /* 0x000fc80003f25270 */
[----:B------:R-:W-:-:S05]  /*1c400*/  SEL R23, R23, RZ, P1 ;  /* 0x000000ff17177207 */ /* 0x000fca0000800000 */
[----:B------:R-:W-:-:S04]  /*1c410*/  IMAD R3, R23, 0x8, R2 ;  /* 0x0000000817037824 */ /* 0x000fc800078e0202 */
[----:B------:R0:W1:Y:S01]  /*1c420*/  SYNCS.PHASECHK.TRANS64.TRYWAIT P1, [R3+URZ+0x2a830], R4 ;  /* 0x02a83004030075a7 */ /* 0x000062000802017f */
[----:B------:R-:W-:Y:S05]  /*1c430*/  @!P0 BRA `(.L_x_1805) ;  /* 0x0000000000048947 */ /* 0x000fea0003800000 */
[----:B------:R-:W-:Y:S01]  /*1c440*/  BPT.TRAP 0x1 ;  /* 0x000000040000795c */ /* 0x000fe20000300000 */
.L_x_1805:
[----:B------:R-:W-:Y:S01]  /*1c450*/  IMAD R95, R23, 0x900, R6 ;  /* 0x00000900175f7824 */ /* 0x000fe200078e0206 */
[----:B------:R-:W-:Y:S03]  /*1c460*/  BSSY B1, `(.L_x_1806) ;  /* 0x0000006000017945 */ /* 0x000fe60003800000 */
[C---:B------:R-:W-:Y:S02]  /*1c470*/  VIADD R90, R95.reuse, 0x2 ;  /* 0x000000025f5a7836 */ /* 0x040fe40000000000 */
[----:B------:R-:W-:Y:S01]  /*1c480*/  VIADD R92, R95, 0x4 ;  /* 0x000000045f5c7836 */ /* 0x000fe20000000000 */
[----:B-1----:R-:W-:Y:S06]  /*1c490*/  @P1 BRA `(.L_x_1807) ;  /* 0x0000000000081947 */ /* 0x002fec0003800000 */
[----:B------:R-:W1:Y:S02]  /*1c4a0*/  SYNCS.PHASECHK.TRANS64.TRYWAIT P1, [R3+URZ+0x2a830], R4 ;  /* 0x02a83004030075a7 */ /* 0x000e64000802017f */
[----:B-1----:R-:W-:Y:S05]  /*1c4b0*/  @!P1 BRA `(.L_x_1808) ;  /* 0x0000010400b09947 */ /* 0x002fea0003800000 */
.L_x_1807:
[----:B------:R-:W-:Y:S05]  /*1c4c0*/  BSYNC B1 ;  /* 0x0000000000017941 */ /* 0x000fea0003800000 */
.L_x_1806:
        /* <DEDUP_REMOVED lines=11> */
[----:B------:R-:W-:Y:S01]  /*1c580*/  VIADD R90, R95, 0x300 ;  /* 0x000003005f5a7836 */ /* 0x000fe20000000000 */
[----:B------:R-:W-:Y:S01]  /*1c590*/  R2UR UR38, R88 ;  /* 0x00000000582672ca */ /* 0x000fe200000e0000 */
[-C--:B------:R-:W-:Y:S01]  /*1c5a0*/  FMUL.FTZ R25, R25, R94.reuse ;  /* 0x0000005e19197220 */ /* 0x080fe20000410000 */
[----:B------:R-:W-:Y:S01]  /*1c5b0*/  IADD3 R88, R95, 0x302, RZ ;  /* 0x000003025f587810 */ /* 0x000fe20007ffe0ff */
[-C--:B------:R-:W-:Y:S01]  /*1c5c0*/  FMUL.FTZ R28, R28, R94.reuse ;  /* 0x0000005e1c1c7220 */ /* 0x080fe20000410000 */
        /* <DEDUP_REMOVED lines=19> */
[----:B------:R-:W-:Y:S01]  /*1c700*/  VIADD R92, R95, 0x606 ;  /* 0x000006065f5c7836 */ /* 0x000fe20000000000 */
[----:B------:R-:W-:Y:S01]  /*1c710*/  R2UR UR22, R90 ;  /* 0x000000005a1672ca */ /* 0x000fe200000e0000 */
[-C--:B------:R-:W-:Y:S01]  /*1c720*/  FMUL.FTZ R41, R41, R94.reuse ;  /* 0x0000005e29297220 */ /* 0x080fe20000410000 */
[----:B------:R-:W-:Y:S01]  /*1c730*/  R2UR UR18, R88 ;  /* 0x00000000581272ca */ /* 0x000fe200000e0000 */
[C---:B------:R-:W-:Y:S01]  /*1c740*/  VIADD R88, R95.reuse, 0x602 ;  /* 0x000006025f587836 */ /* 0x040fe20000000000 */
[----:B------:R-:W-:Y:S01]  /*1c750*/  IADD3 R90, R95, 0x604, RZ ;  /* 0x000006045f5a7810 */ /* 0x000fe20007ffe0ff */
        /* <DEDUP_REMOVED lines=84> */
[----:B------:R-:W-:Y:S01]  /*1cca0*/  R2UR UR51, R195 ;  /* 0x00000000c33372ca */ /* 0x000fe200000e0000 */
[----:B------:R-:W-:Y:S02]  /*1ccb0*/  WARPGROUP.DEPBAR.LE gsb0, 0x0 ;  /* 0x00008000000079c5 */ /* 0x000fe40000010000 */
[----:B------:R-:W-:Y:S01]  /*1ccc0*/  WARPGROUP.ARRIVE ;  /* 0x00000000000079c5 */ /* 0x000fe20000000000 */
[----:B--2---:R-:W-:-:S02]  /*1ccd0*/  R2UR UR44, R196 ;  /* 0x00000000c42c72ca */ /* 0x004fc400000e0000 */
[----:B------:R-:W-:Y:S02]  /*1cce0*/  R2UR UR45, R197 ;  /* 0x00000000c52d72ca */ /* 0x000fe400000e0000 */
[----:B------:R-:W-:Y:S01]  /*1ccf0*/  R2UR UR48, R198 ;  /* 0x00000000c63072ca */ /* 0x000fe200000e0000 */
[----:B------:R-:W2:Y:S04]  /*1cd00*/  LDL.64 R196, [R1] ;  /* 0x0000000001c47983 */ /* 0x000ea80000100a00 */
[----:B------:R-:W3:Y:S06]  /*1cd10*/  LDL.64 R198, [R1+0x8] ;  /* 0x0000080001c67983 */ /* 0x000eec0000100a00 */
[----:B------:R-:W-:Y:S01]  /*1cd20*/  HGMMA.64x96x16.F32 R88, gdesc[UR44], R88, gsb0 ;  /* 0x016000002c5879f0 */ /* 0x000fe20008000858 */
[----:B------:R-:W-:-:S02]  /*1cd30*/  R2UR UR44, R194 ;  /* 0x00000000c22c72ca */ /* 0x000fc400000e0000 */
[----:B------:R-:W4:Y:S01]  /*1cd40*/  LDL.64 R194, [R1+0x18] ;  /* 0x0000180001c27983 */ /* 0x000f220000100a00 */
[----:B------:R-:W-:Y:S02]  /*1cd50*/  R2UR UR46, R192 ;  /* 0x00000000c02e72ca */ /* 0x000fe400000e0000 */
[----:B------:R-:W-:Y:S02]  /*1cd60*/  R2UR UR45, R193 ;  /* 0x00000000c12d72ca */ /* 0x000fe400000e0000 */
[----:B------:R-:W5:Y:S01]  /*1cd70*/  LDL.64 R192, [R1+0x10] ;  /* 0x0000100001c07983 */ /* 0x000f620000100a00 */
[----:B------:R-:W-:Y:S02]  /*1cd80*/  WARPGROUP.DEPBAR.LE gsb0, 0x0 ;  /* 0x00008000000079c5 */ /* 0x000fe40000010000 */
[----:B------:R-:W-:Y:S01]  /*1cd90*/  WARPGROUP.ARRIVE ;  /* 0x00000000000079c5 */ /* 0x000fe20000000000 */
[----:B----4-:R-:W-:Y:S02]  /*1cda0*/  R2UR UR40, R194 ;  /* 0x00000000c22872ca */ /* 0x010fe400000e0000 */
[----:B------:R-:W-:-:S13]  /*1cdb0*/  R2UR UR41, R195 ;  /* 0x00000000c32972ca */ /* 0x000fda00000e0000 */
[----:B------:R-:W-:Y:S01]  /*1cdc0*/  HGMMA.64x96x16.F32 R88, gdesc[UR40], R88, gsb0 ;  /* 0x01600000285879f0 */ /* 0x000fe20008000858 */
[----:B-----5:R-:W-:Y:S02]  /*1cdd0*/  R2UR UR36, R192 ;  /* 0x00000000c02472ca */ /* 0x020fe400000e0000 */
[----:B------:R-:W-:Y:S02]  /*1cde0*/  R2UR UR37, R193 ;  /* 0x00000000c12572ca */ /* 0x000fe400000e0000 */
[----:B---3--:R-:W-:Y:S02]  /*1cdf0*/  R2UR UR32, R198 ;  /* 0x00000000c62072ca */ /* 0x008fe400000e0000 */
        /* <DEDUP_REMOVED lines=49> */
[----:B------:R-:W-:Y:S02]  /*1d110*/  R2UR UR39, R4 ;  /* 0x00000000042772ca */ /* 0x000fe400000e0000 */
[----:B------:R-:W-:Y:S01]  /*1d120*/  R2UR UR38, R13 ;  /* 0x000000000d2672ca */ /* 0x000fe200000e0000 */
[----:B------:R-:W-:Y:S02]  /*1d130*/  WARPGROUP.DEPBAR.LE gsb0, 0x0 ;  /* 0x00008000000079c5 */ /* 0x000fe40000010000 */
[----:B------:R-:W-:-:S12]  /*1d140*/  @!P0 BRA `(.L_x_1809) ;  /* 0x0000000000048947 */ /* 0x000fd80003800000 */
[----:B------:R-:W-:Y:S01]  /*1d150*/  BPT.TRAP 0x1 ;  /* 0x000000040000795c */ /* 0x000fe20000300000 */
.L_x_1809:
[----:B------:R-:W-:Y:S01]  /*1d160*/  SHF.L.U32 R4, R8, 0x1f, RZ ;  /* 0x0000001f08047819 */ /* 0x000fe200000006ff */
[----:B------:R-:W-:-:S04]  /*1d170*/  IMAD R15, R12, 0x8, R2 ;  /* 0x000000080c0f7824 */ /* 0x000fc800078e0202 */
[----:B------:R0:W1:Y:S01]  /*1d180*/  SYNCS.PHASECHK.TRANS64.TRYWAIT P1, [R15+URZ+0x2a850], R4 ;  /* 0x02a850040f0075a7 */ /* 0x000062000802017f */
[----:B------:R-:W-:Y:S05]  /*1d190*/  @!P0 BRA `(.L_x_1810) ;  /* 0x0000000000048947 */ /* 0x000fea0003800000 */
[----:B------:R-:W-:Y:S01]  /*1d1a0*/  BPT.TRAP 0x1 ;  /* 0x000000040000795c */ /* 0x000fe20000300000 */
.L_x_1810:
[----:B------:R-:W-:Y:S04]  /*1d1b0*/  BSSY B1, `(.L_x_1811) ;  /* 0x0000004000017945 */ /* 0x000fe80003800000 */
[----:B-1----:R-:W-:Y:S05]  /*1d1c0*/  @P1 BRA `(.L_x_1812) ;  /* 0x0000000000081947 */ /* 0x002fea0003800000 */
[----:B------:R-:W1:Y:S02]  /*1d1d0*/  SYNCS.PHASECHK.TRANS64.TRYWAIT P1, [R15+URZ+0x2a850], R4 ;  /* 0x02a850040f0075a7 */ /* 0x000e64000802017f */
[----:B-1----:R-:W-:Y:S05]  /*1d1e0*/  @!P1 BRA `(.L_x_1813) ;  /* 0x000000f800789947 */ /* 0x002fea0003800000 */
.L_x_1812:
[----:B------:R-:W-:Y:S05]  /*1d1f0*/  BSYNC B1 ;  /* 0x0000000000017941 */ /* 0x000fea0003800000 */
.L_x_1811:
[----:B01----:R-:W-:Y:S01]  /*1d200*/  VIADD R4, R2, 0x400 ;  /* 0x0000040002047836 */ /* 0x003fe20000000000 */
[----:B------:R-:W-:Y:S01]  /*1d210*/  WARPGROUP.ARRIVE ;  /* 0x00000000000079c5 */ /* 0x000fe20000000000 */
[----:B------:R-:W-:Y:S02]  /*1d220*/  IMAD.MOV.U32 R9, RZ, RZ, 0x40000040 ;  /* 0x40000040ff097424 */ /* 0x000fe400078e00ff */
[----:B------:R-:W-:Y:S01]  /*1d230*/  IMAD.MOV.U32 R13, RZ, RZ, 0x40000040 ;  /* 0x40000040ff0d7424 */ /* 0x000fe200078e00ff */
[----:B------:R-:W-:Y:S02]  /*1d240*/  SHF.R.U32.HI R4, RZ, 0x4, R4 ;  /* 0x00000004ff047819 */ /* 0x000fe40000011604 */
[----:B------:R-:W-:Y:S01]  /*1d250*/  R2UR UR7, R9 ;  /* 0x00000000090772ca */ /* 0x000fe200000e0000 */
[----:B------:R-:W-:Y:S01]  /*1d260*/  IMAD.MOV.U32 R9, RZ, RZ, 0x40000040 ;  /* 0x40000040ff097424 */ /* 0x000fe200078e00ff */
[----:B------:R-:W-:-:S04]  /*1d270*/  LOP3.LUT R4, R4, 0x3fff, RZ, 0xc0, !PT ;  /* 0x00003fff04047812 */ /* 0x000fc800078ec0ff */
[----:B------:R-:W-:-:S05]  /*1d280*/  LOP3.LUT R4, R4, 0x3000000, RZ, 0xfc, !PT ;  /* 0x0300000004047812 */ /* 0x000fca00078efcff */
[----:B------:R-:W-:-:S05]  /*1d290*/  IMAD R8, R12, 0x600, R4 ;  /* 0x000006000c087824 */ /* 0x000fca00078e0204 */
[C---:B------:R-:W-:Y:S02]  /*1d2a0*/  R2UR UR6, R8.reuse ;  /* 0x00000000080672ca */ /* 0x040fe400000e0000 */
[----:B------:R-:W-:-:S11]  /*1d2b0*/  IADD3 R12, R8, 0x80, RZ ;  /* 0x00000080080c7810 */ /* 0x000fd60007ffe0ff */
        /* <DEDUP_REMOVED lines=36> */
.L_x_1814:
        /* <DEDUP_REMOVED lines=8> */
[----:B------:R-:W-:Y:S01]  /*1d580*/  IADD3 R129, R202, R188, RZ ;  /* 0x000000bcca817210 */ /* 0x000fe20007ffe0ff */
        /* <DEDUP_REMOVED lines=42> */
[----:B------:R-:W-:-:S02]  /*1d830*/  VIADD R9, R3, 0x2a840 ;  /* 0x0002a84003097836 */ /* 0x000fc40000000000 */
[----:B------:R-:W-:Y:S01]  /*1d840*/  FMUL.FTZ R119, R127, UR39 ;  /* 0x000000277f777c20 */ /* 0x000fe20008410000 */
[----:B------:R-:W-:Y:S02]  /*1d850*/  IMAD R132, R7, -0x60, RZ ;  /* 0xffffffa007847824 */ /* 0x000fe400078e02ff */
[----:B------:R-:W-:Y:S01]  /*1d860*/  FMUL.FTZ R130, R133, UR39 ;  /* 0x0000002785827c20 */ /* 0x000fe20008410000 */
[----:B------:R-:W-:Y:S01]  /*1d870*/  FMUL.FTZ R3, R134, UR39 ;  /* 0x0000002786037c20 */ /* 0x000fe20008410000 */
[----:B------:R-:W-:Y:S01]  /*1d880*/  FMUL.FTZ R126, R135, UR39 ;  /* 0x00000027877e7c20 */ /* 0x000fe20008410000 */
[----:B------:R-:W-:Y:S01]  /*1d890*/  ISETP.GE.AND P1, PT, R224, 0x1, PT ;  /* 0x00000001e000780c */ /* 0x000fe20003f26270 */
[----:B------:R-:W1:Y:S01]  /*1d8a0*/  MUFU.TANH R13, R13 ;  /* 0x0000000d000d7308 */ /* 0x000e620000002400 */
[----:B------:R-:W-:Y:S01]  /*1d8b0*/  IADD3 R135, -R182, 0x1, R132 ;  /* 0x00000001b6877810 */ /* 0x000fe20007ffe184 */
[----:B------:R-:W-:Y:S01]  /*1d8c0*/  IMAD.IADD R127, R132, 0x1, -R182 ;  /* 0x00000001847f7824 */ /* 0x000fe200078e0ab6 */
[----:B------:R-:W-:-:S02]  /*1d8d0*/  PRMT R8, R172, 0x654, R9 ;  /* 0x00000654ac087816 */ /* 0x000fc40000000009 */
[----:B------:R-:W-:Y:S02]  /*1d8e0*/  IADD3 R135, -R165, R135, R166 ;  /* 0x00000087a5877210 */ /* 0x000fe40007ffe1a6 */
[----:B------:R2:W-:Y:S01]  /*1d8f0*/  SYNCS.ARRIVE.TRANS64.RED.A1T0 RZ, [R8+URZ], RZ ;  /* 0x000000ff08ff79a7 */ /* 0x0005e2000810043f */
[----:B------:R-:W3:Y:S02]  /*1d900*/  MUFU.TANH R14, R14 ;  /* 0x0000000e000e7308 */ /* 0x000ee40000002400 */
[C---:B------:R-:W-:Y:S02]  /*1d910*/  VIADD R136, R135.reuse, UR55 ;  /* 0x0000003787887c36 */ /* 0x040fe40008000000 */
[----:B------:R-:W-:-:S04]  /*1d920*/  VIADD R135, R135, UR38 ;  /* 0x0000002687877c36 */ /* 0x000fc80008000000 */
[----:B------:R-:W4:Y:S01]  /*1d930*/  MUFU.TANH R12, R12 ;  /* 0x0000000c000c7308 */ /* 0x000f220000002400 */
[----:B0-----:R-:W-:Y:S01]  /*1d940*/  IADD3 R134, R136, R131, RZ ;  /* 0x0000008388867210 */ /* 0x001fe20007ffe0ff */
[----:B------:R-:W-:-:S06]  /*1d950*/  IMAD.IADD R133, R135, 0x1, R131 ;  /* 0x0000000187857824 */ /* 0x000fcc00078e0283 */
        /* <DEDUP_REMOVED lines=58> */
.L_x_1817:
[----:B------:R-:W-:-:S05]  /*1dd00*/  IMAD.U32 R137, RZ, RZ, UR46 ;  /* 0x0000002eff897e24 */ /* 0x000fca000f8e00ff */
[----:B------:R-:W-:-:S13]  /*1dd10*/  ISETP.NE.AND P1, PT, R137, 0x1, PT ;  /* 0x000000018900780c */ /* 0x000fda0003f25270 */
[----:B------:R-:W1:Y:S02]  /*1dd20*/  @P1 LDC.64 R8, c[0x0][0x9e8] ;  /* 0x00027a00ff081b82 */ /* 0x000e640000000a00 */
[----:B-1----:R-:W-:-:S05]  /*1dd30*/  @P1 IMAD.HI.U32 R8, R131, R8, RZ ;  /* 0x0000000883081227 */ /* 0x002fca00078e00ff */
[----:B------:R-:W-:-:S07]  /*1dd40*/  @P1 SHF.R.U32.HI R131, RZ, R9, R8 ;  /* 0x00000009ff831219 */ /* 0x000fce0000011608 */
.L_x_1818:
[----:B------:R-:W-:Y:S05]  /*1dd50*/  BSYNC B1 ;  /* 0x0000000000017941 */ /* 0x000fea0003800000 */
.L_x_1816:
[----:B------:R-:W-:-:S05]  /*1dd60*/  IMAD R131, R131, R137, R127 ;  /* 0x0000008983837224 */ /* 0x000fca00078e027f */
[----:B------:R-:W-:Y:S02]  /*1dd70*/  VIADDMNMX R134, R131, R137, R134, PT ;  /* 0x0000008983867246 */ /* 0x000fe40003800186 */
[----:B------:R-:W-:-:S07]  /*1dd80*/  VIMNMX R133, R133, R131, !PT ;  /* 0x0000008385857248 */ /* 0x000fce0007fe0100 */
.L_x_1815:
[C---:B------:R-:W-:Y:S02]  /*1dd90*/  ISETP.GE.AND P1, PT, R132.reuse, 0x2, PT ;  /* 0x000000028400780c */ /* 0x040fe40003f26270 */
[C---:B------:R-:W-:Y:S02]  /*1dda0*/  ISETP.GE.AND P2, PT, R132.reuse, 0x9, PT ;  /* 0x000000098400780c */ /* 0x040fe40003f46270 */
[C---:B------:R-:W-:Y:S02]  /*1ddb0*/  ISETP.GT.AND P4, PT, R133.reuse, 0x1, !P1 ;  /* 0x000000018500780c */ /* 0x040fe40004f84270 */
[----:B------:R-:W-:Y:S02]  /*1ddc0*/  ISETP.GE.AND P5, PT, R132, 0xa, PT ;  /* 0x0000000a8400780c */ /* 0x000fe40003fa6270 */
[----:B------:R-:W-:Y:S02]  /*1ddd0*/  ISETP.GT.AND P3, PT, R133, 0x8, !P2 ;  /* 0x000000088500780c */ /* 0x000fe40005764270 */
[----:B------:R-:W-:-:S02]  /*1dde0*/  ISETP.LT.OR P4, PT, R134, 0x2, P4 ;  /* 0x000000028600780c */ /* 0x000fc40002781670 */
[----:B------:R-:W-:Y:S02]  /*1ddf0*/  ISETP.LT.OR P3, PT, R134, 0x9, P3 ;  /* 0x000000098600780c */ /* 0x000fe40001f61670 */
[----:B------:R-:W-:Y:S02]  /*1de00*/  FSEL R131, R14, -INF , !P4 ;  /* 0xff8000000e837808 */ /* 0x000fe40006000000 */
[----:B------:R-:W-:Y:S01]  /*1de10*/  ISETP.GE.AND P4, PT, R132, 0x11, PT ;  /* 0x000000118400780c */ /* 0x000fe20003f86270 */
[----:B------:R-:W1:Y:S01]  /*1de20*/  SHFL.IDX PT, R14, R129, 0x1, 0x1c1f ;  /* 0x003c1f00810e7f89 */ /* 0x000e6200000e0000 */
[----:B------:R-:W-:Y:S02]  /*1de30*/  LOP3.LUT R16, R16, 0xfffffffb, RZ, 0xc0, !PT ;  /* 0xfffffffb10107812 */ /* 0x000fe400078ec0ff */
[----:B0-----:R-:W-:Y:S02]  /*1de40*/  FSEL R88, R88, -INF , !P3 ;  /* 0xff80000058587808 */ /* 0x001fe40005800000 */
[----:B------:R-:W-:-:S02]  /*1de50*/  ISETP.GT.AND P3, PT, R133, 0x9, !P5 ;  /* 0x000000098500780c */ /* 0x000fc40006f64270 */
[----:B------:R-:W-:Y:S02]  /*1de60*/  @P5 LOP3.LUT R16, R16, 0x4, RZ, 0xfc, !PT ;  /* 0x0000000410105812 */ /* 0x000fe400078efcff */
[----:B------:R-:W-:Y:S02]  /*1de70*/  ISETP.LT.OR P3, PT, R134, 0xa, P3 ;  /* 0x0000000a8600780c */ /* 0x000fe40001f61670 */
[----:B------:R-:W-:Y:S02]  /*1de80*/  LOP3.LUT R16, R16, 0xfffffff7, RZ, 0xc0, !PT ;  /* 0xfffffff710107812 */ /* 0x000fe400078ec0ff */
[----:B------:R-:W-:Y:S02]  /*1de90*/  FSEL R89, R89, -INF , !P3 ;  /* 0xff80000059597808 */ /* 0x000fe40005800000 */
[----:B------:R-:W-:Y:S02]  /*1dea0*/  @P4 LOP3.LUT R16, R16, 0x8, RZ, 0xfc, !PT ;  /* 0x0000000810104812 */ /* 0x000fe400078efcff */
[----:B------:R-:W-:-:S02]  /*1deb0*/  ISETP.GT.AND P3, PT, R133, 0x10, !P4 ;  /* 0x000000108500780c */ /* 0x000fc40006764270 */
[----:B------:R-:W-:Y:S02]  /*1dec0*/  ISETP.GE.AND P4, PT, R132, 0x12, PT ;  /* 0x000000128400780c */ /* 0x000fe40003f86270 */
[----:B------:R-:W-:Y:S02]  /*1ded0*/  ISETP.LT.OR P3, PT, R134, 0x11, P3 ;  /* 0x000000118600780c */ /* 0x000fe40001f61670 */
[----:B------:R-:W-:Y:S01]  /*1dee0*/  LOP3.LUT R16, R16, 0xffffffef, RZ, 0xc0, !PT ;  /* 0xffffffef10107812 */ /* 0x000fe200078ec0ff */
[----:B-1----:R-:W-:Y:S01]  /*1def0*/  IMAD.IADD R136, R136, 0x1, R14 ;  /* 0x0000000188887824 */ /* 0x002fe200078e020e */
        /* <DEDUP_REMOVED lines=128> */
.L_x_1821:
[----:B------:R-:W-:-:S05]  /*1e700*/  IMAD.U32 R129, RZ, RZ, UR46 ;  /* 0x0000002eff817e24 */ /* 0x000fca000f8e00ff */
[----:B------:R-:W-:-:S13]  /*1e710*/  ISETP.NE.AND P6, PT, R129, 0x1, PT ;  /* 0x000000018100780c */ /* 0x000fda0003fc5270 */
[----:B------:R-:W0:Y:S02]  /*1e720*/  @P6 LDC.64 R8, c[0x0][0x9e8] ;  /* 0x00027a00ff086b82 */ /* 0x000e240000000a00 */
[----:B0-----:R-:W-:-:S05]  /*1e730*/  @P6 IMAD.HI.U32 R8, R14, R8, RZ ;  /* 0x000000080e086227 */ /* 0x001fca00078e00ff */
[----:B------:R-:W-:-:S07]  /*1e740*/  @P6 SHF.R.U32.HI R14, RZ, R9, R8 ;  /* 0x00000009ff0e6219 */ /* 0x000fce0000011608 */
.L_x_1822:
[----:B------:R-:W-:Y:S05]  /*1e750*/  BSYNC B1 ;  /* 0x0000000000017941 */ /* 0x000fea0003800000 */
.L_x_1820:
[----:B------:R-:W-:-:S05]  /*1e760*/  IMAD R14, R14, R129, R127 ;  /* 0x000000810e0e7224 */ /* 0x000fca00078e027f */
[----:B------:R-:W-:Y:S02]  /*1e770*/  VIADDMNMX R136, R14, R129, R136, PT ;  /* 0x000000810e887246 */ /* 0x000fe40003800188 */
[----:B------:R-:W-:-:S07]  /*1e780*/  VIMNMX R135, R135, R14, !PT ;  /* 0x0000000e87877248 */ /* 0x000fce0007fe0100 */
.L_x_1819:
[C---:B------:R-:W-:Y:S01]  /*1e790*/  ISETP.GT.AND P1, PT, R135.reuse, 0x1, !P1 ;  /* 0x000000018700780c */ /* 0x040fe20004f24270 */
[----:B------:R-:W-:Y:S01]  /*1e7a0*/  IMAD.U32 R14, RZ, RZ, UR50 ;  /* 0x00000032ff0e7e24 */ /* 0x000fe2000f8e00ff */
[----:B------:R-:W-:Y:S02]  /*1e7b0*/  ISETP.GT.AND P2, PT, R135, 0x8, !P2 ;  /* 0x000000088700780c */ /* 0x000fe40005744270 */
[C---:B------:R-:W-:Y:S02]  /*1e7c0*/  ISETP.LT.OR P1, PT, R136.reuse, 0x2, P1 ;  /* 0x000000028800780c */ /* 0x040fe40000f21670 */
[----:B------:R-:W-:Y:S02]  /*1e7d0*/  ISETP.LT.OR P2, PT, R136, 0x9, P2 ;  /* 0x000000098800780c */ /* 0x000fe40001741670 */
[----:B------:R-:W-:Y:S02]  /*1e7e0*/  FSEL R8, R4, -INF , !P1 ;  /* 0xff80000004087808 */ /* 0x000fe40004800000 */
[----:B------:R-:W-:-:S02]  /*1e7f0*/  LOP3.LUT P1, RZ, R16, 0x4, RZ, 0xc0, !PT ;  /* 0x0000000410ff7812 */ /* 0x000fc4000782c0ff */
[----:B------:R-:W-:Y:S02]  /*1e800*/  FSEL R20, R20, -INF , !P2 ;  /* 0xff80000014147808 */ /* 0x000fe40005000000 */
[----:B------:R-:W-:Y:S02]  /*1e810*/  ISETP.GT.AND P1, PT, R135, 0x9, !P1 ;  /* 0x000000098700780c */ /* 0x000fe40004f24270 */
[----:B------:R-:W-:Y:S02]  /*1e820*/  LOP3.LUT P2, RZ, R16, 0x20000, RZ, 0xc0, !PT ;  /* 0x0002000010ff7812 */ /* 0x000fe4000784c0ff */
        /* <DEDUP_REMOVED lines=96> */
[----:B------:R-:W-:-:S04]  /*1ee30*/  ISETP.GT.AND P1, PT, R135, 0x48, !P2 ;  /* 0x000000488700780c */ /* 0x000fc80005724270 */
[----:B------:R-:W-:-:S04]  /*1ee40*/  ISETP.LT.OR P1, PT, R136, 0x49, P1 ;  /* 0x000000498800780c */ /* 0x000fc80000f21670 */
[----:B------:R-:W-:Y:S02]  /*1ee50*/  FSEL R118, R118, -INF , !P1 ;  /* 0xff80000076767808 */ /* 0x000fe40004800000 */
[----:B------:R-:W-:Y:S02]  /*1ee60*/  ISETP.GT.AND P1, PT, R135, 0x49, !P6 ;  /* 0x000000498700780c */ /* 0x000fe40007724270 */
[----:B------:R-:W-:Y:S02]  /*1ee70*/  LOP3.LUT P6, RZ, R16, 0x2, RZ, 0xc0, !PT ;  /* 0x0000000210ff7812 */ /* 0x000fe400078cc0ff */
[----:B------:R-:W-:-:S04]  /*1ee80*/  ISETP.LT.OR P1, PT, R136, 0x4a, P1 ;  /* 0x0000004a8800780c */ /* 0x000fc80000f21670 */
[----:B------:R-:W-:Y:S02]  /*1ee90*/  FSEL R119, R119, -INF , !P1 ;  /* 0xff80000077777808 */ /* 0x000fe40004800000 */
[C---:B------:R-:W-:Y:S02]  /*1eea0*/  ISETP.GT.AND P1, PT, R135.reuse, RZ, !P6 ;  /* 0x000000ff8700720c */ /* 0x040fe40007724270 */
[----:B------:R-:W-:Y:S02]  /*1eeb0*/  LOP3.LUT P6, RZ, R16, 0x1, RZ, 0xc0, !PT ;  /* 0x0000000110ff7812 */ /* 0x000fe400078cc0ff */
[----:B------:R-:W-:Y:S02]  /*1eec0*/  ISETP.LT.OR P1, PT, R136, 0x1, P1 ;  /* 0x000000018800780c */ /* 0x000fe40000f21670 */
[----:B------:R-:W-:Y:S02]  /*1eed0*/  ISETP.GT.AND P2, PT, R135, 0x59, !P6 ;  /* 0x000000598700780c */ /* 0x000fe40007744270 */
[----:B------:R-:W-:-:S02]  /*1eee0*/  FSEL R12, R12, -INF , !P1 ;  /* 0xff8000000c0c7808 */ /* 0x000fc40004800000 */
[----:B------:R-:W-:Y:S02]  /*1eef0*/  FSETP.NEU.FTZ.AND P1, PT, R4, -INF , PT ;  /* 0xff8000000400780b */ /* 0x000fe40003f3d000 */
[----:B------:R-:W-:Y:S02]  /*1ef00*/  ISETP.LT.OR P2, PT, R136, 0x5a, P2 ;  /* 0x0000005a8800780c */ /* 0x000fe40001741670 */
[----:B------:R-:W-:Y:S02]  /*1ef10*/  FSEL R129, R129, RZ, P1 ;  /* 0x000000ff81817208 */ /* 0x000fe40000800000 */
[----:B------:R-:W-:-:S03]  /*1ef20*/  FSEL R126, R126, -INF , !P2 ;  /* 0xff8000007e7e7808 */ /* 0x000fc60005000000 */
[--C-:B------:R-:W-:Y:S01]  /*1ef30*/  FFMA.FTZ R156, R13, R14, -R129.reuse ;  /* 0x0000000e0d9c7223 */ /* 0x100fe20000010881 */
        /* <DEDUP_REMOVED lines=10> */
[----:B------:R-:W-:Y:S01]  /*1efe0*/  FSEL R105, R4, RZ, P1 ;  /* 0x000000ff04697208 */ /* 0x000fe20000800000 */
[-CC-:B------:R-:W-:Y:S01]  /*1eff0*/  FFMA.FTZ R144, R108, R14.reuse, -R129.reuse ;  /* 0x0000000e6c907223 */ /* 0x180fe20000010881 */
[----:B------:R-:W-:Y:S01]  /*1f000*/  FMNMX.FTZ R13, R21, R13, !PT ;  /* 0x0000000d150d7209 */ /* 0x000fe20007810000 */
[----:B------:R-:W-:Y:S01]  /*1f010*/  MUFU.EX2 R156, R156 ;  /* 0x0000009c009c7308 */ /* 0x000fe20000000800 */
[-C--:B------:R-:W-:Y:S01]  /*1f020*/  FFMA.FTZ R89, R89, R14.reuse, -R129 ;  /* 0x0000000e59597223 */ /* 0x080fe20000010881 */
[----:B------:R-:W-:Y:S01]  /*1f030*/  FADD.FTZ R105, -R105, R11 ;  /* 0x0000000b69697221 */ /* 0x000fe20000010100 */
[----:B------:R-:W-:Y:S01]  /*1f040*/  FMNMX.FTZ R13, R90, R13, !PT ;  /* 0x0000000d5a0d7209 */ /* 0x000fe20007810000 */
[-CC-:B------:R-:W-:Y:S01]  /*1f050*/  FFMA.FTZ R154, R96, R14.reuse, -R129.reuse ;  /* 0x0000000e609a7223 */ /* 0x180fe20000010881 */
[-CC-:B------:R-:W-:Y:S01]  /*1f060*/  FFMA.FTZ R97, R97, R14.reuse, -R129.reuse ;  /* 0x0000000e61617223 */ /* 0x180fe20000010881 */
[-C--:B------:R-:W-:Y:S01]  /*1f070*/  FMUL.FTZ R108, R105, R14.reuse ;  /* 0x0000000e696c7220 */ /* 0x080fe20000410000 */
[----:B------:R-:W-:Y:S01]  /*1f080*/  FMNMX.FTZ R13, R91, R13, !PT ;  /* 0x0000000d5b0d7209 */ /* 0x000fe20007810000 */
[----:B------:R-:W-:Y:S01]  /*1f090*/  MUFU.EX2 R127, R127 ;  /* 0x0000007f007f7308 */ /* 0x000fe20000000800 */
[-CC-:B------:R-:W-:Y:S01]  /*1f0a0*/  FFMA.FTZ R148, R100, R14.reuse, -R129.reuse ;  /* 0x0000000e64947223 */ /* 0x180fe20000010881 */
[-CC-:B------:R-:W-:Y:S01]  /*1f0b0*/  FFMA.FTZ R101, R101, R14.reuse, -R129.reuse ;  /* 0x0000000e65657223 */ /* 0x180fe20000010881 */
[----:B------:R-:W-:Y:S01]  /*1f0c0*/  FMNMX.FTZ R13, R9, R13, !PT ;  /* 0x0000000d090d7209 */ /* 0x000fe20007810000 */
[-CC-:B------:R-:W-:Y:S01]  /*1f0d0*/  FFMA.FTZ R146, R112, R14.reuse, -R129.reuse ;  /* 0x0000000e70927223 */ /* 0x180fe20000010881 */
[-CC-:B------:R-:W-:Y:S01]  /*1f0e0*/  FFMA.FTZ R100, R113, R14.reuse, -R129.reuse ;  /* 0x0000000e71647223 */ /* 0x180fe20000010881 */
[-CC-:B------:R-:W-:Y:S01]  /*1f0f0*/  FFMA.FTZ R140, R116, R14.reuse, -R129.reuse ;  /* 0x0000000e748c7223 */ /* 0x180fe20000010881 */
[----:B------:R-:W-:Y:S01]  /*1f100*/  FMNMX.FTZ R13, R95, R13, !PT ;  /* 0x0000000d5f0d7209 */ /* 0x000fe20007810000 */
[----:B------:R-:W-:Y:S01]  /*1f110*/  MUFU.EX2 R158, R158 ;  /* 0x0000009e009e7308 */ /* 0x000fe20000000800 */
[-CC-:B------:R-:W-:Y:S01]  /*1f120*/  FFMA.FTZ R142, R120, R14.reuse, -R129.reuse ;  /* 0x0000000e788e7223 */ /* 0x180fe20000010881 */
[-CC-:B------:R-:W-:Y:S01]  /*1f130*/  FFMA.FTZ R96, R122, R14.reuse, -R129.reuse ;  /* 0x0000000e7a607223 */ /* 0x180fe20000010881 */
[----:B------:R-:W-:Y:S01]  /*1f140*/  FMNMX.FTZ R13, R98, R13, !PT ;  /* 0x0000000d620d7209 */ /* 0x000fe20007810000 */
[-CC-:B------:R-:W-:Y:S01]  /*1f150*/  FFMA.FTZ R136, R124, R14.reuse, -R129.reuse ;  /* 0x0000000e7c887223 */ /* 0x180fe20000010881 */
[----:B------:R-:W-:-:S02]  /*1f160*/  FFMA.FTZ R138, R128, R14, -R129 ;  /* 0x0000000e808a7223 */ /* 0x000fc40000010881 */
        /* <DEDUP_REMOVED lines=24> */
[----:B0-----:R-:W-:-:S03]  /*1f2f0*/  FFMA.FTZ R101, R109, R14, -R129 ;  /* 0x0000000e6d657223 */ /* 0x001fc60000010881 */
[----:B------:R-:W0:Y:S04]  /*1f300*/  SHFL.BFLY PT, R93, R3, 0x2, 0x1f ;  /* 0x0c401f00035d7f89 */ /* 0x000e2800000e0000 */
[----:B------:R-:W-:Y:S08]  /*1f310*/  MUFU.EX2 R104, R104 ;  /* 0x0000006800687308 */ /* 0x000ff00000000800 */
[----:B------:R-:W-:Y:S08]  /*1f320*/  MUFU.EX2 R144, R144 ;  /* 0x0000009000907308 */ /* 0x000ff00000000800 */
[----:B------:R-:W-:Y:S01]  /*1f330*/  MUFU.EX2 R101, R101 ;  /* 0x0000006500657308 */ /* 0x000fe20000000800 */
[----:B0-----:R-:W-:Y:S01]  /*1f340*/  FMNMX.FTZ R3, R3, R93, !PT ;  /* 0x0000005d03037209 */ /* 0x001fe20007810000 */
[-CC-:B------:R-:W-:Y:S01]  /*1f350*/  FFMA.FTZ R93, R125, R14.reuse, -R129.reuse ;  /* 0x0000000e7d5d7223 */ /* 0x180fe20000010881 */
[----:B------:R-:W-:-:S05]  /*1f360*/  FFMA.FTZ R129, R130, R14, -R129 ;  /* 0x0000000e82817223 */ /* 0x000fca0000010881 */
[----:B------:R-:W-:Y:S01]  /*1f370*/  MUFU.EX2 R146, R146 ;  /* 0x0000009200927308 */ /* 0x000fe20000000800 */
[----:B------:R-:W0:Y:S07]  /*1f380*/  SHFL.BFLY PT, R94, R3, 0x1, 0x1f ;  /* 0x0c201f00035e7f89 */ /* 0x000e2e00000e0000 */
        /* <DEDUP_REMOVED lines=11> */
[----:B------:R-:W0:Y:S01]  /*1f440*/  MUFU.EX2 R94, R108 ;  /* 0x0000006c005e7308 */ /* 0x000e220000000800 */
[-CC-:B------:R-:W-:Y:S01]  /*1f450*/  FFMA.FTZ R8, R8, R14.reuse, -R105.reuse ;  /* 0x0000000e08087223 */ /* 0x180fe20000010869 */
[-CC-:B------:R-:W-:Y:S01]  /*1f460*/  FFMA.FTZ R159, R20, R14.reuse, -R105.reuse ;  /* 0x0000000e149f7223 */ /* 0x180fe20000010869 */
[----:B------:R-:W-:Y:S01]  /*1f470*/  FADD.FTZ R9, -R9, R10 ;  /* 0x0000000a09097221 */ /* 0x000fe20000010100 */
[-CC-:B------:R-:W-:Y:S01]  /*1f480*/  FFMA.FTZ R21, R21, R14.reuse, -R105.reuse ;  /* 0x0000000e15157223 */ /* 0x180fe20000010869 */
[-CC-:B------:R-:W-:Y:S01]  /*1f490*/  FFMA.FTZ R153, R90, R14.reuse, -R105.reuse ;  /* 0x0000000e5a997223 */ /* 0x180fe20000010869 */
[-CC-:B------:R-:W-:Y:S01]  /*1f4a0*/  FFMA.FTZ R20, R91, R14.reuse, -R105.reuse ;  /* 0x0000000e5b147223 */ /* 0x180fe20000010869 */
        /* <DEDUP_REMOVED lines=13> */
[-C--:B------:R-:W-:Y:S01]  /*1f580*/  FFMA.FTZ R143, R118, R14.reuse, -R105 ;  /* 0x0000000e768f7223 */ /* 0x080fe20000010869 */
[----:B------:R-:W-:Y:S01]  /*1f590*/  FADD.FTZ R5, R127, R5 ;  /* 0x000000057f057221 */ /* 0x000fe20000010000 */
[-CC-:B------:R-:W-:Y:S01]  /*1f5a0*/  FFMA.FTZ R90, R119, R14.reuse, -R105.reuse ;  /* 0x0000000e775a7223 */ /* 0x180fe20000010869 */
[-C--:B------:R-:W-:Y:S01]  /*1f5b0*/  FFMA.FTZ R137, R123, R14.reuse, -R105 ;  /* 0x0000000e7b897223 */ /* 0x080fe20000010869 */
[----:B------:R0:W2:Y:S01]  /*1f5c0*/  MUFU.EX2 R108, R8 ;  /* 0x00000008006c7308 */ /* 0x0000a20000000800 */
[----:B------:R-:W-:Y:S01]  /*1f5d0*/  FADD.FTZ R5, R158, R5 ;  /* 0x000000059e057221 */ /* 0x000fe20000010000 */
[-CC-:B------:R-:W-:Y:S01]  /*1f5e0*/  FFMA.FTZ R10, R121, R14.reuse, -R105.reuse ;  /* 0x0000000e790a7223 */ /* 0x180fe20000010869 */
[-CC-:B------:R-:W-:Y:S01]  /*1f5f0*/  FFMA.FTZ R139, R131, R14.reuse, -R105.reuse ;  /* 0x0000000e838b7223 */ /* 0x180fe20000010869 */
[----:B------:R-:W-:Y:S01]  /*1f600*/  FFMA.FTZ R102, R126, R14, -R105 ;  /* 0x0000000e7e667223 */ /* 0x000fe20000010869 */
[----:B------:R-:W-:-:S03]  /*1f610*/  FADD.FTZ R5, R89, R5 ;  /* 0x0000000559057221 */ /* 0x000fc60000010000 */
[----:B------:R-:W3:Y:S01]  /*1f620*/  MUFU.EX2 R159, R159 ;  /* 0x0000009f009f7308 */ /* 0x000ee20000000800 */
[----:B-1----:R-:W-:Y:S01]  /*1f630*/  FFMA.FTZ R0, R9, R0, R157 ;  /* 0x0000000009007223 */ /* 0x002fe2000001009d */
[-C--:B0-----:R-:W-:Y:S01]  /*1f640*/  FFMA.FTZ R8, R99, R14.reuse, -R105 ;  /* 0x0000000e63087223 */ /* 0x081fe20000010869 */
[----:B------:R-:W-:Y:S01]  /*1f650*/  FADD.FTZ R5, R152, R5 ;  /* 0x0000000598057221 */ /* 0x000fe20000010000 */
[----:B------:R-:W-:-:S03]  /*1f660*/  FFMA.FTZ R99, R103, R14, -R105 ;  /* 0x0000000e67637223 */ /* 0x000fc60000010869 */
[----:B------:R-:W-:Y:S01]  /*1f670*/  FADD.FTZ R5, R88, R5 ;  /* 0x0000000558057221 */ /* 0x000fe20000010000 */
[----:B------:R-:W0:Y:S01]  /*1f680*/  MUFU.EX2 R21, R21 ;  /* 0x0000001500157308 */ /* 0x000e220000000800 */
[----:B--2---:R-:W-:Y:S02]  /*1f690*/  FADD.FTZ R0, R108, R0 ;  /* 0x000000006c007221 */ /* 0x004fe40000010000 */
[----:B------:R-:W-:-:S04]  /*1f6a0*/  FADD.FTZ R5, R154, R5 ;  /* 0x000000059a057221 */ /* 0x000fc80000010000 */
[----:B------:R-:W-:Y:S01]  /*1f6b0*/  FADD.FTZ R5, R13, R5 ;  /* 0x000000050d057221 */ /* 0x000fe20000010000 */
[----:B------:R-:W1:Y:S01]  /*1f6c0*/  MUFU.EX2 R153, R153 ;  /* 0x0000009900997308 */ /* 0x000e620000000800 */
[----:B---3--:R-:W-:Y:S02]  /*1f6d0*/  FADD.FTZ R0, R159, R0 ;  /* 0x000000009f007221 */ /* 0x008fe40000010000 */
        /* <DEDUP_REMOVED lines=8> */
[----:B------:R-:W-:-:S04]  /*1f760*/  FADD.FTZ R5, R144, R5 ;  /* 0x0000000590057221 */ /* 0x000fc80000010000 */
        /* <DEDUP_REMOVED lines=54> */
.L_x_1823:
[----:B------:R-:W-:Y:S01]  /*1fad0*/  ISETP.GT.AND P1, PT, R7, R201, PT ;  /* 0x000000c90700720c */ /* 0x000fe20003f24270 */
[----:B------:R-:W-:Y:S01]  /*1fae0*/  VIADD R15, R15, 0x2a860 ;  /* 0x0002a8600f0f7836 */ /* 0x000fe20000000000 */
[----:B------:R-:W-:Y:S01]  /*1faf0*/  F2FP.F16.F32.PACK_AB R155, R12, R155 ;  /* 0x0000009b0c9b723e */ /* 0x000fe200000000ff */
[----:B------:R-:W-:Y:S01]  /*1fb00*/  IMAD.MOV.U32 R12, RZ, RZ, R23 ;  /* 0x000000ffff0c7224 */ /* 0x000fe200078e0017 */
        /* <DEDUP_REMOVED lines=28> */
[----:B------:R-:W-:Y:S01]  /*1fcd0*/  IADD3 R7, R7, -0x1, RZ ;  /* 0xffffffff07077810 */ /* 0x000fe20007ffe0ff */
[----:B0-----:R-:W-:Y:S06]  /*1fce0*/  @P1 BRA `(.L_x_1824) ;  /* 0xffffffc400a41947 */ /* 0x001fec000383ffff */
.L_x_1803:
[----:B------:R-:W-:Y:S05]  /*1fcf0*/  BSYNC B0 ;  /* 0x0000000000007941 */ /* 0x000fea0003800000 */
.L_x_1802:
        /* <DEDUP_REMOVED lines=67> */
.L_x_1825:
[----:B------:R-:W-:Y:S02]  /*20130*/  LEA R8, R23, R2, 0x3 ;  /* 0x0000000217087211 */ /* 0x000fe400078e18ff */
[----:B------:R-:W-:-:S04]  /*20140*/  SHF.L.U32 R7, R164, 0x1f, RZ ;  /* 0x0000001fa4077819 */ /* 0x000fc800000006ff */
[----:B------:R0:W1:Y:S01]  /*20150*/  SYNCS.PHASECHK.TRANS64.TRYWAIT P1, [R8+URZ+0x2a850], R7 ;  /* 0x02a85007080075a7 */ /* 0x000062000802017f */
[----:B------:R-:W-:Y:S05]  /*20160*/  @!P0 BRA `(.L_x_1826) ;  /* 0x0000000000048947 */ /* 0x000fea0003800000 */
[----:B------:R-:W-:Y:S01]  /*20170*/  BPT.TRAP 0x1 ;  /* 0x000000040000795c */ /* 0x000fe20000300000 */
.L_x_1826:
        /* <DEDUP_REMOVED lines=9> */
.L_x_1828:
[----:B------:R-:W-:Y:S05]  /*20210*/  BSYNC B0 ;  /* 0x0000000000007941 */ /* 0x000fea0003800000 */
.L_x_1827:
[----:B------:R-:W-:Y:S01]  /*20220*/  IMAD.MOV.U32 R6, RZ, RZ, R2 ;  /* 0x000000ffff067224 */ /* 0x000fe200078e0002 */
[----:B------:R-:W-:Y:S01]  /*20230*/  WARPGROUP.ARRIVE ;  /* 0x00000000000079c5 */ /* 0x000fe20000000000 */
[----:B01----:R-:W-:Y:S02]  /*20240*/  IMAD.MOV.U32 R7, RZ, RZ, 0x40000040 ;  /* 0x40000040ff077424 */ /* 0x003fe400078e00ff */
[----:B------:R-:W-:Y:S01]  /*20250*/  IMAD.MOV.U32 R20, RZ, RZ, -0x800000 ;  /* 0xff800000ff147424 */ /* 0x000fe200078e00ff */
[----:B------:R-:W-:Y:S01]  /*20260*/  R2UR UR6, R6 ;  /* 0x00000000060672ca */ /* 0x000fe200000e0000 */
[----:B------:R-:W-:Y:S01]  /*20270*/  VIADD R6, R2, 0x80 ;  /* 0x0000008002067836 */ /* 0x000fe20000000000 */
[----:B------:R-:W-:Y:S02]  /*20280*/  R2UR UR7, R7 ;  /* 0x00000000070772ca */ /* 0x000fe400000e0000 */
[----:B------:R-:W-:-:S11]  /*20290*/  MOV R7, 0x40000040 ;  /* 0x4000004000077802 */ /* 0x000fd60000000f00 */
        /* <DEDUP_REMOVED lines=26> */
[----:B------:R-:W0:Y:S01]  /*20440*/  SHFL.BFLY PT, R2, R5, 0x2, 0x1f ;  /* 0x0c401f0005027f89 */ /* 0x000e2200000e0000 */
[----:B------:R-:W-:Y:S02]  /*20450*/  WARPGROUP.DEPBAR.LE gsb0, 0x0 ;  /* 0x00008000000079c5 */ /* 0x000fe40000010000 */
[----:B------:R-:W-:-:S08]  /*20460*/  WARPGROUP.ARRIVE ;  /* 0x00000000000079c5 */ /* 0x000fd00000000000 */
[----:B------:R-:W-:Y:S01]  /*20470*/  HGMMA.64x128x16.F32 R24, R140, gdesc[UR4].tnspB, R24, gsb0 ;  /* 0x41e000048c187df0 */ /* 0x000fe20008000818 */
[----:B------:R-:W-:Y:S01]  /*20480*/  R2UR UR6, R6 ;  /* 0x00000000060672ca */ /* 0x000fe200000e0000 */
[----:B0-----:R-:W-:Y:S01]  /*20490*/  FADD.FTZ R6, R2, R5 ;  /* 0x0000000502067221 */ /* 0x001fe20000010000 */
[----:B------:R-:W-:Y:S01]  /*204a0*/  R2UR UR7, R7 ;  /* 0x00000000070772ca */ /* 0x000fe200000e0000 */
[----:B------:R-:W-:Y:S01]  /*204b0*/  IMAD.MOV.U32 R5, RZ, RZ, RZ ;  /* 0x000000ffff057224 */ /* 0x000fe200078e00ff */
[----:B------:R-:W0:Y:S02]  /*204c0*/  SHFL.BFLY PT, R7, R0, 0x2, 0x1f ;  /* 0x0c401f0000077f89 */ /* 0x000e2400000e0000 */
[----:B0-----:R-:W-:Y:S01]  /*204d0*/  FADD.FTZ R9, R7, R0 ;  /* 0x0000000007097221 */ /* 0x001fe20000010000 */
[----:B------:R-:W-:Y:S01]  /*204e0*/  IMAD.MOV.U32 R0, RZ, RZ, -0x800000 ;  /* 0xff800000ff007424 */ /* 0x000fe200078e00ff */
[----:B------:R-:W0:Y:S04]  /*204f0*/  SHFL.BFLY PT, R7, R6, 0x1, 0x1f ;  /* 0x0c201f0006077f89 */ /* 0x000e2800000e0000 */
[----:B------:R-:W1:Y:S01]  /*20500*/  SHFL.BFLY PT, R2, R9, 0x1, 0x1f ;  /* 0x0c201f0009027f89 */ /* 0x000e6200000e0000 */
[----:B0-----:R-:W-:Y:S01]  /*20510*/  FADD.FTZ R12, R6, R7 ;  /* 0x00000007060c7221 */ /* 0x001fe20000010000 */
[----:B-1----:R-:W-:-:S04]  /*20520*/  FADD.FTZ R13, R9, R2 ;  /* 0x00000002090d7221 */ /* 0x002fc80000010000 */
[----:B------:R-:W-:Y:S02]  /*20530*/  FSETP.NE.FTZ.AND P1, PT, R12, RZ, PT ;  /* 0x000000ff0c00720b */ /* 0x000fe40003f35000 */
[----:B------:R-:W-:Y:S02]  /*20540*/  MOV R2, RZ ;  /* 0x000000ff00027202 */ /* 0x000fe40000000f00 */
        /* <DEDUP_REMOVED lines=17> */
.L_x_1830:
[----:B------:R-:W-:Y:S02]  /*20660*/  VIADD R3, R8, 0x2a860 ;  /* 0x0002a86008037836 */ /* 0x000fe40000000000 */
[-C--:B------:R-:W-:Y:S01]  /*20670*/  FMUL.FTZ R88, R24, R5.reuse ;  /* 0x0000000518587220 */ /* 0x080fe20000410000 */
        /* <DEDUP_REMOVED lines=69> */
[----:B------:R-:W-:-:S02]  /*20ad0*/  LOP3.LUT R164, R164, R3, RZ, 0x3c, !PT ;  /* 0x00000003a4a47212 */ /* 0x000fc400078e3cff */
[----:B------:R-:W-:Y:S02]  /*20ae0*/  IADD3 R208, R208, 0x1, RZ ;  /* 0x00000001d0d07810 */ /* 0x000fe40007ffe0ff */
[----:B------:R-:W-:-:S07]  /*20af0*/  SEL R23, R23, RZ, P1 ;  /* 0x000000ff17177207 */ /* 0x000fce0000800000 */
.L_x_1683:
[----:B------:R-:W2:Y:S08]  /*20b00*/  S2UR UR4, SR_CgaCtaId ;  /* 0x00000000000479c3 */ /* 0x000eb00000008800 */
[----:B------:R-:W-:Y:S01]  /*20b10*/  BAR.SYNC.DEFER_BLOCKING 0x5, 0x180 ;  /* 0x0146000000007b1d */ /* 0x000fe20000010000 */
[----:B------:R-:W-:-:S05]  /*20b20*/  MOV R3, 0x400 ;  /* 0x0000040000037802 */ /* 0x000fca0000000f00 */
[----:B------:R-:W-:Y:S01]  /*20b30*/  BSSY B0, `(.L_x_1831) ;  /* 0x00002da000007945 */ /* 0x000fe20003800000 */
[----:B--2---:R-:W-:-:S05]  /*20b40*/  IMAD.U32 R172, RZ, RZ, UR4 ;  /* 0x00000004ffac7e24 */ /* 0x004fca000f8e00ff */
[----:B------:R-:W-:-:S05]  /*20b50*/  LEA R2, R172, R3, 0x18 ;  /* 0x00000003ac027211 */ /* 0x000fca00078ec0ff */
[----:B-1--4-:R1:W2:Y:S01]  /*20b60*/  LDS.128 R28, [R2+0x2a8d0] ;  /* 0x02a8d000021c7984 */ /* 0x0122a20000000c00 */
[----:B------:R-:W-:Y:S06]  /*20b70*/  BAR.ARV 0x4, 0x180 ;  /* 0x0106000000007b1d */ /* 0x000fec0000002000 */
[----:B------:R-:W-:Y:S05]  /*20b80*/  @P0 BRA `(.L_x_1832) ;  /* 0x0000002000680947 */ /* 0x000fea0003800000 */
[----:B------:R-:W3:Y:S01]  /*20b90*/  LDL R4, [R1+0x54] ;  /* 0x0000540001047983 */ /* 0x000ee20000100800 */
[----:B------:R-:W-:Y:S01]  /*20ba0*/  F2FP.F16.F32.PACK_AB R34, R69, R68 ;  /* 0x000000444522723e */ /* 0x000fe200000000ff */
[----:B------:R-:W-:Y:S01]  /*20bb0*/  ULDC.64 UR4, c[0x0][0xc00] ;  /* 0x0003000000047ab9 */ /* 0x000fe20000000a00 */
[----:B------:R-:W-:Y:S01]  /*20bc0*/  ULDC.64 UR6, c[0x0][0xc08] ;  /* 0x0003020000067ab9 */ /* 0x000fe20000000a00 */
[----:B------:R-:W4:Y:S01]  /*20bd0*/  S2R R3, SR_SWINHI ;  /* 0x0000000000037919 */ /* 0x000f220000002f00 */
[----:B------:R-:W-:Y:S02]  /*20be0*/  MOV R72, R2 ;  /* 0x0000000200487202 */ /* 0x000fe40000000f00 */
[----:B----4-:R-:W-:Y:S01]  /*20bf0*/  MOV R73, R3 ;  /* 0x0000000300497202 */ /* 0x010fe20000000f00 */
[----:B------:R-:W-:Y:S02]  /*20c00*/  BAR.SYNC.DEFER_BLOCKING 0x1, 0x100 ;  /* 0x0044000000007b1d */ /* 0x000fe40000010000 */
[----:B---3--:R-:W-:-:S03]  /*20c10*/  IMAD.WIDE R4, R4, 0x2, R72 ;  /* 0x0000000204047825 */ /* 0x008fc600078e0248 */
        /* <DEDUP_REMOVED lines=9> */
[----:B------:R-:W-:Y:S01]  /*20cb0*/  IMAD.X R13, RZ, RZ, R5, P4 ;  /* 0x000000ffff0d7224 */ /* 0x000fe200020e0605 */
[----:B------:R-:W-:-:S02]  /*20cc0*/  IADD3 R103, P1, R4, 0x4040, RZ ;  /* 0x0000404004677810 */ /* 0x000fc40007f3e0ff */
[----:B------:R-:W-:Y:S01]  /*20cd0*/  IADD3 R105, P0, R4, 0x4060, RZ ;  /* 0x0000406004697810 */ /* 0x000fe20007f1e0ff */
[--C-:B------:R-:W-:Y:S01]  /*20ce0*/  IMAD.X R25, RZ, RZ, R5.reuse, P2 ;  /* 0x000000ffff197224 */ /* 0x100fe200010e0605 */
[----:B------:R-:W-:Y:S01]  /*20cf0*/  LOP3.LUT R4, R3, R4, RZ, 0x3c, !PT ;  /* 0x0000000403047212 */ /* 0x000fe200078e3cff */
[--C-:B------:R-:W-:Y:S01]  /*20d00*/  IMAD.X R27, RZ, RZ, R5.reuse, P1 ;  /* 0x000000ffff1b7224 */ /* 0x100fe200008e0605 */
[----:B------:R-:W-:Y:S01]  /*20d10*/  LOP3.LUT R3, R6, 0x380, RZ, 0xc0, !PT ;  /* 0x0000038006037812 */ /* 0x000fe200078ec0ff */
[----:B0-----:R-:W-:Y:S01]  /*20d20*/  IMAD.X R33, RZ, RZ, R5, P0 ;  /* 0x000000ffff217224 */ /* 0x001fe200000e0605 */
[----:B------:R-:W-:Y:S02]  /*20d30*/  LOP3.LUT R12, R21, 0x380, RZ, 0xc0, !PT ;  /* 0x00000380150c7812 */ /* 0x000fe400078ec0ff */
[----:B------:R-:W-:Y:S02]  /*20d40*/  LOP3.LUT R7, R10, 0x380, RZ, 0xc0, !PT ;  /* 0x000003800a077812 */ /* 0x000fe400078ec0ff */
[----:B------:R-:W-:-:S02]  /*20d50*/  SHF.R.U64 R3, R3, 0x3, RZ ;  /* 0x0000000303037819 */ /* 0x000fc400000012ff */
[----:B------:R-:W-:Y:S02]  /*20d60*/  SHF.R.U64 R12, R12, 0x3, RZ ;  /* 0x000000030c0c7819 */ /* 0x000fe400000012ff */
[----:B------:R-:W-:Y:S02]  /*20d70*/  SHF.R.U64 R7, R7, 0x3, RZ ;  /* 0x0000000307077819 */ /* 0x000fe400000012ff */
[----:B------:R-:W-:Y:S02]  /*20d80*/  LOP3.LUT R14, R35, 0x380, RZ, 0xc0, !PT ;  /* 0x00000380230e7812 */ /* 0x000fe400078ec0ff */
[----:B------:R-:W-:Y:S02]  /*20d90*/  LOP3.LUT R8, R3, R6, RZ, 0x3c, !PT ;  /* 0x0000000603087212 */ /* 0x000fe400078e3cff */
[----:B------:R-:W-:Y:S02]  /*20da0*/  LOP3.LUT R3, R24, 0x380, RZ, 0xc0, !PT ;  /* 0x0000038018037812 */ /* 0x000fe400078ec0ff */
[----:B------:R-:W-:-:S02]  /*20db0*/  LOP3.LUT R26, R103, 0x380, RZ, 0xc0, !PT ;  /* 0x00000380671a7812 */ /* 0x000fc400078ec0ff */
[----:B------:R-:W-:Y:S02]  /*20dc0*/  LOP3.LUT R12, R12, R21, RZ, 0x3c, !PT ;  /* 0x000000150c0c7212 */ /* 0x000fe400078e3cff */
[----:B--2---:R-:W-:Y:S02]  /*20dd0*/  LOP3.LUT R28, R105, 0x380, RZ, 0xc0, !PT ;  /* 0x00000380691c7812 */ /* 0x004fe400078ec0ff */
[-C--:B------:R-:W-:Y:S02]  /*20de0*/  IADD3.X R15, RZ, R5.reuse, RZ, P3, !PT ;  /* 0x00000005ff0f7210 */ /* 0x080fe40001ffe4ff */
[----:B------:R-:W-:Y:S02]  /*20df0*/  LOP3.LUT R10, R7, R10, RZ, 0x3c, !PT ;  /* 0x0000000a070a7212 */ /* 0x000fe400078e3cff */
[----:B------:R-:W-:Y:S02]  /*20e00*/  MOV R21, R4 ;  /* 0x0000000400157202 */ /* 0x000fe40000000f00 */
[----:B------:R-:W-:-:S02]  /*20e10*/  SHF.R.U64 R14, R14, 0x3, RZ ;  /* 0x000000030e0e7819 */ /* 0x000fc400000012ff */
[----:B------:R-:W-:Y:S02]  /*20e20*/  F2FP.F16.F32.PACK_AB R4, R89, R88 ;  /* 0x000000585904723e */ /* 0x000fe400000000ff */
[----:B------:R-:W-:Y:S02]  /*20e30*/  F2FP.F16.F32.PACK_AB R5, R97, R96 ;  /* 0x000000606105723e */ /* 0x000fe400000000ff */
[----:B------:R-:W-:Y:S02]  /*20e40*/  F2FP.F16.F32.PACK_AB R6, R91, R90 ;  /* 0x0000005a5b06723e */ /* 0x000fe400000000ff */
[----:B------:R-:W-:Y:S02]  /*20e50*/  F2FP.F16.F32.PACK_AB R7, R99, R98 ;  /* 0x000000626307723e */ /* 0x000fe400000000ff */
[----:B------:R-:W-:Y:S02]  /*20e60*/  SHF.R.U64 R3, R3, 0x3, RZ ;  /* 0x0000000303037819 */ /* 0x000fe400000012ff */
[----:B------:R-:W-:Y:S01]  /*20e70*/  SHF.R.U64 R26, R26, 0x3, RZ ;  /* 0x000000031a1a7819 */ /* 0x000fe200000012ff */
[----:B------:R0:W-:Y:S01]  /*20e80*/  STSM.16.M88.4 [R21], R4 ;  /* 0x0000000415007844 */ /* 0x0001e20000000200 */
[----:B------:R-:W-:-:S02]  /*20e90*/  SHF.R.U64 R28, R28, 0x3, RZ ;  /* 0x000000031c1c7819 */ /* 0x000fc400000012ff */
[----:B------:R-:W-:Y:S02]  /*20ea0*/  LOP3.LUT R14, R14, R35, RZ, 0x3c, !PT ;  /* 0x000000230e0e7212 */ /* 0x000fe400078e3cff */
[----:B------:R-:W-:Y:S02]  /*20eb0*/  LOP3.LUT R24, R3, R24, RZ, 0x3c, !PT ;  /* 0x0000001803187212 */ /* 0x000fe400078e3cff */
[----:B------:R-:W-:Y:S02]  /*20ec0*/  LOP3.LUT R26, R26, R103, RZ, 0x3c, !PT ;  /* 0x000000671a1a7212 */ /* 0x000fe400078e3cff */
[----:B------:R-:W-:Y:S01]  /*20ed0*/  LOP3.LUT R32, R28, R105, RZ, 0x3c, !PT ;  /* 0x000000691c207212 */ /* 0x000fe200078e3cff */
[----:B------:R-:W2:Y:S01]  /*20ee0*/  LDC.64 R102, c[0x0][0xc00] ;  /* 0x00030000ff667b82 */ /* 0x000ea20000000a00 */
[----:B------:R-:W-:Y:S02]  /*20ef0*/  MOV R107, R8 ;  /* 0x00000008006b7202 */ /* 0x000fe40000000f00 */
[----:B------:R-:W-:-:S02]  /*20f00*/  MOV R106, R10 ;  /* 0x0000000a006a7202 */ /* 0x000fc40000000f00 */
[----:B------:R-:W-:Y:S02]  /*20f10*/  F2FP.F16.F32.PACK_AB R8, R41, R40 ;  /* 0x000000282908723e */ /* 0x000fe400000000ff */
[----:B0-----:R-:W-:Y:S02]  /*20f20*/  F2FP.F16.F32.PACK_AB R4, R93, R92 ;  /* 0x0000005c5d04723e */ /* 0x001fe400000000ff */
[----:B------:R-:W-:Y:S02]  /*20f30*/  F2FP.F16.F32.PACK_AB R5, R101, R100 ;  /* 0x000000646505723e */ /* 0x000fe400000000ff */
[----:B------:R-:W-:Y:S02]  /*20f40*/  F2FP.F16.F32.PACK_AB R6, R37, R36 ;  /* 0x000000242506723e */ /* 0x000fe400000000ff */
[----:B------:R-:W-:Y:S02]  /*20f50*/  F2FP.F16.F32.PACK_AB R7, R39, R38 ;  /* 0x000000262707723e */ /* 0x000fe400000000ff */
[----:B------:R-:W-:-:S02]  /*20f60*/  F2FP.F16.F32.PACK_AB R9, R43, R42 ;  /* 0x0000002a2b09723e */ /* 0x000fc400000000ff */
[----:B------:R-:W-:Y:S01]  /*20f70*/  F2FP.F16.F32.PACK_AB R10, R45, R44 ;  /* 0x0000002c2d0a723e */ /* 0x000fe200000000ff */
[----:B------:R0:W-:Y:S01]  /*20f80*/  STSM.16.M88.4 [R107], R4 ;  /* 0x000000046b007844 */ /* 0x0001e20000000200 */
[----:B------:R-:W-:Y:S02]  /*20f90*/  F2FP.F16.F32.PACK_AB R11, R47, R46 ;  /* 0x0000002e2f0b723e */ /* 0x000fe400000000ff */
[----:B------:R-:W-:Y:S02]  /*20fa0*/  MOV R105, R12 ;  /* 0x0000000c00697202 */ /* 0x000fe40000000f00 */
[----:B------:R-:W-:Y:S01]  /*20fb0*/  MOV R3, R14 ;  /* 0x0000000e00037202 */ /* 0x000fe20000000f00 */
[----:B------:R-:W-:Y:S01]  /*20fc0*/  STSM.16.M88.4 [R106], R8 ;  /* 0x000000086a007844 */ /* 0x000fe20000000200 */
        /* <DEDUP_REMOVED lines=8> */
[----:B------:R2:W-:Y:S01]  /*21050*/  STSM.16.M88.4 [R105], R12 ;  /* 0x0000000c69007844 */ /* 0x0005e20000000200 */
[----:B------:R-:W-:-:S02]  /*21060*/  F2FP.F16.F32.PACK_AB R26, R61, R60 ;  /* 0x0000003c3d1a723e */ /* 0x000fc400000000ff */
[----:B------:R-:W-:Y:S02]  /*21070*/  F2FP.F16.F32.PACK_AB R27, R63, R62 ;  /* 0x0000003e3f1b723e */ /* 0x000fe400000000ff */
[----:B------:R-:W-:Y:S02]  /*21080*/  MOV R21, R32 ;  /* 0x0000002000157202 */ /* 0x000fe40000000f00 */
[----:B------:R-:W-:Y:S01]  /*21090*/  F2FP.F16.F32.PACK_AB R32, R65, R64 ;  /* 0x000000404120723e */ /* 0x000fe200000000ff */
[----:B------:R3:W-:Y:S01]  /*210a0*/  STSM.16.M88.4 [R3], R24 ;  /* 0x0000001803007844 */ /* 0x0007e20000000200 */
[----:B------:R-:W-:Y:S02]  /*210b0*/  F2FP.F16.F32.PACK_AB R33, R67, R66 ;  /* 0x000000424321723e */ /* 0x000fe400000000ff */
[----:B------:R-:W-:Y:S02]  /*210c0*/  F2FP.F16.F32.PACK_AB R35, R71, R70 ;  /* 0x000000464723723e */ /* 0x000fe400000000ff */
[----:B0-----:R-:W-:-:S02]  /*210d0*/  F2FP.F16.F32.PACK_AB R4, R95, R94 ;  /* 0x0000005e5f04723e */ /* 0x001fc400000000ff */
[----:B------:R-:W-:Y:S01]  /*210e0*/  F2FP.F16.F32.PACK_AB R5, R75, R74 ;  /* 0x0000004a4b05723e */ /* 0x000fe200000000ff */
[----:B------:R-:W-:Y:S01]  /*210f0*/  STSM.16.M88.4 [R104], R32 ;  /* 0x0000002068007844 */ /* 0x000fe20000000200 */
[----:B------:R-:W-:Y:S01]  /*21100*/  F2FP.F16.F32.PACK_AB R6, R77, R76 ;  /* 0x0000004c4d06723e */ /* 0x000fe200000000ff */
[----:B--2---:R-:W-:Y:S01]  /*21110*/  IMAD.WIDE R12, R207, 0x4, R102 ;  /* 0x00000004cf0c7825 */ /* 0x004fe200078e0266 */
[----:B------:R-:W-:Y:S01]  /*21120*/  F2FP.F16.F32.PACK_AB R7, R79, R78 ;  /* 0x0000004e4f07723e */ /* 0x000fe200000000ff */
[----:B------:R-:W0:Y:S01]  /*21130*/  LDC.64 R14, c[0x0][0xba8] ;  /* 0x0002ea00ff0e7b82 */ /* 0x000e220000000a00 */
[----:B------:R-:W-:Y:S02]  /*21140*/  F2FP.F16.F32.PACK_AB R8, R81, R80 ;  /* 0x000000505108723e */ /* 0x000fe400000000ff */
[----:B------:R-:W-:Y:S01]  /*21150*/  F2FP.F16.F32.PACK_AB R9, R83, R82 ;  /* 0x000000525309723e */ /* 0x000fe200000000ff */
[----:B------:R-:W-:Y:S01]  /*21160*/  STSM.16.M88.4 [R28], R4 ;  /* 0x000000041c007844 */ /* 0x000fe20000000200 */
[----:B------:R-:W-:Y:S01]  /*21170*/  F2FP.F16.F32.PACK_AB R10, R85, R84 ;  /* 0x00000054550a723e */ /* 0x000fe200000000ff */
[----:B---3--:R-:W-:Y:S01]  /*21180*/  IMAD.MOV.U32 R3, RZ, RZ, RZ ;  /* 0x000000ffff037224 */ /* 0x008fe200078e00ff */
[----:B------:R-:W-:-:S02]  /*21190*/  F2FP.F16.F32.PACK_AB R11, R87, R86 ;  /* 0x00000056570b723e */ /* 0x000fc400000000ff */
[----:B------:R-:W-:-:S03]  /*211a0*/  ISETP.NE.U32.AND P0, PT, RZ, UR4, PT ;  /* 0x00000004ff007c0c */ /* 0x000fc6000bf05070 */
[----:B------:R2:W-:Y:S01]  /*211b0*/  STSM.16.M88.4 [R21], R8 ;  /* 0x0000000815007844 */ /* 0x0005e20000000200 */
[----:B------:R-:W-:Y:S01]  /*211c0*/  BAR.SYNC.DEFER_BLOCKING 0x1, 0x100 ;  /* 0x0044000000007b1d */ /* 0x000fe20000010000 */
[----:B------:R-:W-:Y:S02]  /*211d0*/  ISETP.NE.AND.EX P0, PT, RZ, UR5, PT, P0 ;  /* 0x00000005ff007c0c */ /* 0x000fe4000bf05300 */
[----:B------:R-:W-:Y:S02]  /*211e0*/  ISETP.NE.U32.AND P1, PT, RZ, UR6, PT ;  /* 0x00000006ff007c0c */ /* 0x000fe4000bf25070 */
[----:B------:R-:W-:Y:S01]  /*211f0*/  ISETP.NE.AND P2, PT, R206, RZ, PT ;  /* 0x000000ffce00720c */ /* 0x000fe20003f45270 */
[----:B------:R-:W-:Y:S02]  /*21200*/  IMAD.MOV.U32 R26, RZ, RZ, 0x9b8 ;  /* 0x000009b8ff1a7424 */ /* 0x000fe400078e00ff */
[----:B--2---:R-:W2:Y:S06]  /*21210*/  LDC R21, c[0x0][0xbe8] ;  /* 0x0002fa00ff157b82 */ /* 0x004eac0000000800 */
[----:B------:R-:W3:Y:S01]  /*21220*/  @P0 LDG.E R3, desc[UR60][R12.64] ;  /* 0x0000003c0c030981 */ /* 0x000ee2000c1e1900 */
[----:B------:R-:W-:Y:S01]  /*21230*/  ULDC UR6, c[0x0][0xa88] ;  /* 0x0002a20000067ab9 */ /* 0x000fe20000000800 */
[----:B------:R-:W-:-:S02]  /*21240*/  ISETP.NE.AND.EX P1, PT, RZ, UR7, PT, P1 ;  /* 0x00000007ff007c0c */ /* 0x000fc4000bf25310 */
[----:B------:R-:W-:Y:S01]  /*21250*/  MOV R102, UR6 ;  /* 0x0000000600667c02 */ /* 0x000fe20008000f00 */
[----:B------:R-:W-:Y:S02]  /*21260*/  ULDC UR6, c[0x0][0xad4] ;  /* 0x0002b50000067ab9 */ /* 0x000fe40000000800 */
[----:B------:R-:W-:-:S04]  /*21270*/  SEL R206, R206, UR6, P2 ;  /* 0x00000006cece7c07 */ /* 0x000fc80009000000 */
[----:B------:R-:W-:-:S04]  /*21280*/  ISETP.GT.AND P3, PT, R206, 0x1, PT ;  /* 0x00000001ce00780c */ /* 0x000fc80003f64270 */
[----:B------:R-:W-:Y:S01]  /*21290*/  SEL R26, R26, 0x978, P3 ;  /* 0x000009781a1a7807 */ /* 0x000fe20001800000 */
[----:B------:R-:W4:Y:S08]  /*212a0*/  @P1 LDC.64 R4, c[0x0][0xc08] ;  /* 0x00030200ff041b82 */ /* 0x000f300000000a00 */
[----:B------:R-:W1:Y:S08]  /*212b0*/  LDC.64 R6, c[0x0][R26+0x220] ;  /* 0x000088001a067b82 */ /* 0x000e700000000a00 */
[----:B------:R-:W0:Y:S01]  /*212c0*/  LDC.64 R8, c[0x0][R26+0x218] ;  /* 0x000086001a087b82 */ /* 0x000e220000000a00 */
[----:B--2---:R-:W-:-:S07]  /*212d0*/  ISETP.NE.AND P4, PT, R21, 0x1, PT ;  /* 0x000000011500780c */ /* 0x004fce0003f85270 */
[----:B------:R-:W2:Y:S01]  /*212e0*/  LDC.64 R10, c[0x0][R26+0x228] ;  /* 0x00008a001a0a7b82 */ /* 0x000ea20000000a00 */
[----:B----4-:R-:W-:-:S05]  /*212f0*/  @P1 IMAD.WIDE R4, R207, 0x4, R4 ;  /* 0x00000004cf041825 */ /* 0x010fca00078e0204 */
[----:B------:R4:W5:Y:S01]  /*21300*/  @P1 LDG.E R102, desc[UR60][R4.64] ;  /* 0x0000003c04661981 */ /* 0x000962000c1e1900 */
[----:B------:R-:W-:Y:S01]  /*21310*/  ISETP.NE.U32.AND P2, PT, RZ, UR4, PT ;  /* 0x00000004ff007c0c */ /* 0x000fe2000bf45070 */
[----:B------:R-:W3:Y:S01]  /*21320*/  @P4 LDC R35, c[0x0][0xbec] ;  /* 0x0002fb00ff234b82 */ /* 0x000ee20000000800 */
[----:B------:R-:W-:Y:S02]  /*21330*/  SHF.R.S32.HI R24, RZ, 0x1f, R207 ;  /* 0x0000001fff187819 */ /* 0x000fe400000114cf */
[----:B------:R-:W-:-:S04]  /*21340*/  ISETP.NE.AND.EX P2, PT, RZ, UR5, PT, P2 ;  /* 0x00000005ff007c0c */ /* 0x000fc8000bf45320 */
[----:B------:R-:W-:Y:S01]  /*21350*/  SEL R28, R207, RZ, !P2 ;  /* 0x000000ffcf1c7207 */ /* 0x000fe20005000000 */
[----:B----4-:R-:W4:Y:S01]  /*21360*/  LDC.64 R4, c[0x0][R26+0x210] ;  /* 0x000084001a047b82 */ /* 0x010f220000000a00 */
[----:B------:R-:W-:Y:S01]  /*21370*/  SEL R25, R24, RZ, !P2 ;  /* 0x000000ff18197207 */ /* 0x000fe20005000000 */
[----:B------:R-:W-:-:S06]  /*21380*/  IMAD.IADD R24, R202, 0x1, R188 ;  /* 0x00000001ca187824 */ /* 0x000fcc00078e02bc */
[----:B------:R-:W4:Y:S01]  /*21390*/  @P4 LDC R105, c[0x0][0xbf0] ;  /* 0x0002fc00ff694b82 */ /* 0x000f220000000800 */
[----:B-1----:R-:W-:-:S07]  /*213a0*/  IMAD R7, R7, R28, RZ ;  /* 0x0000001c07077224 */ /* 0x002fce00078e02ff */
[----:B0-----:R-:W0:Y:S01]  /*213b0*/  @!P3 LDC R14, c[0x0][0xb50] ;  /* 0x0002d400ff0ebb82 */ /* 0x001e220000000800 */
[----:B------:R-:W-:Y:S01]  /*213c0*/  IMAD R33, R6, R25, R7 ;  /* 0x0000001906217224 */ /* 0x000fe200078e0207 */
[----:B------:R-:W-:Y:S01]  /*213d0*/  SEL R25, R210, RZ, P3 ;  /* 0x000000ffd2197207 */ /* 0x000fe20001800000 */
[----:B------:R-:W-:-:S05]  /*213e0*/  IMAD.WIDE.U32 R6, R6, R28, RZ ;  /* 0x0000001c06067225 */ /* 0x000fca00078e00ff */
[----:B------:R-:W1:Y:S01]  /*213f0*/  @!P3 LDC R15, c[0x0][0xb54] ;  /* 0x0002d500ff0fbb82 */ /* 0x000e620000000800 */
[-C--:B------:R-:W-:Y:S02]  /*21400*/  IMAD R27, R9, R169.reuse, RZ ;  /* 0x000000a9091b7224 */ /* 0x080fe400078e02ff */
[----:B------:R-:W-:-:S04]  /*21410*/  IMAD.WIDE.U32 R8, R8, R169, RZ ;  /* 0x000000a908087225 */ /* 0x000fc800078e00ff */
[----:B------:R-:W-:Y:S02]  /*21420*/  IMAD.IADD R32, R9, 0x1, R27 ;  /* 0x0000000109207824 */ /* 0x000fe400078e021b */
[----:B------:R-:W-:Y:S01]  /*21430*/  IMAD.IADD R9, R7, 0x1, R33 ;  /* 0x0000000107097824 */ /* 0x000fe200078e0221 */
[----:B------:R-:W-:Y:S01]  /*21440*/  MOV R7, R24 ;  /* 0x0000001800077202 */ /* 0x000fe20000000f00 */
[-C--:B--2---:R-:W-:Y:S02]  /*21450*/  IMAD R27, R11, R25.reuse, RZ ;  /* 0x000000190b1b7224 */ /* 0x084fe400078e02ff */
[----:B------:R-:W-:-:S04]  /*21460*/  IMAD.WIDE.U32 R10, R10, R25, RZ ;  /* 0x000000190a0a7225 */ /* 0x000fc800078e00ff */
[----:B------:R-:W-:Y:S01]  /*21470*/  IMAD.IADD R27, R11, 0x1, R27 ;  /* 0x000000010b1b7824 */ /* 0x000fe200078e021b */
[--C-:B---3--:R-:W-:Y:S01]  /*21480*/  IADD3 R8, P2, P5, R6, R8, R3.reuse ;  /* 0x0000000806087210 */ /* 0x108fe20007d5e003 */
[----:B------:R-:W-:Y:S01]  /*21490*/  @P4 IMAD.HI.U32 R6, R24, R35, RZ ;  /* 0x0000002318064227 */ /* 0x000fe200078e00ff */
[----:B------:R-:W-:-:S04]  /*214a0*/  SHF.R.S32.HI R103, RZ, 0x1f, R3 ;  /* 0x0000001fff677819 */ /* 0x000fc80000011403 */
[----:B----4-:R-:W-:Y:S02]  /*214b0*/  @P4 SHF.R.U32.HI R7, RZ, R105, R6 ;  /* 0x00000069ff074219 */ /* 0x010fe40000011606 */
[----:B------:R-:W-:Y:S02]  /*214c0*/  IADD3.X R9, R9, R32, R103, P2, P5 ;  /* 0x0000002009097210 */ /* 0x000fe400017ea467 */
[----:B------:R-:W-:Y:S01]  /*214d0*/  IADD3 R10, P2, P5, R7, R8, R10 ;  /* 0x00000008070a7210 */ /* 0x000fe20007d5e00a */
[--C-:B------:R-:W-:Y:S01]  /*214e0*/  IMAD.MOV R25, RZ, RZ, -R7.reuse ;  /* 0x000000ffff197224 */ /* 0x100fe200078e0a07 */
[----:B------:R-:W-:-:S03]  /*214f0*/  SHF.R.S32.HI R6, RZ, 0x1f, R7 ;  /* 0x0000001fff067819 */ /* 0x000fc60000011407 */
[----:B------:R-:W-:Y:S01]  /*21500*/  IMAD R7, R21, R25, R24 ;  /* 0x0000001915077224 */ /* 0x000fe200078e0218 */
[----:B------:R-:W-:-:S03]  /*21510*/  IADD3.X R11, R6, R9, R27, P2, P5 ;  /* 0x00000009060b7210 */ /* 0x000fc600017ea41b */
        /* <DEDUP_REMOVED lines=11> */
[----:B--2---:R-:W-:-:S07]  /*215d0*/  IMAD.IADD R102, R102, 0x1, -R5 ;  /* 0x0000000166667824 */ /* 0x004fce00078e0a05 */
.L_x_1833:
[----:B------:R-:W2:Y:S01]  /*215e0*/  LDL R8, [R1+0x50] ;  /* 0x0000500001087983 */ /* 0x000ea20000100800 */
[----:B-----5:R-:W-:Y:S01]  /*215f0*/  IMAD R102, R102, R21, RZ ;  /* 0x0000001566667224 */ /* 0x020fe200078e02ff */
[----:B------:R-:W-:Y:S02]  /*21600*/  LOP3.LUT P0, RZ, R228, 0x3, RZ, 0xc0, !PT ;  /* 0x00000003e4ff7812 */ /* 0x000fe4000780c0ff */
[----:B------:R-:W-:Y:S04]  /*21610*/  SHFL.IDX PT, R4, R14, RZ, 0x1c1f ;  /* 0x001c1fff0e047589 */ /* 0x000fe800000e0000 */
[----:B------:R-:W0:Y:S04]  /*21620*/  SHFL.IDX PT, R5, R15, RZ, 0x1c1f ;  /* 0x001c1fff0f057589 */ /* 0x000e2800000e0000 */
[----:B------:R-:W-:Y:S04]  /*21630*/  SHFL.IDX PT, R6, R14, 0x1, 0x1c1f ;  /* 0x003c1f000e067f89 */ /* 0x000fe800000e0000 */
[----:B------:R-:W1:Y:S01]  /*21640*/  SHFL.IDX PT, R7, R15, 0x1, 0x1c1f ;  /* 0x003c1f000f077f89 */ /* 0x000e6200000e0000 */
[----:B--2---:R-:W-:-:S04]  /*21650*/  IADD3 R9, R8, R188, RZ ;  /* 0x000000bc08097210 */ /* 0x004fc80007ffe0ff */
[C---:B------:R-:W-:Y:S01]  /*21660*/  ISETP.GE.OR P1, PT, R9.reuse, R102, P0 ;  /* 0x000000660900720c */ /* 0x040fe20000726670 */
[----:B------:R-:W-:-:S05]  /*21670*/  VIADD R12, R9, 0x8 ;  /* 0x00000008090c7836 */ /* 0x000fca0000000000 */
[----:B------:R-:W-:-:S07]  /*21680*/  ISETP.GE.OR P0, PT, R12, R102, P0 ;  /* 0x000000660c00720c */ /* 0x000fce0000706670 */
[----:B0-----:R0:W-:Y:S06]  /*21690*/  @!P1 ST.E desc[UR60][R4.64], R0 ;  /* 0x0000000004009985 */ /* 0x0011ec000c10193c */
[----:B-1----:R0:W-:Y:S01]  /*216a0*/  @!P0 ST.E desc[UR60][R6.64], R20 ;  /* 0x0000001406008985 */ /* 0x0021e2000c10193c */
[----:B------:R-:W-:Y:S05]  /*216b0*/  @P3 BRA `(.L_x_1834) ;  /* 0x0000000800843947 */ /* 0x000fea0003800000 */
[----:B0-----:R-:W-:Y:S01]  /*216c0*/  IMAD R5, R225, 0x40, R203 ;  /* 0x00000040e1057824 */ /* 0x001fe200078e02cb */
[----:B------:R-:W0:Y:S01]  /*216d0*/  @P4 LDC R53, c[0x0][0xbec] ;  /* 0x0002fb00ff354b82 */ /* 0x000e220000000800 */
[----:B------:R-:W-:Y:S02]  /*216e0*/  ULDC.64 UR4, c[0x0][0xaa0] ;  /* 0x0002a80000047ab9 */ /* 0x000fe40000000a00 */
[----:B------:R-:W-:-:S03]  /*216f0*/  IMAD.WIDE R72, R5, 0x2, R72 ;  /* 0x0000000205487825 */ /* 0x000fc600078e0248 */
[C---:B------:R-:W-:Y:S02]  /*21700*/  IADD3 R9, P6, R72.reuse, 0x1000, RZ ;  /* 0x0000100048097810 */ /* 0x040fe40007fde0ff */
[----:B------:R-:W1:Y:S01]  /*21710*/  @P4 LDC R55, c[0x0][0xbf0] ;  /* 0x0002fc00ff374b82 */ /* 0x000e620000000800 */
[----:B------:R-:W-:Y:S01]  /*21720*/  IMAD.WIDE.U32 R48, R3, UR4, RZ ;  /* 0x0000000403307c25 */ /* 0x000fe2000f8e00ff */
[C---:B------:R-:W-:Y:S02]  /*21730*/  IADD3 R13, P5, R72.reuse, 0x2000, RZ ;  /* 0x00002000480d7810 */ /* 0x040fe40007fbe0ff */
[----:B------:R-:W-:Y:S02]  /*21740*/  LOP3.LUT R8, R9, 0x380, RZ, 0xc0, !PT ;  /* 0x0000038009087812 */ /* 0x000fe400078ec0ff */
[----:B------:R-:W-:Y:S02]  /*21750*/  IADD3 R25, P3, R72, 0x3000, RZ ;  /* 0x0000300048197810 */ /* 0x000fe40007f7e0ff */
[----:B------:R-:W-:-:S02]  /*21760*/  SHF.R.U64 R8, R8, 0x3, RZ ;  /* 0x0000000308087819 */ /* 0x000fc400000012ff */
[----:B------:R-:W-:Y:S02]  /*21770*/  IADD3 R33, P2, R72, 0x4000, RZ ;  /* 0x0000400048217810 */ /* 0x000fe40007f5e0ff */
[----:B------:R-:W-:Y:S01]  /*21780*/  LOP3.LUT R8, R8, R9, RZ, 0x3c, !PT ;  /* 0x0000000908087212 */ /* 0x000fe200078e3cff */
[--C-:B------:R-:W-:Y:S01]  /*21790*/  IMAD.X R9, RZ, RZ, R73.reuse, P6 ;  /* 0x000000ffff097224 */ /* 0x100fe200030e0649 */
[C---:B------:R-:W-:Y:S02]  /*217a0*/  IADD3 R5, P6, R72.reuse, 0x7000, RZ ;  /* 0x0000700048057810 */ /* 0x040fe40007fde0ff */
[C---:B------:R-:W-:Y:S02]  /*217b0*/  IADD3 R37, P1, R72.reuse, 0x5000, RZ ;  /* 0x0000500048257810 */ /* 0x040fe40007f3e0ff */
[----:B------:R-:W-:Y:S01]  /*217c0*/  LOP3.LUT R0, R5, 0x380, RZ, 0xc0, !PT ;  /* 0x0000038005007812 */ /* 0x000fe200078ec0ff */
[----:B------:R-:W-:Y:S01]  /*217d0*/  IMAD.X R45, RZ, RZ, R73, P6 ;  /* 0x000000ffff2d7224 */ /* 0x000fe200030e0649 */
[----:B------:R-:W-:Y:S01]  /*217e0*/  IADD3 R41, P0, R72, 0x6000, RZ ;  /* 0x0000600048297810 */ /* 0x000fe20007f1e0ff */
[----:B------:R-:W5:Y:S01]  /*217f0*/  LD.E.128 R8, desc[UR60][R8.64] ;  /* 0x0000003c08087980 */ /* 0x000f62000c101d00 */
[----:B------:R-:W-:-:S02]  /*21800*/  SHF.R.U64 R0, R0, 0x3, RZ ;  /* 0x0000000300007819 */ /* 0x000fc400000012ff */
[----:B------:R-:W-:Y:S02]  /*21810*/  LOP3.LUT R12, R13, 0x380, RZ, 0xc0, !PT ;  /* 0x000003800d0c7812 */ /* 0x000fe400078ec0ff */
[----:B------:R-:W-:Y:S01]  /*21820*/  LOP3.LUT R44, R0, R5, RZ, 0x3c, !PT ;  /* 0x00000005002c7212 */ /* 0x000fe200078e3cff */
[----:B------:R-:W-:Y:S01]  /*21830*/  IMAD R0, R103, UR4, RZ ;  /* 0x0000000467007c24 */ /* 0x000fe2000f8e02ff */
[----:B------:R-:W-:Y:S02]  /*21840*/  LOP3.LUT R24, R25, 0x380, RZ, 0xc0, !PT ;  /* 0x0000038019187812 */ /* 0x000fe400078ec0ff */
[----:B------:R-:W-:Y:S01]  /*21850*/  LOP3.LUT R32, R33, 0x380, RZ, 0xc0, !PT ;  /* 0x0000038021207812 */ /* 0x000fe200078ec0ff */
[----:B------:R-:W-:Y:S01]  /*21860*/  IMAD R51, R3, UR5, R0 ;  /* 0x0000000503337c24 */ /* 0x000fe2000f8e0200 */
[----:B------:R-:W-:Y:S01]  /*21870*/  ULDC.64 UR4, c[0x0][0xae8] ;  /* 0x0002ba0000047ab9 */ /* 0x000fe20000000a00 */
[----:B------:R-:W-:Y:S01]  /*21880*/  IMAD R3, R205, 0x20, R225 ;  /* 0x00000020cd037824 */ /* 0x000fe200078e02e1 */
[----:B------:R-:W-:Y:S01]  /*21890*/  LOP3.LUT R36, R37, 0x380, RZ, 0xc0, !PT ;  /* 0x0000038025247812 */ /* 0x000fe200078ec0ff */
[----:B------:R-:W5:Y:S01]  /*218a0*/  LD.E.128 R44, desc[UR60][R44.64] ;  /* 0x0000003c2c2c7980 */ /* 0x000f62000c101d00 */
[----:B------:R-:W-:Y:S01]  /*218b0*/  IADD3 R49, R49, R51, RZ ;  /* 0x0000003331317210 */ /* 0x000fe20007ffe0ff */
[----:B------:R-:W-:Y:S01]  /*218c0*/  IMAD.IADD R50, R188, 0x1, R3 ;  /* 0x00000001bc327824 */ /* 0x000fe200078e0203 */
[----:B------:R-:W-:-:S02]  /*218d0*/  LOP3.LUT R40, R41, 0x380, RZ, 0xc0, !PT ;  /* 0x0000038029287812 */ /* 0x000fc400078ec0ff */
[----:B------:R-:W-:Y:S01]  /*218e0*/  LOP3.LUT R7, R72, 0x380, RZ, 0xc0, !PT ;  /* 0x0000038048077812 */ /* 0x000fe200078ec0ff */
[C---:B------:R-:W-:Y:S01]  /*218f0*/  IMAD.WIDE.U32 R48, R169.reuse, UR4, R48 ;  /* 0x00000004a9307c25 */ /* 0x040fe2000f8e0030 */
[----:B------:R-:W-:Y:S02]  /*21900*/  SHF.R.S32.HI R51, RZ, 0x1f, R28 ;  /* 0x0000001fff337819 */ /* 0x000fe4000001141c */
[----:B------:R-:W-:Y:S01]  /*21910*/  SHF.R.U64 R12, R12, 0x3, RZ ;  /* 0x000000030c0c7819 */ /* 0x000fe200000012ff */
[----:B0-----:R-:W-:Y:S01]  /*21920*/  @P4 IMAD.HI.U32 R0, R50, R53, RZ ;  /* 0x0000003532004227 */ /* 0x001fe200078e00ff */
[----:B------:R-:W-:Y:S02]  /*21930*/  SHF.R.U64 R24, R24, 0x3, RZ ;  /* 0x0000000318187819 */ /* 0x000fe400000012ff */
[----:B------:R-:W-:Y:S01]  /*21940*/  SHF.R.U64 R32, R32, 0x3, RZ ;  /* 0x0000000320207819 */ /* 0x000fe200000012ff */
[----:B------:R-:W-:Y:S01]  /*21950*/  IMAD R49, R169, UR5, R49 ;  /* 0x00000005a9317c24 */ /* 0x000fe2000f8e0231 */
[----:B------:R-:W-:Y:S01]  /*21960*/  ULDC.64 UR4, c[0x0][0xaf0] ;  /* 0x0002bc0000047ab9 */ /* 0x000fe20000000a00 */
[----:B------:R-:W-:Y:S01]  /*21970*/  IMAD.MOV.U32 R3, RZ, RZ, R50 ;  /* 0x000000ffff037224 */ /* 0x000fe200078e0032 */
[----:B-1----:R-:W-:Y:S01]  /*21980*/  @P4 SHF.R.U32.HI R3, RZ, R55, R0 ;  /* 0x00000037ff034219 */ /* 0x002fe20000011600 */
[----:B------:R-:W-:Y:S01]  /*21990*/  IMAD R51, R51, UR4, RZ ;  /* 0x0000000433337c24 */ /* 0x000fe2000f8e02ff */
[----:B------:R-:W-:-:S02]  /*219a0*/  SHF.R.U64 R36, R36, 0x3, RZ ;  /* 0x0000000324247819 */ /* 0x000fc400000012ff */
[----:B------:R-:W-:Y:S02]  /*219b0*/  SHF.R.U64 R40, R40, 0x3, RZ ;  /* 0x0000000328287819 */ /* 0x000fe400000012ff */
[----:B------:R-:W-:Y:S01]  /*219c0*/  SHF.R.U64 R7, R7, 0x3, RZ ;  /* 0x0000000307077819 */ /* 0x000fe200000012ff */
[--C-:B------:R-:W-:Y:S01]  /*219d0*/  IMAD.MOV R20, RZ, RZ, -R3.reuse ;  /* 0x000000ffff147224 */ /* 0x100fe200078e0a03 */
[----:B------:R-:W-:Y:S01]  /*219e0*/  SHF.R.S32.HI R0, RZ, 0x1f, R3 ;  /* 0x0000001fff007819 */ /* 0x000fe20000011403 */
[----:B------:R-:W-:Y:S01]  /*219f0*/  IMAD R51, R28, UR5, R51 ;  /* 0x000000051c337c24 */ /* 0x000fe2000f8e0233 */
[----:B------:R-:W-:Y:S01]  /*21a00*/  LOP3.LUT R12, R12, R13, RZ, 0x3c, !PT ;  /* 0x0000000d0c0c7212 */ /* 0x000fe200078e3cff */
[----:B------:R-:W-:Y:S01]  /*21a10*/  IMAD.X R13, RZ, RZ, R73, P5 ;  /* 0x000000ffff0d7224 */ /* 0x000fe200028e0649 */
        /* <DEDUP_REMOVED lines=8> */
[----:B------:R-:W-:Y:S01]  /*21aa0*/  IADD3.X R25, RZ, R73, RZ, P3, !PT ;  /* 0x00000049ff197210 */ /* 0x000fe20001ffe4ff */
[----:B------:R-:W-:Y:S01]  /*21ab0*/  IMAD.X R41, RZ, RZ, R73, P0 ;  /* 0x000000ffff297224 */ /* 0x000fe200000e0649 */
[----:B------:R-:W-:Y:S01]  /*21ac0*/  LOP3.LUT R72, R7, R72, RZ, 0x3c, !PT ;  /* 0x0000004807487212 */ /* 0x000fe200078e3cff */
[----:B------:R-:W-:-:S02]  /*21ad0*/  IMAD R0, R0, UR4, RZ ;  /* 0x0000000400007c24 */ /* 0x000fc4000f8e02ff */
[----:B------:R-:W-:Y:S01]  /*21ae0*/  IMAD R21, R21, R20, R50 ;  /* 0x0000001415157224 */ /* 0x000fe200078e0232 */
[----:B------:R-:W-:Y:S01]  /*21af0*/  IADD3 R49, R49, R51, RZ ;  /* 0x0000003331317210 */ /* 0x000fe20007ffe0ff */
[----:B------:R0:W5:Y:S01]  /*21b00*/  LD.E.128 R4, desc[UR60][R72.64] ;  /* 0x0000003c48047980 */ /* 0x000162000c101d00 */
[----:B------:R-:W-:-:S03]  /*21b10*/  IMAD R51, R3, UR5, R0 ;  /* 0x0000000503337c24 */ /* 0x000fc6000f8e0200 */
[----:B------:R-:W5:Y:S01]  /*21b20*/  LD.E.128 R12, desc[UR60][R12.64] ;  /* 0x0000003c0c0c7980 */ /* 0x000f62000c101d00 */
[----:B------:R-:W-:-:S03]  /*21b30*/  SHF.R.S32.HI R0, RZ, 0x1f, R21 ;  /* 0x0000001fff007819 */ /* 0x000fc60000011415 */
[----:B------:R-:W5:Y:S04]  /*21b40*/  LD.E.128 R24, desc[UR60][R24.64] ;  /* 0x0000003c18187980 */ /* 0x000f68000c101d00 */
[----:B------:R-:W5:Y:S04]  /*21b50*/  LD.E.128 R32, desc[UR60][R32.64] ;  /* 0x0000003c20207980 */ /* 0x000f68000c101d00 */
[----:B------:R-:W5:Y:S04]  /*21b60*/  LD.E.128 R36, desc[UR60][R36.64] ;  /* 0x0000003c24247980 */ /* 0x000f68000c101d00 */
[----:B------:R-:W5:Y:S01]  /*21b70*/  LD.E.128 R40, desc[UR60][R40.64] ;  /* 0x0000003c28287980 */ /* 0x000f62000c101d00 */
[----:B------:R-:W-:Y:S01]  /*21b80*/  IMAD.WIDE.U32 R48, R3, UR4, R48 ;  /* 0x0000000403307c25 */ /* 0x000fe2000f8e0030 */
[----:B------:R-:W-:Y:S01]  /*21b90*/  ULDC.64 UR4, c[0x0][0xad8] ;  /* 0x0002b60000047ab9 */ /* 0x000fe20000000a00 */
[----:B------:R-:W-:Y:S01]  /*21ba0*/  @!PT LDS RZ, [RZ] ;  /* 0x00000000fffff984 */ /* 0x000fe20000000800 */
[----:B------:R-:W-:Y:S01]  /*21bb0*/  @!PT LDS RZ, [RZ] ;  /* 0x00000000fffff984 */ /* 0x000fe20000000800 */
[----:B------:R-:W-:Y:S01]  /*21bc0*/  @!PT LDS RZ, [RZ] ;  /* 0x00000000fffff984 */ /* 0x000fe20000000800 */
[----:B------:R-:W-:Y:S01]  /*21bd0*/  @!PT LDS RZ, [RZ] ;  /* 0x00000000fffff984 */ /* 0x000fe20000000800 */
[----:B------:R1:W-:Y:S06]  /*21be0*/  MEMBAR.ALL.CTA ;  /* 0x0000000000007992 */ /* 0x0003ec0000008000 */
[----:B-1----:R-:W1:Y:S01]  /*21bf0*/  FENCE.VIEW.ASYNC.S ;  /* 0x00000000000073c6 */ /* 0x002e620000000000 */
[----:B------:R-:W-:-:S02]  /*21c00*/  IMAD R0, R0, UR4, RZ ;  /* 0x0000000400007c24 */ /* 0x000fc4000f8e02ff */
[----:B------:R-:W-:Y:S02]  /*21c10*/  IMAD.IADD R49, R49, 0x1, R51 ;  /* 0x0000000131317824 */ /* 0x000fe400078e0233 */
[----:B------:R-:W-:Y:S02]  /*21c20*/  IMAD.IADD R53, R225, 0x1, R188 ;  /* 0x00000001e1357824 */ /* 0x000fe400078e02bc */
[C---:B------:R-:W-:Y:S02]  /*21c30*/  IMAD R51, R21.reuse, UR5, R0 ;  /* 0x0000000515337c24 */ /* 0x040fe4000f8e0200 */
[----:B------:R-:W-:Y:S01]  /*21c40*/  IMAD.WIDE.U32 R20, R21, UR4, R48 ;  /* 0x0000000415147c25 */ /* 0x000fe2000f8e0030 */
[----:B------:R-:W-:Y:S01]  /*21c50*/  ISETP.GE.AND P2, PT, R53, R102, PT ;  /* 0x000000663500720c */ /* 0x000fe20003f46270 */
[----:B------:R-:W-:Y:S02]  /*21c60*/  ULDC.64 UR4, c[0x0][0xa80] ;  /* 0x0002a00000047ab9 */ /* 0x000fe40000000a00 */
[----:B------:R-:W-:Y:S01]  /*21c70*/  VIADD R0, R2, 0x2a820 ;  /* 0x0002a82002007836 */ /* 0x000fe20000000000 */
[----:B------:R-:W-:Y:S01]  /*21c80*/  LEA R28, P3, R20, UR4, 0x1 ;  /* 0x00000004141c7c11 */ /* 0x000fe2000f8608ff */
[----:B------:R-:W-:-:S02]  /*21c90*/  IMAD.IADD R21, R21, 0x1, R51 ;  /* 0x0000000115157824 */ /* 0x000fc400078e0233 */
[----:B------:R-:W-:Y:S01]  /*21ca0*/  VIADD R3, R53, 0x20 ;  /* 0x0000002035037836 */ /* 0x000fe20000000000 */
[----:B------:R-:W-:Y:S02]  /*21cb0*/  PRMT R0, RZ, 0x654, R0 ;  /* 0x00000654ff007816 */ /* 0x000fe40000000000 */
[----:B------:R-:W-:Y:S02]  /*21cc0*/  LEA.HI.X R50, R20, UR5, R21, 0x1, P3 ;  /* 0x0000000514327c11 */ /* 0x000fe400098f0c15 */
[----:B------:R-:W-:Y:S01]  /*21cd0*/  ISETP.GE.AND P0, PT, R3, R102, PT ;  /* 0x000000660300720c */ /* 0x000fe20003f06270 */
[----:B-1----:R0:W1:Y:S01]  /*21ce0*/  SHFL.IDX PT, R48, R28, RZ, 0x181f ;  /* 0x00181fff1c307589 */ /* 0x00206200000e0000 */
[----:B------:R-:W-:Y:S01]  /*21cf0*/  IADD3 R3, R53, 0x40, RZ ;  /* 0x0000004035037810 */ /* 0x000fe20007ffe0ff */
[----:B------:R2:W-:Y:S01]  /*21d00*/  SYNCS.ARRIVE.TRANS64.RED.A1T0 RZ, [R0+URZ], RZ ;  /* 0x000000ff00ff79a7 */ /* 0x0005e2000810043f */
[----:B------:R-:W-:Y:S01]  /*21d10*/  BSSY B1, `(.L_x_1835) ;  /* 0x000000f000017945 */ /* 0x000fe20003800000 */
[----:B------:R-:W-:-:S02]  /*21d20*/  SHF.R.S32.HI R104, RZ, 0x1f, R204 ;  /* 0x0000001fff687819 */ /* 0x000fc400000114cc */
[----:B------:R-:W-:Y:S01]  /*21d30*/  ISETP.GE.AND P1, PT, R3, R102, PT ;  /* 0x000000660300720c */ /* 0x000fe20003f26270 */
[----:B--2---:R0:W2:Y:S01]  /*21d40*/  SHFL.IDX PT, R0, R50, RZ, 0x181f ;  /* 0x00181fff32007589 */ /* 0x0040a200000e0000 */
[----:B------:R-:W-:Y:S01]  /*21d50*/  SHF.R.S32.HI R105, RZ, 0x1f, R203 ;  /* 0x0000001fff697819 */ /* 0x000fe200000114cb */
[----:B------:R-:W-:Y:S10]  /*21d60*/  @P2 BRA `(.L_x_1836) ;  /* 0x0000000000242947 */ /* 0x000ff40003800000 */
        /* <DEDUP_REMOVED lines=9> */
.L_x_1836:
[----:B------:R-:W-:Y:S05]  /*21e00*/  BSYNC B1 ;  /* 0x0000000000017941 */ /* 0x000fea0003800000 */
.L_x_1835:
        /* <DEDUP_REMOVED lines=13> */
.L_x_1838:
[----:B------:R-:W-:Y:S05]  /*21ee0*/  BSYNC B1 ;  /* 0x0000000000017941 */ /* 0x000fea0003800000 */
.L_x_1837:
        /* <DEDUP_REMOVED lines=13> */
.L_x_1840:
[----:B------:R-:W-:Y:S05]  /*21fc0*/  BSYNC B1 ;  /* 0x0000000000017941 */ /* 0x000fea0003800000 */
.L_x_1839:
[----:B------:R-:W-:Y:S01]  /*21fd0*/  VIADD R3, R53, 0x60 ;  /* 0x0000006035037836 */ /* 0x000fe20000000000 */
[----:B0-2-4-:R-:W0:Y:S04]  /*21fe0*/  SHFL.IDX PT, R50, R50, 0x3, 0x181f ;  /* 0x00781f0032327f89 */ /* 0x015e2800000e0000 */
        /* <DEDUP_REMOVED lines=14> */
.L_x_1834:
[----:B------:R-:W-:Y:S01]  /*220d0*/  ULDC.64 UR4, c[0x0][0xb08] ;  /* 0x0002c20000047ab9 */ /* 0x000fe20000000a00 */
[----:B------:R-:W1:Y:S01]  /*220e0*/  @P4 LDC R11, c[0x0][0xbec] ;  /* 0x0002fb00ff0b4b82 */ /* 0x000e620000000800 */
[----:B0-----:R-:W-:Y:S01]  /*220f0*/  IMAD R0, R103, UR4, RZ ;  /* 0x0000000467007c24 */ /* 0x001fe2000f8e02ff */
[----:B------:R-:W-:Y:S01]  /*22100*/  ULDC.64 UR6, c[0x0][0xb30] ;  /* 0x0002cc0000067ab9 */ /* 0x000fe20000000a00 */
[----:B------:R-:W-:Y:S01]  /*22110*/  IMAD.WIDE.U32 R4, R3, UR4, RZ ;  /* 0x0000000403047c25 */ /* 0x000fe2000f8e00ff */
[----:B------:R-:W-:Y:S01]  /*22120*/  ISETP.GE.AND P0, PT, R9, R102, PT ;  /* 0x000000660900720c */ /* 0x000fe20003f06270 */
[----:B------:R-:W-:Y:S01]  /*22130*/  BSSY B1, `(.L_x_1842) ;  /* 0x0000079000017945 */ /* 0x000fe20003800000 */
[C---:B------:R-:W-:Y:S01]  /*22140*/  IADD3 R13, R182.reuse, 0x8, RZ ;  /* 0x00000008b60d7810 */ /* 0x040fe20007ffe0ff */
[----:B------:R-:W-:Y:S01]  /*22150*/  IMAD R3, R3, UR5, R0 ;  /* 0x0000000503037c24 */ /* 0x000fe2000f8e0200 */
[----:B------:R-:W-:Y:S01]  /*22160*/  ULDC.64 UR4, c[0x0][0xb38] ;  /* 0x0002ce0000047ab9 */ /* 0x000fe20000000a00 */
[----:B------:R-:W0:Y:S01]  /*22170*/  @P4 LDC R0, c[0x0][0xbf0] ;  /* 0x0002fc00ff004b82 */ /* 0x000e220000000800 */
[----:B------:R-:W-:Y:S01]  /*22180*/  VIADD R15, R182, 0x10 ;  /* 0x00000010b60f7836 */ /* 0x000fe20000000000 */
[----:B------:R-:W-:Y:S01]  /*22190*/  SHF.R.S32.HI R14, RZ, 0x1f, R13 ;  /* 0x0000001fff0e7819 */ /* 0x000fe2000001140d */
[----:B------:R-:W-:Y:S01]  /*221a0*/  IMAD.IADD R5, R5, 0x1, R3 ;  /* 0x0000000105057824 */ /* 0x000fe200078e0203 */
[----:B------:R-:W-:-:S02]  /*221b0*/  SHF.R.S32.HI R3, RZ, 0x1f, R28 ;  /* 0x0000001fff037819 */ /* 0x000fc4000001141c */
[----:B------:R-:W-:Y:S01]  /*221c0*/  SHF.R.S32.HI R20, RZ, 0x1f, R15 ;  /* 0x0000001fff147819 */ /* 0x000fe2000001140f */
[C---:B------:R-:W-:Y:S01]  /*221d0*/  IMAD.WIDE.U32 R4, R169.reuse, UR4, R4 ;  /* 0x00000004a9047c25 */ /* 0x040fe2000f8e0004 */
[----:B------:R-:W-:Y:S02]  /*221e0*/  SHF.R.S32.HI R25, RZ, 0x1f, R212 ;  /* 0x0000001fff197819 */ /* 0x000fe400000114d4 */
[----:B------:R-:W-:Y:S01]  /*221f0*/  SHF.R.S32.HI R26, RZ, 0x1f, R213 ;  /* 0x0000001fff1a7819 */ /* 0x000fe200000114d5 */
[----:B------:R-:W-:Y:S01]  /*22200*/  IMAD R5, R169, UR5, R5 ;  /* 0x00000005a9057c24 */ /* 0x000fe2000f8e0205 */
[----:B------:R-:W-:Y:S01]  /*22210*/  ULDC.64 UR4, c[0x0][0xb40] ;  /* 0x0002d00000047ab9 */ /* 0x000fe20000000a00 */
[----:B------:R-:W-:Y:S01]  /*22220*/  SHF.R.S32.HI R27, RZ, 0x1f, R214 ;  /* 0x0000001fff1b7819 */ /* 0x000fe200000114d6 */
[----:B------:R-:W-:Y:S01]  /*22230*/  IMAD R3, R3, UR4, RZ ;  /* 0x0000000403037c24 */ /* 0x000fe2000f8e02ff */
[----:B------:R-:W-:Y:S01]  /*22240*/  SHF.R.S32.HI R32, RZ, 0x1f, R215 ;  /* 0x0000001fff207819 */ /* 0x000fe200000114d7 */
[----:B-1----:R-:W-:Y:S01]  /*22250*/  @P4 IMAD.HI.U32 R11, R24, R11, RZ ;  /* 0x0000000b180b4227 */ /* 0x002fe200078e00ff */
[----:B------:R-:W-:-:S02]  /*22260*/  SHF.R.S32.HI R33, RZ, 0x1f, R216 ;  /* 0x0000001fff217819 */ /* 0x000fc400000114d8 */
[----:B------:R-:W-:Y:S01]  /*22270*/  SHF.R.S32.HI R34, RZ, 0x1f, R217 ;  /* 0x0000001fff227819 */ /* 0x000fe200000114d9 */
[C---:B------:R-:W-:Y:S01]  /*22280*/  IMAD R7, R28.reuse, UR5, R3 ;  /* 0x000000051c077c24 */ /* 0x040fe2000f8e0203 */
[----:B------:R-:W-:Y:S01]  /*22290*/  SHF.R.S32.HI R35, RZ, 0x1f, R218 ;  /* 0x0000001fff237819 */ /* 0x000fe200000114da */
[----:B------:R-:W-:Y:S01]  /*222a0*/  IMAD.WIDE.U32 R4, R28, UR4, R4 ;  /* 0x000000041c047c25 */ /* 0x000fe2000f8e0004 */
[----:B------:R-:W-:Y:S01]  /*222b0*/  ULDC.64 UR4, c[0x0][0xb48] ;  /* 0x0002d20000047ab9 */ /* 0x000fe20000000a00 */
[----:B------:R-:W-:Y:S02]  /*222c0*/  SHF.R.S32.HI R72, RZ, 0x1f, R219 ;  /* 0x0000001fff487819 */ /* 0x000fe400000114db */
[----:B------:R-:W-:Y:S01]  /*222d0*/  IMAD.MOV.U32 R3, RZ, RZ, R24 ;  /* 0x000000ffff037224 */ /* 0x000fe200078e0018 */
[----:B0-----:R-:W-:Y:S02]  /*222e0*/  @P4 SHF.R.U32.HI R3, RZ, R0, R11 ;  /* 0x00000000ff034219 */ /* 0x001fe4000001160b */
[----:B------:R-:W-:-:S02]  /*222f0*/  IADD3 R5, R5, R7, RZ ;  /* 0x0000000705057210 */ /* 0x000fc40007ffe0ff */
[--C-:B------:R-:W-:Y:S01]  /*22300*/  SHF.R.S32.HI R0, RZ, 0x1f, R3.reuse ;  /* 0x0000001fff007819 */ /* 0x100fe20000011403 */
[----:B------:R-:W-:Y:S01]  /*22310*/  IMAD.MOV R6, RZ, RZ, -R3 ;  /* 0x000000ffff067224 */ /* 0x000fe200078e0a03 */
[----:B------:R-:W-:Y:S01]  /*22320*/  SHF.R.S32.HI R73, RZ, 0x1f, R220 ;  /* 0x0000001fff497819 */ /* 0x000fe200000114dc */
[----:B------:R-:W-:Y:S01]  /*22330*/  IMAD.WIDE.U32 R4, R210, UR4, R4 ;  /* 0x00000004d2047c25 */ /* 0x000fe2000f8e0004 */
[----:B------:R-:W-:Y:S02]  /*22340*/  SHF.R.S32.HI R104, RZ, 0x1f, R221 ;  /* 0x0000001fff687819 */ /* 0x000fe400000114dd */
[----:B------:R-:W-:Y:S01]  /*22350*/  SHF.R.S32.HI R105, RZ, 0x1f, R222 ;  /* 0x0000001fff697819 */ /* 0x000fe200000114de */
[----:B------:R-:W-:Y:S01]  /*22360*/  IMAD R21, R21, R6, R24 ;  /* 0x0000000615157224 */ /* 0x000fe200078e0218 */
[----:B------:R-:W-:Y:S01]  /*22370*/  SHF.R.S32.HI R106, RZ, 0x1f, R223 ;  /* 0x0000001fff6a7819 */ /* 0x000fe200000114df */
[----:B------:R-:W-:Y:S02]  /*22380*/  IMAD R0, R0, UR6, RZ ;  /* 0x0000000600007c24 */ /* 0x000fe4000f8e02ff */
[----:B------:R-:W-:Y:S01]  /*22390*/  IMAD R5, R210, UR5, R5 ;  /* 0x00000005d2057c24 */ /* 0x000fe2000f8e0205 */
[----:B------:R-:W-:Y:S01]  /*223a0*/  ULDC.64 UR4, c[0x0][0xb28] ;  /* 0x0002ca0000047ab9 */ /* 0x000fe20000000a00 */
        /* <DEDUP_REMOVED lines=9> */
[----:B------:R-:W-:Y:S01]  /*22440*/  LEA R0, P1, R4, UR4, 0x2 ;  /* 0x0000000404007c11 */ /* 0x000fe2000f8210ff */
[----:B------:R-:W-:-:S03]  /*22450*/  VIADD R6, R2, 0x2a820 ;  /* 0x0002a82002067836 */ /* 0x000fc60000000000 */
[----:B------:R-:W-:Y:S02]  /*22460*/  LEA.HI.X R3, R4, UR5, R3, 0x2, P1 ;  /* 0x0000000504037c11 */ /* 0x000fe400088f1403 */
[----:B------:R-:W-:Y:S01]  /*22470*/  PRMT R6, RZ, 0x654, R6 ;  /* 0x00000654ff067816 */ /* 0x000fe20000000006 */
[----:B------:R0:W1:Y:S03]  /*22480*/  SHFL.IDX PT, R4, R0, RZ, 0x1c1f ;  /* 0x001c1fff00047589 */ /* 0x00006600000e0000 */
[----:B------:R0:W-:Y:S01]  /*22490*/  SYNCS.ARRIVE.TRANS64.RED.A1T0 RZ, [R6+URZ], RZ ;  /* 0x000000ff06ff79a7 */ /* 0x0001e2000810043f */
[----:B------:R0:W2:Y:S01]  /*224a0*/  SHFL.IDX PT, R5, R3, RZ, 0x1c1f ;  /* 0x001c1fff03057589 */ /* 0x0000a200000e0000 */
        /* <DEDUP_REMOVED lines=65> */
.L_x_1843:
[----:B------:R-:W-:Y:S05]  /*228c0*/  BSYNC B1 ;  /* 0x0000000000017941 */ /* 0x000fea0003800000 */
.L_x_1842:
[----:B------:R-:W-:Y:S01]  /*228d0*/  ISETP.GE.AND P0, PT, R12, R102, PT ;  /* 0x000000660c00720c */ /* 0x000fe20003f06270 */
[----:B--23--:R2:W3:Y:S04]  /*228e0*/  SHFL.IDX PT, R5, R3, 0x1, 0x1c1f ;  /* 0x003c1f0003057f89 */ /* 0x00c4e800000e0000 */
[----:B-1----:R2:W1:Y:S08]  /*228f0*/  SHFL.IDX PT, R4, R0, 0x1, 0x1c1f ;  /* 0x003c1f0000047f89 */ /* 0x00247000000e0000 */
[----:B--2---:R-:W-:Y:S05]  /*22900*/  @P0 BRA `(.L_x_1841) ;  /* 0x0000000c00f00947 */ /* 0x004fea0003800000 */
[----:B------:R-:W-:Y:S02]  /*22910*/  ULDC UR4, c[0x0][0xac8] ;  /* 0x0002b20000047ab9 */ /* 0x000fe40000000800 */
[----:B------:R-:W-:Y:S02]  /*22920*/  ISETP.GE.AND P1, PT, R13, UR4, PT ;  /* 0x000000040d007c0c */ /* 0x000fe4000bf26270 */
[----:B------:R-:W-:Y:S02]  /*22930*/  ISETP.GE.AND P0, PT, R15, UR4, PT ;  /* 0x000000040f007c0c */ /* 0x000fe4000bf06270 */
[----:B------:R-:W-:Y:S02]  /*22940*/  ISETP.GE.AND P2, PT, R182, UR4, PT ;  /* 0x00000004b6007c0c */ /* 0x000fe4000bf46270 */
[----:B------:R-:W-:Y:S02]  /*22950*/  ISETP.GE.AND P4, PT, R222, UR4, PT ;  /* 0x00000004de007c0c */ /* 0x000fe4000bf86270 */
[----:B------:R-:W-:-:S05]  /*22960*/  ISETP.GE.AND P3, PT, R223, UR4, PT ;  /* 0x00000004df007c0c */ /* 0x000fca000bf66270 */
[-C--:B-1----:R-:W-:Y:S02]  /*22970*/  @!P1 LEA R8, P5, R13, R4.reuse, 0x2 ;  /* 0x000000040d089211 */ /* 0x082fe400078a10ff */
[-C--:B------:R-:W-:Y:S02]  /*22980*/  @!P0 LEA R10, P6, R15, R4.reuse, 0x2 ;  /* 0x000000040f0a8211 */ /* 0x080fe400078c10ff */
[-C--:B---3--:R-:W-:Y:S01]  /*22990*/  @!P1 LEA.HI.X R9, R13, R5.reuse, R14, 0x2, P5 ;  /* 0x000000050d099211 */ /* 0x088fe200028f140e */
[----:B0-----:R-:W-:Y:S01]  /*229a0*/  @!P2 IMAD.WIDE R6, R182, 0x4, R4 ;  /* 0x00000004b606a825 */ /* 0x001fe200078e0204 */
        /* <DEDUP_REMOVED lines=18> */
[-C--:B-1----:R-:W-:Y:S01]  /*22ad0*/  @!P2 LEA R10, P6, R218, R4.reuse, 0x2 ;  /* 0x00000004da0aa211 */ /* 0x082fe200078c10ff */
[----:B------:R-:W-:Y:S01]  /*22ae0*/  @!P5 ST.E.64 desc[UR60][R20.64], R46 ;  /* 0x0000002e1400d985 */ /* 0x000fe2000c101b3c */
[----:B------:R-:W-:Y:S02]  /*22af0*/  @!P1 LEA R8, P5, R219, R4, 0x2 ;  /* 0x00000004db089211 */ /* 0x000fe400078a10ff */
        /* <DEDUP_REMOVED lines=35> */
.L_x_1832:
[----:B------:R-:W-:Y:S01]  /*22d30*/  ULDC.64 UR4, c[0x0][0xc08] ;  /* 0x0003020000047ab9 */ /* 0x000fe20000000a00 */
[----:B------:R-:W3:Y:S01]  /*22d40*/  LDC.64 R4, c[0x0][0xc00] ;  /* 0x00030000ff047b82 */ /* 0x000ee20000000a00 */
[----:B------:R-:W-:Y:S01]  /*22d50*/  ISETP.NE.U32.AND P0, PT, RZ, UR4, PT ;  /* 0x00000004ff007c0c */ /* 0x000fe2000bf05070 */
[----:B------:R-:W-:-:S03]  /*22d60*/  IMAD.MOV.U32 R3, RZ, RZ, RZ ;  /* 0x000000ffff037224 */ /* 0x000fc600078e00ff */
[----:B------:R-:W-:Y:S01]  /*22d70*/  ISETP.NE.AND.EX P1, PT, RZ, UR5, PT, P0 ;  /* 0x00000005ff007c0c */ /* 0x000fe2000bf25300 */
[----:B------:R-:W-:Y:S02]  /*22d80*/  ULDC.64 UR4, c[0x0][0xc00] ;  /* 0x0003000000047ab9 */ /* 0x000fe40000000a00 */
[----:B------:R-:W-:-:S04]  /*22d90*/  ISETP.NE.U32.AND P0, PT, RZ, UR4, PT ;  /* 0x00000004ff007c0c */ /* 0x000fc8000bf05070 */
[----:B------:R-:W-:-:S06]  /*22da0*/  ISETP.NE.AND.EX P0, PT, RZ, UR5, PT, P0 ;  /* 0x00000005ff007c0c */ /* 0x000fcc000bf05300 */
[----:B------:R-:W4:Y:S01]  /*22db0*/  @P1 LDC.64 R6, c[0x0][0xc08] ;  /* 0x00030200ff061b82 */ /* 0x000f220000000a00 */
[----:B------:R-:W-:Y:S02]  /*22dc0*/  ULDC UR4, c[0x0][0xa88] ;  /* 0x0002a20000047ab9 */ /* 0x000fe40000000800 */
[----:B------:R-:W-:Y:S02]  /*22dd0*/  IMAD.U32 R0, RZ, RZ, UR4 ;  /* 0x00000004ff007e24 */ /* 0x000fe4000f8e00ff */
[----:B---3--:R-:W-:-:S05]  /*22de0*/  IMAD.WIDE R4, R207, 0x4, R4 ;  /* 0x00000004cf047825 */ /* 0x008fca00078e0204 */
[----:B------:R3:W5:Y:S01]  /*22df0*/  @P0 LDG.E R3, desc[UR60][R4.64] ;  /* 0x0000003c04030981 */ /* 0x000762000c1e1900 */
[----:B----4-:R-:W-:-:S05]  /*22e00*/  @P1 IMAD.WIDE R6, R207, 0x4, R6 ;  /* 0x00000004cf061825 */ /* 0x010fca00078e0206 */
[----:B------:R3:W5:Y:S01]  /*22e10*/  @P1 LDG.E R0, desc[UR60][R6.64] ;  /* 0x0000003c06001981 */ /* 0x000762000c1e1900 */
[----:B------:R-:W-:Y:S02]  /*22e20*/  ISETP.NE.AND P2, PT, R206, RZ, PT ;  /* 0x000000ffce00720c */ /* 0x000fe40003f45270 */
[----:B--2---:R-:W-:Y:S01]  /*22e30*/  SHF.R.S32.HI R28, RZ, 0x1f, R207 ;  /* 0x0000001fff1c7819 */ /* 0x004fe200000114cf */
[----:B------:R-:W2:Y:S10]  /*22e40*/  S2R R35, SR_TID.X ;  /* 0x0000000000237919 */ /* 0x000eb40000002100 */
[----:B------:R-:W4:Y:S01]  /*22e50*/  @!P2 LDC R206, c[0x0][0xad4] ;  /* 0x0002b500ffceab82 */ /* 0x000f220000000800 */
[----:B--2---:R-:W-:Y:S01]  /*22e60*/  VIADD R8, R35, 0xffffff80 ;  /* 0xffffff8023087836 */ /* 0x004fe20000000000 */
[----:B----4-:R-:W-:-:S04]  /*22e70*/  ISETP.GT.AND P2, PT, R206, 0x1, PT ;  /* 0x00000001ce00780c */ /* 0x010fc80003f44270 */
[----:B------:R-:W-:Y:S01]  /*22e80*/  ISETP.GT.AND P3, PT, R8, 0x7f, PT ;  /* 0x0000007f0800780c */ /* 0x000fe20003f64270 */
[----:B---3--:R-:W-:-:S12]  /*22e90*/  @P1 BRA `(.L_x_1844) ;  /* 0x0000000000101947 */ /* 0x008fd80003800000 */
[----:B------:R-:W-:Y:S05]  /*22ea0*/  @!P0 BRA `(.L_x_1844) ;  /* 0x00000000000c8947 */ /* 0x000fea0003800000 */
[----:B------:R-:W2:Y:S04]  /*22eb0*/  LDG.E R7, desc[UR60][R4.64] ;  /* 0x0000003c04077981 */ /* 0x000ea8000c1e1900 */
[----:B-----5:R-:W2:Y:S02]  /*22ec0*/  LDG.E R0, desc[UR60][R4.64+0x4] ;  /* 0x0000043c04007981 */ /* 0x020ea4000c1e1900 */
[----:B--2---:R-:W-:-:S07]  /*22ed0*/  IADD3 R0, -R7, R0, RZ ;  /* 0x0000000007007210 */ /* 0x004fce0007ffe1ff */
.L_x_1844:
[----:B------:R-:W-:Y:S01]  /*22ee0*/  BSSY B1, `(.L_x_1845) ;  /* 0x0000035000017945 */ /* 0x000fe20003800000 */
[----:B0-----:R-:W-:Y:S02]  /*22ef0*/  SEL R33, R207, RZ, !P0 ;  /* 0x000000ffcf217207 */ /* 0x001fe40004000000 */
[----:B------:R-:W-:Y:S02]  /*22f00*/  SEL R28, R28, RZ, !P0 ;  /* 0x000000ff1c1c7207 */ /* 0x000fe40004000000 */
[----:B-----5:R-:W-:Y:S01]  /*22f10*/  SHF.R.S32.HI R26, RZ, 0x1f, R3 ;  /* 0x0000001fff1a7819 */ /* 0x020fe20000011403 */
[----:B------:R-:W-:Y:S06]  /*22f20*/  @P3 BRA `(.L_x_1846) ;  /* 0x0000000000c03947 */ /* 0x000fec0003800000 */
[----:B------:R-:W0:Y:S01]  /*22f30*/  LDC R37, c[0x0][0xbe8] ;  /* 0x0002fa00ff257b82 */ /* 0x000e220000000800 */
[----:B------:R-:W-:Y:S01]  /*22f40*/  IADD3 R35, R188, -0x80, R35 ;  /* 0xffffff80bc237810 */ /* 0x000fe20007ffe023 */
[----:B0-----:R-:W-:-:S05]  /*22f50*/  IMAD R4, R0, R37, RZ ;  /* 0x0000002500047224 */ /* 0x001fca00078e02ff */
[----:B------:R-:W-:-:S13]  /*22f60*/  ISETP.GE.AND P0, PT, R35, R4, PT ;  /* 0x000000042300720c */ /* 0x000fda0003f06270 */
[----:B------:R-:W-:Y:S05]  /*22f70*/  @P0 BRA `(.L_x_1846) ;  /* 0x0000000000ac0947 */ /* 0x000fea0003800000 */
[----:B------:R-:W-:Y:S01]  /*22f80*/  IMAD.MOV.U32 R24, RZ, RZ, 0x9b8 ;  /* 0x000009b8ff187424 */ /* 0x000fe200078e00ff */
[----:B------:R-:W-:Y:S01]  /*22f90*/  ISETP.GT.AND P0, PT, R206, 0x1, PT ;  /* 0x00000001ce00780c */ /* 0x000fe20003f04270 */
[----:B------:R-:W0:Y:S01]  /*22fa0*/  LDC.64 R4, c[0x0][0xba8] ;  /* 0x0002ea00ff047b82 */ /* 0x000e220000000a00 */
[----:B------:R-:W-:Y:S01]  /*22fb0*/  ISETP.NE.AND P1, PT, R37, 0x1, PT ;  /* 0x000000012500780c */ /* 0x000fe20003f25270 */
[----:B------:R-:W-:Y:S01]  /*22fc0*/  IMAD.MOV.U32 R21, RZ, RZ, R35 ;  /* 0x000000ffff157224 */ /* 0x000fe200078e0023 */
[----:B------:R-:W-:-:S05]  /*22fd0*/  SEL R24, R24, 0x978, P0 ;  /* 0x0000097818187807 */ /* 0x000fca0000000000 */
[----:B------:R-:W2:Y:S08]  /*22fe0*/  LDC.64 R12, c[0x0][R24+0x220] ;  /* 0x00008800180c7b82 */ /* 0x000eb00000000a00 */
[----:B------:R-:W3:Y:S08]  /*22ff0*/  LDC.64 R10, c[0x0][R24+0x218] ;  /* 0x00008600180a7b82 */ /* 0x000ef00000000a00 */
[----:B------:R-:W4:Y:S08]  /*23000*/  LDC.64 R8, c[0x0][R24+0x228] ;  /* 0x00008a0018087b82 */ /* 0x000f300000000a00 */
[----:B------:R-:W5:Y:S08]  /*23010*/  LDC.64 R6, c[0x0][R24+0x210] ;  /* 0x0000840018067b82 */ /* 0x000f700000000a00 */
[----:B------:R-:W1:Y:S08]  /*23020*/  @P1 LDC R20, c[0x0][0xbec] ;  /* 0x0002fb00ff141b82 */ /* 0x000e700000000800 */
[----:B------:R-:W4:Y:S01]  /*23030*/  @P1 LDC R27, c[0x0][0xbf0] ;  /* 0x0002fc00ff1b1b82 */ /* 0x000f220000000800 */
[----:B--2---:R-:W-:-:S07]  /*23040*/  IMAD R13, R13, R33, RZ ;  /* 0x000000210d0d7224 */ /* 0x004fce00078e02ff */
[----:B0-----:R-:W0:Y:S01]  /*23050*/  @!P0 LDC R4, c[0x0][0xb50] ;  /* 0x0002d400ff048b82 */ /* 0x001e220000000800 */
[----:B-1----:R-:W-:-:S07]  /*23060*/  @P1 IMAD.HI.U32 R20, R35, R20, RZ ;  /* 0x0000001423141227 */ /* 0x002fce00078e00ff */
[----:B------:R-:W1:Y:S01]  /*23070*/  @!P0 LDC R5, c[0x0][0xb54] ;  /* 0x0002d500ff058b82 */ /* 0x000e620000000800 */
[-C--:B---3--:R-:W-:Y:S02]  /*23080*/  IMAD R25, R11, R169.reuse, RZ ;  /* 0x000000a90b197224 */ /* 0x088fe400078e02ff */
[----:B------:R-:W-:Y:S01]  /*23090*/  IMAD.WIDE.U32 R14, R10, R169, RZ ;  /* 0x000000a90a0e7225 */ /* 0x000fe200078e00ff */
[----:B----4-:R-:W-:-:S03]  /*230a0*/  @P1 SHF.R.U32.HI R21, RZ, R27, R20 ;  /* 0x0000001bff151219 */ /* 0x010fc60000011614 */
[----:B------:R-:W-:-:S04]  /*230b0*/  IMAD.WIDE.U32 R10, R12, R33, RZ ;  /* 0x000000210c0a7225 */ /* 0x000fc800078e00ff */
[----:B------:R-:W-:Y:S01]  /*230c0*/  IMAD R27, R12, R28, R13 ;  /* 0x0000001c0c1b7224 */ /* 0x000fe200078e020d */
[----:B------:R-:W-:Y:S01]  /*230d0*/  SEL R13, R210, RZ, P0 ;  /* 0x000000ffd20d7207 */ /* 0x000fe20000000000 */
[----:B------:R-:W-:Y:S01]  /*230e0*/  IMAD.IADD R25, R15, 0x1, R25 ;  /* 0x000000010f197824 */ /* 0x000fe200078e0219 */
[----:B------:R-:W-:Y:S01]  /*230f0*/  IADD3 R14, P1, P3, R10, R14, R3 ;  /* 0x0000000e0a0e7210 */ /* 0x000fe20007b3e003 */
[----:B------:R-:W-:Y:S01]  /*23100*/  IMAD.MOV R10, RZ, RZ, -R21 ;  /* 0x000000ffff0a7224 */ /* 0x000fe200078e0a15 */
[----:B------:R-:W-:Y:S01]  /*23110*/  IADD3 R27, R11, R27, RZ ;  /* 0x0000001b0b1b7210 */ /* 0x000fe20007ffe0ff */
[-C--:B------:R-:W-:Y:S02]  /*23120*/  IMAD R15, R9, R13.reuse, RZ ;  /* 0x0000000d090f7224 */ /* 0x080fe400078e02ff */
[----:B------:R-:W-:-:S04]  /*23130*/  IMAD.WIDE.U32 R8, R8, R13, RZ ;  /* 0x0000000d08087225 */ /* 0x000fc800078e00ff */
[----:B------:R-:W-:Y:S01]  /*23140*/  IMAD R11, R37, R10, R35 ;  /* 0x0000000a250b7224 */ /* 0x000fe200078e0223 */
[----:B------:R-:W-:Y:S01]  /*23150*/  IADD3.X R10, R27, R25, R26, P1, P3 ;  /* 0x000000191b0a7210 */ /* 0x000fe20000fe641a */
[----:B------:R-:W-:Y:S01]  /*23160*/  IMAD.IADD R15, R9, 0x1, R15 ;  /* 0x00000001090f7824 */ /* 0x000fe200078e020f */
[----:B------:R-:W-:Y:S01]  /*23170*/  IADD3 R8, P0, P1, R21, R14, R8 ;  /* 0x0000000e15087210 */ /* 0x000fe2000791e008 */
[----:B-----5:R-:W-:Y:S01]  /*23180*/  IMAD R7, R7, R11, RZ ;  /* 0x0000000b07077224 */ /* 0x020fe200078e02ff */
[----:B------:R-:W-:Y:S02]  /*23190*/  SHF.R.S32.HI R21, RZ, 0x1f, R21 ;  /* 0x0000001fff157819 */ /* 0x000fe40000011415 */
[----:B------:R-:W-:Y:S02]  /*231a0*/  SHF.R.S32.HI R13, RZ, 0x1f, R11 ;  /* 0x0000001fff0d7819 */ /* 0x000fe4000001140b */
[----:B------:R-:W-:-:S03]  /*231b0*/  IADD3.X R9, R21, R10, R15, P0, P1 ;  /* 0x0000000a15097210 */ /* 0x000fc600007e240f */
[C---:B------:R-:W-:Y:S02]  /*231c0*/  IMAD R13, R6.reuse, R13, R7 ;  /* 0x0000000d060d7224 */ /* 0x040fe400078e0207 */
[----:B------:R-:W-:-:S04]  /*231d0*/  IMAD.WIDE.U32 R6, R6, R11, R8 ;  /* 0x0000000b06067225 */ /* 0x000fc800078e0008 */
[----:B------:R-:W-:Y:S01]  /*231e0*/  IMAD.IADD R7, R7, 0x1, R13 ;  /* 0x0000000107077824 */ /* 0x000fe200078e020d */
[----:B0-----:R-:W-:-:S04]  /*231f0*/  LEA R4, P0, R6, R4, 0x2 ;  /* 0x0000000406047211 */ /* 0x001fc800078010ff */
[----:B-1----:R-:W-:Y:S01]  /*23200*/  LEA.HI.X R5, R6, R5, R7, 0x2, P0 ;  /* 0x0000000506057211 */ /* 0x002fe200000f1407 */
[----:B------:R-:W-:-:S05]  /*23210*/  IMAD.MOV.U32 R7, RZ, RZ, -0x800000 ;  /* 0xff800000ff077424 */ /* 0x000fca00078e00ff */
[----:B------:R0:W-:Y:S03]  /*23220*/  STG.E desc[UR60][R4.64], R7 ;  /* 0x0000000704007986 */ /* 0x0001e6000c10193c */
.L_x_1846:
[----:B------:R-:W-:Y:S05]  /*23230*/  BSYNC B1 ;  /* 0x0000000000017941 */ /* 0x000fea0003800000 */
.L_x_1845:
[----:B------:R-:W-:Y:S05]  /*23240*/  @P2 BRA `(.L_x_1841) ;  /* 0x0000000400a02947 */ /* 0x000fea0003800000 */
[----:B------:R-:W2:Y:S01]  /*23250*/  LDC R11, c[0x0][0xbe8] ;  /* 0x0002fa00ff0b7b82 */ /* 0x000ea20000000800 */
        /* <DEDUP_REMOVED lines=12> */
[----:B------:R-:W-:Y:S02]  /*23320*/  IMAD.IADD R9, R188, 0x1, R3 ;  /* 0x00000001bc097824 */ /* 0x000fe400078e0203 */
[----:B------:R-:W-:-:S04]  /*23330*/  IMAD.WIDE.U32 R4, R169, UR4, R4 ;  /* 0x00000004a9047c25 */ /* 0x000fc8000f8e0004 */
[----:B------:R-:W-:Y:S01]  /*23340*/  IMAD.MOV.U32 R3, RZ, RZ, R9 ;  /* 0x000000ffff037224 */ /* 0x000fe200078e0009 */
[----:B--2---:R-:W-:Y:S01]  /*23350*/  ISETP.NE.AND P0, PT, R11, 0x1, PT ;  /* 0x000000010b00780c */ /* 0x004fe20003f05270 */
[----:B------:R-:W-:Y:S01]  /*23360*/  IMAD R5, R169, UR5, R5 ;  /* 0x00000005a9057c24 */ /* 0x000fe2000f8e0205 */
[----:B------:R-:W-:Y:S01]  /*23370*/  ULDC.64 UR4, c[0x0][0xae0] ;  /* 0x0002b80000047ab9 */ /* 0x000fe20000000a00 */
[C---:B------:R-:W-:Y:S02]  /*23380*/  IMAD R7, R33.reuse, UR7, R7 ;  /* 0x0000000721077c24 */ /* 0x040fe4000f8e0207 */
[----:B------:R-:W-:-:S04]  /*23390*/  IMAD.WIDE.U32 R4, R33, UR6, R4 ;  /* 0x0000000621047c25 */ /* 0x000fc8000f8e0004 */
[----:B------:R-:W-:Y:S02]  /*233a0*/  IMAD.IADD R5, R5, 0x1, R7 ;  /* 0x0000000105057824 */ /* 0x000fe400078e0207 */
[----:B------:R-:W-:Y:S02]  /*233b0*/  IMAD.IADD R188, R225, 0x1, R188 ;  /* 0x00000001e1bc7824 */ /* 0x000fe400078e02bc */
[----:B------:R-:W0:Y:S08]  /*233c0*/  @P0 LDC R6, c[0x0][0xbec] ;  /* 0x0002fb00ff060b82 */ /* 0x000e300000000800 */
[----:B------:R-:W2:Y:S01]  /*233d0*/  @P0 LDC R13, c[0x0][0xbf0] ;  /* 0x0002fc00ff0d0b82 */ /* 0x000ea20000000800 */
[----:B0-----:R-:W-:-:S05]  /*233e0*/  @P0 IMAD.HI.U32 R6, R9, R6, RZ ;  /* 0x0000000609060227 */ /* 0x001fca00078e00ff */
[----:B--2---:R-:W-:-:S04]  /*233f0*/  @P0 SHF.R.U32.HI R3, RZ, R13, R6 ;  /* 0x0000000dff030219 */ /* 0x004fc80000011606 */
[--C-:B------:R-:W-:Y:S01]  /*23400*/  SHF.R.S32.HI R6, RZ, 0x1f, R3.reuse ;  /* 0x0000001fff067819 */ /* 0x100fe20000011403 */
[----:B------:R-:W-:Y:S02]  /*23410*/  IMAD.MOV R8, RZ, RZ, -R3 ;  /* 0x000000ffff087224 */ /* 0x000fe400078e0a03 */
[----:B------:R-:W-:-:S04]  /*23420*/  IMAD.WIDE.U32 R4, R3, UR4, R4 ;  /* 0x0000000403047c25 */ /* 0x000fc8000f8e0004 */
[----:B------:R-:W-:Y:S02]  /*23430*/  IMAD R6, R6, UR4, RZ ;  /* 0x0000000406067c24 */ /* 0x000fe4000f8e02ff */
[----:B------:R-:W-:Y:S02]  /*23440*/  IMAD R7, R11, R8, R9 ;  /* 0x000000080b077224 */ /* 0x000fe400078e0209 */
[----:B------:R-:W-:Y:S01]  /*23450*/  IMAD R9, R3, UR5, R6 ;  /* 0x0000000503097c24 */ /* 0x000fe2000f8e0206 */
[----:B------:R-:W-:Y:S01]  /*23460*/  ULDC.64 UR4, c[0x0][0xad8] ;  /* 0x0002b60000047ab9 */ /* 0x000fe20000000a00 */
[----:B------:R-:W-:Y:S01]  /*23470*/  IMAD R11, R0, R11, RZ ;  /* 0x0000000b000b7224 */ /* 0x000fe200078e02ff */
[----:B------:R-:W-:Y:S01]  /*23480*/  SHF.R.S32.HI R3, RZ, 0x1f, R7 ;  /* 0x0000001fff037819 */ /* 0x000fe20000011407 */
[C---:B------:R-:W-:Y:S01]  /*23490*/  VIADD R0, R188.reuse, 0x20 ;  /* 0x00000020bc007836 */ /* 0x040fe20000000000 */
[----:B------:R-:W-:Y:S02]  /*234a0*/  IADD3 R5, R5, R9, RZ ;  /* 0x0000000905057210 */ /* 0x000fe40007ffe0ff */
[-C--:B------:R-:W-:Y:S01]  /*234b0*/  ISETP.GE.AND P2, PT, R188, R11.reuse, PT ;  /* 0x0000000bbc00720c */ /* 0x080fe20003f46270 */
[----:B------:R-:W-:Y:S01]  /*234c0*/  IMAD R6, R3, UR4, RZ ;  /* 0x0000000403067c24 */ /* 0x000fe2000f8e02ff */
[----:B------:R-:W-:Y:S01]  /*234d0*/  ISETP.GE.AND P1, PT, R0, R11, PT ;  /* 0x0000000b0000720c */ /* 0x000fe20003f26270 */
[----:B------:R-:W-:-:S04]  /*234e0*/  IMAD.WIDE.U32 R4, R7, UR4, R4 ;  /* 0x0000000407047c25 */ /* 0x000fc8000f8e0004 */
[----:B------:R-:W-:Y:S01]  /*234f0*/  IMAD R3, R7, UR5, R6 ;  /* 0x0000000507037c24 */ /* 0x000fe2000f8e0206 */
[----:B------:R-:W-:Y:S01]  /*23500*/  ULDC.64 UR4, c[0x0][0xa80] ;  /* 0x0002a00000047ab9 */ /* 0x000fe20000000a00 */
[----:B------:R-:W-:Y:S01]  /*23510*/  VIADD R0, R188, 0x40 ;  /* 0x00000040bc007836 */ /* 0x000fe20000000000 */
[----:B------:R-:W-:Y:S01]  /*23520*/  LEA R6, P3, R4, UR4, 0x1 ;  /* 0x0000000404067c11 */ /* 0x000fe2000f8608ff */
[----:B------:R-:W-:-:S03]  /*23530*/  IMAD.IADD R3, R5, 0x1, R3 ;  /* 0x0000000105037824 */ /* 0x000fc600078e0203 */
[----:B------:R-:W-:Y:S02]  /*23540*/  ISETP.GE.AND P0, PT, R0, R11, PT ;  /* 0x0000000b0000720c */ /* 0x000fe40003f06270 */
[----:B------:R-:W-:Y:S02]  /*23550*/  LEA.HI.X R3, R4, UR5, R3, 0x1, P3 ;  /* 0x0000000504037c11 */ /* 0x000fe400098f0c03 */
[----:B------:R0:W2:Y:S04]  /*23560*/  SHFL.IDX PT, R4, R6, RZ, 0x181f ;  /* 0x00181fff06047589 */ /* 0x0000a800000e0000 */
[----:B------:R0:W3:Y:S01]  /*23570*/  SHFL.IDX PT, R0, R3, RZ, 0x181f ;  /* 0x00181fff03007589 */ /* 0x0000e200000e0000 */
[----:B------:R-:W-:Y:S05]  /*23580*/  @P2 BRA `(.L_x_1848) ;  /* 0x0000000000242947 */ /* 0x000fea0003800000 */
[----:B------:R-:W-:Y:S02]  /*23590*/  ULDC UR4, c[0x0][0xac8] ;  /* 0x0002b20000047ab9 */ /* 0x000fe40000000800 */
[----:B------:R-:W-:Y:S02]  /*235a0*/  ISETP.GE.AND P4, PT, R203, UR4, PT ;  /* 0x00000004cb007c0c */ /* 0x000fe4000bf86270 */
[----:B------:R-:W-:-:S11]  /*235b0*/  ISETP.GE.AND P5, PT, R204, UR4, PT ;  /* 0x00000004cc007c0c */ /* 0x000fd6000bfa6270 */
[CC--:B--2---:R-:W-:Y:S02]  /*235c0*/  @!P4 LEA R8, P2, R203.reuse, R4.reuse, 0x1 ;  /* 0x00000004cb08c211 */ /* 0x0c4fe400078408ff */
[C---:B------:R-:W-:Y:S02]  /*235d0*/  @!P5 LEA R4, P3, R204.reuse, R4, 0x1 ;  /* 0x00000004cc04d211 */ /* 0x040fe400078608ff */
[-C--:B---3--:R-:W-:Y:S02]  /*235e0*/  @!P4 LEA.HI.X R9, R203, R0.reuse, R12, 0x1, P2 ;  /* 0x00000000cb09c211 */ /* 0x088fe400010f0c0c */
[----:B------:R-:W-:-:S03]  /*235f0*/  @!P5 LEA.HI.X R5, R204, R0, R10, 0x1, P3 ;  /* 0x00000000cc05d211 */ /* 0x000fc600018f0c0a */
[----:B------:R4:W-:Y:S04]  /*23600*/  @!P4 ST.E.128 desc[UR60][R8.64], RZ ;  /* 0x000000ff0800c985 */ /* 0x0009e8000c101d3c */
[----:B------:R4:W-:Y:S02]  /*23610*/  @!P5 ST.E.128 desc[UR60][R4.64], RZ ;  /* 0x000000ff0400d985 */ /* 0x0009e4000c101d3c */
.L_x_1848:
[----:B------:R-:W-:Y:S05]  /*23620*/  BSYNC B1 ;  /* 0x0000000000017941 */ /* 0x000fea0003800000 */
.L_x_1847:
[----:B---3--:R3:W0:Y:S01]  /*23630*/  SHFL.IDX PT, R0, R3, 0x1, 0x181f ;  /* 0x00381f0003007f89 */ /* 0x00862200000e0000 */
[----:B------:R-:W-:Y:S03]  /*23640*/  BSSY B1, `(.L_x_1849) ;  /* 0x000000c000017945 */ /* 0x000fe60003800000 */
[----:B--2-4-:R3:W2:Y:S01]  /*23650*/  SHFL.IDX PT, R4, R6, 0x1, 0x181f ;  /* 0x00381f0006047f89 */ /* 0x0146a200000e0000 */
[----:B------:R-:W-:Y:S05]  /*23660*/  @P1 BRA `(.L_x_1850) ;  /* 0x0000000000241947 */ /* 0x000fea0003800000 */
[----:B------:R-:W-:Y:S02]  /*23670*/  ULDC UR4, c[0x0][0xac8] ;  /* 0x0002b20000047ab9 */ /* 0x000fe40000000800 */
[----:B------:R-:W-:Y:S02]  /*23680*/  ISETP.GE.AND P3, PT, R203, UR4, PT ;  /* 0x00000004cb007c0c */ /* 0x000fe4000bf66270 */
[----:B------:R-:W-:-:S11]  /*23690*/  ISETP.GE.AND P4, PT, R204, UR4, PT ;  /* 0x00000004cc007c0c */ /* 0x000fd6000bf86270 */
[CC--:B--2---:R-:W-:Y:S02]  /*236a0*/  @!P3 LEA R8, P1, R203.reuse, R4.reuse, 0x1 ;  /* 0x00000004cb08b211 */ /* 0x0c4fe400078208ff */
[C---:B------:R-:W-:Y:S02]  /*236b0*/  @!P4 LEA R4, P2, R204.reuse, R4, 0x1 ;  /* 0x00000004cc04c211 */ /* 0x040fe400078408ff */
[-C--:B0-----:R-:W-:Y:S02]  /*236c0*/  @!P3 LEA.HI.X R9, R203, R0.reuse, R12, 0x1, P1 ;  /* 0x00000000cb09b211 */ /* 0x081fe400008f0c0c */
[----:B------:R-:W-:-:S03]  /*236d0*/  @!P4 LEA.HI.X R5, R204, R0, R10, 0x1, P2 ;  /* 0x00000000cc05c211 */ /* 0x000fc600010f0c0a */
[----:B------:R4:W-:Y:S04]  /*236e0*/  @!P3 ST.E.128 desc[UR60][R8.64], RZ ;  /* 0x000000ff0800b985 */ /* 0x0009e8000c101d3c */
[----:B------:R4:W-:Y:S02]  /*236f0*/  @!P4 ST.E.128 desc[UR60][R4.64], RZ ;  /* 0x000000ff0400c985 */ /* 0x0009e4000c101d3c */
.L_x_1850:
[----:B------:R-:W-:Y:S05]  /*23700*/  BSYNC B1 ;  /* 0x0000000000017941 */ /* 0x000fea0003800000 */
.L_x_1849:
[----:B0-----:R0:W0:Y:S01]  /*23710*/  SHFL.IDX PT, R0, R3, 0x2, 0x181f ;  /* 0x00581f0003007f89 */ /* 0x00102200000e0000 */
[----:B------:R-:W-:Y:S03]  /*23720*/  BSSY B1, `(.L_x_1851) ;  /* 0x000000c000017945 */ /* 0x000fe60003800000 */
[----:B--2-4-:R2:W4:Y:S01]  /*23730*/  SHFL.IDX PT, R4, R6, 0x2, 0x181f ;  /* 0x00581f0006047f89 */ /* 0x01452200000e0000 */
[----:B------:R-:W-:Y:S05]  /*23740*/  @P0 BRA `(.L_x_1852) ;  /* 0x0000000000240947 */ /* 0x000fea0003800000 */
[----:B------:R-:W-:Y:S02]  /*23750*/  ULDC UR4, c[0x0][0xac8] ;  /* 0x0002b20000047ab9 */ /* 0x000fe40000000800 */
[----:B------:R-:W-:Y:S02]  /*23760*/  ISETP.GE.AND P2, PT, R203, UR4, PT ;  /* 0x00000004cb007c0c */ /* 0x000fe4000bf46270 */
[----:B------:R-:W-:-:S11]  /*23770*/  ISETP.GE.AND P3, PT, R204, UR4, PT ;  /* 0x00000004cc007c0c */ /* 0x000fd6000bf66270 */
[CC--:B----4-:R-:W-:Y:S02]  /*23780*/  @!P2 LEA R8, P0, R203.reuse, R4.reuse, 0x1 ;  /* 0x00000004cb08a211 */ /* 0x0d0fe400078008ff */
[C---:B------:R-:W-:Y:S02]  /*23790*/  @!P3 LEA R4, P1, R204.reuse, R4, 0x1 ;  /* 0x00000004cc04b211 */ /* 0x040fe400078208ff */
[-C--:B0-----:R-:W-:Y:S02]  /*237a0*/  @!P2 LEA.HI.X R9, R203, R0.reuse, R12, 0x1, P0 ;  /* 0x00000000cb09a211 */ /* 0x081fe400000f0c0c */
[----:B------:R-:W-:-:S03]  /*237b0*/  @!P3 LEA.HI.X R5, R204, R0, R10, 0x1, P1 ;  /* 0x00000000cc05b211 */ /* 0x000fc600008f0c0a */
[----:B------:R0:W-:Y:S04]  /*237c0*/  @!P2 ST.E.128 desc[UR60][R8.64], RZ ;  /* 0x000000ff0800a985 */ /* 0x0001e8000c101d3c */
[----:B------:R0:W-:Y:S02]  /*237d0*/  @!P3 ST.E.128 desc[UR60][R4.64], RZ ;  /* 0x000000ff0400b985 */ /* 0x0001e4000c101d3c */
.L_x_1852:
[----:B------:R-:W-:Y:S05]  /*237e0*/  BSYNC B1 ;  /* 0x0000000000017941 */ /* 0x000fea0003800000 */
.L_x_1851:
[----:B0-----:R-:W-:Y:S01]  /*237f0*/  IADD3 R0, R188, 0x60, RZ ;  /* 0x00000060bc007810 */ /* 0x001fe20007ffe0ff */
[----:B---3--:R-:W0:Y:S03]  /*23800*/  SHFL.IDX PT, R3, R3, 0x3, 0x181f ;  /* 0x00781f0003037f89 */ /* 0x008e2600000e0000 */
[----:B------:R-:W-:Y:S01]  /*23810*/  ISETP.GE.AND P0, PT, R0, R11, PT ;  /* 0x0000000b0000720c */ /* 0x000fe20003f06270 */
[----:B----4-:R3:W4:-:S12]  /*23820*/  SHFL.IDX PT, R4, R6, 0x3, 0x181f ;  /* 0x00781f0006047f89 */ /* 0x01071800000e0000 */
[----:B---3--:R-:W-:Y:S05]  /*23830*/  @P0 BRA `(.L_x_1841) ;  /* 0x0000000000240947 */ /* 0x008fea0003800000 */
[----:B------:R-:W-:Y:S02]  /*23840*/  ULDC UR4, c[0x0][0xac8] ;  /* 0x0002b20000047ab9 */ /* 0x000fe40000000800 */
[----:B------:R-:W-:Y:S02]  /*23850*/  ISETP.GE.AND P2, PT, R203, UR4, PT ;  /* 0x00000004cb007c0c */ /* 0x000fe4000bf46270 */
[----:B------:R-:W-:-:S11]  /*23860*/  ISETP.GE.AND P3, PT, R204, UR4, PT ;  /* 0x00000004cc007c0c */ /* 0x000fd6000bf66270 */
[CC--:B--2-4-:R-:W-:Y:S02]  /*23870*/  @!P2 LEA R6, P0, R203.reuse, R4.reuse, 0x1 ;  /* 0x00000004cb06a211 */ /* 0x0d4fe400078008ff */
[C---:B------:R-:W-:Y:S02]  /*23880*/  @!P3 LEA R4, P1, R204.reuse, R4, 0x1 ;  /* 0x00000004cc04b211 */ /* 0x040fe400078208ff */
[-C--:B0-----:R-:W-:Y:S02]  /*23890*/  @!P2 LEA.HI.X R7, R203, R3.reuse, R12, 0x1, P0 ;  /* 0x00000003cb07a211 */ /* 0x081fe400000f0c0c */
[----:B------:R-:W-:-:S03]  /*238a0*/  @!P3 LEA.HI.X R5, R204, R3, R10, 0x1, P1 ;  /* 0x00000003cc05b211 */ /* 0x000fc600008f0c0a */
[----:B------:R0:W-:Y:S04]  /*238b0*/  @!P2 ST.E.128 desc[UR60][R6.64], RZ ;  /* 0x000000ff0600a985 */ /* 0x0001e8000c101d3c */
[----:B------:R0:W-:Y:S02]  /*238c0*/  @!P3 ST.E.128 desc[UR60][R4.64], RZ ;  /* 0x000000ff0400b985 */ /* 0x0001e4000c101d3c */
.L_x_1841:
[----:B------:R-:W-:Y:S05]  /*238d0*/  BSYNC B0 ;  /* 0x0000000000007941 */ /* 0x000fea0003800000 */
.L_x_1831:
[----:B------:R-:W-:Y:S02]  /*238e0*/  ULDC UR4, c[0x0][0xc3c] ;  /* 0x00030f0000047ab9 */ /* 0x000fe40000000800 */
[----:B------:R-:W-:-:S13]  /*238f0*/  ISETP.GE.AND P0, PT, R31, UR4, PT ;  /* 0x000000041f007c0c */ /* 0x000fda000bf06270 */
[----:B------:R-:W-:Y:S05]  /*23900*/  @!P0 BRA `(.L_x_1853) ;  /* 0xfffffdd800e88947 */ /* 0x000fea000383ffff */
[----:B------:R-:W-:Y:S05]  /*23910*/  BRA `(.L_x_1546) ;  /* 0x0000008000207947 */ /* 0x000fea0003800000 */
.L_x_1544:
        /* <DEDUP_REMOVED lines=16> */
.L_x_1854:
        /* <DEDUP_REMOVED lines=27> */
[----:B-1----:R-:W-:-:S04]  /*23bd0*/  SEL R4, R4, RZ, P3 ;  /* 0x000000ff04047207 */ /* 0x002fc80001800000 */
[----:B------:R-:W-:-:S05]  /*23be0*/  IADD3 R4, R11, R4, RZ ;  /* 0x000000040b047210 */ /* 0x000fca0007ffe0ff */
        /* <DEDUP_REMOVED lines=14> */
.L_x_1858:
[----:B------:R-:W0:Y:S01]  /*23cd0*/  LDC R2, c[0x0][0xc3c] ;  /* 0x00030f00ff027b82 */ /* 0x000e220000000800 */
[----:B------:R-:W-:Y:S01]  /*23ce0*/  UIADD3 UR4, UR4, 0x1f, URZ ;  /* 0x0000001f04047890 */ /* 0x000fe2000fffe03f */
[----:B------:R-:W-:Y:S02]  /*23cf0*/  ULDC UR7, c[0x0][0xc3c] ;  /* 0x00030f0000077ab9 */ /* 0x000fe40000000800 */
[----:B------:R-:W-:-:S03]  /*23d00*/  MOV R27, UR7 ;  /* 0x00000007001b7c02 */ /* 0x000fc60008000f00 */
[----:B0-----:R-:W-:-:S13]  /*23d10*/  ISETP.LE.AND P6, PT, R2, UR4, PT ;  /* 0x0000000402007c0c */ /* 0x001fda000bfc3270 */
[----:B------:R-:W-:Y:S05]  /*23d20*/  @P6 BRA `(.L_x_1857) ;  /* 0x0000000800a86947 */ /* 0x000fea0003800000 */
[----:B------:R-:W-:Y:S02]  /*23d30*/  VIADD R11, R6, UR4 ;  /* 0x00000004060b7c36 */ /* 0x000fe40008000000 */
[----:B------:R-:W-:Y:S02]  /*23d40*/  IMAD.MOV.U32 R7, RZ, RZ, RZ ;  /* 0x000000ffff077224 */ /* 0x000fe400078e00ff */
[----:B------:R-:W-:Y:S01]  /*23d50*/  IMAD.MOV.U32 R8, RZ, RZ, RZ ;  /* 0x000000ffff087224 */ /* 0x000fe200078e00ff */
[----:B------:R-:W-:-:S13]  /*23d60*/  ISETP.GE.OR P6, PT, R11, R2, !P0 ;  /* 0x000000020b00720c */ /* 0x000fda00047c6670 */
[----:B------:R-:W0:Y:S08]  /*23d70*/  @!P6 LDC.64 R4, c[0x0][0xc80] ;  /* 0x00032000ff04eb82 */ /* 0x000e300000000a00 */
[----:B------:R-:W1:Y:S01]  /*23d80*/  @!P6 LDC.64 R2, c[0x0][0xc78] ;  /* 0x00031e00ff02eb82 */ /* 0x000e620000000a00 */
[----:B0-----:R-:W-:-:S05]  /*23d90*/  @!P6 IMAD.WIDE R4, R11, 0x4, R4 ;  /* 0x000000040b04e825 */ /* 0x001fca00078e0204 */
[----:B------:R-:W2:Y:S01]  /*23da0*/  @!P6 LDG.E R7, desc[UR60][R4.64] ;  /* 0x0000003c0407e981 */ /* 0x000ea2000c1e1900 */
[----:B-1----:R-:W-:-:S05]  /*23db0*/  @!P6 IMAD.WIDE R2, R11, 0x4, R2 ;  /* 0x000000040b02e825 */ /* 0x002fca00078e0202 */
[----:B------:R-:W2:Y:S02]  /*23dc0*/  @!P6 LDG.E R8, desc[UR60][R2.64] ;  /* 0x0000003c0208e981 */ /* 0x000ea4000c1e1900 */
[----:B--2---:R-:W-:-:S05]  /*23dd0*/  IMAD R13, R7, R8, RZ ;  /* 0x00000008070d7224 */ /* 0x004fca00078e02ff */
        /* <DEDUP_REMOVED lines=20> */
.L_x_1856:
        /* <DEDUP_REMOVED lines=11> */
[----:B------:R-:W-:-:S05]  /*23fd0*/  VIADD R3, R27, 0xffffffff ;  /* 0xffffffff1b037836 */ /* 0x000fca0000000000 */
[----:B------:R0:W1:Y:S02]  /*23fe0*/  SHFL.IDX PT, R24, R2, R3, 0x1f ;  /* 0x00001f0302187589 */ /* 0x00006400000e0000 */
.L_x_1859:
[----:B-1----:R-:W-:Y:S02]  /*23ff0*/  IMAD R24, R24, UR5, R5 ;  /* 0x0000000518187c24 */ /* 0x002fe4000f8e0205 */
[----:B------:R-:W-:-:S03]  /*24000*/  VIADD R27, R27, UR4 ;  /* 0x000000041b1b7c36 */ /* 0x000fc60008000000 */
[----:B------:R-:W-:Y:S01]  /*24010*/  IADD3 R4, -R24, UR6, RZ ;  /* 0x0000000618047c10 */ /* 0x000fe2000fffe1ff */
[----:B------:R-:W-:Y:S06]  /*24020*/  @!P1 BRA `(.L_x_1860) ;  /* 0x0000000000e89947 */ /* 0x000fec0003800000 */
[-C--:B--2---:R-:W-:Y:S02]  /*24030*/  IABS R12, R7.reuse ;  /* 0x00000007000c7213 */ /* 0x084fe40000000000 */
[----:B------:R-:W-:Y:S02]  /*24040*/  IABS R5, R8 ;  /* 0x0000000800057213 */ /* 0x000fe40000000000 */
[----:B------:R-:W1:Y:S01]  /*24050*/  I2F.RP R9, R12 ;  /* 0x0000000c00097306 */ /* 0x000e620000209400 */
[----:B------:R-:W-:-:S07]  /*24060*/  IABS R13, R7 ;  /* 0x00000007000d7213 */ /* 0x000fce0000000000 */
[----:B------:R-:W2:Y:S08]  /*24070*/  I2F.RP R10, R5 ;  /* 0x00000005000a7306 */ /* 0x000eb00000209400 */
[----:B-1----:R-:W0:Y:S08]  /*24080*/  MUFU.RCP R9, R9 ;  /* 0x0000000900097308 */ /* 0x002e300000001000 */
[----:B--2---:R-:W-:Y:S01]  /*24090*/  MUFU.RCP R10, R10 ;  /* 0x0000000a000a7308 */ /* 0x004fe20000001000 */
[----:B0-----:R-:W-:Y:S01]  /*240a0*/  VIADD R2, R9, 0xffffffe ;  /* 0x0ffffffe09027836 */ /* 0x001fe20000000000 */
[----:B------:R-:W-:-:S06]  /*240b0*/  IABS R9, R4 ;  /* 0x0000000400097213 */ /* 0x000fcc0000000000 */
[----:B------:R0:W1:Y:S02]  /*240c0*/  F2I.FTZ.U32.TRUNC.NTZ R3, R2 ;  /* 0x0000000200037305 */ /* 0x000064000021f000 */
[----:B0-----:R-:W-:Y:S01]  /*240d0*/  IMAD.MOV.U32 R2, RZ, RZ, RZ ;  /* 0x000000ffff027224 */ /* 0x001fe200078e00ff */
[----:B-1----:R-:W-:-:S05]  /*240e0*/  IADD3 R11, RZ, -R3, RZ ;  /* 0x80000003ff0b7210 */ /* 0x002fca0007ffe0ff */
        /* <DEDUP_REMOVED lines=9> */
[----:B------:R-:W-:Y:S01]  /*24180*/  @!P1 IMAD.IADD R3, R3, 0x1, -R12 ;  /* 0x0000000103039824 */ /* 0x000fe200078e0a0c */
[----:B------:R-:W-:Y:S02]  /*24190*/  @!P1 IADD3 R2, R2, 0x1, RZ ;  /* 0x0000000102029810 */ /* 0x000fe40007ffe0ff */
[----:B------:R-:W-:Y:S02]  /*241a0*/  ISETP.NE.AND P1, PT, R7, RZ, PT ;  /* 0x000000ff0700720c */ /* 0x000fe40003f25270 */
[----:B------:R-:W-:Y:S02]  /*241b0*/  ISETP.GE.U32.AND P0, PT, R3, R12, PT ;  /* 0x0000000c0300720c */ /* 0x000fe40003f06070 */
[----:B------:R-:W0:Y:S01]  /*241c0*/  F2I.FTZ.U32.TRUNC.NTZ R3, R11 ;  /* 0x0000000b00037305 */ /* 0x000e22000021f000 */
[----:B------:R-:W-:-:S04]  /*241d0*/  IABS R12, R8 ;  /* 0x00000008000c7213 */ /* 0x000fc80000000000 */
[----:B------:R-:W-:-:S06]  /*241e0*/  IADD3 R12, RZ, -R12, RZ ;  /* 0x8000000cff0c7210 */ /* 0x000fcc0007ffe0ff */
[----:B------:R-:W-:-:S04]  /*241f0*/  @P0 VIADD R2, R2, 0x1 ;  /* 0x0000000102020836 */ /* 0x000fc80000000000 */
[----:B------:R-:W-:Y:S02]  /*24200*/  IMAD.MOV.U32 R13, RZ, RZ, R2 ;  /* 0x000000ffff0d7224 */ /* 0x000fe400078e0002 */
[----:B0-----:R-:W-:Y:S02]  /*24210*/  IMAD.MOV R2, RZ, RZ, -R3 ;  /* 0x000000ffff027224 */ /* 0x001fe400078e0a03 */
[----:B------:R-:W-:Y:S01]  /*24220*/  @!P2 IMAD.MOV R13, RZ, RZ, -R13 ;  /* 0x000000ffff0da224 */ /* 0x000fe200078e0a0d */
[----:B------:R-:W-:Y:S01]  /*24230*/  @!P1 LOP3.LUT R13, RZ, R7, RZ, 0x33, !PT ;  /* 0x00000007ff0d9212 */ /* 0x000fe200078e33ff */
[----:B------:R-:W-:Y:S02]  /*24240*/  IMAD R9, R2, R5, RZ ;  /* 0x0000000502097224 */ /* 0x000fe400078e02ff */
[----:B------:R-:W-:Y:S01]  /*24250*/  IMAD.MOV.U32 R2, RZ, RZ, RZ ;  /* 0x000000ffff027224 */ /* 0x000fe200078e00ff */
[----:B------:R-:W-:-:S03]  /*24260*/  IABS R10, R13 ;  /* 0x0000000d000a7213 */ /* 0x000fc60000000000 */
[----:B------:R-:W-:-:S04]  /*24270*/  IMAD.HI.U32 R2, R3, R9, R2 ;  /* 0x0000000903027227 */ /* 0x000fc800078e0002 */
[----:B------:R-:W-:Y:S02]  /*24280*/  IMAD.MOV.U32 R3, RZ, RZ, R10 ;  /* 0x000000ffff037224 */ /* 0x000fe400078e000a */
[----:B------:R-:W-:Y:S02]  /*24290*/  IMAD.MOV.U32 R10, RZ, RZ, R12 ;  /* 0x000000ffff0a7224 */ /* 0x000fe400078e000c */
[----:B------:R-:W-:-:S04]  /*242a0*/  IMAD.HI.U32 R2, R2, R3, RZ ;  /* 0x0000000302027227 */ /* 0x000fc800078e00ff */
[----:B------:R-:W-:Y:S01]  /*242b0*/  IMAD R10, R2, R10, R3 ;  /* 0x0000000a020a7224 */ /* 0x000fe200078e0203 */
[----:B------:R-:W-:-:S04]  /*242c0*/  LOP3.LUT R3, R13, R8, RZ, 0x3c, !PT ;  /* 0x000000080d037212 */ /* 0x000fc800078e3cff */
[----:B------:R-:W-:Y:S02]  /*242d0*/  ISETP.GT.U32.AND P1, PT, R5, R10, PT ;  /* 0x0000000a0500720c */ /* 0x000fe40003f24070 */
[----:B------:R-:W-:-:S11]  /*242e0*/  ISETP.GE.AND P2, PT, R3, RZ, PT ;  /* 0x000000ff0300720c */ /* 0x000fd60003f46270 */
[----:B------:R-:W-:Y:S01]  /*242f0*/  @!P1 IMAD.IADD R10, R10, 0x1, -R5 ;  /* 0x000000010a0a9824 */ /* 0x000fe200078e0a05 */
[----:B------:R-:W-:Y:S02]  /*24300*/  @!P1 IADD3 R2, R2, 0x1, RZ ;  /* 0x0000000102029810 */ /* 0x000fe40007ffe0ff */
[----:B------:R-:W-:Y:S02]  /*24310*/  ISETP.NE.AND P1, PT, R8, RZ, PT ;  /* 0x000000ff0800720c */ /* 0x000fe40003f25270 */
[----:B------:R-:W-:Y:S01]  /*24320*/  ISETP.GE.U32.AND P0, PT, R10, R5, PT ;  /* 0x000000050a00720c */ /* 0x000fe20003f06070 */
[----:B------:R-:W-:-:S12]  /*24330*/  IMAD.MOV R5, RZ, RZ, -R13 ;  /* 0x000000ffff057224 */ /* 0x000fd800078e0a0d */
[----:B------:R-:W-:-:S04]  /*24340*/  @P0 VIADD R2, R2, 0x1 ;  /* 0x0000000102020836 */ /* 0x000fc80000000000 */
[----:B------:R-:W-:Y:S01]  /*24350*/  @!P2 IMAD.MOV R2, RZ, RZ, -R2 ;  /* 0x000000ffff02a224 */ /* 0x000fe200078e0a02 */
[----:B------:R-:W-:-:S05]  /*24360*/  @!P1 LOP3.LUT R2, RZ, R8, RZ, 0x33, !PT ;  /* 0x00000008ff029212 */ /* 0x000fca00078e33ff */
[----:B------:R-:W-:-:S04]  /*24370*/  IMAD.MOV R3, RZ, RZ, -R2 ;  /* 0x000000ffff037224 */ /* 0x000fc800078e0a02 */
[C---:B------:R-:W-:Y:S01]  /*24380*/  IMAD R26, R8.reuse, R3, R13 ;  /* 0x00000003081a7224 */ /* 0x040fe200078e020d */
[----:B------:R-:W-:Y:S01]  /*24390*/  LEA R3, R8, R2, 0x18 ;  /* 0x0000000208037211 */ /* 0x000fe200078ec0ff */
[----:B------:R-:W-:-:S04]  /*243a0*/  IMAD R2, R7, R5, R4 ;  /* 0x0000000507027224 */ /* 0x000fc800078e0204 */
[----:B------:R-:W-:Y:S01]  /*243b0*/  IMAD R26, R26, 0x10000, R3 ;  /* 0x000100001a1a7824 */ /* 0x000fe200078e0203 */
[----:B------:R-:W-:Y:S06]  /*243c0*/  BRA `(.L_x_1861) ;  /* 0x0000000000f47947 */ /* 0x000fec0003800000 */
.L_x_1860:
[----:B0-----:R-:W0:Y:S02]  /*243d0*/  LDC.64 R2, c[0x0][0xc90] ;  /* 0x00032400ff027b82 */ /* 0x001e240000000a00 */
        /* <DEDUP_REMOVED lines=13> */
[----:B------:R-:W-:Y:S01]  /*244b0*/  IMAD.HI.U32 R2, R3, R11, R2 ;  /* 0x0000000b03027227 */ /* 0x000fe200078e0002 */
[----:B------:R-:W-:-:S05]  /*244c0*/  IADD3 R3, RZ, -R12, RZ ;  /* 0x8000000cff037210 */ /* 0x000fca0007ffe0ff */
        /* <DEDUP_REMOVED lines=13> */
[----:B------:R-:W-:-:S03]  /*245a0*/  IMAD.MOV R2, RZ, RZ, -R2 ;  /* 0x000000ffff027224 */ /* 0x000fc600078e0a02 */
[----:B------:R-:W-:Y:S01]  /*245b0*/  IADD3 R8, -R9, RZ, RZ ;  /* 0x000000ff09087210 */ /* 0x000fe20007ffe1ff */
[----:B------:R-:W-:Y:S01]  /*245c0*/  IMAD R4, R5, R2, R4 ;  /* 0x0000000205047224 */ /* 0x000fe200078e0204 */
[----:B------:R-:W-:Y:S02]  /*245d0*/  MOV R2, RZ ;  /* 0x000000ff00027202 */ /* 0x000fe40000000f00 */
[----:B------:R-:W-:Y:S02]  /*245e0*/  VIADDMNMX R8, R8, UR5, R13, PT ;  /* 0x0000000508087c46 */ /* 0x000fe4000b80010d */
[----:B------:R-:W-:Y:S02]  /*245f0*/  IADD3 R9, R9, 0x1000000, R4 ;  /* 0x0100000009097810 */ /* 0x000fe40007ffe004 */
[-C--:B------:R-:W-:Y:S01]  /*24600*/  IABS R12, R8.reuse ;  /* 0x00000008000c7213 */ /* 0x080fe20000000000 */
[----:B------:R-:W-:Y:S01]  /*24610*/  IMAD.MOV R26, RZ, RZ, -R8 ;  /* 0x000000ffff1a7224 */ /* 0x000fe200078e0a08 */
[----:B------:R-:W-:-:S02]  /*24620*/  IABS R13, R8 ;  /* 0x00000008000d7213 */ /* 0x000fc40000000000 */
        /* <DEDUP_REMOVED lines=20> */
[----:B------:R-:W-:Y:S02]  /*24770*/  @!P2 IADD3 R2, -R2, RZ, RZ ;  /* 0x000000ff0202a210 */ /* 0x000fe40007ffe1ff */
[----:B------:R-:W-:-:S05]  /*24780*/  @!P1 LOP3.LUT R2, RZ, R8, RZ, 0x33, !PT ;  /* 0x00000008ff029212 */ /* 0x000fca00078e33ff */
[----:B------:R-:W-:-:S07]  /*24790*/  IMAD R26, R2, R26, R9 ;  /* 0x0000001a021a7224 */ /* 0x000fce00078e0209 */
.L_x_1861:
[----:B------:R-:W-:-:S05]  /*247a0*/  LOP3.LUT R2, RZ, R2, RZ, 0x33, !PT ;  /* 0x00000002ff027212 */ /* 0x000fca00078e33ff */
[----:B------:R-:W-:Y:S01]  /*247b0*/  IMAD.IADD R25, R7, 0x1, R2 ;  /* 0x0000000107197824 */ /* 0x000fe200078e0202 */
[----:B------:R-:W-:Y:S06]  /*247c0*/  BRA `(.L_x_1862) ;  /* 0x00000000000c7947 */ /* 0x000fec0003800000 */
.L_x_1857:
[----:B------:R-:W-:Y:S01]  /*247d0*/  IMAD.MOV.U32 R25, RZ, RZ, RZ ;  /* 0x000000ffff197224 */ /* 0x000fe200078e00ff */
[----:B------:R-:W-:Y:S01]  /*247e0*/  MOV R26, RZ ;  /* 0x000000ff001a7202 */ /* 0x000fe20000000f00 */
[----:B------:R-:W-:-:S07]  /*247f0*/  IMAD.U32 R24, RZ, RZ, UR6 ;  /* 0x00000006ff187e24 */ /* 0x000fce000f8e00ff */
.L_x_1862:
[----:B------:R-:W-:-:S13]  /*24800*/  ISETP.NE.AND P0, PT, R6, RZ, PT ;  /* 0x000000ff0600720c */ /* 0x000fda0003f05270 */
[----:B------:R-:W0:Y:S01]  /*24810*/  @!P0 S2R R3, SR_CgaCtaId ;  /* 0x0000000000038919 */ /* 0x000e220000008800 */
[----:B------:R-:W-:-:S04]  /*24820*/  @!P0 MOV R2, 0x400 ;  /* 0x0000040000028802 */ /* 0x000fc80000000f00 */
[----:B0-----:R-:W-:-:S05]  /*24830*/  @!P0 LEA R2, R3, R2, 0x18 ;  /* 0x0000000203028211 */ /* 0x001fca00078ec0ff */
[----:B------:R0:W-:Y:S01]  /*24840*/  @!P0 STS.128 [R2+0x2a8d0], R24 ;  /* 0x02a8d01802008388 */ /* 0x0001e20000000c00 */
[----:B------:R-:W-:Y:S06]  /*24850*/  BAR.ARV 0x5, 0x180 ;  /* 0x0146000000007b1d */ /* 0x000fec0000002000 */
.L_x_1855:
        /* <DEDUP_REMOVED lines=12> */
[----:B------:R-:W-:Y:S01]  /*24920*/  ULDC.64 UR36, c[0x0][0x198] ;  /* 0x0000660000247ab9 */ /* 0x000fe20000000a00 */
[----:B------:R-:W-:Y:S01]  /*24930*/  IMAD.SHL.U32 R34, R4, 0x8, RZ ;  /* 0x0000000804227824 */ /* 0x000fe200078e00ff */
[----:B------:R-:W-:Y:S01]  /*24940*/  ULDC UR38, c[0x0][0xc] ;  /* 0x0000030000267ab9 */ /* 0x000fe20000000800 */
[----:B------:R-:W-:Y:S02]  /*24950*/  IMAD.MOV.U32 R22, RZ, RZ, RZ ;  /* 0x000000ffff167224 */ /* 0x000fe400078e00ff */
[----:B------:R-:W-:-:S02]  /*24960*/  IMAD.MOV.U32 R28, RZ, RZ, RZ ;  /* 0x000000ffff1c7224 */ /* 0x000fc400078e00ff */
[----:B------:R-:W-:Y:S01]  /*24970*/  IMAD.MOV.U32 R30, RZ, RZ, 0x1 ;  /* 0x00000001ff1e7424 */ /* 0x000fe200078e00ff */
[----:B--2---:R-:W-:Y:S01]  /*24980*/  R2UR UR4, R2 ;  /* 0x00000000020472ca */ /* 0x004fe200000e0000 */
[----:B------:R-:W-:-:S05]  /*24990*/  IMAD.SHL.U32 R2, R0, 0x8, RZ ;  /* 0x0000000800027824 */ /* 0x000fca00078e00ff */
[C---:B------:R-:W-:Y:S02]  /*249a0*/  LOP3.LUT R3, R2.reuse, 0x1f8, RZ, 0xc0, !PT ;  /* 0x000001f802037812 */ /* 0x040fe400078ec0ff */
[----:B------:R-:W-:Y:S02]  /*249b0*/  LOP3.LUT R2, R2, 0x38, RZ, 0xc0, !PT ;  /* 0x0000003802027812 */ /* 0x000fe400078ec0ff */
[----:B------:R-:W-:Y:S02]  /*249c0*/  LOP3.LUT R3, R3, 0x38, R0, 0x78, !PT ;  /* 0x0000003803037812 */ /* 0x000fe400078e7800 */
[----:B------:R-:W-:Y:S01]  /*249d0*/  SHF.L.U32 R0, R0, 0x4, RZ ;  /* 0x0000000400007819 */ /* 0x000fe200000006ff */
[----:B------:R-:W-:Y:S01]  /*249e0*/  ULOP3.LUT UR39, UR4, 0x2, URZ, 0xfc, !UPT ;  /* 0x0000000204277892 */ /* 0x000fe2000f8efc3f */
[----:B------:R-:W-:Y:S02]  /*249f0*/  LOP3.LUT R34, R3, 0x200, R34, 0xf8, !PT ;  /* 0x0000020003227812 */ /* 0x000fe400078ef822 */
[----:B------:R-:W-:Y:S01]  /*24a00*/  UMOV UR4, 0x400 ;  /* 0x0000040000047882 */ /* 0x000fe20000000000 */
[----:B------:R-:W-:Y:S01]  /*24a10*/  SHF.R.U32.HI R3, RZ, 0x3, R4 ;  /* 0x00000003ff037819 */ /* 0x000fe20000011604 */
[----:B0-----:R-:W-:-:S03]  /*24a20*/  ULEA UR4, UR5, UR4, 0x18 ;  /* 0x0000000405047291 */ /* 0x001fc6000f8ec03f */
[----:B------:R-:W-:Y:S02]  /*24a30*/  LOP3.LUT R4, R3, 0x70, R0, 0xf8, !PT ;  /* 0x0000007003047812 */ /* 0x000fe400078ef800 */
[C---:B------:R-:W-:Y:S02]  /*24a40*/  LOP3.LUT R3, R2.reuse, 0x40, RZ, 0xfc, !PT ;  /* 0x0000004002037812 */ /* 0x040fe400078efcff */
[----:B------:R-:W-:Y:S02]  /*24a50*/  MOV R17, UR4 ;  /* 0x0000000400117c02 */ /* 0x000fe40008000f00 */
[----:B------:R-:W-:-:S03]  /*24a60*/  LOP3.LUT R0, R2, 0x80, RZ, 0xfc, !PT ;  /* 0x0000008002007812 */ /* 0x000fc600078efcff */
[----:B-1----:R-:W-:-:S07]  /*24a70*/  IMAD R36, R34, 0x2, R17 ;  /* 0x0000000222247824 */ /* 0x002fce00078e0211 */
.L_x_1984:
[----:B------:R-:W-:Y:S05]  /*24a80*/  YIELD ;  /* 0x0000000000007946 */ /* 0x000fea0003800000 */
[----:B------:R-:W-:Y:S01]  /*24a90*/  ULDC.64 UR4, c[0x0][0xa28] ;  /* 0x00028a0000047ab9 */ /* 0x000fe20000000a00 */
[----:B------:R-:W-:Y:S01]  /*24aa0*/  IMAD.MOV.U32 R11, RZ, RZ, RZ ;  /* 0x000000ffff0b7224 */ /* 0x000fe200078e00ff */
[----:B------:R-:W-:Y:S01]  /*24ab0*/  ISETP.NE.U32.AND P0, PT, RZ, UR4, PT ;  /* 0x00000004ff007c0c */ /* 0x000fe2000bf05070 */
[----:B0-----:R-:W0:Y:S01]  /*24ac0*/  LDC.64 R4, c[0x0][0xa00] ;  /* 0x00028000ff047b82 */ /* 0x001e220000000a00 */
[----:B------:R-:W-:Y:S02]  /*24ad0*/  ULDC.64 UR6, c[0x0][0xa10] ;  /* 0x0002840000067ab9 */ /* 0x000fe40000000a00 */
[----:B------:R-:W-:Y:S01]  /*24ae0*/  ISETP.NE.AND.EX P0, PT, RZ, UR5, PT, P0 ;  /* 0x00000005ff007c0c */ /* 0x000fe2000bf05300 */
[----:B------:R-:W-:-:S12]  /*24af0*/  ULDC.64 UR4, c[0x0][0xa18] ;  /* 0x0002860000047ab9 */ /* 0x000fd80000000a00 */
[----:B-1----:R-:W1:Y:S01]  /*24b00*/  @P0 LDC.64 R2, c[0x0][0xa28] ;  /* 0x00028a00ff020b82 */ /* 0x002e620000000a00 */
[----:B------:R-:W-:Y:S01]  /*24b10*/  ISETP.NE.U32.AND P1, PT, RZ, UR6, PT ;  /* 0x00000006ff007c0c */ /* 0x000fe2000bf25070 */
[----:B-1----:R-:W-:-:S05]  /*24b20*/  @P0 IMAD.WIDE R2, R27, 0x4, R2 ;  /* 0x000000041b020825 */ /* 0x002fca00078e0202 */
[----:B------:R1:W2:Y:S01]  /*24b30*/  @P0 LDG.E R11, desc[UR60][R2.64] ;  /* 0x0000003c020b0981 */ /* 0x0002a2000c1e1900 */
[----:B------:R-:W-:Y:S01]  /*24b40*/  ISETP.NE.U32.AND P0, PT, RZ, UR4, PT ;  /* 0x00000004ff007c0c */ /* 0x000fe2000bf05070 */
[----:B------:R-:W-:Y:S01]  /*24b50*/  IMAD.MOV.U32 R35, RZ, RZ, RZ ;  /* 0x000000ffff237224 */ /* 0x000fe200078e00ff */
[----:B------:R-:W-:Y:S01]  /*24b60*/  ISETP.NE.AND.EX P1, PT, RZ, UR7, PT, P1 ;  /* 0x00000007ff007c0c */ /* 0x000fe2000bf25310 */
[----:B------:R-:W-:Y:S01]  /*24b70*/  IMAD.MOV.U32 R0, RZ, RZ, RZ ;  /* 0x000000ffff007224 */ /* 0x000fe200078e00ff */
[----:B------:R-:W-:Y:S01]  /*24b80*/  ISETP.NE.AND.EX P2, PT, RZ, UR5, PT, P0 ;  /* 0x00000005ff007c0c */ /* 0x000fe2000bf45300 */
[----:B------:R-:W-:Y:S01]  /*24b90*/  ULDC.64 UR4, c[0x0][0xa00] ;  /* 0x0002800000047ab9 */ /* 0x000fe20000000a00 */
[----:B0-----:R-:W-:Y:S01]  /*24ba0*/  IMAD.WIDE R4, R27, 0x4, R4 ;  /* 0x000000041b047825 */ /* 0x001fe200078e0204 */
[----:B------:R-:W-:Y:S01]  /*24bb0*/  ISETP.NE.U32.AND P0, PT, RZ, UR4, PT ;  /* 0x00000004ff007c0c */ /* 0x000fe2000bf05070 */
[----:B-1----:R-:W0:Y:S03]  /*24bc0*/  LDC.64 R2, c[0x0][0xa10] ;  /* 0x00028400ff027b82 */ /* 0x002e260000000a00 */
[----:B------:R-:W-:-:S06]  /*24bd0*/  ISETP.NE.AND.EX P0, PT, RZ, UR5, PT, P0 ;  /* 0x00000005ff007c0c */ /* 0x000fcc000bf05300 */
[----:B------:R-:W1:Y:S07]  /*24be0*/  @P2 LDC.64 R6, c[0x0][0xa18] ;  /* 0x00028600ff062b82 */ /* 0x000e6e0000000a00 */
[----:B------:R-:W5:Y:S01]  /*24bf0*/  @P0 LDG.E R35, desc[UR60][R4.64] ;  /* 0x0000003c04230981 */ /* 0x000f62000c1e1900 */
[----:B0-----:R-:W-:-:S05]  /*24c00*/  IMAD.WIDE R2, R27, 0x4, R2 ;  /* 0x000000041b027825 */ /* 0x001fca00078e0202 */
[----:B------:R-:W5:Y:S01]  /*24c10*/  @P1 LDG.E R0, desc[UR60][R2.64] ;  /* 0x0000003c02001981 */ /* 0x000f62000c1e1900 */
[----:B------:R-:W-:Y:S02]  /*24c20*/  ULDC UR4, c[0x0][0x288] ;  /* 0x0000a20000047ab9 */ /* 0x000fe40000000800 */
[----:B------:R-:W-:Y:S01]  /*24c30*/  MOV R32, UR4 ;  /* 0x0000000400207c02 */ /* 0x000fe20008000f00 */
[----:B------:R-:W-:Y:S02]  /*24c40*/  ULDC.64 UR4, c[0x0][0x418] ;  /* 0x0001060000047ab9 */ /* 0x000fe40000000a00 */
[----:B------:R-:W-:-:S03]  /*24c50*/  UISETP.NE.U32.AND UP0, UPT, UR4, URZ, UPT ;  /* 0x0000003f0400728c */ /* 0x000fc6000bf05070 */
[----:B------:R-:W-:Y:S01]  /*24c60*/  ULDC UR4, c[0x0][0x424] ;  /* 0x0001090000047ab9 */ /* 0x000fe20000000800 */
[----:B------:R-:W-:Y:S01]  /*24c70*/  UISETP.NE.AND.EX UP0, UPT, UR5, URZ, UPT, UP0 ;  /* 0x0000003f0500728c */ /* 0x000fe2000bf05300 */
[----:B-1----:R-:W-:Y:S02]  /*24c80*/  @P2 IMAD.WIDE R6, R27, 0x4, R6 ;  /* 0x000000041b062825 */ /* 0x002fe400078e0206 */
[----:B------:R-:W-:Y:S01]  /*24c90*/  ULDC UR5, c[0x0][0x2f0] ;  /* 0x0000bc0000057ab9 */ /* 0x000fe20000000800 */
[----:B------:R-:W-:Y:S02]  /*24ca0*/  USEL UR4, UR4, 0x1, UP0 ;  /* 0x0000000104047887 */ /* 0x000fe40008000000 */
[----:B------:R0:W5:Y:S02]  /*24cb0*/  @P2 LDG.E R32, desc[UR60][R6.64] ;  /* 0x0000003c06202981 */ /* 0x000164000c1e1900 */
[----:B------:R-:W-:-:S03]  /*24cc0*/  UIMAD UR4, UR4, UR5, URZ ;  /* 0x00000005040472a4 */ /* 0x000fc6000f8e023f */
[----:B------:R-:W-:-:S03]  /*24cd0*/  ULDC UR5, c[0x0][0x348] ;  /* 0x0000d20000057ab9 */ /* 0x000fc60000000800 */
[----:B------:R-:W-:Y:S02]  /*24ce0*/  IMAD.U32 R10, RZ, RZ, UR4 ;  /* 0x00000004ff0a7e24 */ /* 0x000fe4000f8e00ff */
[----:B0-----:R-:W-:Y:S01]  /*24cf0*/  IMAD.U32 R7, RZ, RZ, UR5 ;  /* 0x00000005ff077e24 */ /* 0x001fe2000f8e00ff */
[----:B--2---:R0:W-:Y:S01]  /*24d00*/  STL [R1+0x4], R11 ;  /* 0x0000040b01007387 */ /* 0x0041e20000100800 */
[----:B---3--:R-:W-:Y:S05]  /*24d10*/  @P2 BRA `(.L_x_1864) ;  /* 0x0000000000102947 */ /* 0x008fea0003800000 */
[----:B------:R-:W-:Y:S05]  /*24d20*/  @!P0 BRA `(.L_x_1864) ;  /* 0x00000000000c8947 */ /* 0x000fea0003800000 */
[----:B------:R-:W2:Y:S04]  /*24d30*/  LDG.E R9, desc[UR60][R4.64] ;  /* 0x0000003c04097981 */ /* 0x000ea8000c1e1900 */
[----:B-----5:R-:W2:Y:S02]  /*24d40*/  LDG.E R32, desc[UR60][R4.64+0x4] ;  /* 0x0000043c04207981 */ /* 0x020ea4000c1e1900 */
[----:B--2---:R-:W-:-:S07]  /*24d50*/  IMAD.IADD R32, R32, 0x1, -R9 ;  /* 0x0000000120207824 */ /* 0x004fce00078e0a09 */
.L_x_1864:
[----:B------:R-:W-:Y:S01]  /*24d60*/  ULDC.64 UR4, c[0x0][0xa20] ;  /* 0x0002880000047ab9 */ /* 0x000fe20000000a00 */
[C---:B------:R-:W-:Y:S02]  /*24d70*/  LOP3.LUT R4, R26.reuse, 0xff000000, RZ, 0xc0, !PT ;  /* 0xff0000001a047812 */ /* 0x040fe400078ec0ff */
[----:B------:R-:W-:Y:S02]  /*24d80*/  ISETP.NE.U32.AND P0, PT, RZ, UR4, PT ;  /* 0x00000004ff007c0c */ /* 0x000fe4000bf05070 */
[----:B------:R-:W-:Y:S02]  /*24d90*/  SHF.R.U32.HI R5, RZ, 0x8, R4 ;  /* 0x00000008ff057819 */ /* 0x000fe40000011604 */
[----:B------:R-:W-:Y:S02]  /*24da0*/  ISETP.NE.AND.EX P0, PT, RZ, UR5, PT, P0 ;  /* 0x00000005ff007c0c */ /* 0x000fe4000bf05300 */
[C---:B------:R-:W-:Y:S02]  /*24db0*/  LOP3.LUT R6, R26.reuse, 0xff0000, RZ, 0xc0, !PT ;  /* 0x00ff00001a067812 */ /* 0x040fe400078ec0ff */
[----:B------:R-:W-:-:S02]  /*24dc0*/  LOP3.LUT R26, R26, 0xffff, RZ, 0xc0, !PT ;  /* 0x0000ffff1a1a7812 */ /* 0x000fc400078ec0ff */
[----:B------:R-:W-:-:S07]  /*24dd0*/  LEA.HI R6, R6, R5, RZ, 0x10 ;  /* 0x0000000506067211 */ /* 0x000fce00078f80ff */
[----:B------:R-:W-:Y:S05]  /*24de0*/  @!P0 BRA `(.L_x_1865) ;  /* 0x0000000000108947 */ /* 0x000fea0003800000 */
[----:B------:R-:W1:Y:S02]  /*24df0*/  LDC.64 R4, c[0x0][0xa20] ;  /* 0x00028800ff047b82 */ /* 0x000e640000000a00 */
[----:B-1----:R-:W-:-:S05]  /*24e00*/  IMAD.WIDE R4, R27, 0x4, R4 ;  /* 0x000000041b047825 */ /* 0x002fca00078e0204 */
[----:B------:R1:W5:Y:S01]  /*24e10*/  LDG.E R10, desc[UR60][R4.64] ;  /* 0x0000003c040a7981 */ /* 0x000362000c1e1900 */
[----:B------:R-:W-:Y:S05]  /*24e20*/  BRA `(.L_x_1866) ;  /* 0x0000000000247947 */ /* 0x000fea0003800000 */
.L_x_1865:
[----:B------:R-:W-:Y:S02]  /*24e30*/  ULDC.64 UR4, c[0x0][0xa08] ;  /* 0x0002820000047ab9 */ /* 0x000fe40000000a00 */
[----:B------:R-:W-:-:S04]  /*24e40*/  ISETP.NE.U32.AND P0, PT, RZ, UR4, PT ;  /* 0x00000004ff007c0c */ /* 0x000fc8000bf05070 */
[----:B------:R-:W-:-:S13]  /*24e50*/  ISETP.NE.AND.EX P0, PT, RZ, UR5, PT, P0 ;  /* 0x00000005ff007c0c */ /* 0x000fda000bf05300 */
[----:B------:R-:W-:Y:S05]  /*24e60*/  @!P0 BRA `(.L_x_1866) ;  /* 0x0000000000148947 */ /* 0x000fea0003800000 */
[----:B------:R-:W1:Y:S02]  /*24e70*/  LDC.64 R4, c[0x0][0xa08] ;  /* 0x00028200ff047b82 */ /* 0x000e640000000a00 */
[----:B-1----:R-:W-:-:S05]  /*24e80*/  IMAD.WIDE R4, R27, 0x4, R4 ;  /* 0x000000041b047825 */ /* 0x002fca00078e0204 */
[----:B------:R-:W2:Y:S04]  /*24e90*/  LDG.E R10, desc[UR60][R4.64] ;  /* 0x0000003c040a7981 */ /* 0x000ea8000c1e1900 */
[----:B------:R-:W2:Y:S02]  /*24ea0*/  LDG.E R9, desc[UR60][R4.64+0x4] ;  /* 0x0000043c04097981 */ /* 0x000ea4000c1e1900 */
[----:B--2---:R-:W-:-:S07]  /*24eb0*/  IMAD.IADD R10, R9, 0x1, -R10 ;  /* 0x00000001090a7824 */ /* 0x004fce00078e0a0a */
.L_x_1866:
[----:B-1----:R-:W2:Y:S01]  /*24ec0*/  @P1 LDG.E R5, desc[UR60][R2.64] ;  /* 0x0000003c02051981 */ /* 0x002ea2000c1e1900 */
[----:B------:R-:W1:Y:S03]  /*24ed0*/  LDC R8, c[0x0][0x448] ;  /* 0x00011200ff087b82 */ /* 0x000e660000000800 */
[----:B------:R3:W2:Y:S01]  /*24ee0*/  @P1 LDG.E R4, desc[UR60][R2.64+0x4] ;  /* 0x0000043c02041981 */ /* 0x0006a2000c1e1900 */
[----:B------:R-:W-:Y:S02]  /*24ef0*/  IMAD.SHL.U32 R25, R25, 0x80, RZ ;  /* 0x0000008019197824 */ /* 0x000fe400078e00ff */
[----:B-----5:R-:W-:Y:S02]  /*24f00*/  IMAD.IADD R10, R10, 0x1, -R11 ;  /* 0x000000010a0a7824 */ /* 0x020fe400078e0a0b */
[----:B---3--:R-:W3:Y:S01]  /*24f10*/  LDC.64 R2, c[0x0][0x9e0] ;  /* 0x00027800ff027b82 */ /* 0x008ee20000000a00 */
[----:B-1----:R-:W-:-:S13]  /*24f20*/  ISETP.NE.AND P2, PT, R8, 0x1, PT ;  /* 0x000000010800780c */ /* 0x002fda0003f45270 */
[----:B------:R-:W1:Y:S01]  /*24f30*/  @P2 LDC R8, c[0x0][0x44c] ;  /* 0x00011300ff082b82 */ /* 0x000e620000000800 */
[----:B---3--:R-:W-:-:S07]  /*24f40*/  ISETP.GE.AND P3, PT, R3, 0x1, PT ;  /* 0x000000010300780c */ /* 0x008fce0003f66270 */
[----:B------:R-:W3:Y:S01]  /*24f50*/  @P2 LDC R9, c[0x0][0x450] ;  /* 0x00011400ff092b82 */ /* 0x000ee20000000800 */
[----:B--2---:R-:W-:Y:S01]  /*24f60*/  @P1 IADD3 R7, -R5, R4, RZ ;  /* 0x0000000405071210 */ /* 0x004fe20007ffe1ff */
[----:B------:R-:W-:-:S04]  /*24f70*/  VIADD R5, R25, 0x7f ;  /* 0x0000007f19057836 */ /* 0x000fc80000000000 */
[----:B-1----:R-:W-:-:S04]  /*24f80*/  @P2 IMAD.HI.U32 R4, R5, R8, RZ ;  /* 0x0000000805042227 */ /* 0x002fc800078e00ff */
[----:B------:R-:W-:Y:S01]  /*24f90*/  IMAD.IADD R37, R10, 0x1, R7 ;  /* 0x000000010a257824 */ /* 0x000fe200078e0207 */
[----:B---3--:R-:W-:-:S04]  /*24fa0*/  @P2 SHF.R.U32.HI R5, RZ, R9, R4 ;  /* 0x00000009ff052219 */ /* 0x008fc80000011604 */
[C---:B------:R-:W-:Y:S02]  /*24fb0*/  IADD3 R4, R37.reuse, 0x5f, RZ ;  /* 0x0000005f25047810 */ /* 0x040fe40007ffe0ff */
[----:B------:R-:W-:-:S03]  /*24fc0*/  IADD3 R18, R37, 0x1, -R32 ;  /* 0x0000000125127810 */ /* 0x000fc60007ffe820 */
[----:B------:R-:W-:-:S04]  /*24fd0*/  IMAD.HI R4, R4, 0x2aaaaaab, RZ ;  /* 0x2aaaaaab04047827 */ /* 0x000fc800078e02ff */
[----:B------:R-:W-:Y:S01]  /*24fe0*/  IMAD.IADD R8, R18, 0x1, R5 ;  /* 0x0000000112087824 */ /* 0x000fe200078e0205 */
[----:B------:R-:W-:-:S03]  /*24ff0*/  SHF.R.U32.HI R19, RZ, 0x1f, R4 ;  /* 0x0000001fff137819 */ /* 0x000fc60000011604 */
[----:B------:R-:W-:Y:S01]  /*25000*/  IMAD.IADD R2, R8, 0x1, R2 ;  /* 0x0000000108027824 */ /* 0x000fe200078e0202 */
[----:B------:R-:W-:Y:S01]  /*25010*/  LEA.HI.SX32 R19, R4, R19, 0x1c ;  /* 0x0000001304137211 */ /* 0x000fe200078fe2ff */
[----:B------:R-:W-:Y:S06]  /*25020*/  @!P3 BRA `(.L_x_1867) ;  /* 0x000000000048b947 */ /* 0x000fec0003800000 */
[C---:B------:R-:W-:Y:S01]  /*25030*/  ISETP.GT.AND P0, PT, R8.reuse, RZ, PT ;  /* 0x000000ff0800720c */ /* 0x040fe20003f04270 */
[----:B------:R-:W-:Y:S01]  /*25040*/  BSSY B0, `(.L_x_1868) ;  /* 0x000000e000007945 */ /* 0x000fe20003800000 */
[----:B------:R-:W-:-:S11]  /*25050*/  VIADD R9, R8, 0xffffffff ;  /* 0xffffffff08097836 */ /* 0x000fd60000000000 */
[----:B------:R-:W-:Y:S05]  /*25060*/  @P0 BRA `(.L_x_1869) ;  /* 0x00000000001c0947 */ /* 0x000fea0003800000 */
[----:B------:R-:W-:Y:S01]  /*25070*/  ISETP.NE.AND P0, PT, R3, 0x1, PT ;  /* 0x000000010300780c */ /* 0x000fe20003f05270 */
[----:B------:R-:W-:-:S12]  /*25080*/  IMAD.MOV R9, RZ, RZ, -R8 ;  /* 0x000000ffff097224 */ /* 0x000fd800078e0a08 */
[----:B------:R-:W1:Y:S02]  /*25090*/  @P0 LDC.64 R4, c[0x0][0x9e8] ;  /* 0x00027a00ff040b82 */ /* 0x000e640000000a00 */
[----:B-1----:R-:W-:-:S05]  /*250a0*/  @P0 IMAD.HI.U32 R4, R9, R4, RZ ;  /* 0x0000000409040227 */ /* 0x002fca00078e00ff */
[----:B------:R-:W-:-:S04]  /*250b0*/  @P0 SHF.R.U32.HI R9, RZ, R5, R4 ;  /* 0x00000005ff090219 */ /* 0x000fc80000011604 */
[----:B------:R-:W-:Y:S01]  /*250c0*/  LOP3.LUT R9, RZ, R9, RZ, 0x33, !PT ;  /* 0x00000009ff097212 */ /* 0x000fe200078e33ff */
[----:B------:R-:W-:Y:S06]  /*250d0*/  BRA `(.L_x_1870) ;  /* 0x0000000000107947 */ /* 0x000fec0003800000 */
.L_x_1869:
[----:B------:R-:W-:-:S13]  /*250e0*/  ISETP.NE.AND P0, PT, R3, 0x1, PT ;  /* 0x000000010300780c */ /* 0x000fda0003f05270 */
[----:B------:R-:W1:Y:S02]  /*250f0*/  @P0 LDC.64 R4, c[0x0][0x9e8] ;  /* 0x00027a00ff040b82 */ /* 0x000e640000000a00 */
[----:B-1----:R-:W-:-:S05]  /*25100*/  @P0 IMAD.HI.U32 R4, R9, R4, RZ ;  /* 0x0000000409040227 */ /* 0x002fca00078e00ff */
[----:B------:R-:W-:-:S07]  /*25110*/  @P0 SHF.R.U32.HI R9, RZ, R5, R4 ;  /* 0x00000005ff090219 */ /* 0x000fce0000011604 */
.L_x_1870:
[----:B------:R-:W-:Y:S05]  /*25120*/  BSYNC B0 ;  /* 0x0000000000007941 */ /* 0x000fea0003800000 */
.L_x_1868:
[----:B------:R-:W-:-:S05]  /*25130*/  IMAD R9, R9, R3, R3 ;  /* 0x0000000309097224 */ /* 0x000fca00078e0203 */
[----:B------:R-:W-:-:S07]  /*25140*/  VIMNMX R2, R2, R9, PT ;  /* 0x0000000902027248 */ /* 0x000fce0003fe0100 */
.L_x_1867:
[----:B------:R-:W1:Y:S01]  /*25150*/  @P2 LDC R8, c[0x0][0x44c] ;  /* 0x00011300ff082b82 */ /* 0x000e620000000800 */
[----:B------:R-:W-:Y:S01]  /*25160*/  VIADD R2, R2, 0x5f ;  /* 0x0000005f02027836 */ /* 0x000fe20000000000 */
[----:B------:R-:W-:Y:S01]  /*25170*/  MOV R5, R25 ;  /* 0x0000001900057202 */ /* 0x000fe20000000f00 */
[----:B------:R-:W-:Y:S02]  /*25180*/  ULDC UR4, c[0x0][0x9dc] ;  /* 0x0002770000047ab9 */ /* 0x000fe40000000800 */
[----:B------:R-:W-:-:S03]  /*25190*/  IMAD.HI R2, R2, 0x2aaaaaab, RZ ;  /* 0x2aaaaaab02027827 */ /* 0x000fc600078e02ff */
[----:B------:R-:W2:Y:S01]  /*251a0*/  @P2 LDC R4, c[0x0][0x450] ;  /* 0x00011400ff042b82 */ /* 0x000ea20000000800 */
[----:B-1----:R-:W-:-:S04]  /*251b0*/  @P2 IMAD.HI.U32 R9, R25, R8, RZ ;  /* 0x0000000819092227 */ /* 0x002fc800078e00ff */
[----:B------:R-:W-:Y:S01]  /*251c0*/  IMAD.IADD R8, R37, 0x1, -R32 ;  /* 0x0000000125087824 */ /* 0x000fe200078e0a20 */
[----:B--2---:R-:W-:Y:S02]  /*251d0*/  @P2 SHF.R.U32.HI R5, RZ, R4, R9 ;  /* 0x00000004ff052219 */ /* 0x004fe40000011609 */
[----:B------:R-:W-:-:S04]  /*251e0*/  SHF.R.U32.HI R9, RZ, 0x1f, R2 ;  /* 0x0000001fff097819 */ /* 0x000fc80000011602 */
[----:B------:R-:W-:Y:S01]  /*251f0*/  LEA.HI.SX32 R2, R2, R9, 0x1c ;  /* 0x0000000902027211 */ /* 0x000fe200078fe2ff */
[----:B------:R-:W-:-:S03]  /*25200*/  IMAD.IADD R9, R8, 0x1, R5 ;  /* 0x0000000108097824 */ /* 0x000fc600078e0205 */
[----:B0-----:R-:W-:Y:S01]  /*25210*/  VIMNMX R11, R19, R2, PT ;  /* 0x00000002130b7248 */ /* 0x001fe20003fe0100 */
        /* <DEDUP_REMOVED lines=12> */
.L_x_1873:
[----:B------:R-:W-:-:S13]  /*252e0*/  ISETP.NE.AND P0, PT, R3, 0x1, PT ;  /* 0x000000010300780c */ /* 0x000fda0003f05270 */
[----:B------:R-:W0:Y:S02]  /*252f0*/  @P0 LDC.64 R4, c[0x0][0x9e8] ;  /* 0x00027a00ff040b82 */ /* 0x000e240000000a00 */
[----:B0-----:R-:W-:-:S05]  /*25300*/  @P0 IMAD.HI.U32 R4, R9, R4, RZ ;  /* 0x0000000409040227 */ /* 0x001fca00078e00ff */
[----:B------:R-:W-:-:S07]  /*25310*/  @P0 SHF.R.U32.HI R9, RZ, R5, R4 ;  /* 0x00000005ff090219 */ /* 0x000fce0000011604 */
.L_x_1874:
[----:B------:R-:W-:Y:S05]  /*25320*/  BSYNC B0 ;  /* 0x0000000000007941 */ /* 0x000fea0003800000 */
.L_x_1872:
[----:B------:R-:W-:-:S05]  /*25330*/  IMAD R3, R9, R3, RZ ;  /* 0x0000000309037224 */ /* 0x000fca00078e02ff */
[----:B------:R-:W-:-:S07]  /*25340*/  VIMNMX R2, R2, R3, !PT ;  /* 0x0000000302027248 */ /* 0x000fce0007fe0100 */
.L_x_1871:
[----:B------:R-:W-:Y:S01]  /*25350*/  IMAD.HI R2, R2, 0x2aaaaaab, RZ ;  /* 0x2aaaaaab02027827 */ /* 0x000fe200078e02ff */
[----:B------:R-:W-:Y:S01]  /*25360*/  BSSY B0, `(.L_x_1875) ;  /* 0x0000026000007945 */ /* 0x000fe20003800000 */
[----:B------:R-:W-:Y:S02]  /*25370*/  LOP3.LUT R9, R6, 0xff, RZ, 0xc0, !PT ;  /* 0x000000ff06097812 */ /* 0x000fe400078ec0ff */
[----:B------:R-:W-:Y:S02]  /*25380*/  SHF.R.U32.HI R6, RZ, 0x10, R6 ;  /* 0x00000010ff067819 */ /* 0x000fe40000011606 */
[----:B------:R-:W-:Y:S02]  /*25390*/  SHF.R.U32.HI R3, RZ, 0x1f, R2 ;  /* 0x0000001fff037819 */ /* 0x000fe40000011602 */
[----:B------:R-:W-:Y:S02]  /*253a0*/  MOV R14, RZ ;  /* 0x000000ff000e7202 */ /* 0x000fe40000000f00 */
[----:B------:R-:W-:-:S04]  /*253b0*/  LEA.HI.SX32 R3, R2, R3, 0x1c ;  /* 0x0000000302037211 */ /* 0x000fc800078fe2ff */
[----:B------:R-:W-:-:S04]  /*253c0*/  VIMNMX R4, RZ, R3, !PT ;  /* 0x00000003ff047248 */ /* 0x000fc80007fe0100 */
[----:B------:R-:W-:-:S13]  /*253d0*/  ISETP.GT.AND P0, PT, R11, R4, PT ;  /* 0x000000040b00720c */ /* 0x000fda0003f04270 */
[----:B------:R-:W-:Y:S05]  /*253e0*/  @!P0 BRA `(.L_x_1876) ;  /* 0x0000000000748947 */ /* 0x000fea0003800000 */
[----:B------:R-:W-:Y:S01]  /*253f0*/  ISETP.NE.AND P0, PT, R6, RZ, PT ;  /* 0x000000ff0600720c */ /* 0x000fe20003f05270 */
[----:B------:R-:W-:-:S03]  /*25400*/  ULDC UR4, c[0x0][0x9f0] ;  /* 0x00027c0000047ab9 */ /* 0x000fc60000000800 */
[----:B------:R-:W-:-:S04]  /*25410*/  SEL R5, R6, UR4, P0 ;  /* 0x0000000406057c07 */ /* 0x000fc80008000000 */
[----:B------:R-:W-:Y:S02]  /*25420*/  IABS R13, R5 ;  /* 0x00000005000d7213 */ /* 0x000fe40000000000 */
[----:B------:R-:W-:Y:S02]  /*25430*/  IADD3 R12, R5, -0x1, R11 ;  /* 0xffffffff050c7810 */ /* 0x000fe40007ffe00b */
[----:B------:R-:W0:Y:S03]  /*25440*/  I2F.RP R2, R13 ;  /* 0x0000000d00027306 */ /* 0x000e260000209400 */
[----:B------:R-:W-:-:S05]  /*25450*/  IMAD.IADD R12, R12, 0x1, -R4 ;  /* 0x000000010c0c7824 */ /* 0x000fca00078e0a04 */
[----:B0-----:R-:W0:Y:S02]  /*25460*/  MUFU.RCP R2, R2 ;  /* 0x0000000200027308 */ /* 0x001e240000001000 */
[----:B0-----:R-:W-:-:S06]  /*25470*/  VIADD R2, R2, 0xffffffe ;  /* 0x0ffffffe02027836 */ /* 0x001fcc0000000000 */
[----:B------:R0:W1:Y:S02]  /*25480*/  F2I.FTZ.U32.TRUNC.NTZ R3, R2 ;  /* 0x0000000200037305 */ /* 0x000064000021f000 */
[----:B0-----:R-:W-:-:S04]  /*25490*/  LOP3.LUT R2, R12, R5, RZ, 0x3c, !PT ;  /* 0x000000050c027212 */ /* 0x001fc800078e3cff */
[----:B------:R-:W-:Y:S01]  /*254a0*/  ISETP.GE.AND P3, PT, R2, RZ, PT ;  /* 0x000000ff0200720c */ /* 0x000fe20003f66270 */
[----:B-1----:R-:W-:-:S04]  /*254b0*/  IMAD.MOV R2, RZ, RZ, -R3 ;  /* 0x000000ffff027224 */ /* 0x002fc800078e0a03 */
[----:B------:R-:W-:Y:S02]  /*254c0*/  IMAD R14, R2, R13, RZ ;  /* 0x0000000d020e7224 */ /* 0x000fe400078e02ff */
[----:B------:R-:W-:-:S04]  /*254d0*/  IMAD.MOV.U32 R2, RZ, RZ, RZ ;  /* 0x000000ffff027224 */ /* 0x000fc800078e00ff */
[----:B------:R-:W-:Y:S01]  /*254e0*/  IMAD.HI.U32 R14, R3, R14, R2 ;  /* 0x0000000e030e7227 */ /* 0x000fe200078e0002 */
[----:B------:R-:W-:Y:S02]  /*254f0*/  IABS R2, R12 ;  /* 0x0000000c00027213 */ /* 0x000fe40000000000 */
[----:B------:R-:W-:-:S03]  /*25500*/  IABS R3, R5 ;  /* 0x0000000500037213 */ /* 0x000fc60000000000 */
[----:B------:R-:W-:Y:S01]  /*25510*/  IMAD.HI.U32 R14, R14, R2, RZ ;  /* 0x000000020e0e7227 */ /* 0x000fe200078e00ff */
[----:B------:R-:W-:-:S05]  /*25520*/  IADD3 R3, RZ, -R3, RZ ;  /* 0x80000003ff037210 */ /* 0x000fca0007ffe0ff */
        /* <DEDUP_REMOVED lines=9> */
.L_x_1876:
[----:B------:R-:W-:Y:S05]  /*255c0*/  BSYNC B0 ;  /* 0x0000000000007941 */ /* 0x000fea0003800000 */
.L_x_1875:
[-C--:B------:R-:W-:Y:S01]  /*255d0*/  IMAD R3, R9, R14.reuse, R4 ;  /* 0x0000000e09037224 */ /* 0x080fe200078e0204 */
[----:B------:R-:W-:Y:S04]  /*255e0*/  BSSY B0, `(.L_x_1877) ;  /* 0x0000133000007945 */ /* 0x000fe80003800000 */
[C---:B------:R-:W-:Y:S01]  /*255f0*/  VIADDMNMX R11, R3.reuse, R14, R11, PT ;  /* 0x0000000e030b7246 */ /* 0x040fe2000380010b */
[----:B------:R-:W-:-:S04]  /*25600*/  IMAD R3, R3, 0x60, -R10 ;  /* 0x0000006003037824 */ /* 0x000fc800078e0a0a */
[----:B------:R-:W-:Y:S01]  /*25610*/  IMAD R2, R11, 0x60, -R10 ;  /* 0x000000600b027824 */ /* 0x000fe200078e0a0a */
[----:B------:R-:W-:-:S04]  /*25620*/  VIMNMX R3, RZ, R3, !PT ;  /* 0x00000003ff037248 */ /* 0x000fc80007fe0100 */
[----:B------:R-:W-:-:S04]  /*25630*/  VIMNMX R2, R2, R7, PT ;  /* 0x0000000702027248 */ /* 0x000fc80003fe0100 */
[----:B------:R-:W-:-:S13]  /*25640*/  ISETP.GT.AND P0, PT, R2, R3, PT ;  /* 0x000000030200720c */ /* 0x000fda0003f04270 */
[----:B------:R-:W-:Y:S01]  /*25650*/  @P0 IADD3 R4, R2, 0x5f, RZ ;  /* 0x0000005f02040810 */ /* 0x000fe20007ffe0ff */
[----:B------:R-:W-:-:S04]  /*25660*/  IMAD.WIDE.U32 R2, R3, -0x55555555, RZ ;  /* 0xaaaaaaab03027825 */ /* 0x000fc800078e00ff */
[----:B------:R-:W-:Y:S01]  /*25670*/  @P0 IMAD.HI R4, R4, 0x2aaaaaab, RZ ;  /* 0x2aaaaaab04040827 */ /* 0x000fe200078e02ff */
[----:B------:R-:W-:-:S04]  /*25680*/  SHF.R.U32.HI R5, RZ, 0x6, R3 ;  /* 0x00000006ff057819 */ /* 0x000fc80000011603 */
[----:B------:R-:W-:Y:S01]  /*25690*/  @P0 SHF.R.U32.HI R3, RZ, 0x1f, R4 ;  /* 0x0000001fff030819 */ /* 0x000fe20000011604 */
[----:B------:R-:W-:-:S03]  /*256a0*/  IMAD.MOV.U32 R2, RZ, RZ, R5 ;  /* 0x000000ffff027224 */ /* 0x000fc600078e0005 */
        /* <DEDUP_REMOVED lines=11> */
.L_x_2052:
[----:B-1----:R-:W-:Y:S02]  /*25760*/  ISETP.NE.AND P0, PT, R14, RZ, PT ;  /* 0x000000ff0e00720c */ /* 0x002fe40003f05270 */
[----:B------:R-:W-:-:S11]  /*25770*/  PLOP3.LUT P6, PT, PT, PT, PT, 0x8, 0x0 ;  /* 0x000000000000781c */ /* 0x000fd60003fce170 */
[----:B------:R-:W-:Y:S05]  /*25780*/  @P0 BRA `(.L_x_1880) ;  /* 0x00000000000c0947 */ /* 0x000fea0003800000 */
[----:B------:R-:W-:-:S03]  /*25790*/  UMOV UR4, 0xffffffff ;  /* 0xffffffff00047882 */ /* 0x000fc60000000000 */
[----:B------:R-:W-:Y:S05]  /*257a0*/  BRA.DIV UR4, `(.L_x_1881) ;  /* 0x0000007604647947 */ /* 0x000fea000b800000 */
[----:B------:R-:W-:-:S13]  /*257b0*/  ELECT P6, URZ, PT ;  /* 0x00000000003f782f */ /* 0x000fda00038c0000 */
.L_x_1880:
        /* <DEDUP_REMOVED lines=9> */
.L_x_2055:
[----:B------:R-:W-:Y:S05]  /*25850*/  BSYNC B1 ;  /* 0x0000000000017941 */ /* 0x000fea0003800000 */
.L_x_1882:
        /* <DEDUP_REMOVED lines=10> */
.L_x_2056:
[----:B------:R-:W-:Y:S05]  /*25900*/  BSYNC B2 ;  /* 0x0000000000027941 */ /* 0x000fea0003800000 */
.L_x_1886:
[----:B------:R-:W-:Y:S04]  /*25910*/  BSSY B2, `(.L_x_1888) ;  /* 0x0000009000027945 */ /* 0x000fe80003800000 */
[----:B------:R-:W-:Y:S05]  /*25920*/  @P1 BRA `(.L_x_1889) ;  /* 0x00000000001c1947 */ /* 0x000fea0003800000 */
[----:B------:R-:W2:Y:S01]  /*25930*/  S2R R7, SR_TID.X ;  /* 0x0000000000077919 */ /* 0x000ea20000002100 */
[----:B------:R-:W-:-:S04]  /*25940*/  MOV R3, 0x9000 ;  /* 0x0000900000037802 */ /* 0x000fc80000000f00 */
[----:B------:R3:W-:Y:S01]  /*25950*/  SYNCS.ARRIVE.TRANS64 RZ, [R12+URZ+0x2a890], R3 ;  /* 0x02a890030cff79a7 */ /* 0x0007e2000800003f */
[----:B--2---:R-:W-:-:S04]  /*25960*/  LOP3.LUT R7, R7, 0x1f, RZ, 0xc0, !PT ;  /* 0x0000001f07077812 */ /* 0x004fc800078ec0ff */
[----:B------:R-:W-:-:S13]  /*25970*/  ISETP.NE.AND P0, PT, R7, RZ, PT ;  /* 0x000000ff0700720c */ /* 0x000fda0003f05270 */
[----:B---3--:R-:W-:Y:S05]  /*25980*/  @!P0 BRA `(.L_x_1889) ;  /* 0x0000000000048947 */ /* 0x008fea0003800000 */
[----:B------:R-:W-:Y:S01]  /*25990*/  BPT.TRAP 0x1 ;  /* 0x000000040000795c */ /* 0x000fe20000300000 */
.L_x_1889:
[----:B------:R-:W-:Y:S05]  /*259a0*/  BSYNC B2 ;  /* 0x0000000000027941 */ /* 0x000fea0003800000 */
.L_x_1888:
[----:B------:R-:W-:Y:S01]  /*259b0*/  IMAD.MOV.U32 R20, RZ, RZ, RZ ;  /* 0x000000ffff147224 */ /* 0x000fe200078e00ff */
[----:B------:R-:W-:Y:S01]  /*259c0*/  UIADD3 UR4, UP0, UR36, 0x570, URZ ;  /* 0x0000057024047890 */ /* 0x000fe2000ff1e03f */
[----:B------:R-:W-:Y:S01]  /*259d0*/  IMAD R7, R2, 0x60, R0 ;  /* 0x0000006002077824 */ /* 0x000fe200078e0200 */
[----:B------:R-:W-:Y:S01]  /*259e0*/  PLOP3.LUT P0, PT, PT, PT, PT, 0x80, 0x0 ;  /* 0x000000000000781c */ /* 0x000fe20003f0f070 */
[----:B0-----:R-:W-:Y:S01]  /*259f0*/  IMAD R10, R22, 0x9000, R17 ;  /* 0x00009000160a7824 */ /* 0x001fe200078e0211 */
[----:B------:R-:W-:Y:S01]  /*25a00*/  R2UR UR10, R20 ;  /* 0x00000000140a72ca */ /* 0x000fe200000e0000 */
[----:B------:R-:W-:Y:S01]  /*25a10*/  VIADD R7, R7, 0xffffffa0 ;  /* 0xffffffa007077836 */ /* 0x000fe20000000000 */
[----:B------:R-:W-:Y:S01]  /*25a20*/  UIADD3.X UR5, URZ, UR37, URZ, UP0, !UPT ;  /* 0x000000253f057290 */ /* 0x000fe200087fe43f */
[----:B------:R-:W-:Y:S01]  /*25a30*/  VIADD R3, R12, 0x2a890 ;  /* 0x0002a8900c037836 */ /* 0x000fe20000000000 */
[----:B------:R-:W-:Y:S01]  /*25a40*/  UMOV UR6, 0x0 ;  /* 0x0000000000067882 */ /* 0x000fe20000000000 */
[----:B------:R-:W-:Y:S01]  /*25a50*/  VIADD R13, R10, 0x18400 ;  /* 0x000184000a0d7836 */ /* 0x000fe20000000000 */
[----:B------:R-:W-:-:S09]  /*25a60*/  UMOV UR7, 0x12f00000 ;  /* 0x12f0000000077882 */ /* 0x000fd20000000000 */
.L_x_1890:
        /* <DEDUP_REMOVED lines=16> */
.L_x_1891:
        /* <DEDUP_REMOVED lines=15> */
.L_x_1892:
        /* <DEDUP_REMOVED lines=13> */
.L_x_2057:
[----:B------:R-:W-:Y:S05]  /*25d30*/  BSYNC B2 ;  /* 0x0000000000027941 */ /* 0x000fea0003800000 */
.L_x_1893:
        /* <DEDUP_REMOVED lines=11> */
.L_x_1896:
[----:B------:R-:W-:Y:S05]  /*25df0*/  BSYNC B2 ;  /* 0x0000000000027941 */ /* 0x000fea0003800000 */
.L_x_1895:
        /* <DEDUP_REMOVED lines=9> */
.L_x_1897:
        /* <DEDUP_REMOVED lines=15> */
.L_x_1898:
        /* <DEDUP_REMOVED lines=10> */
.L_x_1885:
[----:B------:R-:W-:Y:S05]  /*26020*/  BSYNC B1 ;  /* 0x0000000000017941 */ /* 0x000fea0003800000 */
.L_x_1884:
[----:B------:R-:W-:Y:S01]  /*26030*/  IADD3 R11, R2, -0x2, RZ ;  /* 0xfffffffe020b7810 */ /* 0x000fe20007ffe0ff */
[----:B------:R-:W-:Y:S01]  /*26040*/  VIADD R22, R22, 0x1 ;  /* 0x0000000116167836 */ /* 0x000fe20000000000 */
[----:B------:R-:W-:Y:S02]  /*26050*/  PLOP3.LUT P0, PT, PT, PT, PT, 0x8, 0x0 ;  /* 0x000000000000781c */ /* 0x000fe40003f0e170 */
[----:B------:R-:W-:Y:S02]  /*26060*/  ISETP.GE.AND P2, PT, R11, R5, PT ;  /* 0x000000050b00720c */ /* 0x000fe40003f46270 */
[----:B------:R-:W-:-:S04]  /*26070*/  ISETP.NE.AND P1, PT, R22, 0x2, PT ;  /* 0x000000021600780c */ /* 0x000fc80003f25270 */
[----:B------:R-:W-:Y:S02]  /*26080*/  SEL R2, RZ, 0x1, P1 ;  /* 0x00000001ff027807 */ /* 0x000fe40000800000 */
[----:B------:R-:W-:Y:S02]  /*26090*/  SEL R22, R22, RZ, P1 ;  /* 0x000000ff16167207 */ /* 0x000fe40000800000 */
[----:B------:R-:W-:-:S03]  /*260a0*/  LOP3.LUT R31, R31, R2, RZ, 0x3c, !PT ;  /* 0x000000021f1f7212 */ /* 0x000fc600078e3cff */
[----:B------:R-:W-:Y:S05]  /*260b0*/  @!P2 BRA `(.L_x_1878) ;  /* 0x000000080014a947 */ /* 0x000fea0003800000 */
.L_x_1914:
[----:B------:R-:W-:Y:S05]  /*260c0*/  YIELD ;  /* 0x0000000000007946 */ /* 0x000fea0003800000 */
[----:B------:R-:W-:Y:S04]  /*260d0*/  BSSY B1, `(.L_x_1899) ;  /* 0x000007b000017945 */ /* 0x000fe80003800000 */
[----:B------:R-:W-:Y:S05]  /*260e0*/  @!P6 BRA `(.L_x_1900) ;  /* 0x0000000400e4e947 */ /* 0x000fea0003800000 */
[----:B0-----:R-:W-:Y:S01]  /*260f0*/  IMAD R10, R22, 0x8, R17 ;  /* 0x00000008160a7824 */ /* 0x001fe200078e0211 */
[----:B------:R-:W-:Y:S01]  /*26100*/  SHF.L.U32 R2, R31, 0x1f, RZ ;  /* 0x0000001f1f027819 */ /* 0x000fe200000006ff */
[----:B------:R-:W0:Y:S01]  /*26110*/  S2R R3, SR_TID.X ;  /* 0x0000000000037919 */ /* 0x000e220000002100 */
[----:B------:R-:W-:Y:S02]  /*26120*/  BSSY B2, `(.L_x_1901) ;  /* 0x0000005000027945 */ /* 0x000fe40003800000 */
[----:B------:R-:W1:Y:S01]  /*26130*/  SYNCS.PHASECHK.TRANS64.TRYWAIT P1, [R10+URZ+0x2a8a0], R2 ;  /* 0x02a8a0020a0075a7 */ /* 0x000e62000802017f */
[----:B0-----:R-:W-:-:S04]  /*26140*/  LOP3.LUT R3, R3, 0x7f, RZ, 0xc0, !PT ;  /* 0x0000007f03037812 */ /* 0x001fc800078ec0ff */
[----:B------:R-:W-:Y:S01]  /*26150*/  ISETP.NE.AND P2, PT, R3, RZ, PT ;  /* 0x000000ff0300720c */ /* 0x000fe20003f45270 */
[----:B-1----:R-:W-:-:S12]  /*26160*/  @!P1 BRA `(.L_x_1902) ;  /* 0x0000006c00509947 */ /* 0x002fd80003800000 */
.L_x_2058:
[----:B------:R-:W-:Y:S05]  /*26170*/  BSYNC B2 ;  /* 0x0000000000027941 */ /* 0x000fea0003800000 */
.L_x_1901:
[----:B------:R-:W-:Y:S04]  /*26180*/  BSSY B2, `(.L_x_1903) ;  /* 0x0000009000027945 */ /* 0x000fe80003800000 */
[----:B------:R-:W-:Y:S05]  /*26190*/  @P2 BRA `(.L_x_1904) ;  /* 0x00000000001c2947 */ /* 0x000fea0003800000 */
[----:B------:R-:W1:Y:S01]  /*261a0*/  S2R R7, SR_TID.X ;  /* 0x0000000000077919 */ /* 0x000e620000002100 */
[----:B------:R-:W-:-:S04]  /*261b0*/  IMAD.MOV.U32 R3, RZ, RZ, 0x9000 ;  /* 0x00009000ff037424 */ /* 0x000fc800078e00ff */
[----:B------:R2:W-:Y:S01]  /*261c0*/  SYNCS.ARRIVE.TRANS64 RZ, [R10+URZ+0x2a890], R3 ;  /* 0x02a890030aff79a7 */ /* 0x0005e2000800003f */
[----:B-1----:R-:W-:-:S04]  /*261d0*/  LOP3.LUT R7, R7, 0x1f, RZ, 0xc0, !PT ;  /* 0x0000001f07077812 */ /* 0x002fc800078ec0ff */
[----:B------:R-:W-:-:S13]  /*261e0*/  ISETP.NE.AND P1, PT, R7, RZ, PT ;  /* 0x000000ff0700720c */ /* 0x000fda0003f25270 */
[----:B--2---:R-:W-:Y:S05]  /*261f0*/  @!P1 BRA `(.L_x_1904) ;  /* 0x0000000000049947 */ /* 0x004fea0003800000 */
[----:B------:R-:W-:Y:S01]  /*26200*/  BPT.TRAP 0x1 ;  /* 0x000000040000795c */ /* 0x000fe20000300000 */
.L_x_1904:
[----:B------:R-:W-:Y:S05]  /*26210*/  BSYNC B2 ;  /* 0x0000000000027941 */ /* 0x000fea0003800000 */
.L_x_1903:
[----:B------:R-:W-:Y:S01]  /*26220*/  IMAD.MOV.U32 R15, RZ, RZ, RZ ;  /* 0x000000ffff0f7224 */ /* 0x000fe200078e00ff */
[----:B------:R-:W-:Y:S01]  /*26230*/  UIADD3 UR4, UP0, UR36, 0x570, URZ ;  /* 0x0000057024047890 */ /* 0x000fe2000ff1e03f */
[----:B------:R-:W-:Y:S01]  /*26240*/  IMAD R3, R22, 0x9000, R17 ;  /* 0x0000900016037824 */ /* 0x000fe200078e0211 */
[----:B------:R-:W-:Y:S01]  /*26250*/  PLOP3.LUT P1, PT, PT, PT, PT, 0x80, 0x0 ;  /* 0x000000000000781c */ /* 0x000fe20003f2f070 */
[----:B------:R-:W-:Y:S01]  /*26260*/  IMAD R7, R11, 0x60, R0 ;  /* 0x000000600b077824 */ /* 0x000fe200078e0200 */
[----:B------:R-:W-:Y:S01]  /*26270*/  R2UR UR10, R15 ;  /* 0x000000000f0a72ca */ /* 0x000fe200000e0000 */
[----:B------:R-:W-:Y:S01]  /*26280*/  VIADD R13, R10, 0x2a890 ;  /* 0x0002a8900a0d7836 */ /* 0x000fe20000000000 */
[----:B------:R-:W-:Y:S01]  /*26290*/  IADD3 R12, R3, 0x18400, RZ ;  /* 0x00018400030c7810 */ /* 0x000fe20007ffe0ff */
[----:B------:R-:W-:Y:S01]  /*262a0*/  UIADD3.X UR5, URZ, UR37, URZ, UP0, !UPT ;  /* 0x000000253f057290 */ /* 0x000fe200087fe43f */
[----:B------:R-:W-:Y:S01]  /*262b0*/  UMOV UR6, 0x0 ;  /* 0x0000000000067882 */ /* 0x000fe20000000000 */
[----:B------:R-:W-:-:S10]  /*262c0*/  UMOV UR7, 0x12f00000 ;  /* 0x12f0000000077882 */ /* 0x000fd40000000000 */
.L_x_1905:
        /* <DEDUP_REMOVED lines=10> */
[----:B------:R-:W-:Y:S01]  /*26370*/  IMAD.MOV.U32 R12, RZ, RZ, 0x40 ;  /* 0x00000040ff0c7424 */ /* 0x000fe200078e00ff */
[----:B------:R-:W-:Y:S01]  /*26380*/  PLOP3.LUT P1, PT, PT, PT, PT, 0x80, 0x0 ;  /* 0x000000000000781c */ /* 0x000fe20003f2f070 */
[----:B------:R-:W-:Y:S01]  /*26390*/  VIADD R14, R3, 0x1b400 ;  /* 0x0001b400030e7836 */ /* 0x000fe20000000000 */
[----:B------:R-:W-:Y:S01]  /*263a0*/  UMOV UR6, 0x0 ;  /* 0x0000000000067882 */ /* 0x000fe20000000000 */
[----:B------:R-:W-:Y:S01]  /*263b0*/  UMOV UR7, 0x12f00000 ;  /* 0x12f0000000077882 */ /* 0x000fe20000000000 */
[----:B------:R-:W-:-:S15]  /*263c0*/  R2UR UR10, R12 ;  /* 0x000000000c0a72ca */ /* 0x000fde00000e0000 */
.L_x_1906:
        /* <DEDUP_REMOVED lines=10> */
[----:B------:R-:W-:Y:S01]  /*26470*/  PLOP3.LUT P1, PT, PT, PT, PT, 0x80, 0x0 ;  /* 0x000000000000781c */ /* 0x000fe20003f2f070 */
[----:B------:R-:W-:Y:S01]  /*26480*/  VIADD R3, R3, 0x1e400 ;  /* 0x0001e40003037836 */ /* 0x000fe20000000000 */
[----:B------:R-:W-:Y:S01]  /*26490*/  UMOV UR6, 0x0 ;  /* 0x0000000000067882 */ /* 0x000fe20000000000 */
[----:B------:R-:W-:Y:S01]  /*264a0*/  UMOV UR7, 0x12f00000 ;  /* 0x12f0000000077882 */ /* 0x000fe20000000000 */
[----:B------:R-:W-:-:S09]  /*264b0*/  UMOV UR10, 0x80 ;  /* 0x00000080000a7882 */ /* 0x000fd20000000000 */
.L_x_1907:
        /* <DEDUP_REMOVED lines=10> */
[----:B------:R-:W1:Y:S01]  /*26560*/  SYNCS.PHASECHK.TRANS64.TRYWAIT P1, [R10+URZ+0x2a8c0], R2 ;  /* 0x02a8c0020a0075a7 */ /* 0x000e62000802017f */
[----:B------:R-:W-:Y:S04]  /*26570*/  BSSY B2, `(.L_x_1908) ;  /* 0x0000002000027945 */ /* 0x000fe80003800000 */
[----:B-1----:R-:W-:Y:S05]  /*26580*/  @!P1 BRA `(.L_x_1909) ;  /* 0x00000068005c9947 */ /* 0x002fea0003800000 */
.L_x_2059:
[----:B------:R-:W-:Y:S05]  /*26590*/  BSYNC B2 ;  /* 0x0000000000027941 */ /* 0x000fea0003800000 */
.L_x_1908:
[----:B------:R-:W-:Y:S01]  /*265a0*/  BSSY B2, `(.L_x_1910) ;  /* 0x000000b000027945 */ /* 0x000fe20003800000 */
[----:B01----:R-:W-:Y:S01]  /*265b0*/  IMAD.MOV.U32 R2, RZ, RZ, 0x0 ;  /* 0x00000000ff027424 */ /* 0x003fe200078e00ff */
[----:B------:R-:W-:Y:S02]  /*265c0*/  MOV R3, 0x12f00000 ;  /* 0x12f0000000037802 */ /* 0x000fe40000000f00 */
[----:B------:R-:W-:Y:S05]  /*265d0*/  @P2 BRA `(.L_x_1911) ;  /* 0x00000000001c2947 */ /* 0x000fea0003800000 */
[----:B------:R-:W0:Y:S01]  /*265e0*/  S2R R14, SR_TID.X ;  /* 0x00000000000e7919 */ /* 0x000e220000002100 */
[----:B------:R-:W-:-:S04]  /*265f0*/  IMAD.MOV.U32 R13, RZ, RZ, 0x6000 ;  /* 0x00006000ff0d7424 */ /* 0x000fc800078e00ff */
[----:B------:R1:W-:Y:S01]  /*26600*/  SYNCS.ARRIVE.TRANS64 RZ, [R10+URZ+0x2a8b0], R13 ;  /* 0x02a8b00d0aff79a7 */ /* 0x0003e2000800003f */
[----:B0-----:R-:W-:-:S04]  /*26610*/  LOP3.LUT R14, R14, 0x1f, RZ, 0xc0, !PT ;  /* 0x0000001f0e0e7812 */ /* 0x001fc800078ec0ff */
[----:B------:R-:W-:-:S13]  /*26620*/  ISETP.NE.AND P1, PT, R14, RZ, PT ;  /* 0x000000ff0e00720c */ /* 0x000fda0003f25270 */
[----:B-1----:R-:W-:Y:S05]  /*26630*/  @!P1 BRA `(.L_x_1911) ;  /* 0x0000000000049947 */ /* 0x002fea0003800000 */
[----:B------:R-:W-:Y:S01]  /*26640*/  BPT.TRAP 0x1 ;  /* 0x000000040000795c */ /* 0x000fe20000300000 */
.L_x_1911:
[----:B------:R-:W-:Y:S05]  /*26650*/  BSYNC B2 ;  /* 0x0000000000027941 */ /* 0x000fea0003800000 */
.L_x_1910:
[----:B------:R-:W-:Y:S01]  /*26660*/  R2UR UR10, R15 ;  /* 0x000000000f0a72ca */ /* 0x000fe200000e0000 */
[----:B------:R-:W-:Y:S01]  /*26670*/  IMAD R13, R22, 0x6000, R17 ;  /* 0x00006000160d7824 */ /* 0x000fe200078e0211 */
[----:B------:R-:W-:Y:S01]  /*26680*/  R2UR UR6, R2 ;  /* 0x00000000020672ca */ /* 0x000fe200000e0000 */
[----:B------:R-:W-:Y:S01]  /*26690*/  UIADD3 UR4, UP0, UR36, 0x670, URZ ;  /* 0x0000067024047890 */ /* 0x000fe2000ff1e03f */
[----:B------:R-:W-:Y:S01]  /*266a0*/  R2UR UR7, R3 ;  /* 0x00000000030772ca */ /* 0x000fe200000e0000 */
[----:B------:R-:W-:Y:S01]  /*266b0*/  VIADD R10, R10, 0x2a8b0 ;  /* 0x0002a8b00a0a7836 */ /* 0x000fe20000000000 */
[----:B------:R-:W-:Y:S01]  /*266c0*/  PLOP3.LUT P1, PT, PT, PT, PT, 0x80, 0x0 ;  /* 0x000000000000781c */ /* 0x000fe20003f2f070 */
[----:B------:R-:W-:Y:S01]  /*266d0*/  VIADD R14, R13, 0x400 ;  /* 0x000004000d0e7836 */ /* 0x000fe20000000000 */
[----:B------:R-:W-:-:S12]  /*266e0*/  UIADD3.X UR5, URZ, UR37, URZ, UP0, !UPT ;  /* 0x000000253f057290 */ /* 0x000fd800087fe43f */
.L_x_1912:
        /* <DEDUP_REMOVED lines=15> */
.L_x_1913:
        /* <DEDUP_REMOVED lines=10> */
.L_x_1900:
[----:B------:R-:W-:Y:S05]  /*26880*/  BSYNC B1 ;  /* 0x0000000000017941 */ /* 0x000fea0003800000 */
.L_x_1899:
[C---:B------:R-:W-:Y:S01]  /*26890*/  ISETP.GT.AND P2, PT, R11.reuse, R5, PT ;  /* 0x000000050b00720c */ /* 0x040fe20003f44270 */
[----:B------:R-:W-:Y:S01]  /*268a0*/  VIADD R11, R11, 0xffffffff ;  /* 0xffffffff0b0b7836 */ /* 0x000fe20000000000 */
[----:B------:R-:W-:-:S04]  /*268b0*/  IADD3 R22, R22, 0x1, RZ ;  /* 0x0000000116167810 */ /* 0x000fc80007ffe0ff */
[----:B------:R-:W-:-:S04]  /*268c0*/  ISETP.NE.AND P1, PT, R22, 0x2, PT ;  /* 0x000000021600780c */ /* 0x000fc80003f25270 */
[----:B------:R-:W-:Y:S02]  /*268d0*/  SEL R2, RZ, 0x1, P1 ;  /* 0x00000001ff027807 */ /* 0x000fe40000800000 */
[----:B------:R-:W-:Y:S02]  /*268e0*/  SEL R22, R22, RZ, P1 ;  /* 0x000000ff16167207 */ /* 0x000fe40000800000 */
[----:B------:R-:W-:Y:S01]  /*268f0*/  LOP3.LUT R31, R31, R2, RZ, 0x3c, !PT ;  /* 0x000000021f1f7212 */ /* 0x000fe200078e3cff */
[----:B------:R-:W-:Y:S06]  /*26900*/  @P2 BRA `(.L_x_1914) ;  /* 0xfffffff400ec2947 */ /* 0x000fec000383ffff */
.L_x_1878:
[----:B------:R-:W-:Y:S05]  /*26910*/  BSYNC B0 ;  /* 0x0000000000007941 */ /* 0x000fea0003800000 */
.L_x_1877:
[----:B------:R-:W1:Y:S01]  /*26920*/  LDC R0, c[0x0][0x448] ;  /* 0x00011200ff007b82 */ /* 0x000e620000000800 */
[----:B------:R-:W-:Y:S01]  /*26930*/  VIADD R5, R25, 0x7f ;  /* 0x0000007f19057836 */ /* 0x000fe20000000000 */
[----:B------:R-:W-:Y:S06]  /*26940*/  @!P0 WARPSYNC.ALL ;  /* 0x0000000000008948 */ /* 0x000fec0003800000 */
[----:B------:R-:W2:Y:S08]  /*26950*/  LDC.64 R2, c[0x0][0x9e0] ;  /* 0x00027800ff027b82 */ /* 0x000eb00000000a00 */
[----:B------:R-:W-:Y:S01]  /*26960*/  @!P0 BAR.SYNC.DEFER_BLOCKING 0xc, 0x180 ;  /* 0x0306000000008b1d */ /* 0x000fe20000010000 */
[----:B-1----:R-:W-:-:S02]  /*26970*/  ISETP.NE.AND P1, PT, R0, 0x1, PT ;  /* 0x000000010000780c */ /* 0x002fc40003f25270 */
[----:B--2---:R-:W-:-:S11]  /*26980*/  ISETP.GE.AND P2, PT, R3, 0x1, PT ;  /* 0x000000010300780c */ /* 0x004fd60003f46270 */
[----:B------:R-:W1:Y:S08]  /*26990*/  @P1 LDC R4, c[0x0][0x44c] ;  /* 0x00011300ff041b82 */ /* 0x000e700000000800 */
[----:B------:R-:W2:Y:S01]  /*269a0*/  @P1 LDC R0, c[0x0][0x450] ;  /* 0x00011400ff001b82 */ /* 0x000ea20000000800 */
[----:B-1----:R-:W-:-:S05]  /*269b0*/  @P1 IMAD.HI.U32 R7, R5, R4, RZ ;  /* 0x0000000405071227 */ /* 0x002fca00078e00ff */
[----:B--2---:R-:W-:-:S05]  /*269c0*/  @P1 SHF.R.U32.HI R5, RZ, R0, R7 ;  /* 0x00000000ff051219 */ /* 0x004fca0000011607 */
[----:B------:R-:W-:-:S04]  /*269d0*/  IMAD.IADD R7, R18, 0x1, R5 ;  /* 0x0000000112077824 */ /* 0x000fc800078e0205 */
[----:B------:R-:W-:Y:S01]  /*269e0*/  IMAD.IADD R2, R7, 0x1, R2 ;  /* 0x0000000107027824 */ /* 0x000fe200078e0202 */
[----:B------:R-:W-:Y:S06]  /*269f0*/  @!P2 BRA `(.L_x_1915) ;  /* 0x000000000048a947 */ /* 0x000fec0003800000 */
[C---:B------:R-:W-:Y:S01]  /*26a00*/  ISETP.GT.AND P0, PT, R7.reuse, RZ, PT ;  /* 0x000000ff0700720c */ /* 0x040fe20003f04270 */
[----:B------:R-:W-:Y:S01]  /*26a10*/  BSSY B0, `(.L_x_1916) ;  /* 0x000000e000007945 */ /* 0x000fe20003800000 */
[----:B------:R-:W-:-:S11]  /*26a20*/  IADD3 R0, R7, -0x1, RZ ;  /* 0xffffffff07007810 */ /* 0x000fd60007ffe0ff */
        /* <DEDUP_REMOVED lines=8> */
.L_x_1917:
[----:B------:R-:W-:-:S13]  /*26ab0*/  ISETP.NE.AND P0, PT, R3, 0x1, PT ;  /* 0x000000010300780c */ /* 0x000fda0003f05270 */
[----:B------:R-:W1:Y:S02]  /*26ac0*/  @P0 LDC.64 R4, c[0x0][0x9e8] ;  /* 0x00027a00ff040b82 */ /* 0x000e640000000a00 */
[----:B-1----:R-:W-:-:S05]  /*26ad0*/  @P0 IMAD.HI.U32 R4, R0, R4, RZ ;  /* 0x0000000400040227 */ /* 0x002fca00078e00ff */
[----:B------:R-:W-:-:S07]  /*26ae0*/  @P0 SHF.R.U32.HI R0, RZ, R5, R4 ;  /* 0x00000005ff000219 */ /* 0x000fce0000011604 */
.L_x_1918:
[----:B------:R-:W-:Y:S05]  /*26af0*/  BSYNC B0 ;  /* 0x0000000000007941 */ /* 0x000fea0003800000 */
.L_x_1916:
[----:B------:R-:W-:-:S05]  /*26b00*/  IMAD R5, R0, R3, R3 ;  /* 0x0000000300057224 */ /* 0x000fca00078e0203 */
[----:B------:R-:W-:-:S07]  /*26b10*/  VIMNMX R2, R2, R5, PT ;  /* 0x0000000502027248 */ /* 0x000fce0003fe0100 */
.L_x_1915:
[----:B------:R-:W1:Y:S01]  /*26b20*/  @P1 LDC R0, c[0x0][0x44c] ;  /* 0x00011300ff001b82 */ /* 0x000e620000000800 */
[----:B------:R-:W-:Y:S01]  /*26b30*/  VIADD R2, R2, 0x5f ;  /* 0x0000005f02027836 */ /* 0x000fe20000000000 */
[----:B------:R-:W-:Y:S01]  /*26b40*/  ULDC UR4, c[0x0][0x9dc] ;  /* 0x0002770000047ab9 */ /* 0x000fe20000000800 */
[----:B------:R-:W-:Y:S02]  /*26b50*/  IMAD.MOV.U32 R5, RZ, RZ, R25 ;  /* 0x000000ffff057224 */ /* 0x000fe400078e0019 */
[----:B------:R-:W-:-:S03]  /*26b60*/  IMAD.HI R2, R2, 0x2aaaaaab, RZ ;  /* 0x2aaaaaab02027827 */ /* 0x000fc600078e02ff */
[----:B------:R-:W2:Y:S01]  /*26b70*/  @P1 LDC R7, c[0x0][0x450] ;  /* 0x00011400ff071b82 */ /* 0x000ea20000000800 */
[----:B-1----:R-:W-:-:S05]  /*26b80*/  @P1 IMAD.HI.U32 R0, R25, R0, RZ ;  /* 0x0000000019001227 */ /* 0x002fca00078e00ff */
[----:B--2---:R-:W-:Y:S02]  /*26b90*/  @P1 SHF.R.U32.HI R5, RZ, R7, R0 ;  /* 0x00000007ff051219 */ /* 0x004fe40000011600 */
[----:B------:R-:W-:-:S03]  /*26ba0*/  SHF.R.U32.HI R7, RZ, 0x1f, R2 ;  /* 0x0000001fff077819 */ /* 0x000fc60000011602 */
[----:B------:R-:W-:Y:S01]  /*26bb0*/  IMAD.IADD R8, R8, 0x1, R5 ;  /* 0x0000000108087824 */ /* 0x000fe200078e0205 */
[----:B------:R-:W-:-:S04]  /*26bc0*/  LEA.HI.SX32 R2, R2, R7, 0x1c ;  /* 0x0000000702027211 */ /* 0x000fc800078fe2ff */
[----:B------:R-:W-:Y:S02]  /*26bd0*/  IADD3 R0, R8, -UR4, RZ ;  /* 0x8000000408007c10 */ /* 0x000fe4000fffe0ff */
[----:B------:R-:W-:Y:S01]  /*26be0*/  VIMNMX R19, R19, R2, PT ;  /* 0x0000000213137248 */ /* 0x000fe20003fe0100 */
[----:B------:R-:W-:Y:S06]  /*26bf0*/  @!P2 BRA `(.L_x_1919) ;  /* 0x000000000044a947 */ /* 0x000fec0003800000 */
[----:B------:R-:W-:Y:S01]  /*26c00*/  ISETP.GT.AND P0, PT, R8, -0x1, PT ;  /* 0xffffffff0800780c */ /* 0x000fe20003f04270 */
[----:B------:R-:W-:-:S12]  /*26c10*/  BSSY B0, `(.L_x_1920) ;  /* 0x000000d000007945 */ /* 0x000fd80003800000 */
        /* <DEDUP_REMOVED lines=8> */
.L_x_1921:
[----:B------:R-:W-:-:S13]  /*26ca0*/  ISETP.NE.AND P0, PT, R3, 0x1, PT ;  /* 0x000000010300780c */ /* 0x000fda0003f05270 */
[----:B------:R-:W1:Y:S02]  /*26cb0*/  @P0 LDC.64 R4, c[0x0][0x9e8] ;  /* 0x00027a00ff040b82 */ /* 0x000e640000000a00 */
[----:B-1----:R-:W-:-:S05]  /*26cc0*/  @P0 IMAD.HI.U32 R4, R8, R4, RZ ;  /* 0x0000000408040227 */ /* 0x002fca00078e00ff */
[----:B------:R-:W-:-:S07]  /*26cd0*/  @P0 SHF.R.U32.HI R8, RZ, R5, R4 ;  /* 0x00000005ff080219 */ /* 0x000fce0000011604 */
.L_x_1922:
[----:B------:R-:W-:Y:S05]  /*26ce0*/  BSYNC B0 ;  /* 0x0000000000007941 */ /* 0x000fea0003800000 */
.L_x_1920:
[----:B------:R-:W-:-:S05]  /*26cf0*/  IMAD R3, R8, R3, RZ ;  /* 0x0000000308037224 */ /* 0x000fca00078e02ff */
[----:B------:R-:W-:-:S07]  /*26d00*/  VIMNMX R0, R0, R3, !PT ;  /* 0x0000000300007248 */ /* 0x000fce0007fe0100 */
.L_x_1919:
[----:B------:R-:W-:Y:S01]  /*26d10*/  ISETP.NE.AND P1, PT, R6, RZ, PT ;  /* 0x000000ff0600720c */ /* 0x000fe20003f25270 */
[----:B------:R-:W-:Y:S01]  /*26d20*/  IMAD.HI R0, R0, 0x2aaaaaab, RZ ;  /* 0x2aaaaaab00007827 */ /* 0x000fe200078e02ff */
[----:B------:R-:W-:Y:S03]  /*26d30*/  BSSY B0, `(.L_x_1923) ;  /* 0x0000022000007945 */ /* 0x000fe60003800000 */
[----:B------:R-:W-:Y:S01]  /*26d40*/  IMAD.MOV.U32 R2, RZ, RZ, RZ ;  /* 0x000000ffff027224 */ /* 0x000fe200078e00ff */
[----:B------:R-:W-:-:S04]  /*26d50*/  SHF.R.U32.HI R3, RZ, 0x1f, R0 ;  /* 0x0000001fff037819 */ /* 0x000fc80000011600 */
[----:B------:R-:W-:-:S03]  /*26d60*/  LEA.HI.SX32 R0, R0, R3, 0x1c ;  /* 0x0000000300007211 */ /* 0x000fc600078fe2ff */
[----:B------:R-:W1:Y:S01]  /*26d70*/  @!P1 LDC R6, c[0x0][0x9f0] ;  /* 0x00027c00ff069b82 */ /* 0x000e620000000800 */
[----:B------:R-:W-:-:S04]  /*26d80*/  VIMNMX R0, RZ, R0, !PT ;  /* 0x00000000ff007248 */ /* 0x000fc80007fe0100 */
[----:B------:R-:W-:-:S13]  /*26d90*/  ISETP.GT.AND P0, PT, R19, R0, PT ;  /* 0x000000001300720c */ /* 0x000fda0003f04270 */
[----:B------:R-:W-:Y:S05]  /*26da0*/  @!P0 BRA `(.L_x_1924) ;  /* 0x0000000000688947 */ /* 0x000fea0003800000 */
[-C--:B-1----:R-:W-:Y:S01]  /*26db0*/  IABS R4, R6.reuse ;  /* 0x0000000600047213 */ /* 0x082fe20000000000 */
[----:B------:R-:W-:Y:S01]  /*26dc0*/  IMAD.MOV.U32 R2, RZ, RZ, RZ ;  /* 0x000000ffff027224 */ /* 0x000fe200078e00ff */
[----:B------:R-:W-:Y:S02]  /*26dd0*/  IABS R8, R6 ;  /* 0x0000000600087213 */ /* 0x000fe40000000000 */
[----:B------:R-:W1:Y:S08]  /*26de0*/  I2F.RP R5, R4 ;  /* 0x0000000400057306 */ /* 0x000e700000209400 */
[----:B-1----:R-:W1:Y:S02]  /*26df0*/  MUFU.RCP R5, R5 ;  /* 0x0000000500057308 */ /* 0x002e640000001000 */
[----:B-1----:R-:W-:-:S06]  /*26e00*/  VIADD R7, R5, 0xffffffe ;  /* 0x0ffffffe05077836 */ /* 0x002fcc0000000000 */
[----:B------:R1:W2:Y:S02]  /*26e10*/  F2I.FTZ.U32.TRUNC.NTZ R3, R7 ;  /* 0x0000000700037305 */ /* 0x0002a4000021f000 */
[----:B-1----:R-:W-:Y:S02]  /*26e20*/  IMAD.MOV R7, RZ, RZ, -R8 ;  /* 0x000000ffff077224 */ /* 0x002fe400078e0a08 */
[----:B--2---:R-:W-:-:S04]  /*26e30*/  IMAD.MOV R11, RZ, RZ, -R3 ;  /* 0x000000ffff0b7224 */ /* 0x004fc800078e0a03 */
[----:B------:R-:W-:-:S04]  /*26e40*/  IMAD R11, R11, R4, RZ ;  /* 0x000000040b0b7224 */ /* 0x000fc800078e02ff */
[----:B------:R-:W-:Y:S01]  /*26e50*/  IMAD.HI.U32 R2, R3, R11, R2 ;  /* 0x0000000b03027227 */ /* 0x000fe200078e0002 */
[----:B------:R-:W-:-:S04]  /*26e60*/  IADD3 R3, R6, -0x1, R19 ;  /* 0xffffffff06037810 */ /* 0x000fc80007ffe013 */
[----:B------:R-:W-:-:S04]  /*26e70*/  IADD3 R3, -R0, R3, RZ ;  /* 0x0000000300037210 */ /* 0x000fc80007ffe1ff */
        /* <DEDUP_REMOVED lines=10> */
[----:B------:R-:W-:-:S05]  /*26f20*/  @P0 VIADD R2, R2, 0x1 ;  /* 0x0000000102020836 */ /* 0x000fca0000000000 */
[----:B------:R-:W-:Y:S02]  /*26f30*/  @!P2 IADD3 R2, -R2, RZ, RZ ;  /* 0x000000ff0202a210 */ /* 0x000fe40007ffe1ff */
[----:B------:R-:W-:-:S07]  /*26f40*/  @!P1 LOP3.LUT R2, RZ, R6, RZ, 0x33, !PT ;  /* 0x00000006ff029212 */ /* 0x000fce00078e33ff */
.L_x_1924:
[----:B------:R-:W-:Y:S05]  /*26f50*/  BSYNC B0 ;  /* 0x0000000000007941 */ /* 0x000fea0003800000 */
.L_x_1923:
[-C--:B------:R-:W-:Y:S01]  /*26f60*/  IMAD R0, R9, R2.reuse, R0 ;  /* 0x0000000209007224 */ /* 0x080fe200078e0200 */
[----:B------:R-:W-:Y:S04]  /*26f70*/  BSSY B7, `(.L_x_1925) ;  /* 0x0000365000077945 */ /* 0x000fe80003800000 */
[----:B------:R-:W-:Y:S01]  /*26f80*/  VIADDMNMX R19, R0, R2, R19, PT ;  /* 0x0000000200137246 */ /* 0x000fe20003800113 */
[----:B------:R2:W-:Y:S03]  /*26f90*/  STL [R1], R0 ;  /* 0x0000000001007387 */ /* 0x0005e60000100800 */
[----:B------:R-:W-:Y:S01]  /*26fa0*/  ISETP.GT.AND P0, PT, R19, R0, PT ;  /* 0x000000001300720c */ /* 0x000fe20003f04270 */
[----:B------:R2:W-:-:S12]  /*26fb0*/  STL [R1+0x20], R19 ;  /* 0x0000201301007387 */ /* 0x0005d80000100800 */
[----:B--2---:R-:W-:Y:S05]  /*26fc0*/  @P0 BRA `(.L_x_1926) ;  /* 0x0000000000440947 */ /* 0x004fea0003800000 */
[----:B------:R-:W2:Y:S02]  /*26fd0*/  S2R R3, SR_TID.X ;  /* 0x0000000000037919 */ /* 0x000ea40000002100 */
[----:B--2---:R-:W-:-:S04]  /*26fe0*/  LOP3.LUT R3, R3, 0x7f, RZ, 0xc0, !PT ;  /* 0x0000007f03037812 */ /* 0x004fc800078ec0ff */
[----:B------:R-:W-:-:S13]  /*26ff0*/  ISETP.NE.AND P0, PT, R3, RZ, PT ;  /* 0x000000ff0300720c */ /* 0x000fda0003f05270 */
[----:B------:R-:W-:Y:S05]  /*27000*/  @P0 BRA `(.L_x_1927) ;  /* 0x00000034006c0947 */ /* 0x000fea0003800000 */
[----:B------:R-:W2:Y:S01]  /*27010*/  S2R R5, SR_LANEID ;  /* 0x0000000000057919 */ /* 0x000ea20000000000 */
[----:B------:R-:W-:Y:S01]  /*27020*/  VOTEU.ANY UR4, UPT, PT ;  /* 0x0000000000047886 */ /* 0x000fe200038e0100 */
[----:B------:R-:W3:Y:S01]  /*27030*/  LDC.64 R2, c[0x0][0xc60] ;  /* 0x00031800ff027b82 */ /* 0x000ee20000000a00 */
[----:B------:R-:W2:Y:S02]  /*27040*/  FLO.U32 R0, UR4 ;  /* 0x0000000400007d00 */ /* 0x000ea400080e0000 */
[----:B--2---:R-:W-:-:S06]  /*27050*/  ISETP.EQ.U32.AND P0, PT, R0, R5, PT ;  /* 0x000000050000720c */ /* 0x004fcc0003f02070 */
[----:B------:R-:W3:Y:S07]  /*27060*/  POPC R5, UR4 ;  /* 0x0000000400057d09 */ /* 0x000eee0008000000 */
[----:B---3--:R-:W2:Y:S01]  /*27070*/  @P0 ATOMG.E.ADD.STRONG.GPU PT, R3, desc[UR60][R2.64], R5 ;  /* 0x00000005020309a8 */ /* 0x008ea200081ee1fc */
[----:B------:R-:W3:Y:S02]  /*27080*/  S2R R4, SR_LTMASK ;  /* 0x0000000000047919 */ /* 0x000ee40000003900 */
[----:B---3--:R-:W-:-:S04]  /*27090*/  LOP3.LUT R4, R4, UR4, RZ, 0xc0, !PT ;  /* 0x0000000404047c12 */ /* 0x008fc8000f8ec0ff */
[----:B------:R-:W3:Y:S01]  /*270a0*/  POPC R7, R4 ;  /* 0x0000000400077309 */ /* 0x000ee20000000000 */
[----:B--2---:R-:W3:Y:S02]  /*270b0*/  SHFL.IDX PT, R0, R3, R0, 0x1f ;  /* 0x00001f0003007589 */ /* 0x004ee400000e0000 */
[----:B---3--:R-:W-:Y:S01]  /*270c0*/  IADD3 R24, R0, UR38, R7 ;  /* 0x0000002600187c10 */ /* 0x008fe2000fffe007 */
[----:B------:R-:W-:Y:S06]  /*270d0*/  BRA `(.L_x_1927) ;  /* 0x0000003400387947 */ /* 0x000fec0003800000 */
.L_x_1926:
        /* <DEDUP_REMOVED lines=10> */
[----:B------:R-:W2:Y:S01]  /*27180*/  LDC.64 R2, c[0x4][R2] ;  /* 0x0100000002027b82 */ /* 0x000ea20000000a00 */
[----:B------:R-:W-:Y:S01]  /*27190*/  IMAD.U32 R5, RZ, RZ, UR7 ;  /* 0x00000007ff057e24 */ /* 0x000fe2000f8e00ff */
[----:B------:R-:W-:Y:S01]  /*271a0*/  MOV R13, RZ ;  /* 0x000000ff000d7202 */ /* 0x000fe20000000f00 */
[----:B-1----:R-:W-:Y:S02]  /*271b0*/  IMAD.U32 R6, RZ, RZ, UR8 ;  /* 0x00000008ff067e24 */ /* 0x002fe4000f8e00ff */
[----:B0-----:R-:W-:-:S02]  /*271c0*/  IMAD.U32 R10, RZ, RZ, UR4 ;  /* 0x00000004ff0a7e24 */ /* 0x001fc4000f8e00ff */
[----:B------:R-:W-:Y:S02]  /*271d0*/  IMAD.U32 R11, RZ, RZ, UR5 ;  /* 0x00000005ff0b7e24 */ /* 0x000fe4000f8e00ff */
[----:B------:R-:W-:Y:S02]  /*271e0*/  IMAD.MOV.U32 R8, RZ, RZ, 0x70 ;  /* 0x00000070ff087424 */ /* 0x000fe400078e00ff */
[----:B------:R-:W-:-:S07]  /*271f0*/  IMAD.MOV.U32 R12, RZ, RZ, 0x1 ;  /* 0x00000001ff0c7424 */ /* 0x000fce00078e00ff */
[----:B------:R-:W-:-:S07]  /*27200*/  LEPC R20, `(.L_x_1929) ;  /* 0x000000001014794e */ /* 0x000fce0000000000 */
[----:B--2---:R-:W-:Y:S05]  /*27210*/  CALL.ABS.NOINC R2 ;  /* 0x0000000002007343 */ /* 0x004fea0003c00000 */
.L_x_1929:
[----:B------:R-:W-:Y:S05]  /*27220*/  BSYNC B6 ;  /* 0x0000000000067941 */ /* 0x000fea0003800000 */
.L_x_1928:
        /* <DEDUP_REMOVED lines=8> */
[----:B------:R2:W3:Y:S01]  /*272b0*/  LDC.64 R2, c[0x4][R18] ;  /* 0x0100000012027b82 */ /* 0x0004e20000000a00 */
[----:B------:R-:W-:Y:S01]  /*272c0*/  IMAD.U32 R4, RZ, RZ, UR6 ;  /* 0x00000006ff047e24 */ /* 0x000fe2000f8e00ff */
[----:B------:R-:W-:Y:S01]  /*272d0*/  MOV R7, UR9 ;  /* 0x0000000900077c02 */ /* 0x000fe20008000f00 */
[----:B------:R-:W-:Y:S01]  /*272e0*/  IMAD.U32 R5, RZ, RZ, UR7 ;  /* 0x00000007ff057e24 */ /* 0x000fe2000f8e00ff */
[----:B------:R-:W-:Y:S01]  /*272f0*/  MOV R13, RZ ;  /* 0x000000ff000d7202 */ /* 0x000fe20000000f00 */
[----:B-1----:R-:W-:Y:S02]  /*27300*/  IMAD.U32 R6, RZ, RZ, UR8 ;  /* 0x00000008ff067e24 */ /* 0x002fe4000f8e00ff */
[----:B0-----:R-:W-:-:S02]  /*27310*/  IMAD.U32 R10, RZ, RZ, UR4 ;  /* 0x00000004ff0a7e24 */ /* 0x001fc4000f8e00ff */
[----:B------:R-:W-:Y:S02]  /*27320*/  IMAD.U32 R11, RZ, RZ, UR5 ;  /* 0x00000005ff0b7e24 */ /* 0x000fe4000f8e00ff */
[----:B------:R-:W-:Y:S02]  /*27330*/  IMAD.MOV.U32 R8, RZ, RZ, 0x70 ;  /* 0x00000070ff087424 */ /* 0x000fe400078e00ff */
[----:B--2---:R-:W-:-:S07]  /*27340*/  IMAD.MOV.U32 R12, RZ, RZ, 0x1 ;  /* 0x00000001ff0c7424 */ /* 0x004fce00078e00ff */
[----:B------:R-:W-:-:S07]  /*27350*/  LEPC R20, `(.L_x_1932) ;  /* 0x000000001014794e */ /* 0x000fce0000000000 */
[----:B---3--:R-:W-:Y:S05]  /*27360*/  CALL.ABS.NOINC R2 ;  /* 0x0000000002007343 */ /* 0x008fea0003c00000 */
.L_x_1932:
        /* <DEDUP_REMOVED lines=15> */
.L_x_1931:
[----:B------:R-:W-:Y:S05]  /*27460*/  BSYNC B6 ;  /* 0x0000000000067941 */ /* 0x000fea0003800000 */
.L_x_1930:
[----:B------:R-:W-:Y:S01]  /*27470*/  ULDC.64 UR4, c[0x0][0x9f8] ;  /* 0x00027e0000047ab9 */ /* 0x000fe20000000a00 */
[----:B------:R-:W2:Y:S01]  /*27480*/  LDL R18, [R1+0x4] ;  /* 0x0000040001127983 */ /* 0x000ea20000100800 */
[----:B------:R-:W-:Y:S01]  /*27490*/  ISETP.NE.U32.AND P0, PT, RZ, UR4, PT ;  /* 0x00000004ff007c0c */ /* 0x000fe2000bf05070 */
[----:B------:R-:W3:Y:S01]  /*274a0*/  LDC R0, c[0x0][0x430] ;  /* 0x00010c00ff007b82 */ /* 0x000ee20000000800 */
[----:B------:R-:W-:Y:S01]  /*274b0*/  MOV R33, R27 ;  /* 0x0000001b00217202 */ /* 0x000fe20000000f00 */
[----:B------:R-:W4:Y:S01]  /*274c0*/  S2R R20, SR_TID.X ;  /* 0x0000000000147919 */ /* 0x000f220000002100 */
[----:B------:R-:W-:Y:S01]  /*274d0*/  ISETP.NE.AND.EX P0, PT, RZ, UR5, PT, P0 ;  /* 0x00000005ff007c0c */ /* 0x000fe2000bf05300 */
[----:B------:R-:W-:Y:S01]  /*274e0*/  VIADD R23, R19, 0xffffffff ;  /* 0xffffffff13177836 */ /* 0x000fe20000000000 */
[----:B------:R-:W-:-:S11]  /*274f0*/  ULDC UR4, c[0x0][0x320] ;  /* 0x0000c80000047ab9 */ /* 0x000fd60000000800 */
[----:B------:R-:W0:Y:S01]  /*27500*/  @P0 LDC.64 R2, c[0x0][0x9f8] ;  /* 0x00027e00ff020b82 */ /* 0x000e220000000a00 */
[----:B----4-:R-:W-:Y:S01]  /*27510*/  LOP3.LUT R20, R20, 0x7f, RZ, 0xc0, !PT ;  /* 0x0000007f14147812 */ /* 0x010fe200078ec0ff */
[----:B0-----:R-:W-:-:S05]  /*27520*/  @P0 IMAD.WIDE R2, R27, 0x4, R2 ;  /* 0x000000041b020825 */ /* 0x001fca00078e0202 */
[----:B------:R0:W4:Y:S01]  /*27530*/  @P0 LDG.E R33, desc[UR60][R2.64] ;  /* 0x0000003c02210981 */ /* 0x000122000c1e1900 */
[----:B------:R-:W-:Y:S02]  /*27540*/  SHF.R.U32.HI R21, RZ, 0x3, R20 ;  /* 0x00000003ff157819 */ /* 0x000fe40000011614 */
[----:B---3--:R-:W-:Y:S01]  /*27550*/  ISETP.NE.AND P1, PT, R0, 0x1, PT ;  /* 0x000000010000780c */ /* 0x008fe20003f25270 */
[----:B------:R-:W3:Y:S01]  /*27560*/  S2R R20, SR_TID.X ;  /* 0x0000000000147919 */ /* 0x000ee20000002100 */
[----:B------:R-:W0:Y:S11]  /*27570*/  S2R R19, SR_TID.X ;  /* 0x0000000000137919 */ /* 0x000e360000002100 */
[----:B-1----:R-:W1:Y:S08]  /*27580*/  @P1 LDC R6, c[0x0][0x434] ;  /* 0x00010d00ff061b82 */ /* 0x002e700000000800 */
[----:B------:R-:W1:Y:S01]  /*27590*/  @P1 LDC R7, c[0x0][0x438] ;  /* 0x00010e00ff071b82 */ /* 0x000e620000000800 */
[----:B---3--:R-:W-:Y:S01]  /*275a0*/  IMAD.SHL.U32 R20, R20, 0x10, RZ ;  /* 0x0000001014147824 */ /* 0x008fe200078e00ff */
[----:B0-----:R-:W-:-:S04]  /*275b0*/  SHF.L.U32 R19, R19, 0x3, RZ ;  /* 0x0000000313137819 */ /* 0x001fc800000006ff */
[----:B------:R-:W-:Y:S02]  /*275c0*/  LOP3.LUT R20, R21, 0x70, R20, 0xf8, !PT ;  /* 0x0000007015147812 */ /* 0x000fe400078ef814 */
[----:B------:R-:W-:-:S03]  /*275d0*/  LOP3.LUT R19, R19, 0x38, RZ, 0xc0, !PT ;  /* 0x0000003813137812 */ /* 0x000fc600078ec0ff */
[----:B------:R-:W-:-:S05]  /*275e0*/  IMAD R4, R23, 0x60, R20 ;  /* 0x0000006017047824 */ /* 0x000fca00078e0214 */
[----:B------:R-:W-:-:S04]  /*275f0*/  ISETP.GE.AND P0, PT, R4, R37, PT ;  /* 0x000000250400720c */ /* 0x000fc80003f06270 */
[----:B------:R-:W-:Y:S02]  /*27600*/  ISETP.GT.U32.OR P0, PT, R20, 0x5f, P0 ;  /* 0x0000005f1400780c */ /* 0x000fe40000704470 */
[----:B------:R-:W-:Y:S01]  /*27610*/  LOP3.LUT R16, R16, 0xfffffff7, RZ, 0xc0, !PT ;  /* 0xfffffff710107812 */ /* 0x000fe200078ec0ff */
[----:B------:R-:W-:Y:S01]  /*27620*/  UMOV UR5, 0xffffffff ;  /* 0xffffffff00057882 */ /* 0x000fe20000000000 */
[----:B--2---:R-:W-:Y:S01]  /*27630*/  IMAD.IADD R5, R4, 0x1, R18 ;  /* 0x0000000104057824 */ /* 0x004fe200078e0212 */
[----:B------:R-:W-:-:S03]  /*27640*/  LOP3.LUT R18, R19, 0x40, RZ, 0xfc, !PT ;  /* 0x0000004013127812 */ /* 0x000fc600078efcff */
[----:B-1----:R-:W-:Y:S01]  /*27650*/  @P1 IMAD.HI.U32 R6, R5, R6, RZ ;  /* 0x0000000605061227 */ /* 0x002fe200078e00ff */
[----:B------:R-:W-:-:S03]  /*27660*/  ISETP.GE.AND P2, PT, R18, UR4, PT ;  /* 0x0000000412007c0c */ /* 0x000fc6000bf46270 */
[----:B------:R-:W-:Y:S01]  /*27670*/  IMAD.MOV.U32 R4, RZ, RZ, R5 ;  /* 0x000000ffff047224 */ /* 0x000fe200078e0005 */
[----:B------:R-:W-:Y:S02]  /*27680*/  @P1 SHF.R.U32.HI R4, RZ, R7, R6 ;  /* 0x00000007ff041219 */ /* 0x000fe40000011606 */
[----:B------:R-:W-:Y:S01]  /*27690*/  ISETP.GE.AND P1, PT, R19, UR4, PT ;  /* 0x0000000413007c0c */ /* 0x000fe2000bf26270 */
[----:B------:R-:W-:Y:S02]  /*276a0*/  ULDC UR4, c[0x0][0x2f4] ;  /* 0x0000bd0000047ab9 */ /* 0x000fe40000000800 */
[----:B------:R-:W-:Y:S01]  /*276b0*/  IMAD.MOV R2, RZ, RZ, -R4 ;  /* 0x000000ffff027224 */ /* 0x000fe200078e0a04 */
[----:B------:R-:W-:-:S03]  /*276c0*/  SEL R29, RZ, 0x1, P1 ;  /* 0x00000001ff1d7807 */ /* 0x000fc60000800000 */
[----:B------:R-:W-:Y:S01]  /*276d0*/  IMAD R0, R0, R2, R5 ;  /* 0x0000000200007224 */ /* 0x000fe200078e0205 */
[----:B------:R-:W-:Y:S01]  /*276e0*/  SEL R5, RZ, 0xffffffff, P2 ;  /* 0xffffffffff057807 */ /* 0x000fe20001000000 */
[----:B------:R-:W0:Y:S04]  /*276f0*/  @!P0 LDC.64 R2, c[0x0][0x428] ;  /* 0x00010a00ff028b82 */ /* 0x000e280000000a00 */
[----:B------:R-:W-:Y:S01]  /*27700*/  IMAD.SHL.U32 R6, R5, 0x2, RZ ;  /* 0x0000000205067824 */ /* 0x000fe200078e00ff */
[----:B------:R-:W-:-:S04]  /*27710*/  @!P0 SHF.R.S32.HI R5, RZ, 0x1f, R4 ;  /* 0x0000001fff058819 */ /* 0x000fc80000011404 */
[----:B------:R-:W-:Y:S02]  /*27720*/  LOP3.LUT R29, R6, 0x2, R29, 0xe2, !PT ;  /* 0x00000002061d7812 */ /* 0x000fe400078ee21d */
[----:B----4-:R-:W-:Y:S01]  /*27730*/  SHF.R.S32.HI R8, RZ, 0x1f, R33 ;  /* 0x0000001fff087819 */ /* 0x010fe20000011421 */
[----:B0-----:R-:W-:-:S04]  /*27740*/  @!P0 IMAD.WIDE.U32 R4, R33, R2, R4 ;  /* 0x0000000221048225 */ /* 0x001fc800078e0004 */
[----:B------:R-:W-:Y:S01]  /*27750*/  @!P0 IMAD R6, R8, R2, RZ ;  /* 0x0000000208068224 */ /* 0x000fe200078e02ff */
[----:B------:R-:W-:Y:S01]  /*27760*/  ISETP.GE.AND P2, PT, R19, UR4, PT ;  /* 0x0000000413007c0c */ /* 0x000fe2000bf46270 */
[----:B------:R0:W-:Y:S02]  /*27770*/  STL [R1+0x8], R8 ;  /* 0x0000080801007387 */ /* 0x0001e40000100800 */
[----:B------:R-:W-:Y:S02]  /*27780*/  @!P0 IMAD R6, R33, R3, R6 ;  /* 0x0000000321068224 */ /* 0x000fe400078e0206 */
[----:B------:R-:W1:Y:S02]  /*27790*/  @!P0 LDC.64 R2, c[0x0][0x418] ;  /* 0x00010600ff028b82 */ /* 0x000e640000000a00 */
[----:B------:R-:W-:Y:S01]  /*277a0*/  @!P0 IMAD.IADD R6, R5, 0x1, R6 ;  /* 0x0000000105068824 */ /* 0x000fe200078e0206 */
[----:B------:R-:W-:Y:S02]  /*277b0*/  MOV R5, UR39 ;  /* 0x0000002700057c02 */ /* 0x000fe40008000f00 */
[----:B-1----:R-:W-:-:S04]  /*277c0*/  @!P0 LEA R2, P1, R4, R2, 0x2 ;  /* 0x0000000204028211 */ /* 0x002fc800078210ff */
[----:B------:R-:W-:Y:S01]  /*277d0*/  @!P0 LEA.HI.X R3, R4, R3, R6, 0x2, P1 ;  /* 0x0000000304038211 */ /* 0x000fe200008f1406 */
[----:B------:R-:W-:-:S06]  /*277e0*/  IMAD.MOV.U32 R4, RZ, RZ, RZ ;  /* 0x000000ffff047224 */ /* 0x000fcc00078e00ff */
[----:B------:R1:W5:Y:S01]  /*277f0*/  @!P0 LDG.E R4, desc[UR60][R2.64] ;  /* 0x0000003c02048981 */ /* 0x000362000c1e1900 */
[----:B------:R-:W-:Y:S02]  /*27800*/  ISETP.GT.U32.AND P0, PT, R20, 0x5f, PT ;  /* 0x0000005f1400780c */ /* 0x000fe40003f04070 */
[----:B------:R-:W-:Y:S02]  /*27810*/  ISETP.NE.AND P3, PT, R5, 0x3, PT ;  /* 0x000000030500780c */ /* 0x000fe40003f65270 */
[----:B0-----:R-:W-:Y:S02]  /*27820*/  LOP3.LUT R8, R19, 0x80, RZ, 0xfc, !PT ;  /* 0x0000008013087812 */ /* 0x001fe400078efcff */
[----:B------:R-:W-:-:S07]  /*27830*/  ISETP.GE.AND P1, PT, R18, UR4, PT ;  /* 0x0000000412007c0c */ /* 0x000fce000bf26270 */
[----:B------:R-:W-:Y:S02]  /*27840*/  @P0 LOP3.LUT R16, R16, 0x8, RZ, 0xfc, !PT ;  /* 0x0000000810100812 */ /* 0x000fe400078efcff */
[----:B------:R-:W-:Y:S02]  /*27850*/  ISETP.GE.AND P0, PT, R8, UR4, PT ;  /* 0x0000000408007c0c */ /* 0x000fe4000bf06270 */
[----:B------:R-:W-:-:S04]  /*27860*/  LOP3.LUT R16, R16, 0xffffffef, RZ, 0xc0, !PT ;  /* 0xffffffef10107812 */ /* 0x000fc800078ec0ff */
[----:B------:R-:W-:-:S04]  /*27870*/  @P3 LOP3.LUT R16, R16, 0x10, RZ, 0xfc, !PT ;  /* 0x0000001010103812 */ /* 0x000fc800078efcff */
[----:B------:R-:W-:-:S04]  /*27880*/  LOP3.LUT R16, R16, 0xfffffffb, RZ, 0xc0, !PT ;  /* 0xfffffffb10107812 */ /* 0x000fc800078ec0ff */
[----:B------:R-:W-:-:S04]  /*27890*/  @P2 LOP3.LUT R16, R16, 0x4, RZ, 0xfc, !PT ;  /* 0x0000000410102812 */ /* 0x000fc800078efcff */
[----:B------:R-:W-:-:S04]  /*278a0*/  LOP3.LUT R16, R16, 0xfffffffe, RZ, 0xc0, !PT ;  /* 0xfffffffe10107812 */ /* 0x000fc800078ec0ff */
[----:B------:R-:W-:-:S04]  /*278b0*/  LOP3.LUT R16, R16, 0xfffffffd, RZ, 0xc0, !PT ;  /* 0xfffffffd10107812 */ /* 0x000fc800078ec0ff */
[----:B------:R-:W-:-:S04]  /*278c0*/  @P1 LOP3.LUT R16, R16, 0x2, RZ, 0xfc, !PT ;  /* 0x0000000210101812 */ /* 0x000fc800078efcff */
[----:B------:R-:W-:Y:S01]  /*278d0*/  @P0 LOP3.LUT R16, R16, 0x1, RZ, 0xfc, !PT ;  /* 0x0000000110100812 */ /* 0x000fe200078efcff */
[----:B-1----:R-:W-:Y:S06]  /*278e0*/  BRA.DIV UR5, `(.L_x_1933) ;  /* 0x0000005605987947 */ /* 0x002fec000b800000 */
.L_x_2062:
[----:B------:R-:W-:Y:S05]  /*278f0*/  @!P3 BRA `(.L_x_1934) ;  /* 0x000000000004b947 */ /* 0x000fea0003800000 */
[----:B------:R-:W-:Y:S01]  /*27900*/  BPT.TRAP 0x1 ;  /* 0x000000040000795c */ /* 0x000fe20000300000 */
.L_x_1934:
        /* <DEDUP_REMOVED lines=23> */
.L_x_2063:
[----:B------:R-:W-:Y:S05]  /*27a80*/  BSYNC B0 ;  /* 0x0000000000007941 */ /* 0x000fea0003800000 */
.L_x_1935:
[----:B------:R-:W1:Y:S01]  /*27a90*/  S2R R8, SR_TID.X ;  /* 0x0000000000087919 */ /* 0x000e620000002100 */
[----:B------:R-:W-:Y:S01]  /*27aa0*/  ULDC.64 UR4, c[0x0][0x300] ;  /* 0x0000c00000047ab9 */ /* 0x000fe20000000a00 */
[----:B------:R-:W-:Y:S01]  /*27ab0*/  ULDC.64 UR6, c[0x0][0x2e8] ;  /* 0x0000ba0000067ab9 */ /* 0x000fe20000000a00 */
[----:B------:R-:W-:Y:S01]  /*27ac0*/  IMAD R5, R5, UR4, RZ ;  /* 0x0000000405057c24 */ /* 0x000fe2000f8e02ff */
[----:B------:R-:W2:Y:S01]  /*27ad0*/  S2R R9, SR_TID.X ;  /* 0x0000000000097919 */ /* 0x000ea20000002100 */
[----:B0-----:R-:W-:Y:S01]  /*27ae0*/  IMAD.WIDE.U32 R2, R0, UR4, RZ ;  /* 0x0000000400027c25 */ /* 0x001fe2000f8e00ff */
[C---:B------:R-:W-:Y:S02]  /*27af0*/  LOP3.LUT P4, RZ, R16.reuse, 0x4, RZ, 0xc0, !PT ;  /* 0x0000000410ff7812 */ /* 0x040fe4000788c0ff */
[----:B------:R-:W-:Y:S01]  /*27b00*/  LOP3.LUT P3, RZ, R16, 0x2, RZ, 0xc0, !PT ;  /* 0x0000000210ff7812 */ /* 0x000fe2000786c0ff */
        /* <DEDUP_REMOVED lines=8> */
[----:B------:R-:W-:Y:S01]  /*27b90*/  IMAD R5, R28, 0x4800, R34 ;  /* 0x000048001c057824 */ /* 0x000fe200078e0222 */
[----:B------:R-:W-:Y:S01]  /*27ba0*/  IADD3 R3, R3, R6, RZ ;  /* 0x0000000603037210 */ /* 0x000fe20007ffe0ff */
[----:B------:R-:W-:Y:S02]  /*27bb0*/  IMAD R6, R23, -0x60, R37 ;  /* 0xffffffa017067824 */ /* 0x000fe400078e0225 */
[----:B------:R-:W-:Y:S01]  /*27bc0*/  IMAD.WIDE.U32 R2, R26, UR4, R2 ;  /* 0x000000041a027c25 */ /* 0x000fe2000f8e0002 */
[----:B------:R-:W-:Y:S01]  /*27bd0*/  UMOV UR4, 0xffffffff ;  /* 0xffffffff00047882 */ /* 0x000fe20000000000 */
[----:B-1----:R-:W-:Y:S02]  /*27be0*/  LOP3.LUT R8, R8, 0x7f, RZ, 0xc0, !PT ;  /* 0x0000007f08087812 */ /* 0x002fe400078ec0ff */
[----:B------:R-:W-:Y:S01]  /*27bf0*/  IMAD R0, R26, UR5, R3 ;  /* 0x000000051a007c24 */ /* 0x000fe2000f8e0203 */
[C---:B------:R-:W-:Y:S02]  /*27c00*/  LEA R4, P0, R2.reuse, UR6, 0x1 ;  /* 0x0000000602047c11 */ /* 0x040fe4000f8008ff */
[----:B------:R-:W-:Y:S01]  /*27c10*/  SHF.R.U32.HI R8, RZ, 0x3, R8 ;  /* 0x00000003ff087819 */ /* 0x000fe20000011608 */
[----:B--2---:R-:W-:Y:S01]  /*27c20*/  IMAD.SHL.U32 R9, R9, 0x8, RZ ;  /* 0x0000000809097824 */ /* 0x004fe200078e00ff */
[----:B------:R-:W-:-:S03]  /*27c30*/  LEA.HI.X R0, R2, UR7, R0, 0x1, P0 ;  /* 0x0000000702007c11 */ /* 0x000fc600080f0c00 */
[----:B------:R-:W-:Y:S01]  /*27c40*/  IMAD.IADD R6, R6, 0x1, -R8 ;  /* 0x0000000106067824 */ /* 0x000fe200078e0a08 */
[----:B------:R-:W-:-:S04]  /*27c50*/  LOP3.LUT R9, R9, 0x38, RZ, 0xc0, !PT ;  /* 0x0000003809097812 */ /* 0x000fc800078ec0ff */
        /* <DEDUP_REMOVED lines=64> */
.L_x_2077:
        /* <DEDUP_REMOVED lines=12> */
.L_x_1938:
        /* <DEDUP_REMOVED lines=10> */
.L_x_1939:
[----:B------:R2:W-:Y:S02]  /*281c0*/  SYNCS.ARRIVE.TRANS64.A1T0 RZ, [R7+URZ+0x2a830], RZ ;  /* 0x02a830ff07ff79a7 */ /* 0x0005e4000810003f */
[----:B------:R-:W-:Y:S05]  /*281d0*/  WARPSYNC.ALL ;  /* 0x0000000000007948 */ /* 0x000fea0003800000 */
[----:B------:R-:W-:Y:S01]  /*281e0*/  ULDC.64 UR4, c[0x0][0xa00] ;  /* 0x0002800000047ab9 */ /* 0x000fe20000000a00 */
[----:B------:R-:W-:Y:S01]  /*281f0*/  SHF.R.S32.HI R0, RZ, 0x1f, R27 ;  /* 0x0000001fff007819 */ /* 0x000fe2000001141b */
[----:B------:R-:W-:Y:S01]  /*28200*/  BSSY B6, `(.L_x_1940) ;  /* 0x0000022000067945 */ /* 0x000fe20003800000 */
[----:B------:R-:W-:Y:S01]  /*28210*/  BAR.SYNC.DEFER_BLOCKING 0x8, 0x180 ;  /* 0x0206000000007b1d */ /* 0x000fe20000010000 */
[----:B------:R-:W-:Y:S02]  /*28220*/  ISETP.NE.U32.AND P0, PT, RZ, UR4, PT ;  /* 0x00000004ff007c0c */ /* 0x000fe4000bf05070 */
[----:B-1----:R-:W-:-:S02]  /*28230*/  IADD3 R2, R17, 0xc400, RZ ;  /* 0x0000c40011027810 */ /* 0x002fc40007ffe0ff */
[----:B------:R-:W-:Y:S01]  /*28240*/  ISETP.NE.AND.EX P0, PT, RZ, UR5, PT, P0 ;  /* 0x00000005ff007c0c */ /* 0x000fe2000bf05300 */
[----:B------:R-:W-:Y:S01]  /*28250*/  ULDC.64 UR4, c[0x0][0x298] ;  /* 0x0000a60000047ab9 */ /* 0x000fe20000000a00 */
[----:B------:R-:W-:Y:S02]  /*28260*/  LOP3.LUT P1, RZ, R2, 0x3ff, RZ, 0xc0, !PT ;  /* 0x000003ff02ff7812 */ /* 0x000fe4000782c0ff */
[----:B------:R-:W-:Y:S02]  /*28270*/  SEL R0, R0, RZ, !P0 ;  /* 0x000000ff00007207 */ /* 0x000fe40004000000 */
[----:B------:R-:W-:-:S03]  /*28280*/  SEL R2, R27, RZ, !P0 ;  /* 0x000000ff1b027207 */ /* 0x000fc60004000000 */
[----:B------:R1:W-:Y:S04]  /*28290*/  STL [R1+0x28], R0 ;  /* 0x0000280001007387 */ /* 0x0003e80000100800 */
[----:B------:R3:W-:Y:S01]  /*282a0*/  STL [R1+0x14], R2 ;  /* 0x0000140201007387 */ /* 0x0007e20000100800 */
[----:B-1----:R-:W-:Y:S01]  /*282b0*/  SHF.R.S32.HI R0, RZ, 0x1f, R35 ;  /* 0x0000001fff007819 */ /* 0x002fe20000011423 */
[----:B---3--:R-:W-:-:S04]  /*282c0*/  IMAD.WIDE.U32 R2, R35, UR4, RZ ;  /* 0x0000000423027c25 */ /* 0x008fc8000f8e00ff */
[----:B------:R-:W-:Y:S01]  /*282d0*/  IMAD R0, R0, UR4, RZ ;  /* 0x0000000400007c24 */ /* 0x000fe2000f8e02ff */
[----:B------:R1:W-:Y:S03]  /*282e0*/  STL.64 [R1+0x18], R2 ;  /* 0x0000180201007387 */ /* 0x0003e60000100a00 */
[----:B------:R-:W-:-:S04]  /*282f0*/  IMAD R0, R35, UR5, R0 ;  /* 0x0000000523007c24 */ /* 0x000fc8000f8e0200 */
[----:B------:R-:W-:Y:S01]  /*28300*/  IMAD.IADD R35, R3, 0x1, R0 ;  /* 0x0000000103237824 */ /* 0x000fe200078e0200 */
[----:B------:R-:W-:Y:S06]  /*28310*/  @!P1 BRA `(.L_x_1941) ;  /* 0x0000000000409947 */ /* 0x000fec0003800000 */
[----:B-1----:R-:W-:Y:S01]  /*28320*/  MOV R2, 0x0 ;  /* 0x0000000000027802 */ /* 0x002fe20000000f00 */
[----:B------:R-:W-:Y:S01]  /*28330*/  ULDC.64 UR4, c[0x4][0x90] ;  /* 0x0100240000047ab9 */ /* 0x000fe20000000a00 */
[----:B------:R-:W-:Y:S01]  /*28340*/  ULDC.64 UR6, c[0x4][0x98] ;  /* 0x0100260000067ab9 */ /* 0x000fe20000000a00 */
[----:B------:R-:W-:Y:S01]  /*28350*/  ULDC.64 UR8, c[0x4][0x20] ;  /* 0x0100080000087ab9 */ /* 0x000fe20000000a00 */
[----:B0-----:R-:W-:Y:S01]  /*28360*/  IMAD.U32 R4, RZ, RZ, UR4 ;  /* 0x00000004ff047e24 */ /* 0x001fe2000f8e00ff */
[----:B--2---:R-:W-:Y:S01]  /*28370*/  MOV R7, UR7 ;  /* 0x0000000700077c02 */ /* 0x004fe20008000f00 */
        /* <DEDUP_REMOVED lines=10> */
.L_x_1941:
[----:B------:R-:W-:Y:S05]  /*28420*/  BSYNC B6 ;  /* 0x0000000000067941 */ /* 0x000fea0003800000 */
.L_x_1940:
[----:B------:R-:W3:Y:S01]  /*28430*/  LDL.LU R20, [R1+0x28] ;  /* 0x0000280001147983 */ /* 0x000ee20000300800 */
[----:B------:R-:W-:Y:S01]  /*28440*/  ULDC.64 UR4, c[0x0][0x2d8] ;  /* 0x0000b60000047ab9 */ /* 0x000fe20000000a00 */
[----:B--2---:R-:W2:Y:S02]  /*28450*/  LDC R7, c[0x0][0x448] ;  /* 0x00011200ff077b82 */ /* 0x004ea40000000800 */
[----:B------:R-:W4:Y:S04]  /*28460*/  LDL.LU R21, [R1+0x14] ;  /* 0x0000140001157983 */ /* 0x000f280000300800 */
[----:B-1----:R-:W5:Y:S01]  /*28470*/  LDL.LU.64 R2, [R1+0x18] ;  /* 0x0000180001027983 */ /* 0x002f620000300a00 */
[----:B------:R-:W1:Y:S01]  /*28480*/  S2R R8, SR_TID.X ;  /* 0x0000000000087919 */ /* 0x000e620000002100 */
[----:B--2---:R-:W-:-:S13]  /*28490*/  ISETP.NE.AND P0, PT, R7, 0x1, PT ;  /* 0x000000010700780c */ /* 0x004fda0003f05270 */
[----:B------:R-:W2:Y:S01]  /*284a0*/  @P0 LDC R6, c[0x0][0x44c] ;  /* 0x00011300ff060b82 */ /* 0x000ea20000000800 */
[----:B-1----:R-:W-:-:S05]  /*284b0*/  IMAD.SHL.U32 R8, R8, 0x8, RZ ;  /* 0x0000000808087824 */ /* 0x002fca00078e00ff */
[----:B------:R-:W-:Y:S01]  /*284c0*/  LOP3.LUT R8, R8, 0x38, RZ, 0xc0, !PT ;  /* 0x0000003808087812 */ /* 0x000fe200078ec0ff */
[----:B-----5:R-:W-:Y:S02]  /*284d0*/  IMAD.MOV.U32 R3, RZ, RZ, R35 ;  /* 0x000000ffff037224 */ /* 0x020fe400078e0023 */
[----:B------:R-:W-:-:S04]  /*284e0*/  IMAD.WIDE.U32 R2, R26, UR4, R2 ;  /* 0x000000041a027c25 */ /* 0x000fc8000f8e0002 */
[----:B------:R-:W-:Y:S01]  /*284f0*/  IMAD R3, R26, UR5, R3 ;  /* 0x000000051a037c24 */ /* 0x000fe2000f8e0203 */
[----:B------:R-:W-:Y:S02]  /*28500*/  ULDC.64 UR4, c[0x0][0x2e0] ;  /* 0x0000b80000047ab9 */ /* 0x000fe40000000a00 */
[----:B---3--:R-:W-:Y:S02]  /*28510*/  IMAD R0, R20, UR4, RZ ;  /* 0x0000000414007c24 */ /* 0x008fe4000f8e02ff */
[----:B------:R-:W1:Y:S01]  /*28520*/  S2R R20, SR_TID.X ;  /* 0x0000000000147919 */ /* 0x000e620000002100 */
[----:B----4-:R-:W-:-:S04]  /*28530*/  IMAD.WIDE.U32 R2, R21, UR4, R2 ;  /* 0x0000000415027c25 */ /* 0x010fc8000f8e0002 */
[----:B------:R-:W-:Y:S01]  /*28540*/  IMAD R0, R21, UR5, R0 ;  /* 0x0000000515007c24 */ /* 0x000fe2000f8e0200 */
[----:B------:R-:W-:-:S03]  /*28550*/  ULDC.64 UR4, c[0x0][0x2d0] ;  /* 0x0000b40000047ab9 */ /* 0x000fc60000000a00 */
[----:B------:R-:W-:Y:S02]  /*28560*/  IMAD.IADD R3, R3, 0x1, R0 ;  /* 0x0000000103037824 */ /* 0x000fe400078e0200 */
[----:B------:R-:W3:Y:S01]  /*28570*/  @P0 LDC R0, c[0x0][0x450] ;  /* 0x00011400ff000b82 */ /* 0x000ee20000000800 */
[----:B-1----:R-:W-:-:S04]  /*28580*/  LOP3.LUT R20, R20, 0x7f, RZ, 0xc0, !PT ;  /* 0x0000007f14147812 */ /* 0x002fc800078ec0ff */
[----:B------:R-:W-:Y:S02]  /*28590*/  SHF.R.U32.HI R21, RZ, 0x3, R20 ;  /* 0x00000003ff157819 */ /* 0x000fe40000011614 */
[----:B------:R-:W1:Y:S02]  /*285a0*/  S2R R20, SR_TID.X ;  /* 0x0000000000147919 */ /* 0x000e640000002100 */
[----:B-1----:R-:W-:-:S05]  /*285b0*/  IMAD.SHL.U32 R20, R20, 0x10, RZ ;  /* 0x0000001014147824 */ /* 0x002fca00078e00ff */
[----:B------:R-:W-:Y:S02]  /*285c0*/  LOP3.LUT R20, R21, 0x70, R20, 0xf8, !PT ;  /* 0x0000007015147812 */ /* 0x000fe400078ef814 */
[----:B------:R-:W1:Y:S03]  /*285d0*/  S2R R21, SR_TID.X ;  /* 0x0000000000157919 */ /* 0x000e660000002100 */
[----:B------:R-:W-:Y:S02]  /*285e0*/  IMAD.IADD R5, R20, 0x1, R25 ;  /* 0x0000000114057824 */ /* 0x000fe400078e0219 */
[----:B------:R-:W4:Y:S02]  /*285f0*/  S2R R20, SR_TID.X ;  /* 0x0000000000147919 */ /* 0x000f240000002100 */
[----:B--2---:R-:W-:Y:S01]  /*28600*/  @P0 IMAD.HI.U32 R6, R5, R6, RZ ;  /* 0x0000000605060227 */ /* 0x004fe200078e00ff */
[----:B0-----:R-:W-:-:S04]  /*28610*/  MOV R4, R5 ;  /* 0x0000000500047202 */ /* 0x001fc80000000f00 */
[----:B---3--:R-:W-:-:S05]  /*28620*/  @P0 SHF.R.U32.HI R4, RZ, R0, R6 ;  /* 0x00000000ff040219 */ /* 0x008fca0000011606 */
[----:B------:R-:W-:Y:S02]  /*28630*/  IMAD.MOV R0, RZ, RZ, -R4 ;  /* 0x000000ffff007224 */ /* 0x000fe400078e0a04 */
[----:B------:R-:W-:-:S04]  /*28640*/  IMAD.WIDE.U32 R2, R4, UR4, R2 ;  /* 0x0000000404027c25 */ /* 0x000fc8000f8e0002 */
[----:B------:R-:W-:Y:S01]  /*28650*/  IMAD R0, R7, R0, R5 ;  /* 0x0000000007007224 */ /* 0x000fe200078e0205 */
[----:B------:R-:W-:-:S05]  /*28660*/  SHF.R.S32.HI R5, RZ, 0x1f, R4 ;  /* 0x0000001fff057819 */ /* 0x000fca0000011404 */
[----:B------:R-:W-:Y:S01]  /*28670*/  IMAD R5, R5, UR4, RZ ;  /* 0x0000000405057c24 */ /* 0x000fe2000f8e02ff */
[----:B-1----:R-:W-:-:S03]  /*28680*/  SHF.L.U32 R21, R21, 0x3, RZ ;  /* 0x0000000315157819 */ /* 0x002fc600000006ff */
[----:B------:R-:W-:Y:S01]  /*28690*/  IMAD R5, R4, UR5, R5 ;  /* 0x0000000504057c24 */ /* 0x000fe2000f8e0205 */
[----:B------:R-:W-:Y:S01]  /*286a0*/  SHF.R.S32.HI R4, RZ, 0x1f, R0 ;  /* 0x0000001fff047819 */ /* 0x000fe20000011400 */
[----:B------:R-:W-:Y:S01]  /*286b0*/  ULDC.64 UR4, c[0x0][0x2c8] ;  /* 0x0000b20000047ab9 */ /* 0x000fe20000000a00 */
[----:B------:R-:W-:Y:S01]  /*286c0*/  LOP3.LUT R21, R21, 0x38, RZ, 0xc0, !PT ;  /* 0x0000003815157812 */ /* 0x000fe200078ec0ff */
[----:B------:R-:W-:Y:S01]  /*286d0*/  IMAD.IADD R3, R3, 0x1, R5 ;  /* 0x0000000103037824 */ /* 0x000fe200078e0205 */
[----:B----4-:R-:W-:Y:S01]  /*286e0*/  LOP3.LUT R20, R20, 0x7f, RZ, 0xc0, !PT ;  /* 0x0000007f14147812 */ /* 0x010fe200078ec0ff */
[----:B------:R-:W-:Y:S01]  /*286f0*/  IMAD R4, R4, UR4, RZ ;  /* 0x0000000404047c24 */ /* 0x000fe2000f8e02ff */
[C---:B------:R-:W-:Y:S01]  /*28700*/  LOP3.LUT R9, R21.reuse, 0x40, RZ, 0xfc, !PT ;  /* 0x0000004015097812 */ /* 0x040fe200078efcff */
[----:B------:R-:W-:Y:S01]  /*28710*/  IMAD.WIDE.U32 R2, R0, UR4, R2 ;  /* 0x0000000400027c25 */ /* 0x000fe2000f8e0002 */
[----:B------:R-:W-:-:S03]  /*28720*/  LOP3.LUT R10, R21, 0x80, RZ, 0xfc, !PT ;  /* 0x00000080150a7812 */ /* 0x000fc600078efcff */
[----:B------:R-:W-:Y:S01]  /*28730*/  IMAD R5, R0, UR5, R4 ;  /* 0x0000000500057c24 */ /* 0x000fe2000f8e0204 */
[----:B------:R-:W-:Y:S02]  /*28740*/  ULDC.64 UR4, c[0x0][0x280] ;  /* 0x0000a00000047ab9 */ /* 0x000fe40000000a00 */
[----:B------:R-:W-:Y:S01]  /*28750*/  LEA R0, P0, R2, UR4, 0x1 ;  /* 0x0000000402007c11 */ /* 0x000fe2000f8008ff */
[----:B------:R-:W-:Y:S01]  /*28760*/  IMAD.IADD R4, R3, 0x1, R5 ;  /* 0x0000000103047824 */ /* 0x000fe200078e0205 */
[----:B------:R-:W-:Y:S02]  /*28770*/  ULDC UR4, c[0x0][0x2b8] ;  /* 0x0000ae0000047ab9 */ /* 0x000fe40000000800 */
[----:B------:R-:W-:Y:S02]  /*28780*/  ISETP.GE.AND P3, PT, R8, UR4, PT ;  /* 0x0000000408007c0c */ /* 0x000fe4000bf66270 */
[----:B------:R-:W-:Y:S01]  /*28790*/  LEA.HI.X R4, R2, UR5, R4, 0x1, P0 ;  /* 0x0000000502047c11 */ /* 0x000fe200080f0c04 */
[----:B------:R-:W-:Y:S01]  /*287a0*/  UMOV UR5, 0xffffffff ;  /* 0xffffffff00057882 */ /* 0x000fe20000000000 */
[----:B------:R-:W-:-:S02]  /*287b0*/  ISETP.GE.AND P2, PT, R9, UR4, PT ;  /* 0x0000000409007c0c */ /* 0x000fc4000bf46270 */
[----:B------:R-:W-:Y:S02]  /*287c0*/  ISETP.GE.AND P0, PT, R10, UR4, PT ;  /* 0x000000040a007c0c */ /* 0x000fe4000bf06270 */
[----:B------:R-:W-:Y:S01]  /*287d0*/  SHF.R.U32.HI R9, RZ, 0x3, R20 ;  /* 0x00000003ff097819 */ /* 0x000fe20000011614 */
[----:B------:R-:W-:Y:S10]  /*287e0*/  BRA.DIV UR5, `(.L_x_1942) ;  /* 0x0000005205547947 */ /* 0x000ff4000b800000 */
[----:B------:R-:W0:Y:S01]  /*287f0*/  SHFL.IDX PT, R3, R0, RZ, 0x181f ;  /* 0x00181fff00037589 */ /* 0x000e2200000e0000 */
[----:B------:R-:W-:Y:S02]  /*28800*/  IMAD R32, R32, R7, RZ ;  /* 0x0000000720207224 */ /* 0x000fe400078e02ff */
[----:B------:R-:W-:Y:S01]  /*28810*/  IMAD.IADD R25, R9, 0x1, R25 ;  /* 0x0000000109197824 */ /* 0x000fe200078e0219 */
[----:B------:R-:W1:Y:S04]  /*28820*/  SHFL.IDX PT, R2, R4, RZ, 0x181f ;  /* 0x00181fff04027589 */ /* 0x000e6800000e0000 */
[----:B------:R-:W-:Y:S01]  /*28830*/  ISETP.GE.AND P1, PT, R25, R32, PT ;  /* 0x000000201900720c */ /* 0x000fe20003f26270 */
[----:B------:R-:W-:-:S12]  /*28840*/  SHFL.IDX PT, R14, R0, 0x7, 0x181f ;  /* 0x00f81f00000e7f89 */ /* 0x000fd800000e0000 */
[----:B0-----:R-:W-:-:S05]  /*28850*/  @!P1 LEA R5, P4, R8, R3, 0x1 ;  /* 0x0000000308059211 */ /* 0x001fca00078808ff */
[----:B-1----:R-:W-:Y:S02]  /*28860*/  @!P1 IMAD.X R3, RZ, RZ, R2, P4 ;  /* 0x000000ffff039224 */ /* 0x002fe400020e0602 */
        /* <DEDUP_REMOVED lines=10> */
[----:B------:R-:W-:Y:S02]  /*28910*/  @!P1 IMAD.MOV.U32 R2, RZ, RZ, R5 ;  /* 0x000000ffff029224 */ /* 0x000fe400078e0005 */
        /* <DEDUP_REMOVED lines=32> */
[----:B------:R-:W-:Y:S01]  /*28b20*/  @!P1 IMAD.MOV.U32 R2, RZ, RZ, R5 ;  /* 0x000000ffff029224 */ /* 0x000fe200078e0005 */
[----:B------:R-:W-:Y:S01]  /*28b30*/  IADD3 R5, R25, 0x50, RZ ;  /* 0x0000005019057810 */ /* 0x000fe20007ffe0ff */
        /* <DEDUP_REMOVED lines=10> */
[----:B------:R-:W-:Y:S02]  /*28be0*/  @!P1 IMAD.MOV.U32 R3, RZ, RZ, R6 ;  /* 0x000000ffff039224 */ /* 0x000fe400078e0006 */
[----:B------:R-:W-:-:S03]  /*28bf0*/  VIADD R5, R25, 0x60 ;  /* 0x0000006019057836 */ /* 0x000fc60000000000 */
[----:B------:R-:W-:Y:S04]  /*28c00*/  @!P1 LDGSTS.E.BYPASS.LTC128B.128 [R36+0xec00], desc[UR60][R2.64], !P3 ;  /* 0x0ec0000002249fae */ /* 0x000fe8000d901d7c */
[----:B------:R-:W-:Y:S04]  /*28c10*/  @!P1 LDGSTS.E.BYPASS.LTC128B.128 [R36+0x12c00], desc[UR60][R2.64+0x80], !P2 ;  /* 0x12c0008002249fae */ /* 0x000fe8000d101d7c */
[----:B------:R0:W-:Y:S01]  /*28c20*/  @!P1 LDGSTS.E.BYPASS.LTC128B.128 [R36+0x16c00], desc[UR60][R2.64+0x100], !P0 ;  /* 0x16c0010002249fae */ /* 0x0001e2000c101d7c */
[----:B------:R-:W-:-:S03]  /*28c30*/  ISETP.GE.AND P1, PT, R5, R32, PT ;  /* 0x000000200500720c */ /* 0x000fc60003f26270 */
[----:B0-----:R-:W0:Y:S04]  /*28c40*/  SHFL.IDX PT, R3, R0, 0x6, 0x181f ;  /* 0x00d81f0000037f89 */ /* 0x001e2800000e0000 */
[----:B------:R-:W1:Y:S04]  /*28c50*/  SHFL.IDX PT, R2, R4, 0x6, 0x181f ;  /* 0x00d81f0004027f89 */ /* 0x000e6800000e0000 */
[----:B------:R-:W2:Y:S02]  /*28c60*/  SHFL.IDX PT, R4, R4, 0x7, 0x181f ;  /* 0x00f81f0004047f89 */ /* 0x000ea400000e0000 */
[----:B0-----:R-:W-:-:S04]  /*28c70*/  @!P1 LEA R5, P4, R8, R3, 0x1 ;  /* 0x0000000308059211 */ /* 0x001fc800078808ff */
[----:B-1----:R-:W-:Y:S01]  /*28c80*/  @!P1 IADD3.X R6, RZ, R2, RZ, P4, !PT ;  /* 0x00000002ff069210 */ /* 0x002fe200027fe4ff */
[----:B------:R-:W-:-:S04]  /*28c90*/  @!P1 IMAD.MOV.U32 R2, RZ, RZ, R5 ;  /* 0x000000ffff029224 */ /* 0x000fc800078e0005 */
[----:B------:R-:W-:-:S05]  /*28ca0*/  @!P1 IMAD.MOV.U32 R3, RZ, RZ, R6 ;  /* 0x000000ffff039224 */ /* 0x000fca00078e0006 */
[----:B------:R0:W-:Y:S04]  /*28cb0*/  @!P1 LDGSTS.E.BYPASS.LTC128B.128 [R36+0xf400], desc[UR60][R2.64], !P3 ;  /* 0x0f40000002249fae */ /* 0x0001e8000d901d7c */
[----:B------:R0:W-:Y:S04]  /*28cc0*/  @!P1 LDGSTS.E.BYPASS.LTC128B.128 [R36+0x13400], desc[UR60][R2.64+0x80], !P2 ;  /* 0x1340008002249fae */ /* 0x0001e8000d101d7c */
[----:B--2---:R0:W-:Y:S02]  /*28cd0*/  @!P1 LDGSTS.E.BYPASS.LTC128B.128 [R36+0x17400], desc[UR60][R2.64+0x100], !P0 ;  /* 0x1740010002249fae */ /* 0x0041e4000c101d7c */
.L_x_2094:
[----:B------:R-:W-:Y:S01]  /*28ce0*/  VIADD R25, R25, 0x70 ;  /* 0x0000007019197836 */ /* 0x000fe20000000000 */
[----:B------:R-:W-:Y:S04]  /*28cf0*/  BSSY B0, `(.L_x_1943) ;  /* 0x000000b000007945 */ /* 0x000fe80003800000 */
[----:B------:R-:W-:-:S13]  /*28d00*/  ISETP.GE.AND P1, PT, R25, R32, PT ;  /* 0x000000201900720c */ /* 0x000fda0003f26270 */
[----:B------:R-:W-:Y:S05]  /*28d10*/  @P1 BRA `(.L_x_1944) ;  /* 0x0000000000201947 */ /* 0x000fea0003800000 */
[----:B0-----:R-:W-:-:S05]  /*28d20*/  LEA R2, P1, R8, R14, 0x1 ;  /* 0x0000000e08027211 */ /* 0x001fca00078208ff */
[----:B------:R-:W-:-:S05]  /*28d30*/  IMAD.X R3, RZ, RZ, R4, P1 ;  /* 0x000000ffff037224 */ /* 0x000fca00008e0604 */
[----:B------:R-:W-:Y:S01]  /*28d40*/  @!PT LDS RZ, [RZ] ;  /* 0x00000000fffff984 */ /* 0x000fe20000000800 */
[----:B------:R-:W-:Y:S01]  /*28d50*/  @!PT LDS RZ, [RZ] ;  /* 0x00000000fffff984 */ /* 0x000fe20000000800 */
[----:B------:R-:W-:Y:S01]  /*28d60*/  @!PT LDS RZ, [RZ] ;  /* 0x00000000fffff984 */ /* 0x000fe20000000800 */
[----:B------:R1:W-:Y:S04]  /*28d70*/  LDGSTS.E.BYPASS.LTC128B.128 [R36+0xfc00], desc[UR60][R2.64], !P3 ;  /* 0x0fc0000002247fae */ /* 0x0003e8000d901d7c */
[----:B------:R1:W-:Y:S04]  /*28d80*/  LDGSTS.E.BYPASS.LTC128B.128 [R36+0x13c00], desc[UR60][R2.64+0x80], !P2 ;  /* 0x13c0008002247fae */ /* 0x0003e8000d101d7c */
[----:B------:R1:W-:Y:S02]  /*28d90*/  LDGSTS.E.BYPASS.LTC128B.128 [R36+0x17c00], desc[UR60][R2.64+0x100], !P0 ;  /* 0x17c0010002247fae */ /* 0x0003e4000c101d7c */
.L_x_1944:
[----:B------:R-:W-:Y:S05]  /*28da0*/  BSYNC B0 ;  /* 0x0000000000007941 */ /* 0x000fea0003800000 */
.L_x_1943:
[----:B------:R-:W-:Y:S01]  /*28db0*/  NOP ;  /* 0x0000000000007918 */ /* 0x000fe20000000000 */
[----:B------:R-:W-:-:S13]  /*28dc0*/  PLOP3.LUT P0, PT, PT, PT, PT, 0x80, 0x0 ;  /* 0x000000000000781c */ /* 0x000fda0003f0f070 */
.L_x_1945:
[----:B------:R-:W-:Y:S02]  /*28dd0*/  PLOP3.LUT P1, PT, P1, P0, PT, 0xa2, 0x0 ;  /* 0x000000000000781c */ /* 0x000fe40000f21472 */
[----:B------:R-:W-:-:S08]  /*28de0*/  @P0 R2UR P1, UR4, R17 ;  /* 0x00000000110402ca */ /* 0x000fd00000020000 */
[----:B------:R-:W-:-:S05]  /*28df0*/  @P0 PLOP3.LUT P0, PT, P1, PT, PT, 0x80, 0x0 ;  /* 0x000000000000081c */ /* 0x000fca0000f0f070 */
[----:B------:R-:W-:Y:S01]  /*28e00*/  @!P1 SYNCS.ARRIVE.TRANS64.RED.A0T1 RZ, [UR4+0x2a800], RZ ;  /* 0x02a800ffffff99a7 */ /* 0x000fe20008200404 */
[----:B------:R-:W-:Y:S07]  /*28e10*/  @!P1 ARRIVES.LDGSTSBAR.64.TRANSCNT [UR4+0x2a800] ;  /* 0x02a80000ff0099b0 */ /* 0x000fee0008000a84 */
[----:B------:R-:W-:Y:S05]  /*28e20*/  @P0 BRA.U.ANY `(.L_x_1945) ;  /* 0xfffffffd00e80947 */ /* 0x000fea000393ffff */
[----:B01----:R-:W2:Y:S02]  /*28e30*/  LDL.LU R2, [R1+0x24] ;  /* 0x0000240001027983 */ /* 0x003ea40000300800 */
[----:B--2---:R-:W-:-:S04]  /*28e40*/  IADD3 R2, R2, 0x1, RZ ;  /* 0x0000000102027810 */ /* 0x004fc80007ffe0ff */
[----:B------:R-:W-:Y:S01]  /*28e50*/  LEA.HI R0, R2, R2, RZ, 0x1 ;  /* 0x0000000202007211 */ /* 0x000fe200078f08ff */
[----:B------:R0:W-:Y:S03]  /*28e60*/  STL [R1+0x24], R2 ;  /* 0x0000240201007387 */ /* 0x0001e60000100800 */
[----:B------:R-:W-:-:S05]  /*28e70*/  LOP3.LUT R0, R0, 0xfffffffe, RZ, 0xc0, !PT ;  /* 0xfffffffe00007812 */ /* 0x000fca00078ec0ff */
[----:B------:R-:W-:-:S05]  /*28e80*/  IMAD.IADD R0, R2, 0x1, -R0 ;  /* 0x0000000102007824 */ /* 0x000fca00078e0a00 */
[----:B0-----:R-:W-:Y:S01]  /*28e90*/  SHF.L.U32 R2, R0, 0x1f, RZ ;  /* 0x0000001f00027819 */ /* 0x001fe200000006ff */
[----:B------:R-:W-:Y:S01]  /*28ea0*/  NOP ;  /* 0x0000000000007918 */ /* 0x000fe20000000000 */
[----:B------:R-:W2:Y:S01]  /*28eb0*/  LDL.LU R3, [R1+0x20] ;  /* 0x0000200001037983 */ /* 0x000ea20000300800 */
[----:B------:R0:W-:Y:S01]  /*28ec0*/  SYNCS.ARRIVE.TRANS64.A1T0 RZ, [R17+URZ+0x2a800], RZ ;  /* 0x02a800ff11ff79a7 */ /* 0x0001e2000810003f */
[----:B------:R-:W-:Y:S01]  /*28ed0*/  BSSY B0, `(.L_x_1946) ;  /* 0x0000004000007945 */ /* 0x000fe20003800000 */
[----:B------:R-:W1:Y:S01]  /*28ee0*/  SYNCS.PHASECHK.TRANS64.TRYWAIT P0, [R17+URZ+0x2a820], R2 ;  /* 0x02a82002110075a7 */ /* 0x000e62000800017f */
[----:B--2---:R-:W-:Y:S02]  /*28ef0*/  VIADD R0, R3, 0xfffffffe ;  /* 0xfffffffe03007836 */ /* 0x004fe40000000000 */
[----:B01----:R-:W-:Y:S05]  /*28f00*/  @!P0 BRA `(.L_x_1947) ;  /* 0x0000005400448947 */ /* 0x003fea0003800000 */
.L_x_2095:
[----:B------:R-:W-:Y:S05]  /*28f10*/  BSYNC B0 ;  /* 0x0000000000007941 */ /* 0x000fea0003800000 */
.L_x_1946:
[----:B------:R-:W2:Y:S01]  /*28f20*/  LDL R3, [R1] ;  /* 0x0000000001037983 */ /* 0x000ea20000100800 */
[----:B------:R-:W-:Y:S01]  /*28f30*/  BSSY B0, `(.L_x_1948) ;  /* 0x00000f8000007945 */ /* 0x000fe20003800000 */
[----:B--2---:R-:W-:-:S13]  /*28f40*/  ISETP.GE.AND P0, PT, R0, R3, PT ;  /* 0x000000030000720c */ /* 0x004fda0003f06270 */
[----:B------:R-:W-:Y:S05]  /*28f50*/  @!P0 BRA `(.L_x_1949) ;  /* 0x0000000c00d48947 */ /* 0x000fea0003800000 */
[----:B------:R-:W-:Y:S01]  /*28f60*/  IMAD.MOV.U32 R10, RZ, RZ, R28 ;  /* 0x000000ffff0a7224 */ /* 0x000fe200078e001c */
[----:B------:R-:W-:Y:S01]  /*28f70*/  MOV R32, R23 ;  /* 0x0000001700207202 */ /* 0x000fe20000000f00 */
[----:B------:R-:W-:-:S07]  /*28f80*/  IMAD.MOV.U32 R20, RZ, RZ, R30 ;  /* 0x000000ffff147224 */ /* 0x000fce00078e001e */
.L_x_1962:
[----:B0-----:R-:W2:Y:S01]  /*28f90*/  LDL R2, [R1+0x4] ;  /* 0x0000040001027983 */ /* 0x001ea20000100800 */
[----:B------:R-:W0:Y:S03]  /*28fa0*/  LDC R7, c[0x0][0x430] ;  /* 0x00010c00ff077b82 */ /* 0x000e260000000800 */
[----:B------:R-:W3:Y:S01]  /*28fb0*/  LDL R8, [R1+0x8] ;  /* 0x0000080001087983 */ /* 0x000ee20000100800 */
[----:B------:R-:W1:Y:S01]  /*28fc0*/  S2R R3, SR_TID.X ;  /* 0x0000000000037919 */ /* 0x000e620000002100 */
[----:B------:R-:W4:Y:S01]  /*28fd0*/  S2R R9, SR_TID.X ;  /* 0x0000000000097919 */ /* 0x000f220000002100 */
[----:B0-----:R-:W-:-:S13]  /*28fe0*/  ISETP.NE.AND P0, PT, R7, 0x1, PT ;  /* 0x000000010700780c */ /* 0x001fda0003f05270 */
[----:B------:R-:W0:Y:S01]  /*28ff0*/  @P0 LDC R5, c[0x0][0x434] ;  /* 0x00010d00ff050b82 */ /* 0x000e220000000800 */
[----:B-1----:R-:W-:-:S04]  /*29000*/  LOP3.LUT R3, R3, 0x7f, RZ, 0xc0, !PT ;  /* 0x0000007f03037812 */ /* 0x002fc800078ec0ff */
[----:B------:R-:W-:Y:S01]  /*29010*/  SHF.R.U32.HI R3, RZ, 0x3, R3 ;  /* 0x00000003ff037819 */ /* 0x000fe20000011603 */
[----:B----4-:R-:W-:-:S05]  /*29020*/  IMAD.SHL.U32 R9, R9, 0x10, RZ ;  /* 0x0000001009097824 */ /* 0x010fca00078e00ff */
[----:B------:R-:W-:Y:S02]  /*29030*/  LOP3.LUT R9, R3, 0x70, R9, 0xf8, !PT ;  /* 0x0000007003097812 */ /* 0x000fe400078ef809 */
[----:B------:R-:W1:Y:S02]  /*29040*/  @P0 LDC R3, c[0x0][0x438] ;  /* 0x00010e00ff030b82 */ /* 0x000e640000000800 */
[----:B------:R-:W-:Y:S01]  /*29050*/  ISETP.GT.U32.AND P2, PT, R9, 0x5f, PT ;  /* 0x0000005f0900780c */ /* 0x000fe20003f44070 */
[----:B--2---:R-:W-:-:S04]  /*29060*/  IMAD R4, R0, 0x60, R2 ;  /* 0x0000006000047824 */ /* 0x004fc800078e0202 */
[----:B------:R-:W-:-:S04]  /*29070*/  IMAD.IADD R4, R9, 0x1, R4 ;  /* 0x0000000109047824 */ /* 0x000fc800078e0204 */
[----:B0-----:R-:W-:-:S04]  /*29080*/  @P0 IMAD.HI.U32 R6, R4, R5, RZ ;  /* 0x0000000504060227 */ /* 0x001fc800078e00ff */
[----:B------:R-:W-:Y:S01]  /*29090*/  IMAD.MOV.U32 R2, RZ, RZ, R4 ;  /* 0x000000ffff027224 */ /* 0x000fe200078e0004 */
[----:B-1----:R-:W-:-:S05]  /*290a0*/  @P0 SHF.R.U32.HI R2, RZ, R3, R6 ;  /* 0x00000003ff020219 */ /* 0x002fca0000011606 */
[----:B------:R-:W-:-:S04]  /*290b0*/  IMAD.MOV R3, RZ, RZ, -R2 ;  /* 0x000000ffff037224 */ /* 0x000fc800078e0a02 */
[----:B------:R-:W-:Y:S02]  /*290c0*/  IMAD R7, R7, R3, R4 ;  /* 0x0000000307077224 */ /* 0x000fe400078e0204 */
[----:B------:R-:W0:Y:S01]  /*290d0*/  @!P2 LDC.64 R4, c[0x0][0x428] ;  /* 0x00010a00ff04ab82 */ /* 0x000e220000000a00 */
[----:B------:R-:W-:-:S03]  /*290e0*/  @!P2 SHF.R.S32.HI R3, RZ, 0x1f, R2 ;  /* 0x0000001fff03a819 */ /* 0x000fc60000011402 */
[----:B0-----:R-:W-:-:S04]  /*290f0*/  @!P2 IMAD.WIDE.U32 R2, R33, R4, R2 ;  /* 0x000000042102a225 */ /* 0x001fc800078e0002 */
[----:B---3--:R-:W-:-:S04]  /*29100*/  @!P2 IMAD R4, R8, R4, RZ ;  /* 0x000000040804a224 */ /* 0x008fc800078e02ff */
[----:B------:R-:W-:Y:S02]  /*29110*/  @!P2 IMAD R9, R33, R5, R4 ;  /* 0x000000052109a224 */ /* 0x000fe400078e0204 */
[----:B------:R-:W0:Y:S03]  /*29120*/  @!P2 LDC.64 R4, c[0x0][0x418] ;  /* 0x00010600ff04ab82 */ /* 0x000e260000000a00 */
[----:B------:R-:W-:Y:S01]  /*29130*/  @!P2 IADD3 R3, R9, R3, RZ ;  /* 0x000000030903a210 */ /* 0x000fe20007ffe0ff */
[----:B------:R-:W-:Y:S01]  /*29140*/  IMAD.MOV.U32 R6, RZ, RZ, RZ ;  /* 0x000000ffff067224 */ /* 0x000fe200078e00ff */
[----:B0-----:R-:W-:-:S04]  /*29150*/  @!P2 LEA R4, P0, R2, R4, 0x2 ;  /* 0x000000040204a211 */ /* 0x001fc800078010ff */
[----:B------:R-:W-:-:S05]  /*29160*/  @!P2 LEA.HI.X R5, R2, R5, R3, 0x2, P0 ;  /* 0x000000050205a211 */ /* 0x000fca00000f1403 */
[----:B------:R0:W5:Y:S01]  /*29170*/  @!P2 LDG.E R6, desc[UR60][R4.64] ;  /* 0x0000003c0406a981 */ /* 0x000162000c1e1900 */
[----:B------:R-:W-:Y:S01]  /*29180*/  LOP3.LUT P1, RZ, R16, 0x10, RZ, 0xc0, !PT ;  /* 0x0000001010ff7812 */ /* 0x000fe2000782c0ff */
[----:B------:R-:W-:-:S05]  /*29190*/  VIADD R28, R10, 0x1 ;  /* 0x000000010a1c7836 */ /* 0x000fca0000000000 */
[C---:B------:R-:W-:Y:S01]  /*291a0*/  ISETP.NE.AND P0, PT, R28.reuse, 0x2, PT ;  /* 0x000000021c00780c */ /* 0x040fe20003f05270 */
[----:B------:R-:W-:Y:S05]  /*291b0*/  YIELD ;  /* 0x0000000000007946 */ /* 0x000fea0003800000 */
[----:B------:R-:W-:Y:S01]  /*291c0*/  SEL R3, RZ, 0x1, P0 ;  /* 0x00000001ff037807 */ /* 0x000fe20000000000 */
[----:B------:R-:W-:Y:S01]  /*291d0*/  IMAD.MOV.U32 R23, RZ, RZ, R0 ;  /* 0x000000ffff177224 */ /* 0x000fe200078e0000 */
[----:B------:R-:W-:Y:S02]  /*291e0*/  SEL R28, R28, RZ, P0 ;  /* 0x000000ff1c1c7207 */ /* 0x000fe40000000000 */
[----:B------:R-:W-:Y:S01]  /*291f0*/  LOP3.LUT R30, R20, R3, RZ, 0x3c, !PT ;  /* 0x00000003141e7212 */ /* 0x000fe200078e3cff */
[----:B0-----:R-:W-:Y:S06]  /*29200*/  @!P1 BRA `(.L_x_1950) ;  /* 0x0000000000049947 */ /* 0x001fec0003800000 */
[----:B------:R-:W-:Y:S01]  /*29210*/  BPT.TRAP 0x1 ;  /* 0x000000040000795c */ /* 0x000fe20000300000 */
.L_x_1950:
[----:B------:R-:W-:Y:S01]  /*29220*/  IMAD R5, R28, 0x8, R17 ;  /* 0x000000081c057824 */ /* 0x000fe200078e0211 */
[----:B------:R-:W-:Y:S01]  /*29230*/  SHF.L.U32 R0, R30, 0x1f, RZ ;  /* 0x0000001f1e007819 */ /* 0x000fe200000006ff */
[----:B------:R-:W-:Y:S03]  /*29240*/  BSSY B1, `(.L_x_1951) ;  /* 0x0000003000017945 */ /* 0x000fe60003800000 */
[----:B------:R-:W0:Y:S02]  /*29250*/  SYNCS.PHASECHK.TRANS64.TRYWAIT P0, [R5+URZ+0x2a840], R0 ;  /* 0x02a84000050075a7 */ /* 0x000e24000800017f */
[----:B0-----:R-:W-:Y:S05]  /*29260*/  @!P0 BRA `(.L_x_1952) ;  /* 0x0000005000808947 */ /* 0x001fea0003800000 */
.L_x_2096:
[----:B------:R-:W-:Y:S05]  /*29270*/  BSYNC B1 ;  /* 0x0000000000017941 */ /* 0x000fea0003800000 */
.L_x_1951:
[----:B------:R-:W-:Y:S01]  /*29280*/  SHF.R.S32.HI R21, RZ, 0x1f, R7 ;  /* 0x0000001fff157819 */ /* 0x000fe20000011407 */
[----:B------:R-:W-:Y:S01]  /*29290*/  ULDC.64 UR4, c[0x0][0x300] ;  /* 0x0000c00000047ab9 */ /* 0x000fe20000000a00 */
[----:B-----5:R-:W-:Y:S01]  /*292a0*/  SHF.R.S32.HI R25, RZ, 0x1f, R6 ;  /* 0x0000001fff197819 */ /* 0x020fe20000011406 */
[----:B------:R-:W-:Y:S01]  /*292b0*/  IMAD.WIDE.U32 R2, R7, UR4, RZ ;  /* 0x0000000407027c25 */ /* 0x000fe2000f8e00ff */
[----:B------:R-:W-:Y:S01]  /*292c0*/  ULDC.64 UR6, c[0x0][0x2e8] ;  /* 0x0000ba0000067ab9 */ /* 0x000fe20000000a00 */
[C---:B------:R-:W-:Y:S02]  /*292d0*/  LOP3.LUT P3, RZ, R16.reuse, 0x4, RZ, 0xc0, !PT ;  /* 0x0000000410ff7812 */ /* 0x040fe4000786c0ff */
[----:B0-----:R-:W-:Y:S01]  /*292e0*/  IMAD R0, R21, UR4, RZ ;  /* 0x0000000415007c24 */ /* 0x001fe2000f8e02ff */
[----:B------:R-:W-:Y:S01]  /*292f0*/  LOP3.LUT P2, RZ, R16, 0x2, RZ, 0xc0, !PT ;  /* 0x0000000210ff7812 */ /* 0x000fe2000784c0ff */
[----:B------:R-:W-:Y:S01]  /*29300*/  IMAD R4, R28, 0x4800, R34 ;  /* 0x000048001c047824 */ /* 0x000fe200078e0222 */
[----:B------:R-:W-:Y:S01]  /*29310*/  LOP3.LUT P1, RZ, R16, 0x1, RZ, 0xc0, !PT ;  /* 0x0000000110ff7812 */ /* 0x000fe2000782c0ff */
[----:B------:R-:W-:Y:S01]  /*29320*/  IMAD R0, R7, UR5, R0 ;  /* 0x0000000507007c24 */ /* 0x000fe2000f8e0200 */
[----:B------:R-:W-:-:S04]  /*29330*/  ULDC.64 UR4, c[0x0][0x310] ;  /* 0x0000c40000047ab9 */ /* 0x000fc80000000a00 */
[----:B------:R-:W-:Y:S01]  /*29340*/  IADD3 R3, R3, R0, RZ ;  /* 0x0000000003037210 */ /* 0x000fe20007ffe0ff */
[----:B------:R-:W-:-:S04]  /*29350*/  IMAD R0, R25, UR4, RZ ;  /* 0x0000000419007c24 */ /* 0x000fc8000f8e02ff */
[C---:B------:R-:W-:Y:S02]  /*29360*/  IMAD R0, R6.reuse, UR5, R0 ;  /* 0x0000000506007c24 */ /* 0x040fe4000f8e0200 */
[----:B------:R-:W-:Y:S01]  /*29370*/  IMAD.WIDE.U32 R2, R6, UR4, R2 ;  /* 0x0000000406027c25 */ /* 0x000fe2000f8e0002 */
        /* <DEDUP_REMOVED lines=14> */
[----:B------:R-:W-:-:S05]  /*29460*/  LOP3.LUT R11, R11, 0x38, RZ, 0xc0, !PT ;  /* 0x000000380b0b7812 */ /* 0x000fca00078ec0ff */
[----:B------:R-:W-:-:S05]  /*29470*/  IMAD.SHL.U32 R0, R11, 0x2, RZ ;  /* 0x000000020b007824 */ /* 0x000fca00078e00ff */
        /* <DEDUP_REMOVED lines=33> */
[----:B-12---:R0:W2:Y:S02]  /*29690*/  SHFL.IDX PT, R2, R9, 0x5, 0x181f ;  /* 0x00b81f0009027f89 */ /* 0x0060a400000e0000 */
.L_x_2110:
[----:B--2---:R-:W-:-:S04]  /*296a0*/  IADD3 R2, P0, R2, R0, RZ ;  /* 0x0000000002027210 */ /* 0x004fc80007f1e0ff */
        /* <DEDUP_REMOVED lines=9> */
.L_x_1954:
        /* <DEDUP_REMOVED lines=10> */
.L_x_1955:
[----:B------:R2:W-:Y:S01]  /*297e0*/  SYNCS.ARRIVE.TRANS64.A1T0 RZ, [R5+URZ+0x2a830], RZ ;  /* 0x02a830ff05ff79a7 */ /* 0x0005e2000810003f */
[----:B------:R-:W-:Y:S05]  /*297f0*/  @!P2 BRA `(.L_x_1956) ;  /* 0x000000000004a947 */ /* 0x000fea0003800000 */
[----:B------:R-:W-:Y:S01]  /*29800*/  BPT.TRAP 0x1 ;  /* 0x000000040000795c */ /* 0x000fe20000300000 */
.L_x_1956:
[----:B-1----:R-:W-:Y:S01]  /*29810*/  SHF.L.U32 R2, R20, 0x1f, RZ ;  /* 0x0000001f14027819 */ /* 0x002fe200000006ff */
[----:B--2---:R-:W-:Y:S01]  /*29820*/  IMAD R5, R10, 0x8, R17 ;  /* 0x000000080a057824 */ /* 0x004fe200078e0211 */
[----:B------:R-:W-:Y:S03]  /*29830*/  BSSY B1, `(.L_x_1957) ;  /* 0x0000003000017945 */ /* 0x000fe60003800000 */
[----:B------:R-:W1:Y:S02]  /*29840*/  SYNCS.PHASECHK.TRANS64.TRYWAIT P0, [R5+URZ+0x2a860], R2 ;  /* 0x02a86002050075a7 */ /* 0x000e64000800017f */
[----:B-1----:R-:W-:Y:S05]  /*29850*/  @!P0 BRA `(.L_x_1958) ;  /* 0x0000005000f48947 */ /* 0x002fea0003800000 */
.L_x_2111:
[----:B------:R-:W-:Y:S05]  /*29860*/  BSYNC B1 ;  /* 0x0000000000017941 */ /* 0x000fea0003800000 */
.L_x_1957:
[----:B------:R-:W2:Y:S01]  /*29870*/  S2R R3, SR_TID.X ;  /* 0x0000000000037919 */ /* 0x000ea20000002100 */
[----:B------:R-:W-:Y:S01]  /*29880*/  UMOV UR4, 0xffffffff ;  /* 0xffffffff00047882 */ /* 0x000fe20000000000 */
[----:B0-----:R-:W-:Y:S01]  /*29890*/  IMAD R8, R32, -0x60, R37 ;  /* 0xffffffa020087824 */ /* 0x001fe200078e0225 */
[----:B------:R-:W-:Y:S01]  /*298a0*/  LOP3.LUT P0, RZ, R29, 0x2, RZ, 0xc0, !PT ;  /* 0x000000021dff7812 */ /* 0x000fe2000780c0ff */
[----:B------:R-:W-:Y:S01]  /*298b0*/  IMAD R4, R10, 0x3000, R34 ;  /* 0x000030000a047824 */ /* 0x000fe200078e0222 */
[----:B--2---:R-:W-:-:S04]  /*298c0*/  LOP3.LUT R3, R3, 0x7f, RZ, 0xc0, !PT ;  /* 0x0000007f03037812 */ /* 0x004fc800078ec0ff */
[----:B------:R-:W-:-:S05]  /*298d0*/  SHF.R.U32.HI R3, RZ, 0x3, R3 ;  /* 0x00000003ff037819 */ /* 0x000fca0000011603 */
[----:B------:R-:W-:Y:S01]  /*298e0*/  IMAD.IADD R8, R8, 0x1, -R3 ;  /* 0x0000000108087824 */ /* 0x000fe200078e0a03 */
[----:B------:R-:W-:Y:S06]  /*298f0*/  BRA.DIV UR4, `(.L_x_1959) ;  /* 0x0000005204e07947 */ /* 0x000fec000b800000 */
[----:B-1----:R-:W0:Y:S01]  /*29900*/  SHFL.IDX PT, R2, R18, RZ, 0x181f ;  /* 0x00181fff12027589 */ /* 0x002e2200000e0000 */
[----:B------:R-:W-:-:S03]  /*29910*/  IMAD R4, R4, 0x2, R17 ;  /* 0x0000000204047824 */ /* 0x000fc600078e0211 */
[----:B------:R-:W1:Y:S01]  /*29920*/  SHFL.IDX PT, R3, R19, RZ, 0x181f ;  /* 0x00181fff13037589 */ /* 0x000e6200000e0000 */
[----:B0-----:R-:W-:-:S05]  /*29930*/  IADD3 R2, P1, R2, R0, RZ ;  /* 0x0000000002027210 */ /* 0x001fca0007f3e0ff */
[----:B-1----:R-:W-:Y:S01]  /*29940*/  IMAD.X R3, RZ, RZ, R3, P1 ;  /* 0x000000ffff037224 */ /* 0x002fe200008e0603 */
        /* <DEDUP_REMOVED lines=40> */
.L_x_2125:
[C---:B------:R-:W-:Y:S01]  /*29bd0*/  ISETP.LT.OR P1, PT, R8.reuse, 0x51, !P1 ;  /* 0x000000510800780c */ /* 0x040fe20004f21670 */
[----:B------:R-:W-:Y:S01]  /*29be0*/  ULDC.64 UR4, c[0x0][0x328] ;  /* 0x0000ca0000047ab9 */ /* 0x000fe20000000a00 */
[----:B------:R-:W-:Y:S02]  /*29bf0*/  ISETP.LT.OR P0, PT, R8, 0x51, !P0 ;  /* 0x000000510800780c */ /* 0x000fe40004701670 */
[----:B-1----:R-:W-:Y:S01]  /*29c00*/  IADD3 R2, P2, R2, R0, RZ ;  /* 0x0000000002027210 */ /* 0x002fe20007f5e0ff */
        /* <DEDUP_REMOVED lines=12> */
[----:B------:R-:W-:Y:S01]  /*29cd0*/  IMAD R25, R25, UR4, RZ ;  /* 0x0000000419197c24 */ /* 0x000fe2000f8e02ff */
[----:B------:R-:W-:-:S03]  /*29ce0*/  IADD3 R3, R3, R9, RZ ;  /* 0x0000000903037210 */ /* 0x000fc60007ffe0ff */
[C---:B------:R-:W-:Y:S02]  /*29cf0*/  IMAD R25, R6.reuse, UR5, R25 ;  /* 0x0000000506197c24 */ /* 0x040fe4000f8e0219 */
[----:B------:R-:W-:-:S04]  /*29d00*/  IMAD.WIDE.U32 R2, R6, UR4, R2 ;  /* 0x0000000406027c25 */ /* 0x000fc8000f8e0002 */
[----:B------:R-:W-:-:S07]  /*29d10*/  IMAD.IADD R25, R3, 0x1, R25 ;  /* 0x0000000103197824 */ /* 0x000fce00078e0219 */
.L_x_1960:
        /* <DEDUP_REMOVED lines=10> */
.L_x_1961:
[----:B------:R-:W2:Y:S01]  /*29dc0*/  LDL R0, [R1] ;  /* 0x0000000001007983 */ /* 0x000ea20000100800 */
[----:B------:R-:W-:Y:S01]  /*29dd0*/  IMAD.MOV.U32 R3, RZ, RZ, R25 ;  /* 0x000000ffff037224 */ /* 0x000fe200078e0019 */
[----:B------:R-:W-:Y:S01]  /*29de0*/  ULDC.64 UR4, c[0x0][0x330] ;  /* 0x0000cc0000047ab9 */ /* 0x000fe20000000a00 */
[----:B------:R-:W-:Y:S01]  /*29df0*/  ULDC.64 UR6, c[0x0][0x318] ;  /* 0x0000c60000067ab9 */ /* 0x000fe20000000a00 */
[----:B------:R1:W-:Y:S01]  /*29e00*/  SYNCS.ARRIVE.TRANS64.A1T0 RZ, [R5+URZ+0x2a850], RZ ;  /* 0x02a850ff05ff79a7 */ /* 0x0003e2000810003f */
[----:B------:R-:W-:Y:S01]  /*29e10*/  IMAD.WIDE.U32 R2, R26, UR4, R2 ;  /* 0x000000041a027c25 */ /* 0x000fe2000f8e0002 */
[----:B------:R-:W-:-:S03]  /*29e20*/  MOV R20, R30 ;  /* 0x0000001e00147202 */ /* 0x000fc60000000f00 */
[----:B------:R-:W-:Y:S01]  /*29e30*/  IMAD R19, R26, UR5, R3 ;  /* 0x000000051a137c24 */ /* 0x000fe2000f8e0203 */
[C---:B0-----:R-:W-:Y:S01]  /*29e40*/  LEA R18, P0, R2.reuse, UR6, 0x1 ;  /* 0x0000000602127c11 */ /* 0x041fe2000f8008ff */
[----:B------:R-:W-:Y:S02]  /*29e50*/  IMAD.MOV.U32 R10, RZ, RZ, R28 ;  /* 0x000000ffff0a7224 */ /* 0x000fe400078e001c */
[----:B------:R-:W-:Y:S01]  /*29e60*/  IMAD.MOV.U32 R32, RZ, RZ, R23 ;  /* 0x000000ffff207224 */ /* 0x000fe200078e0017 */
[----:B------:R-:W-:Y:S02]  /*29e70*/  LEA.HI.X R19, R2, UR7, R19, 0x1, P0 ;  /* 0x0000000702137c11 */ /* 0x000fe400080f0c13 */
[C---:B--2---:R-:W-:Y:S01]  /*29e80*/  ISETP.GT.AND P0, PT, R23.reuse, R0, PT ;  /* 0x000000001700720c */ /* 0x044fe20003f04270 */
[----:B------:R-:W-:-:S12]  /*29e90*/  VIADD R0, R23, 0xffffffff ;  /* 0xffffffff17007836 */ /* 0x000fd80000000000 */
[----:B-1----:R-:W-:Y:S05]  /*29ea0*/  @P0 BRA `(.L_x_1962) ;  /* 0xfffffff000380947 */ /* 0x002fea000383ffff */
.L_x_1949:
[----:B------:R-:W-:Y:S05]  /*29eb0*/  BSYNC B0 ;  /* 0x0000000000007941 */ /* 0x000fea0003800000 */
.L_x_1948:
[----:B0-----:R-:W0:Y:S01]  /*29ec0*/  S2R R2, SR_TID.X ;  /* 0x0000000000027919 */ /* 0x001e220000002100 */
[----:B------:R-:W-:Y:S01]  /*29ed0*/  BSSY B0, `(.L_x_1963) ;  /* 0x0000010000007945 */ /* 0x000fe20003800000 */
[----:B0-----:R-:W-:-:S04]  /*29ee0*/  LOP3.LUT R2, R2, 0x7f, RZ, 0xc0, !PT ;  /* 0x0000007f02027812 */ /* 0x001fc800078ec0ff */
[----:B------:R-:W-:-:S13]  /*29ef0*/  ISETP.NE.AND P0, PT, R2, RZ, PT ;  /* 0x000000ff0200720c */ /* 0x000fda0003f05270 */
[----:B------:R-:W-:Y:S05]  /*29f00*/  @P0 BRA `(.L_x_1964) ;  /* 0x0000000000300947 */ /* 0x000fea0003800000 */
[----:B------:R-:W0:Y:S01]  /*29f10*/  S2R R5, SR_LANEID ;  /* 0x0000000000057919 */ /* 0x000e220000000000 */
[----:B------:R-:W-:Y:S01]  /*29f20*/  VOTEU.ANY UR4, UPT, PT ;  /* 0x0000000000047886 */ /* 0x000fe200038e0100 */
[----:B------:R-:W1:Y:S01]  /*29f30*/  LDC.64 R2, c[0x0][0xc60] ;  /* 0x00031800ff027b82 */ /* 0x000e620000000a00 */
[----:B------:R-:W0:Y:S02]  /*29f40*/  FLO.U32 R0, UR4 ;  /* 0x0000000400007d00 */ /* 0x000e2400080e0000 */
[----:B0-----:R-:W-:-:S06]  /*29f50*/  ISETP.EQ.U32.AND P0, PT, R0, R5, PT ;  /* 0x000000050000720c */ /* 0x001fcc0003f02070 */
[----:B------:R-:W1:Y:S07]  /*29f60*/  POPC R5, UR4 ;  /* 0x0000000400057d09 */ /* 0x000e6e0008000000 */
[----:B-1----:R-:W2:Y:S01]  /*29f70*/  @P0 ATOMG.E.ADD.STRONG.GPU PT, R3, desc[UR60][R2.64], R5 ;  /* 0x00000005020309a8 */ /* 0x002ea200081ee1fc */
[----:B------:R-:W0:Y:S02]  /*29f80*/  S2R R4, SR_LTMASK ;  /* 0x0000000000047919 */ /* 0x000e240000003900 */
[----:B0-----:R-:W-:-:S04]  /*29f90*/  LOP3.LUT R4, R4, UR4, RZ, 0xc0, !PT ;  /* 0x0000000404047c12 */ /* 0x001fc8000f8ec0ff */
[----:B------:R-:W0:Y:S01]  /*29fa0*/  POPC R7, R4 ;  /* 0x0000000400077309 */ /* 0x000e220000000000 */
[----:B--2---:R-:W0:Y:S02]  /*29fb0*/  SHFL.IDX PT, R0, R3, R0, 0x1f ;  /* 0x00001f0003007589 */ /* 0x004e2400000e0000 */
[----:B0-----:R-:W-:-:S07]  /*29fc0*/  IADD3 R24, R0, UR38, R7 ;  /* 0x0000002600187c10 */ /* 0x001fce000fffe007 */
.L_x_1964:
[----:B------:R-:W-:Y:S05]  /*29fd0*/  BSYNC B0 ;  /* 0x0000000000007941 */ /* 0x000fea0003800000 */
.L_x_1963:
[----:B------:R-:W-:-:S13]  /*29fe0*/  LOP3.LUT P0, RZ, R16, 0x10, RZ, 0xc0, !PT ;  /* 0x0000001010ff7812 */ /* 0x000fda000780c0ff */
[----:B------:R-:W-:Y:S05]  /*29ff0*/  @!P0 BRA `(.L_x_1965) ;  /* 0x0000000000048947 */ /* 0x000fea0003800000 */
[----:B------:R-:W-:Y:S01]  /*2a000*/  BPT.TRAP 0x1 ;  /* 0x000000040000795c */ /* 0x000fe20000300000 */
.L_x_1965:
[----:B------:R-:W-:Y:S01]  /*2a010*/  IMAD R0, R28, 0x8, R17 ;  /* 0x000000081c007824 */ /* 0x000fe200078e0211 */
[----:B------:R-:W-:Y:S01]  /*2a020*/  SHF.L.U32 R3, R30, 0x1f, RZ ;  /* 0x0000001f1e037819 */ /* 0x000fe200000006ff */
[----:B------:R-:W-:Y:S01]  /*2a030*/  BSSY B0, `(.L_x_1966) ;  /* 0x0000004000007945 */ /* 0x000fe20003800000 */
[----:B------:R-:W-:Y:S02]  /*2a040*/  IMAD R6, R23, -0x60, R37 ;  /* 0xffffffa017067824 */ /* 0x000fe400078e0225 */
[----:B------:R-:W0:Y:S02]  /*2a050*/  SYNCS.PHASECHK.TRANS64.TRYWAIT P0, [R0+URZ+0x2a860], R3 ;  /* 0x02a86003000075a7 */ /* 0x000e24000800017f */
[----:B0-----:R-:W-:Y:S05]  /*2a060*/  @!P0 BRA `(.L_x_1967) ;  /* 0x0000005000f48947 */ /* 0x001fea0003800000 */
.L_x_2126:
[----:B------:R-:W-:Y:S05]  /*2a070*/  BSYNC B0 ;  /* 0x0000000000007941 */ /* 0x000fea0003800000 */
.L_x_1966:
        /* <DEDUP_REMOVED lines=18> */
[----:B-1----:R-:W-:-:S05]  /*2a1a0*/  IMAD.SHL.U32 R7, R7, 0x8, RZ ;  /* 0x0000000807077824 */ /* 0x002fca00078e00ff */
[----:B------:R-:W-:-:S04]  /*2a1b0*/  LOP3.LUT R7, R7, 0x38, RZ, 0xc0, !PT ;  /* 0x0000003807077812 */ /* 0x000fc800078ec0ff */
[----:B------:R-:W-:Y:S02]  /*2a1c0*/  SHF.L.U32 R5, R7, 0x1, RZ ;  /* 0x0000000107057819 */ /* 0x000fe400000006ff */
[----:B------:R-:W-:Y:S02]  /*2a1d0*/  SHFL.IDX PT, R7, R19, 0x2, 0x181f ;  /* 0x00581f0013077f89 */ /* 0x000fe400000e0000 */
        /* <DEDUP_REMOVED lines=35> */
.L_x_2140:
        /* <DEDUP_REMOVED lines=11> */
.L_x_1969:
        /* <DEDUP_REMOVED lines=10> */
.L_x_1970:
[----:B------:R2:W-:Y:S01]  /*2a560*/  SYNCS.ARRIVE.TRANS64.A1T0 RZ, [R0+URZ+0x2a850], RZ ;  /* 0x02a850ff00ff79a7 */ /* 0x0005e2000810003f */
[----:B------:R-:W-:-:S05]  /*2a570*/  VIADD R28, R28, 0x1 ;  /* 0x000000011c1c7836 */ /* 0x000fca0000000000 */
[----:B------:R-:W-:-:S04]  /*2a580*/  ISETP.NE.AND P0, PT, R28, 0x2, PT ;  /* 0x000000021c00780c */ /* 0x000fc80003f05270 */
[----:B0-----:R-:W-:Y:S02]  /*2a590*/  SEL R3, RZ, 0x1, P0 ;  /* 0x00000001ff037807 */ /* 0x001fe40000000000 */
[----:B------:R-:W-:Y:S02]  /*2a5a0*/  SEL R28, R28, RZ, P0 ;  /* 0x000000ff1c1c7207 */ /* 0x000fe40000000000 */
[----:B--2---:R-:W-:-:S07]  /*2a5b0*/  LOP3.LUT R30, R30, R3, RZ, 0x3c, !PT ;  /* 0x000000031e1e7212 */ /* 0x004fce00078e3cff */
.L_x_1927:
[----:B------:R-:W-:Y:S05]  /*2a5c0*/  BSYNC B7 ;  /* 0x0000000000077941 */ /* 0x000fea0003800000 */
.L_x_1925:
[----:B------:R-:W-:-:S13]  /*2a5d0*/  LOP3.LUT P0, RZ, R16, 0x20, RZ, 0xc0, !PT ;  /* 0x0000002010ff7812 */ /* 0x000fda000780c0ff */
[----:B------:R-:W-:Y:S05]  /*2a5e0*/  @!P0 BRA `(.L_x_1971) ;  /* 0x0000000000248947 */ /* 0x000fea0003800000 */
[----:B------:R-:W-:Y:S05]  /*2a5f0*/  WARPSYNC.ALL ;  /* 0x0000000000007948 */ /* 0x000fea0003800000 */
[----:B------:R-:W2:Y:S08]  /*2a600*/  S2UR UR5, SR_CgaCtaId ;  /* 0x00000000000579c3 */ /* 0x000eb00000008800 */
[----:B------:R-:W-:Y:S06]  /*2a610*/  BAR.SYNC.DEFER_BLOCKING 0x5, 0x180 ;  /* 0x0146000000007b1d */ /* 0x000fec0000010000 */
[----:B------:R-:W-:-:S02]  /*2a620*/  UMOV UR4, 0x400 ;  /* 0x0000040000047882 */ /* 0x000fc40000000000 */
[----:B--2---:R-:W-:-:S06]  /*2a630*/  ULEA UR4, UR5, UR4, 0x18 ;  /* 0x0000000405047291 */ /* 0x004fcc000f8ec03f */
[----:B0-----:R-:W-:-:S05]  /*2a640*/  IMAD.U32 R17, RZ, RZ, UR4 ;  /* 0x00000004ff117e24 */ /* 0x001fca000f8e00ff */
[----:B------:R0:W2:Y:S01]  /*2a650*/  LDS.128 R24, [R17+0x2a8d0] ;  /* 0x02a8d00011187984 */ /* 0x0000a20000000c00 */
[----:B------:R-:W-:Y:S06]  /*2a660*/  BAR.ARV 0x4, 0x180 ;  /* 0x0106000000007b1d */ /* 0x000fec0000002000 */
[----:B------:R-:W-:Y:S05]  /*2a670*/  BRA `(.L_x_1972) ;  /* 0x0000000c00d47947 */ /* 0x000fea0003800000 */
.L_x_1971:
[----:B------:R-:W2:Y:S01]  /*2a680*/  S2R R8, SR_TID.X ;  /* 0x0000000000087919 */ /* 0x000ea20000002100 */
[----:B------:R-:W-:Y:S01]  /*2a690*/  UMOV UR4, 0xffffffff ;  /* 0xffffffff00047882 */ /* 0x000fe20000000000 */
[----:B--2---:R-:W-:-:S04]  /*2a6a0*/  LOP3.LUT R8, R8, 0x1f, RZ, 0xc0, !PT ;  /* 0x0000001f08087812 */ /* 0x004fc800078ec0ff */
[----:B------:R-:W-:Y:S01]  /*2a6b0*/  ISETP.NE.AND P0, PT, R8, 0x1f, PT ;  /* 0x0000001f0800780c */ /* 0x000fe20003f05270 */
[----:B------:R-:W-:-:S12]  /*2a6c0*/  BRA.DIV UR4, `(.L_x_1973) ;  /* 0x00000056045c7947 */ /* 0x000fd8000b800000 */
[----:B------:R-:W-:Y:S01]  /*2a6d0*/  IADD3 R7, R27, R8, RZ ;  /* 0x000000081b077210 */ /* 0x000fe20007ffe0ff */
[----:B------:R-:W-:-:S03]  /*2a6e0*/  ULDC UR4, c[0x0][0xc3c] ;  /* 0x00030f0000047ab9 */ /* 0x000fc60000000800 */
[----:B------:R-:W-:-:S13]  /*2a6f0*/  ISETP.GE.OR P1, PT, R7, UR4, !P0 ;  /* 0x0000000407007c0c */ /* 0x000fda000c726670 */
[----:B------:R-:W2:Y:S08]  /*2a700*/  @!P1 LDC.64 R2, c[0x0][0xc80] ;  /* 0x00032000ff029b82 */ /* 0x000eb00000000a00 */
[----:B------:R-:W3:Y:S01]  /*2a710*/  @!P1 LDC.64 R4, c[0x0][0xc78] ;  /* 0x00031e00ff049b82 */ /* 0x000ee20000000a00 */
[----:B--2---:R-:W-:-:S05]  /*2a720*/  @!P1 IMAD.WIDE R2, R7, 0x4, R2 ;  /* 0x0000000407029825 */ /* 0x004fca00078e0202 */
[----:B-1----:R3:W2:Y:S02]  /*2a730*/  @!P1 LDG.E R6, desc[UR60][R2.64] ;  /* 0x0000003c02069981 */ /* 0x0026a4000c1e1900 */
[----:B---3--:R-:W-:-:S05]  /*2a740*/  @!P1 IMAD.WIDE R2, R7, 0x4, R4 ;  /* 0x0000000407029825 */ /* 0x008fca00078e0204 */
[----:B------:R-:W3:Y:S01]  /*2a750*/  @!P1 LDG.E R5, desc[UR60][R2.64] ;  /* 0x0000003c02059981 */ /* 0x000ee2000c1e1900 */
[----:B------:R-:W-:Y:S01]  /*2a760*/  IMAD.MOV.U32 R25, RZ, RZ, RZ ;  /* 0x000000ffff197224 */ /* 0x000fe200078e00ff */
[C---:B------:R-:W-:Y:S01]  /*2a770*/  ISETP.GE.U32.AND P2, PT, R8.reuse, 0x2, PT ;  /* 0x000000020800780c */ /* 0x040fe20003f46070 */
[----:B------:R-:W-:Y:S01]  /*2a780*/  IMAD.MOV.U32 R4, RZ, RZ, RZ ;  /* 0x000000ffff047224 */ /* 0x000fe200078e00ff */
[C---:B------:R-:W-:Y:S01]  /*2a790*/  ISETP.GE.U32.AND P3, PT, R8.reuse, 0x4, PT ;  /* 0x000000040800780c */ /* 0x040fe20003f66070 */
[----:B------:R-:W-:Y:S01]  /*2a7a0*/  SHFL.IDX PT, R0, R24, RZ, 0x1f ;  /* 0x00001fff18007589 */ /* 0x000fe200000e0000 */
[C---:B------:R-:W-:Y:S02]  /*2a7b0*/  ISETP.GE.U32.AND P4, PT, R8.reuse, 0x8, PT ;  /* 0x000000080800780c */ /* 0x040fe40003f86070 */
[C---:B------:R-:W-:Y:S01]  /*2a7c0*/  ISETP.GE.U32.AND P5, PT, R8.reuse, 0x10, PT ;  /* 0x000000100800780c */ /* 0x040fe20003fa6070 */
[----:B------:R-:W-:Y:S01]  /*2a7d0*/  SHFL.IDX PT, R7, R24, 0x1, 0x1f ;  /* 0x00201f0018077f89 */ /* 0x000fe200000e0000 */
[----:B--2---:R-:W-:Y:S01]  /*2a7e0*/  @!P1 IMAD.MOV.U32 R25, RZ, RZ, R6 ;  /* 0x000000ffff199224 */ /* 0x004fe200078e0006 */
[----:B------:R-:W-:Y:S01]  /*2a7f0*/  MOV R6, RZ ;  /* 0x000000ff00067202 */ /* 0x000fe20000000f00 */
[----:B---3--:R-:W-:Y:S01]  /*2a800*/  @!P1 IMAD.MOV.U32 R4, RZ, RZ, R5 ;  /* 0x000000ffff049224 */ /* 0x008fe200078e0005 */
[----:B------:R-:W-:-:S03]  /*2a810*/  ISETP.NE.AND P1, PT, R8, RZ, PT ;  /* 0x000000ff0800720c */ /* 0x000fc60003f25270 */
[----:B------:R-:W-:-:S05]  /*2a820*/  IMAD R13, R4, R25, RZ ;  /* 0x00000019040d7224 */ /* 0x000fca00078e02ff */
        /* <DEDUP_REMOVED lines=15> */
[----:B------:R1:W2:Y:S02]  /*2a920*/  SHFL.IDX PT, R14, R2, 0x1f, 0x1f ;  /* 0x03e01f00020e7f89 */ /* 0x0002a400000e0000 */
.L_x_2150:
[----:B------:R-:W-:Y:S02]  /*2a930*/  ULDC UR4, c[0x0][0xc38] ;  /* 0x00030e0000047ab9 */ /* 0x000fe40000000800 */
[----:B------:R-:W-:-:S04]  /*2a940*/  IMAD.U32 R5, RZ, RZ, UR4 ;  /* 0x00000004ff057e24 */ /* 0x000fc8000f8e00ff */
[----:B--2---:R-:W-:-:S04]  /*2a950*/  IMAD R14, R14, R5, RZ ;  /* 0x000000050e0e7224 */ /* 0x004fc800078e02ff */
[----:B------:R-:W-:-:S05]  /*2a960*/  IMAD.IADD R7, R7, 0x1, R14 ;  /* 0x0000000107077824 */ /* 0x000fca00078e020e */
[----:B------:R-:W-:-:S13]  /*2a970*/  ISETP.GT.AND P6, PT, R7, R0, PT ;  /* 0x000000000700720c */ /* 0x000fda0003fc4270 */
[----:B------:R-:W-:Y:S05]  /*2a980*/  @P6 BRA `(.L_x_1974) ;  /* 0x0000000000a46947 */ /* 0x000fea0003800000 */
.L_x_1977:
[----:B-1----:R-:W1:Y:S01]  /*2a990*/  LDC R2, c[0x0][0xc3c] ;  /* 0x00030f00ff027b82 */ /* 0x002e620000000800 */
[----:B------:R-:W-:-:S05]  /*2a9a0*/  VIADD R27, R27, 0x1f ;  /* 0x0000001f1b1b7836 */ /* 0x000fca0000000000 */
[----:B-1----:R-:W-:-:S13]  /*2a9b0*/  ISETP.GE.AND P6, PT, R27, R2, PT ;  /* 0x000000021b00720c */ /* 0x002fda0003fc6270 */
[----:B------:R-:W-:Y:S05]  /*2a9c0*/  @P6 BRA `(.L_x_1975) ;  /* 0x0000000800bc6947 */ /* 0x000fea0003800000 */
[----:B------:R-:W1:Y:S01]  /*2a9d0*/  S2R R3, SR_TID.X ;  /* 0x0000000000037919 */ /* 0x000e620000002100 */
[----:B------:R-:W-:Y:S02]  /*2a9e0*/  MOV R25, RZ ;  /* 0x000000ff00197202 */ /* 0x000fe40000000f00 */
[----:B-1----:R-:W-:-:S05]  /*2a9f0*/  LOP3.LUT R3, R3, 0x1f, RZ, 0xc0, !PT ;  /* 0x0000001f03037812 */ /* 0x002fca00078ec0ff */
[----:B------:R-:W-:-:S05]  /*2aa00*/  IMAD.IADD R9, R27, 0x1, R3 ;  /* 0x000000011b097824 */ /* 0x000fca00078e0203 */
[----:B------:R-:W-:-:S13]  /*2aa10*/  ISETP.GE.OR P6, PT, R9, R2, !P0 ;  /* 0x000000020900720c */ /* 0x000fda00047c6670 */
[----:B------:R-:W1:Y:S08]  /*2aa20*/  @!P6 LDC.64 R2, c[0x0][0xc80] ;  /* 0x00032000ff02eb82 */ /* 0x000e700000000a00 */
[----:B------:R-:W2:Y:S01]  /*2aa30*/  @!P6 LDC.64 R4, c[0x0][0xc78] ;  /* 0x00031e00ff04eb82 */ /* 0x000ea20000000a00 */
[----:B-1----:R-:W-:-:S05]  /*2aa40*/  @!P6 IMAD.WIDE R2, R9, 0x4, R2 ;  /* 0x000000040902e825 */ /* 0x002fca00078e0202 */
[----:B------:R2:W3:Y:S02]  /*2aa50*/  @!P6 LDG.E R25, desc[UR60][R2.64] ;  /* 0x0000003c0219e981 */ /* 0x0004e4000c1e1900 */
[----:B--2---:R-:W-:-:S04]  /*2aa60*/  @!P6 IMAD.WIDE R2, R9, 0x4, R4 ;  /* 0x000000040902e825 */ /* 0x004fc800078e0204 */
[----:B------:R-:W-:-:S06]  /*2aa70*/  IMAD.MOV.U32 R4, RZ, RZ, RZ ;  /* 0x000000ffff047224 */ /* 0x000fcc00078e00ff */
[----:B------:R-:W3:Y:S01]  /*2aa80*/  @!P6 LDG.E R4, desc[UR60][R2.64] ;  /* 0x0000003c0204e981 */ /* 0x000ee2000c1e1900 */
[----:B------:R-:W-:Y:S01]  /*2aa90*/  UMOV UR4, 0xffffffff ;  /* 0xffffffff00047882 */ /* 0x000fe20000000000 */
[----:B---3--:R-:W-:Y:S02]  /*2aaa0*/  IMAD R13, R4, R25, RZ ;  /* 0x00000019040d7224 */ /* 0x008fe400078e02ff */
[----:B------:R-:W-:Y:S05]  /*2aab0*/  BRA.DIV UR4, `(.L_x_1976) ;  /* 0x00000056049c7947 */ /* 0x000fea000b800000 */
        /* <DEDUP_REMOVED lines=15> */
[----:B------:R1:W2:Y:S02]  /*2abb0*/  SHFL.IDX PT, R14, R2, 0x1f, 0x1f ;  /* 0x03e01f00020e7f89 */ /* 0x0002a400000e0000 */
.L_x_2158:
[----:B------:R-:W-:Y:S02]  /*2abc0*/  ULDC UR4, c[0x0][0xc38] ;  /* 0x00030e0000047ab9 */ /* 0x000fe40000000800 */
[----:B------:R-:W-:-:S04]  /*2abd0*/  IMAD.U32 R5, RZ, RZ, UR4 ;  /* 0x00000004ff057e24 */ /* 0x000fc8000f8e00ff */
[----:B--2---:R-:W-:-:S04]  /*2abe0*/  IMAD R14, R14, R5, RZ ;  /* 0x000000050e0e7224 */ /* 0x004fc800078e02ff */
[----:B------:R-:W-:-:S05]  /*2abf0*/  IMAD.IADD R7, R14, 0x1, R7 ;  /* 0x000000010e077824 */ /* 0x000fca00078e0207 */
[----:B------:R-:W-:-:S13]  /*2ac00*/  ISETP.GT.AND P6, PT, R7, R0, PT ;  /* 0x000000000700720c */ /* 0x000fda0003fc4270 */
[----:B------:R-:W-:Y:S05]  /*2ac10*/  @!P6 BRA `(.L_x_1977) ;  /* 0xfffffffc005ce947 */ /* 0x000fea000383ffff */
.L_x_1974:
[----:B------:R-:W-:Y:S01]  /*2ac20*/  IMAD.IADD R7, R7, 0x1, -R14 ;  /* 0x0000000107077824 */ /* 0x000fe200078e0a0e */
[----:B------:R-:W-:-:S03]  /*2ac30*/  UMOV UR4, 0xffffffff ;  /* 0xffffffff00047882 */ /* 0x000fc60000000000 */
[----:B------:R-:W-:-:S05]  /*2ac40*/  IMAD R3, R2, R5, R7 ;  /* 0x0000000502037224 */ /* 0x000fca00078e0207 */
[----:B------:R-:W-:Y:S01]  /*2ac50*/  ISETP.GT.AND P6, PT, R3, R0, PT ;  /* 0x000000000300720c */ /* 0x000fe20003fc4270 */
[----:B------:R-:W-:-:S12]  /*2ac60*/  BRA.DIV UR4, `(.L_x_1978) ;  /* 0x0000005604e87947 */ /* 0x000fd8000b800000 */
[----:B------:R-:W-:-:S04]  /*2ac70*/  VOTE.ANY R3, PT, !P6 ;  /* 0x0000000000037806 */ /* 0x000fc800070e0100 */
[----:B------:R-:W2:Y:S02]  /*2ac80*/  POPC R12, R3 ;  /* 0x00000003000c7309 */ /* 0x000ea40000000000 */
[----:B--2---:R2:W3:Y:S01]  /*2ac90*/  SHFL.IDX PT, R25, R25, R12, 0x1f ;  /* 0x00001f0c19197589 */ /* 0x0044e200000e0000 */
[----:B------:R-:W-:-:S03]  /*2aca0*/  IADD3 R27, R12, R27, RZ ;  /* 0x0000001b0c1b7210 */ /* 0x000fc60007ffe0ff */
[----:B------:R2:W4:Y:S04]  /*2acb0*/  SHFL.IDX PT, R4, R4, R12, 0x1f ;  /* 0x00001f0c04047589 */ /* 0x00052800000e0000 */
.L_x_2163:
[----:B------:R-:W-:-:S13]  /*2acc0*/  ISETP.NE.AND P0, PT, R3, RZ, PT ;  /* 0x000000ff0300720c */ /* 0x000fda0003f05270 */
[----:B------:R-:W-:Y:S05]  /*2acd0*/  @!P0 BRA `(.L_x_1979) ;  /* 0x0000000000108947 */ /* 0x000fea0003800000 */
[----:B------:R-:W-:Y:S01]  /*2ace0*/  UMOV UR4, 0xffffffff ;  /* 0xffffffff00047882 */ /* 0x000fe20000000000 */
[----:B--2---:R-:W-:Y:S02]  /*2acf0*/  VIADD R12, R12, 0xffffffff ;  /* 0xffffffff0c0c7836 */ /* 0x004fe40000000000 */
[----:B------:R-:W-:Y:S05]  /*2ad00*/  BRA.DIV UR4, `(.L_x_1980) ;  /* 0x0000005a041c7947 */ /* 0x000fea000b800000 */
[----:B------:R2:W0:Y:S02]  /*2ad10*/  SHFL.IDX PT, R6, R2, R12, 0x1f ;  /* 0x00001f0c02067589 */ /* 0x00042400000e0000 */
.L_x_1979:
[----:B----4-:R-:W-:Y:S01]  /*2ad20*/  ISETP.NE.AND P0, PT, R4, 0x1, PT ;  /* 0x000000010400780c */ /* 0x010fe20003f05270 */
[----:B0-----:R-:W-:-:S04]  /*2ad30*/  IMAD R24, R6, R5, R7 ;  /* 0x0000000506187224 */ /* 0x001fc800078e0207 */
[----:B------:R-:W-:-:S08]  /*2ad40*/  IMAD.IADD R0, R0, 0x1, -R24 ;  /* 0x0000000100007824 */ /* 0x000fd000078e0a18 */
[----:B------:R-:W-:Y:S05]  /*2ad50*/  @!P0 BRA `(.L_x_1981) ;  /* 0x0000000000dc8947 */ /* 0x000fea0003800000 */
[-C--:B---3--:R-:W-:Y:S02]  /*2ad60*/  IABS R5, R25.reuse ;  /* 0x0000001900057213 */ /* 0x088fe40000000000 */
[----:B------:R-:W-:Y:S02]  /*2ad70*/  IABS R6, R4 ;  /* 0x0000000400067213 */ /* 0x000fe40000000000 */
[----:B------:R-:W0:Y:S08]  /*2ad80*/  I2F.RP R7, R5 ;  /* 0x0000000500077306 */ /* 0x000e300000209400 */
[----:B------:R-:W3:Y:S08]  /*2ad90*/  I2F.RP R8, R6 ;  /* 0x0000000600087306 */ /* 0x000ef00000209400 */
[----:B0-----:R-:W1:Y:S08]  /*2ada0*/  MUFU.RCP R7, R7 ;  /* 0x0000000700077308 */ /* 0x001e700000001000 */
[----:B---3--:R-:W-:Y:S01]  /*2adb0*/  MUFU.RCP R8, R8 ;  /* 0x0000000800087308 */ /* 0x008fe20000001000 */
[----:B-12---:R-:W-:Y:S01]  /*2adc0*/  VIADD R2, R7, 0xffffffe ;  /* 0x0ffffffe07027836 */ /* 0x006fe20000000000 */
[----:B------:R-:W-:-:S06]  /*2add0*/  IABS R7, R25 ;  /* 0x0000001900077213 */ /* 0x000fcc0000000000 */
[----:B------:R0:W1:Y:S02]  /*2ade0*/  F2I.FTZ.U32.TRUNC.NTZ R3, R2 ;  /* 0x0000000200037305 */ /* 0x000064000021f000 */
[----:B0-----:R-:W-:Y:S01]  /*2adf0*/  MOV R2, RZ ;  /* 0x000000ff00027202 */ /* 0x001fe20000000f00 */
        /* <DEDUP_REMOVED lines=14> */
[----:B0-----:R-:W-:Y:S01]  /*2aee0*/  IMAD.MOV R5, RZ, RZ, -R3 ;  /* 0x000000ffff057224 */ /* 0x001fe200078e0a03 */
[----:B------:R-:W-:-:S03]  /*2aef0*/  MOV R2, RZ ;  /* 0x000000ff00027202 */ /* 0x000fc60000000f00 */
        /* <DEDUP_REMOVED lines=19> */
[----:B------:R-:W-:-:S04]  /*2b030*/  @P0 VIADD R5, R5, 0x1 ;  /* 0x0000000105050836 */ /* 0x000fc80000000000 */
[----:B------:R-:W-:Y:S01]  /*2b040*/  @!P2 IMAD.MOV R5, RZ, RZ, -R5 ;  /* 0x000000ffff05a224 */ /* 0x000fe200078e0a05 */
[----:B------:R-:W-:-:S05]  /*2b050*/  @!P1 LOP3.LUT R5, RZ, R4, RZ, 0x33, !PT ;  /* 0x00000004ff059212 */ /* 0x000fca00078e33ff */
[----:B------:R-:W-:Y:S01]  /*2b060*/  IMAD.MOV R2, RZ, RZ, -R5 ;  /* 0x000000ffff027224 */ /* 0x000fe200078e0a05 */
[----:B------:R-:W-:-:S03]  /*2b070*/  LEA R5, R4, R5, 0x18 ;  /* 0x0000000504057211 */ /* 0x000fc600078ec0ff */
[--C-:B------:R-:W-:Y:S02]  /*2b080*/  IMAD R4, R4, R2, R7.reuse ;  /* 0x0000000204047224 */ /* 0x100fe400078e0207 */
[----:B------:R-:W-:Y:S02]  /*2b090*/  IMAD.MOV R2, RZ, RZ, -R7 ;  /* 0x000000ffff027224 */ /* 0x000fe400078e0a07 */
[----:B------:R-:W-:Y:S02]  /*2b0a0*/  IMAD R26, R4, 0x10000, R5 ;  /* 0x00010000041a7824 */ /* 0x000fe400078e0205 */
[----:B------:R-:W-:Y:S01]  /*2b0b0*/  IMAD R2, R25, R2, R0 ;  /* 0x0000000219027224 */ /* 0x000fe200078e0200 */
[----:B------:R-:W-:Y:S06]  /*2b0c0*/  BRA `(.L_x_1982) ;  /* 0x0000000000f07947 */ /* 0x000fec0003800000 */
.L_x_1981:
[----:B-12---:R-:W0:Y:S02]  /*2b0d0*/  LDC.64 R2, c[0x0][0xc90] ;  /* 0x00032400ff027b82 */ /* 0x006e240000000a00 */
[----:B0-----:R-:W-:-:S05]  /*2b0e0*/  IMAD.WIDE R2, R27, 0x4, R2 ;  /* 0x000000041b027825 */ /* 0x001fca00078e0202 */
[----:B------:R0:W3:Y:S02]  /*2b0f0*/  LDG.E R6, desc[UR60][R2.64] ;  /* 0x0000003c02067981 */ /* 0x0000e4000c1e1900 */
[----:B0-----:R-:W-:Y:S01]  /*2b100*/  MOV R2, RZ ;  /* 0x000000ff00027202 */ /* 0x001fe20000000f00 */
[----:B---3--:R-:W-:-:S05]  /*2b110*/  IMAD R7, R25, R6, RZ ;  /* 0x0000000619077224 */ /* 0x008fca00078e02ff */
        /* <DEDUP_REMOVED lines=23> */
[----:B------:R-:W-:Y:S02]  /*2b290*/  IMAD R4, R6, R2, RZ ;  /* 0x0000000206047224 */ /* 0x000fe400078e02ff */
[----:B------:R-:W-:Y:S02]  /*2b2a0*/  IMAD.MOV R2, RZ, RZ, -R2 ;  /* 0x000000ffff027224 */ /* 0x000fe400078e0a02 */
[----:B------:R-:W-:Y:S02]  /*2b2b0*/  IMAD.MOV R3, RZ, RZ, -R4 ;  /* 0x000000ffff037224 */ /* 0x000fe400078e0a04 */
[----:B------:R-:W-:Y:S01]  /*2b2c0*/  IMAD R0, R7, R2, R0 ;  /* 0x0000000207007224 */ /* 0x000fe200078e0200 */
[----:B------:R-:W-:Y:S02]  /*2b2d0*/  MOV R2, RZ ;  /* 0x000000ff00027202 */ /* 0x000fe40000000f00 */
        /* <DEDUP_REMOVED lines=23> */
[----:B------:R-:W-:Y:S02]  /*2b450*/  @!P2 IADD3 R2, -R2, RZ, RZ ;  /* 0x000000ff0202a210 */ /* 0x000fe40007ffe1ff */
[----:B------:R-:W-:Y:S01]  /*2b460*/  @!P1 LOP3.LUT R2, RZ, R5, RZ, 0x33, !PT ;  /* 0x00000005ff029212 */ /* 0x000fe200078e33ff */
[----:B------:R-:W-:-:S04]  /*2b470*/  IMAD.MOV R5, RZ, RZ, -R5 ;  /* 0x000000ffff057224 */ /* 0x000fc800078e0a05 */
[----:B------:R-:W-:-:S07]  /*2b480*/  IMAD R26, R2, R5, R3 ;  /* 0x00000005021a7224 */ /* 0x000fce00078e0203 */
.L_x_1982:
[----:B------:R-:W-:-:S05]  /*2b490*/  LOP3.LUT R2, RZ, R2, RZ, 0x33, !PT ;  /* 0x00000002ff027212 */ /* 0x000fca00078e33ff */
[----:B------:R-:W-:Y:S01]  /*2b4a0*/  IMAD.IADD R25, R25, 0x1, R2 ;  /* 0x0000000119197824 */ /* 0x000fe200078e0202 */
[----:B------:R-:W-:Y:S06]  /*2b4b0*/  BRA `(.L_x_1983) ;  /* 0x00000000001c7947 */ /* 0x000fec0003800000 */
.L_x_1975:
[----:B------:R-:W-:Y:S01]  /*2b4c0*/  UMOV UR4, URZ ;  /* 0x0000003f00047c82 */ /* 0x000fe20008000000 */
[----:B------:R-:W-:Y:S01]  /*2b4d0*/  UMOV UR5, URZ ;  /* 0x0000003f00057c82 */ /* 0x000fe20008000000 */
[----:B------:R-:W-:Y:S01]  /*2b4e0*/  ULDC UR6, c[0x0][0xc3c] ;  /* 0x00030f0000067ab9 */ /* 0x000fe20000000800 */
[----:B------:R-:W-:Y:S01]  /*2b4f0*/  IMAD.MOV.U32 R24, RZ, RZ, R0 ;  /* 0x000000ffff187224 */ /* 0x000fe200078e0000 */
[----:B------:R-:W-:Y:S01]  /*2b500*/  MOV R26, UR5 ;  /* 0x00000005001a7c02 */ /* 0x000fe20008000f00 */
[----:B------:R-:W-:Y:S02]  /*2b510*/  IMAD.U32 R25, RZ, RZ, UR4 ;  /* 0x00000004ff197e24 */ /* 0x000fe4000f8e00ff */
[----:B------:R-:W-:-:S07]  /*2b520*/  IMAD.U32 R27, RZ, RZ, UR6 ;  /* 0x00000006ff1b7e24 */ /* 0x000fce000f8e00ff */
.L_x_1983:
[----:B------:R-:W1:Y:S01]  /*2b530*/  S2R R0, SR_TID.X ;  /* 0x0000000000007919 */ /* 0x000e620000002100 */
[----:B------:R-:W-:Y:S05]  /*2b540*/  WARPSYNC.ALL ;  /* 0x0000000000007948 */ /* 0x000fea0003800000 */
[----:B------:R-:W-:Y:S01]  /*2b550*/  BAR.SYNC.DEFER_BLOCKING 0x4, 0x180 ;  /* 0x0106000000007b1d */ /* 0x000fe20000010000 */
[----:B-1----:R-:W-:-:S04]  /*2b560*/  LOP3.LUT R0, R0, 0x1f, RZ, 0xc0, !PT ;  /* 0x0000001f00007812 */ /* 0x002fc800078ec0ff */
[----:B------:R-:W-:-:S13]  /*2b570*/  ISETP.NE.AND P0, PT, R0, RZ, PT ;  /* 0x000000ff0000720c */ /* 0x000fda0003f05270 */
[----:B------:R-:W0:Y:S01]  /*2b580*/  @!P0 S2R R3, SR_CgaCtaId ;  /* 0x0000000000038919 */ /* 0x000e220000008800 */
[----:B------:R-:W-:-:S04]  /*2b590*/  @!P0 MOV R0, 0x400 ;  /* 0x0000040000008802 */ /* 0x000fc80000000f00 */
[----:B0-----:R-:W-:-:S05]  /*2b5a0*/  @!P0 LEA R17, R3, R0, 0x18 ;  /* 0x0000000003118211 */ /* 0x001fca00078ec0ff */
[----:B------:R3:W-:Y:S01]  /*2b5b0*/  @!P0 STS.128 [R17+0x2a8d0], R24 ;  /* 0x02a8d01811008388 */ /* 0x0007e20000000c00 */
[----:B------:R-:W-:Y:S06]  /*2b5c0*/  BAR.ARV 0x5, 0x180 ;  /* 0x0146000000007b1d */ /* 0x000fec0000002000 */
.L_x_1972:
[----:B------:R-:W-:Y:S02]  /*2b5d0*/  ULDC UR4, c[0x0][0xc3c] ;  /* 0x00030f0000047ab9 */ /* 0x000fe40000000800 */
[----:B--2---:R-:W-:-:S13]  /*2b5e0*/  ISETP.GE.AND P0, PT, R27, UR4, PT ;  /* 0x000000041b007c0c */ /* 0x004fda000bf06270 */
[----:B------:R-:W-:Y:S05]  /*2b5f0*/  @!P0 BRA `(.L_x_1984) ;  /* 0xffffff9400208947 */ /* 0x000fea000383ffff */
[----:B------:R-:W-:Y:S05]  /*2b600*/  BSYNC B8 ;  /* 0x0000000000087941 */ /* 0x000fea0003800000 */
.L_x_1863:
[----:B------:R-:W2:Y:S01]  /*2b610*/  LDL.LU R0, [R1+0x24] ;  /* 0x0000240001007983 */ /* 0x000ea20000300800 */
[----:B------:R-:W-:Y:S01]  /*2b620*/  BSSY B0, `(.L_x_1985) ;  /* 0x000000b000007945 */ /* 0x000fe20003800000 */
[----:B------:R-:W4:Y:S01]  /*2b630*/  S2R R5, SR_CgaCtaId ;  /* 0x0000000000057919 */ /* 0x000f220000008800 */
[----:B--2---:R-:W-:-:S05]  /*2b640*/  VIADD R0, R0, 0x1 ;  /* 0x0000000100007836 */ /* 0x004fca0000000000 */
[----:B0-----:R-:W-:-:S04]  /*2b650*/  LEA.HI R2, R0, R0, RZ, 0x1 ;  /* 0x0000000000027211 */ /* 0x001fc800078f08ff */
[----:B------:R-:W-:Y:S02]  /*2b660*/  LOP3.LUT R3, R2, 0xfffffffe, RZ, 0xc0, !PT ;  /* 0xfffffffe02037812 */ /* 0x000fe400078ec0ff */
[----:B------:R-:W-:-:S03]  /*2b670*/  MOV R2, 0x400 ;  /* 0x0000040000027802 */ /* 0x000fc60000000f00 */
[----:B------:R-:W-:Y:S01]  /*2b680*/  IMAD.IADD R0, R0, 0x1, -R3 ;  /* 0x0000000100007824 */ /* 0x000fe200078e0a03 */
[----:B----4-:R-:W-:-:S04]  /*2b690*/  LEA R7, R5, R2, 0x18 ;  /* 0x0000000205077211 */ /* 0x010fc800078ec0ff */
[----:B------:R-:W-:-:S04]  /*2b6a0*/  SHF.L.U32 R0, R0, 0x1f, RZ ;  /* 0x0000001f00007819 */ /* 0x000fc800000006ff */
[----:B------:R-:W0:Y:S02]  /*2b6b0*/  SYNCS.PHASECHK.TRANS64.TRYWAIT P0, [R7+URZ+0x2a820], R0 ;  /* 0x02a82000070075a7 */ /* 0x000e24000800017f */
[----:B0-----:R-:W-:Y:S05]  /*2b6c0*/  @!P0 BRA `(.L_x_1986) ;  /* 0x0000004c00d48947 */ /* 0x001fea0003800000 */
.L_x_2166:
[----:B------:R-:W-:Y:S05]  /*2b6d0*/  BSYNC B0 ;  /* 0x0000000000007941 */ /* 0x000fea0003800000 */
.L_x_1985:
[----:B------:R-:W-:-:S03]  /*2b6e0*/  UMOV UR4, 0xffffffff ;  /* 0xffffffff00047882 */ /* 0x000fc60000000000 */
[----:B------:R-:W-:Y:S05]  /*2b6f0*/  BRA.DIV UR4, `(.L_x_1987) ;  /* 0x0000004e04dc7947 */ /* 0x000fea000b800000 */
[----:B0-----:R-:W0:Y:S02]  /*2b700*/  S2R R0, SR_TID.X ;  /* 0x0000000000007919 */ /* 0x001e240000002100 */
[----:B0-----:R-:W-:-:S04]  /*2b710*/  SHF.R.U32.HI R0, RZ, 0x5, R0 ;  /* 0x00000005ff007819 */ /* 0x001fc80000011600 */
[----:B------:R-:W-:-:S05]  /*2b720*/  LOP3.LUT R0, R0, 0x3, RZ, 0xc0, !PT ;  /* 0x0000000300007812 */ /* 0x000fca00078ec0ff */
[----:B------:R0:W2:Y:S02]  /*2b730*/  SHFL.IDX PT, R14, R0, RZ, 0x1f ;  /* 0x00001fff000e7589 */ /* 0x0000a400000e0000 */
.L_x_2169:
[----:B--2---:R-:W-:-:S13]  /*2b740*/  ISETP.NE.AND P0, PT, R14, RZ, PT ;  /* 0x000000ff0e00720c */ /* 0x004fda0003f05270 */
[----:B------:R-:W-:Y:S05]  /*2b750*/  @P0 BRA `(.L_x_1546) ;  /* 0x0000000000900947 */ /* 0x000fea0003800000 */
[----:B------:R-:W-:-:S03]  /*2b760*/  UMOV UR4, 0xffffffff ;  /* 0xffffffff00047882 */ /* 0x000fc60000000000 */
[----:B------:R-:W-:Y:S05]  /*2b770*/  BRA.DIV UR4, `(.L_x_1988) ;  /* 0x0000004e04f07947 */ /* 0x000fea000b800000 */
[----:B------:R-:W-:-:S13]  /*2b780*/  ELECT P6, URZ, PT ;  /* 0x00000000003f782f */ /* 0x000fda00038c0000 */
.L_x_2172:
[----:B------:R-:W-:Y:S05]  /*2b790*/  @!P6 BRA `(.L_x_1546) ;  /* 0x000000000080e947 */ /* 0x000fea0003800000 */
[----:B0-----:R-:W2:Y:S02]  /*2b7a0*/  LDL R0, [R1+0x58] ;  /* 0x0000580001007983 */ /* 0x001ea40000100800 */
[----:B--2---:R-:W-:-:S13]  /*2b7b0*/  R2UR UR4, R0 ;  /* 0x00000000000472ca */ /* 0x004fda00000e0000 */
[----:B------:R-:W-:-:S06]  /*2b7c0*/  ULOP3.LUT UR4, UR4, 0x2, URZ, 0xfc, !UPT ;  /* 0x0000000204047892 */ /* 0x000fcc000f8efc3f */
[----:B------:R-:W-:-:S05]  /*2b7d0*/  IMAD.U32 R0, RZ, RZ, UR4 ;  /* 0x00000004ff007e24 */ /* 0x000fca000f8e00ff */
[----:B------:R-:W-:-:S13]  /*2b7e0*/  ISETP.NE.AND P0, PT, R0, 0x3, PT ;  /* 0x000000030000780c */ /* 0x000fda0003f05270 */
[----:B------:R-:W-:Y:S05]  /*2b7f0*/  @!P0 BRA `(.L_x_1989) ;  /* 0x0000000000048947 */ /* 0x000fea0003800000 */
[----:B------:R-:W-:Y:S01]  /*2b800*/  BPT.TRAP 0x1 ;  /* 0x000000040000795c */ /* 0x000fe20000300000 */
.L_x_1989:
[C---:B------:R-:W-:Y:S01]  /*2b810*/  LEA R5, R28.reuse, R7, 0x3 ;  /* 0x000000071c057211 */ /* 0x040fe200078e18ff */
[----:B------:R-:W-:Y:S01]  /*2b820*/  VIADD R28, R28, 0x1 ;  /* 0x000000011c1c7836 */ /* 0x000fe20000000000 */
[----:B------:R-:W-:-:S04]  /*2b830*/  SHF.L.U32 R0, R30, 0x1f, RZ ;  /* 0x0000001f1e007819 */ /* 0x000fc800000006ff */
[----:B------:R-:W0:Y:S01]  /*2b840*/  SYNCS.PHASECHK.TRANS64.TRYWAIT P1, [R5+URZ+0x2a840], R0 ;  /* 0x02a84000050075a7 */ /* 0x000e22000802017f */
[----:B------:R-:W-:-:S04]  /*2b850*/  ISETP.NE.AND P2, PT, R28, 0x2, PT ;  /* 0x000000021c00780c */ /* 0x000fc80003f45270 */
[----:B------:R-:W-:Y:S01]  /*2b860*/  SEL R3, RZ, 0x1, P2 ;  /* 0x00000001ff037807 */ /* 0x000fe20001000000 */
[----:B0-----:R-:W-:Y:S08]  /*2b870*/  @!P1 BRA `(.L_x_1990) ;  /* 0x0000004c00d09947 */ /* 0x001ff00003800000 */
.L_x_2173:
[----:B------:R-:W-:Y:S02]  /*2b880*/  SEL R28, R28, RZ, P2 ;  /* 0x000000ff1c1c7207 */ /* 0x000fe40001000000 */
[----:B------:R-:W-:Y:S01]  /*2b890*/  LOP3.LUT R2, R30, R3, RZ, 0x3c, !PT ;  /* 0x000000031e027212 */ /* 0x000fe200078e3cff */
[----:B------:R-:W-:Y:S06]  /*2b8a0*/  @!P0 BRA `(.L_x_1991) ;  /* 0x0000000000048947 */ /* 0x000fec0003800000 */
[----:B------:R-:W-:Y:S01]  /*2b8b0*/  BPT.TRAP 0x1 ;  /* 0x000000040000795c */ /* 0x000fe20000300000 */
.L_x_1991:
[----:B------:R-:W-:Y:S01]  /*2b8c0*/  IMAD R3, R28, 0x8, R7 ;  /* 0x000000081c037824 */ /* 0x000fe200078e0207 */
[----:B------:R-:W-:-:S04]  /*2b8d0*/  SHF.L.U32 R2, R2, 0x1f, RZ ;  /* 0x0000001f02027819 */ /* 0x000fc800000006ff */
[----:B------:R-:W2:Y:S02]  /*2b8e0*/  SYNCS.PHASECHK.TRANS64.TRYWAIT P1, [R3+URZ+0x2a840], R2 ;  /* 0x02a84002030075a7 */ /* 0x000ea4000802017f */
[----:B--2---:R-:W-:Y:S05]  /*2b8f0*/  @!P1 BRA `(.L_x_1992) ;  /* 0x0000004c00c49947 */ /* 0x004fea0003800000 */
.L_x_2174:
[----:B------:R-:W-:Y:S05]  /*2b900*/  @!P0 BRA `(.L_x_1993) ;  /* 0x0000000000048947 */ /* 0x000fea0003800000 */
[----:B------:R-:W-:Y:S01]  /*2b910*/  BPT.TRAP 0x1 ;  /* 0x000000040000795c */ /* 0x000fe20000300000 */
.L_x_1993:
[----:B------:R-:W4:Y:S02]  /*2b920*/  SYNCS.PHASECHK.TRANS64.TRYWAIT P1, [R5+URZ+0x2a860], R0 ;  /* 0x02a86000050075a7 */ /* 0x000f24000802017f */
[----:B----4-:R-:W-:Y:S05]  /*2b930*/  @!P1 BRA `(.L_x_1994) ;  /* 0x0000004c00c89947 */ /* 0x010fea0003800000 */
.L_x_2175:
[----:B------:R-:W-:Y:S05]  /*2b940*/  @!P0 BRA `(.L_x_1995) ;  /* 0x0000000000048947 */ /* 0x000fea0003800000 */
[----:B------:R-:W-:Y:S01]  /*2b950*/  BPT.TRAP 0x1 ;  /* 0x000000040000795c */ /* 0x000fe20000300000 */
.L_x_1995:
[----:B------:R0:W0:Y:S02]  /*2b960*/  SYNCS.PHASECHK.TRANS64.TRYWAIT P0, [R3+URZ+0x2a860], R2 ;  /* 0x02a86002030075a7 */ /* 0x000024000800017f */
[----:B0-----:R-:W-:Y:S05]  /*2b970*/  @!P0 NANOSLEEP.SYNCS 0x989680 ;  /* 0x009896800000895d */ /* 0x001fea0003900000 */
[----:B------:R-:W0:Y:S02]  /*2b980*/  @!P0 SYNCS.PHASECHK.TRANS64 P0, [R3+URZ+0x2a860], R2 ;  /* 0x02a86002030085a7 */ /* 0x000e24000800007f */
[----:B0-----:R-:W-:Y:S05]  /*2b990*/  @!P0 BRA `(.L_x_1995) ;  /* 0xfffffffc00f08947 */ /* 0x001fea000383ffff */
.L_x_1546:
[----:B------:R-:W-:Y:S05]  /*2b9a0*/  BSYNC B9 ;  /* 0x0000000000097941 */ /* 0x000fea0003800000 */
.L_x_1543:
[----:B------:R-:W-:Y:S05]  /*2b9b0*/  EXIT ;  /* 0x000000000000794d */ /* 0x000fea0003800000 */
.L_x_1574:
[----:B0-----:R0:W1:Y:S02]  /*2b9c0*/  SYNCS.PHASECHK.TRANS64.TRYWAIT P6, [R86+URZ+0x2a890], R87 ;  /* 0x02a89057560075a7 */ /* 0x00106400080c017f */
[----:B-1----:R-:W-:Y:S05]  /*2b9d0*/  @!P6 NANOSLEEP.SYNCS 0x989680 ;  /* 0x009896800000e95d */ /* 0x002fea0003900000 */
[----:B------:R-:W1:Y:S02]  /*2b9e0*/  @!P6 SYNCS.PHASECHK.TRANS64 P6, [R86+URZ+0x2a890], R87 ;  /* 0x02a890575600e5a7 */ /* 0x000e6400080c007f */
[----:B-1----:R-:W-:Y:S05]  /*2b9f0*/  @!P6 BRA `(.L_x_1574) ;  /* 0xfffffffc00f0e947 */ /* 0x002fea000383ffff */
[----:B------:R-:W-:Y:S05]  /*2ba00*/  BRA `(.L_x_1996) ;  /* 0xfffffd8400247947 */ /* 0x000fea000383ffff */
.L_x_1575:
[----:B------:R-:W-:Y:S01]  /*2ba10*/  BSSY B1, `(.L_x_1997) ;  /* 0x0000008000017945 */ /* 0x000fe20003800000 */
[----:B------:R-:W-:Y:S01]  /*2ba20*/  IMAD.MOV.U32 R13, RZ, RZ, R116 ;  /* 0x000000ffff0d7224 */ /* 0x000fe200078e0074 */
[----:B------:R-:W-:Y:S01]  /*2ba30*/  MOV R11, 0x1c1f ;  /* 0x00001c1f000b7802 */ /* 0x000fe20000000f00 */
[----:B------:R-:W-:Y:S02]  /*2ba40*/  IMAD.MOV.U32 R12, RZ, RZ, RZ ;  /* 0x000000ffff0c7224 */ /* 0x000fe400078e00ff */
[----:B------:R-:W-:-:S07]  /*2ba50*/  IMAD.MOV.U32 R15, RZ, RZ, -0x1 ;  /* 0xffffffffff0f7424 */ /* 0x000fce00078e00ff */
[----:B0-----:R-:W-:Y:S05]  /*2ba60*/  WARPSYNC.COLLECTIVE R15, `(.L_x_1998) ;  /* 0x000000000f087348 */ /* 0x001fea0003c00000 */
[----:B------:R1:W2:Y:S02]  /*2ba70*/  SHFL.IDX P6, R14, R13, R12, R11 ;  /* 0x0000000c0d0e7389 */ /* 0x0002a400000c000b */
[----:B012---:R-:W-:Y:S01]  /*2ba80*/  ENDCOLLECTIVE ;  /* 0x000000000000791b */ /* 0x007fe20003800000 */
.L_x_1998:
[----:B------:R-:W-:Y:S05]  /*2ba90*/  BSYNC B1 ;  /* 0x0000000000017941 */ /* 0x000fea0003800000 */
.L_x_1997:
[----:B------:R-:W-:Y:S01]  /*2baa0*/  IMAD.MOV.U32 R13, RZ, RZ, R117 ;  /* 0x000000ffff0d7224 */ /* 0x000fe200078e0075 */
[----:B------:R-:W-:Y:S01]  /*2bab0*/  MOV R11, 0x1c1f ;  /* 0x00001c1f000b7802 */ /* 0x000fe20000000f00 */
[----:B------:R-:W-:Y:S02]  /*2bac0*/  IMAD.MOV.U32 R12, RZ, RZ, RZ ;  /* 0x000000ffff0c7224 */ /* 0x000fe400078e00ff */
[----:B------:R-:W-:Y:S02]  /*2bad0*/  IMAD.MOV.U32 R15, RZ, RZ, -0x1 ;  /* 0xffffffffff0f7424 */ /* 0x000fe400078e00ff */
[----:B------:R-:W-:-:S07]  /*2bae0*/  IMAD.MOV.U32 R82, RZ, RZ, R14 ;  /* 0x000000ffff527224 */ /* 0x000fce00078e000e */
[----:B------:R-:W-:Y:S05]  /*2baf0*/  WARPSYNC.COLLECTIVE R15, `(.L_x_1999) ;  /* 0x000000000f087348 */ /* 0x000fea0003c00000 */
[----:B------:R0:W1:Y:S02]  /*2bb00*/  SHFL.IDX P6, R14, R13, R12, R11 ;  /* 0x0000000c0d0e7389 */ /* 0x00006400000c000b */
[----:B01----:R-:W-:Y:S01]  /*2bb10*/  ENDCOLLECTIVE ;  /* 0x000000000000791b */ /* 0x003fe20003800000 */
.L_x_1999:
[----:B------:R-:W-:Y:S01]  /*2bb20*/  IMAD.MOV.U32 R11, RZ, RZ, R14 ;  /* 0x000000ffff0b7224 */ /* 0x000fe200078e000e */
[----:B------:R-:W-:Y:S06]  /*2bb30*/  BRA `(.L_x_2000) ;  /* 0xfffffd8000ec7947 */ /* 0x000fec000383ffff */
.L_x_1600:
[----:B------:R-:W-:Y:S01]  /*2bb40*/  BSSY B1, `(.L_x_2001) ;  /* 0x0000008000017945 */ /* 0x000fe20003800000 */
[----:B0---4-:R-:W-:Y:S01]  /*2bb50*/  IMAD.MOV.U32 R13, RZ, RZ, R116 ;  /* 0x000000ffff0d7224 */ /* 0x011fe200078e0074 */
[----:B---3--:R-:W-:Y:S01]  /*2bb60*/  MOV R11, 0x1c1f ;  /* 0x00001c1f000b7802 */ /* 0x008fe20000000f00 */
[----:B------:R-:W-:Y:S02]  /*2bb70*/  IMAD.MOV.U32 R12, RZ, RZ, 0x1 ;  /* 0x00000001ff0c7424 */ /* 0x000fe400078e00ff */
[----:B------:R-:W-:-:S07]  /*2bb80*/  IMAD.MOV.U32 R15, RZ, RZ, -0x1 ;  /* 0xffffffffff0f7424 */ /* 0x000fce00078e00ff */
[----:B-12---:R-:W-:Y:S05]  /*2bb90*/  WARPSYNC.COLLECTIVE R15, `(.L_x_2002) ;  /* 0x000000000f087348 */ /* 0x006fea0003c00000 */
[----:B------:R0:W3:Y:S02]  /*2bba0*/  SHFL.IDX P6, R14, R13, R12, R11 ;  /* 0x0000000c0d0e7389 */ /* 0x0000e400000c000b */
[----:B0123--:R-:W-:Y:S01]  /*2bbb0*/  ENDCOLLECTIVE ;  /* 0x000000000000791b */ /* 0x00ffe20003800000 */
.L_x_2002:
[----:B------:R-:W-:Y:S05]  /*2bbc0*/  BSYNC B1 ;  /* 0x0000000000017941 */ /* 0x000fea0003800000 */
.L_x_2001:
[----:B------:R-:W-:Y:S01]  /*2bbd0*/  IMAD.MOV.U32 R13, RZ, RZ, R117 ;  /* 0x000000ffff0d7224 */ /* 0x000fe200078e0075 */
[----:B------:R-:W-:Y:S01]  /*2bbe0*/  MOV R11, 0x1c1f ;  /* 0x00001c1f000b7802 */ /* 0x000fe20000000f00 */
[----:B------:R-:W-:Y:S02]  /*2bbf0*/  IMAD.MOV.U32 R12, RZ, RZ, 0x1 ;  /* 0x00000001ff0c7424 */ /* 0x000fe400078e00ff */
[----:B------:R-:W-:Y:S02]  /*2bc00*/  IMAD.MOV.U32 R15, RZ, RZ, -0x1 ;  /* 0xffffffffff0f7424 */ /* 0x000fe400078e00ff */
[----:B------:R-:W-:-:S07]  /*2bc10*/  IMAD.MOV.U32 R116, RZ, RZ, R14 ;  /* 0x000000ffff747224 */ /* 0x000fce00078e000e */
[----:B------:R-:W-:Y:S05]  /*2bc20*/  WARPSYNC.COLLECTIVE R15, `(.L_x_2003) ;  /* 0x000000000f087348 */ /* 0x000fea0003c00000 */
[----:B------:R0:W1:Y:S02]  /*2bc30*/  SHFL.IDX P6, R14, R13, R12, R11 ;  /* 0x0000000c0d0e7389 */ /* 0x00006400000c000b */
[----:B01----:R-:W-:Y:S01]  /*2bc40*/  ENDCOLLECTIVE ;  /* 0x000000000000791b */ /* 0x003fe20003800000 */
.L_x_2003:
[----:B------:R-:W-:Y:S01]  /*2bc50*/  IMAD.MOV.U32 R117, RZ, RZ, R14 ;  /* 0x000000ffff757224 */ /* 0x000fe200078e000e */
[----:B------:R-:W-:Y:S06]  /*2bc60*/  BRA `(.L_x_2004) ;  /* 0xfffffd9800107947 */ /* 0x000fec000383ffff */
.L_x_1630:
[----:B0-----:R0:W1:Y:S02]  /*2bc70*/  SYNCS.PHASECHK.TRANS64.TRYWAIT P6, [R86+URZ+0x2a890], R87 ;  /* 0x02a89057560075a7 */ /* 0x00106400080c017f */
[----:B-1----:R-:W-:Y:S05]  /*2bc80*/  @!P6 NANOSLEEP.SYNCS 0x989680 ;  /* 0x009896800000e95d */ /* 0x002fea0003900000 */
[----:B------:R-:W1:Y:S02]  /*2bc90*/  @!P6 SYNCS.PHASECHK.TRANS64 P6, [R86+URZ+0x2a890], R87 ;  /* 0x02a890575600e5a7 */ /* 0x000e6400080c007f */
[----:B-1----:R-:W-:Y:S05]  /*2bca0*/  @!P6 BRA `(.L_x_1630) ;  /* 0xfffffffc00f0e947 */ /* 0x002fea000383ffff */
[----:B------:R-:W-:Y:S05]  /*2bcb0*/  BRA `(.L_x_2005) ;  /* 0xfffffdb400f87947 */ /* 0x000fea000383ffff */
.L_x_1631:
        /* <DEDUP_REMOVED lines=8> */
.L_x_2007:
[----:B------:R-:W-:Y:S05]  /*2bd40*/  BSYNC B1 ;  /* 0x0000000000017941 */ /* 0x000fea0003800000 */
.L_x_2006:
        /* <DEDUP_REMOVED lines=8> */
.L_x_2008:
[----:B------:R-:W-:Y:S01]  /*2bdd0*/  IMAD.MOV.U32 R11, RZ, RZ, R14 ;  /* 0x000000ffff0b7224 */ /* 0x000fe200078e000e */
[----:B------:R-:W-:Y:S06]  /*2bde0*/  BRA `(.L_x_2009) ;  /* 0xfffffdb400c87947 */ /* 0x000fec000383ffff */
.L_x_1644:
[----:B------:R-:W-:Y:S01]  /*2bdf0*/  BSSY B1, `(.L_x_2010) ;  /* 0x0000008000017945 */ /* 0x000fe20003800000 */
[----:B--234-:R-:W-:Y:S01]  /*2be00*/  IMAD.MOV.U32 R13, RZ, RZ, R116 ;  /* 0x000000ffff0d7224 */ /* 0x01cfe200078e0074 */
[----:B------:R-:W-:Y:S01]  /*2be10*/  MOV R11, 0x1c1f ;  /* 0x00001c1f000b7802 */ /* 0x000fe20000000f00 */
[----:B------:R-:W-:Y:S02]  /*2be20*/  IMAD.MOV.U32 R12, RZ, RZ, 0x1 ;  /* 0x00000001ff0c7424 */ /* 0x000fe400078e00ff */
[----:B------:R-:W-:-:S07]  /*2be30*/  IMAD.MOV.U32 R15, RZ, RZ, -0x1 ;  /* 0xffffffffff0f7424 */ /* 0x000fce00078e00ff */
[----:B01----:R-:W-:Y:S05]  /*2be40*/  WARPSYNC.COLLECTIVE R15, `(.L_x_2011) ;  /* 0x000000000f087348 */ /* 0x003fea0003c00000 */
[----:B------:R2:W3:Y:S02]  /*2be50*/  SHFL.IDX P6, R14, R13, R12, R11 ;  /* 0x0000000c0d0e7389 */ /* 0x0004e400000c000b */
[----:B0123--:R-:W-:Y:S01]  /*2be60*/  ENDCOLLECTIVE ;  /* 0x000000000000791b */ /* 0x00ffe20003800000 */
.L_x_2011:
[----:B------:R-:W-:Y:S05]  /*2be70*/  BSYNC B1 ;  /* 0x0000000000017941 */ /* 0x000fea0003800000 */
.L_x_2010:
        /* <DEDUP_REMOVED lines=8> */
.L_x_2012:
[----:B------:R-:W-:Y:S01]  /*2bf00*/  IMAD.MOV.U32 R117, RZ, RZ, R14 ;  /* 0x000000ffff757224 */ /* 0x000fe200078e000e */
[----:B------:R-:W-:Y:S06]  /*2bf10*/  BRA `(.L_x_2013) ;  /* 0xfffffdcc00387947 */ /* 0x000fec000383ffff */
.L_x_1657:
[----:B0-----:R0:W1:Y:S02]  /*2bf20*/  SYNCS.PHASECHK.TRANS64.TRYWAIT P4, [R86+URZ+0x2a890], R87 ;  /* 0x02a89057560075a7 */ /* 0x001064000808017f */
[----:B-1----:R-:W-:Y:S05]  /*2bf30*/  @!P4 NANOSLEEP.SYNCS 0x989680 ;  /* 0x009896800000c95d */ /* 0x002fea0003900000 */
[----:B------:R-:W1:Y:S02]  /*2bf40*/  @!P4 SYNCS.PHASECHK.TRANS64 P4, [R86+URZ+0x2a890], R87 ;  /* 0x02a890575600c5a7 */ /* 0x000e64000808007f */
[----:B-1----:R-:W-:Y:S05]  /*2bf50*/  @!P4 BRA `(.L_x_1657) ;  /* 0xfffffffc00f0c947 */ /* 0x002fea000383ffff */
[----:B------:R-:W-:Y:S05]  /*2bf60*/  BRA `(.L_x_2014) ;  /* 0xfffffde000f07947 */ /* 0x000fea000383ffff */
.L_x_1658:
        /* <DEDUP_REMOVED lines=8> */
.L_x_2016:
[----:B------:R-:W-:Y:S05]  /*2bff0*/  BSYNC B1 ;  /* 0x0000000000017941 */ /* 0x000fea0003800000 */
.L_x_2015:
        /* <DEDUP_REMOVED lines=8> */
.L_x_2017:
[----:B------:R-:W-:Y:S01]  /*2c080*/  IMAD.MOV.U32 R34, RZ, RZ, R14 ;  /* 0x000000ffff227224 */ /* 0x000fe200078e000e */
[----:B------:R-:W-:Y:S06]  /*2c090*/  BRA `(.L_x_2018) ;  /* 0xfffffde4000c7947 */ /* 0x000fec000383ffff */
.L_x_1661:
[----:B------:R-:W-:Y:S01]  /*2c0a0*/  BSSY B1, `(.L_x_2019) ;  /* 0x0000008000017945 */ /* 0x000fe20003800000 */
[----:B----4-:R-:W-:Y:S01]  /*2c0b0*/  IMAD.MOV.U32 R13, RZ, RZ, R33 ;  /* 0x000000ffff0d7224 */ /* 0x010fe200078e0021 */
[----:B------:R-:W-:Y:S01]  /*2c0c0*/  MOV R11, 0x1c1f ;  /* 0x00001c1f000b7802 */ /* 0x000fe20000000f00 */
[----:B------:R-:W-:Y:S02]  /*2c0d0*/  IMAD.MOV.U32 R12, RZ, RZ, 0x1 ;  /* 0x00000001ff0c7424 */ /* 0x000fe400078e00ff */
[----:B------:R-:W-:-:S07]  /*2c0e0*/  IMAD.MOV.U32 R15, RZ, RZ, -0x1 ;  /* 0xffffffffff0f7424 */ /* 0x000fce00078e00ff */
[----:B0123--:R-:W-:Y:S05]  /*2c0f0*/  WARPSYNC.COLLECTIVE R15, `(.L_x_2020) ;  /* 0x000000000f087348 */ /* 0x00ffea0003c00000 */
[----:B------:R4:W0:Y:S02]  /*2c100*/  SHFL.IDX P6, R14, R13, R12, R11 ;  /* 0x0000000c0d0e7389 */ /* 0x00082400000c000b */
[----:B01234-:R-:W-:Y:S01]  /*2c110*/  ENDCOLLECTIVE ;  /* 0x000000000000791b */ /* 0x01ffe20003800000 */
.L_x_2020:
[----:B------:R-:W-:Y:S05]  /*2c120*/  BSYNC B1 ;  /* 0x0000000000017941 */ /* 0x000fea0003800000 */
.L_x_2019:
        /* <DEDUP_REMOVED lines=8> */
.L_x_2021:
[----:B------:R-:W-:Y:S01]  /*2c1b0*/  IMAD.MOV.U32 R32, RZ, RZ, R14 ;  /* 0x000000ffff207224 */ /* 0x000fe200078e000e */
[----:B------:R-:W-:Y:S06]  /*2c1c0*/  BRA `(.L_x_2022) ;  /* 0xfffffde400687947 */ /* 0x000fec000383ffff */
.L_x_1665:
[----:B---3--:R3:W0:Y:S02]  /*2c1d0*/  SYNCS.PHASECHK.TRANS64.TRYWAIT P0, [R86+URZ+0x2a8b0], R87 ;  /* 0x02a8b057560075a7 */ /* 0x008624000800017f */
[----:B0-----:R-:W-:Y:S05]  /*2c1e0*/  @!P0 NANOSLEEP.SYNCS 0x989680 ;  /* 0x009896800000895d */ /* 0x001fea0003900000 */
[----:B------:R-:W0:Y:S02]  /*2c1f0*/  @!P0 SYNCS.PHASECHK.TRANS64 P0, [R86+URZ+0x2a8b0], R87 ;  /* 0x02a8b057560085a7 */ /* 0x000e24000800007f */
[----:B0-----:R-:W-:Y:S05]  /*2c200*/  @!P0 BRA `(.L_x_1665) ;  /* 0xfffffffc00f08947 */ /* 0x001fea000383ffff */
[----:B------:R-:W-:Y:S05]  /*2c210*/  BRA `(.L_x_2023) ;  /* 0xfffffde800407947 */ /* 0x000fea000383ffff */
.L_x_1693:
        /* <DEDUP_REMOVED lines=8> */
.L_x_2025:
[----:B------:R-:W-:Y:S05]  /*2c2a0*/  BSYNC B1 ;  /* 0x0000000000017941 */ /* 0x000fea0003800000 */
.L_x_2024:
        /* <DEDUP_REMOVED lines=8> */
.L_x_2026:
[----:B------:R-:W-:Y:S02]  /*2c330*/  IMAD.MOV.U32 R13, RZ, RZ, R0 ;  /* 0x000000ffff0d7224 */ /* 0x000fe400078e0000 */
[----:B------:R-:W-:-:S07]  /*2c340*/  IMAD.MOV.U32 R6, RZ, RZ, R14 ;  /* 0x000000ffff067224 */ /* 0x000fce00078e000e */
[----:B------:R-:W-:Y:S05]  /*2c350*/  WARPSYNC.COLLECTIVE R15, `(.L_x_2027) ;  /* 0x000000000f087348 */ /* 0x000fea0003c00000 */
[----:B------:R0:W1:Y:S02]  /*2c360*/  SHFL.IDX P6, R14, R13, R12, R11 ;  /* 0x0000000c0d0e7389 */ /* 0x00006400000c000b */
[----:B01----:R-:W-:Y:S01]  /*2c370*/  ENDCOLLECTIVE ;  /* 0x000000000000791b */ /* 0x003fe20003800000 */
.L_x_2027:
[----:B------:R-:W-:Y:S01]  /*2c380*/  MOV R13, R65 ;  /* 0x00000041000d7202 */ /* 0x000fe20000000f00 */
[----:B------:R-:W-:-:S07]  /*2c390*/  IMAD.MOV.U32 R9, RZ, RZ, R14 ;  /* 0x000000ffff097224 */ /* 0x000fce00078e000e */
[----:B------:R-:W-:Y:S05]  /*2c3a0*/  WARPSYNC.COLLECTIVE R15, `(.L_x_2028) ;  /* 0x000000000f087348 */ /* 0x000fea0003c00000 */
[----:B------:R0:W1:Y:S02]  /*2c3b0*/  SHFL.IDX P6, R14, R13, R12, R11 ;  /* 0x0000000c0d0e7389 */ /* 0x00006400000c000b */
[----:B01----:R-:W-:Y:S01]  /*2c3c0*/  ENDCOLLECTIVE ;  /* 0x000000000000791b */ /* 0x003fe20003800000 */
.L_x_2028:
[----:B------:R-:W-:Y:S01]  /*2c3d0*/  IMAD.MOV.U32 R8, RZ, RZ, R14 ;  /* 0x000000ffff087224 */ /* 0x000fe200078e000e */
[----:B------:R-:W-:Y:S06]  /*2c3e0*/  BRA `(.L_x_2029) ;  /* 0xfffffdfc00707947 */ /* 0x000fec000383ffff */
.L_x_1696:
[----:B------:R-:W-:Y:S01]  /*2c3f0*/  BSSY B1, `(.L_x_2030) ;  /* 0x0000008000017945 */ /* 0x000fe20003800000 */
[----:B------:R-:W-:Y:S01]  /*2c400*/  IMAD.MOV.U32 R13, RZ, RZ, R62 ;  /* 0x000000ffff0d7224 */ /* 0x000fe200078e003e */
[----:B------:R-:W-:Y:S01]  /*2c410*/  MOV R15, 0xffffffff ;  /* 0xffffffff000f7802 */ /* 0x000fe20000000f00 */
[----:B------:R-:W-:Y:S02]  /*2c420*/  IMAD.MOV.U32 R12, RZ, RZ, 0x1 ;  /* 0x00000001ff0c7424 */ /* 0x000fe400078e00ff */
[----:B------:R-:W-:-:S07]  /*2c430*/  IMAD.MOV.U32 R11, RZ, RZ, 0x1c1f ;  /* 0x00001c1fff0b7424 */ /* 0x000fce00078e00ff */
[----:B-12---:R-:W-:Y:S05]  /*2c440*/  WARPSYNC.COLLECTIVE R15, `(.L_x_2031) ;  /* 0x000000000f087348 */ /* 0x006fea0003c00000 */
[----:B------:R0:W3:Y:S02]  /*2c450*/  SHFL.IDX P6, R14, R13, R12, R11 ;  /* 0x0000000c0d0e7389 */ /* 0x0000e400000c000b */
[----:B0123--:R-:W-:Y:S01]  /*2c460*/  ENDCOLLECTIVE ;  /* 0x000000000000791b */ /* 0x00ffe20003800000 */
.L_x_2031:
[----:B------:R-:W-:Y:S05]  /*2c470*/  BSYNC B1 ;  /* 0x0000000000017941 */ /* 0x000fea0003800000 */
.L_x_2030:
[----:B------:R-:W-:Y:S01]  /*2c480*/  IMAD.MOV.U32 R13, RZ, RZ, R63 ;  /* 0x000000ffff0d7224 */ /* 0x000fe200078e003f */
[----:B------:R-:W-:Y:S01]  /*2c490*/  MOV R15, 0xffffffff ;  /* 0xffffffff000f7802 */ /* 0x000fe20000000f00 */
[----:B------:R-:W-:Y:S02]  /*2c4a0*/  IMAD.MOV.U32 R12, RZ, RZ, 0x1 ;  /* 0x00000001ff0c7424 */ /* 0x000fe400078e00ff */
[----:B------:R-:W-:Y:S02]  /*2c4b0*/  IMAD.MOV.U32 R11, RZ, RZ, 0x1c1f ;  /* 0x00001c1fff0b7424 */ /* 0x000fe400078e00ff */
[----:B------:R-:W-:-:S07]  /*2c4c0*/  IMAD.MOV.U32 R62, RZ, RZ, R14 ;  /* 0x000000ffff3e7224 */ /* 0x000fce00078e000e */
[----:B------:R-:W-:Y:S05]  /*2c4d0*/  WARPSYNC.COLLECTIVE R15, `(.L_x_2032) ;  /* 0x000000000f087348 */ /* 0x000fea0003c00000 */
[----:B------:R0:W1:Y:S02]  /*2c4e0*/  SHFL.IDX P6, R14, R13, R12, R11 ;  /* 0x0000000c0d0e7389 */ /* 0x00006400000c000b */
[----:B01----:R-:W-:Y:S01]  /*2c4f0*/  ENDCOLLECTIVE ;  /* 0x000000000000791b */ /* 0x003fe20003800000 */
.L_x_2032:
[----:B------:R-:W-:Y:S02]  /*2c500*/  IMAD.MOV.U32 R13, RZ, RZ, R0 ;  /* 0x000000ffff0d7224 */ /* 0x000fe400078e0000 */
[----:B------:R-:W-:-:S07]  /*2c510*/  IMAD.MOV.U32 R63, RZ, RZ, R14 ;  /* 0x000000ffff3f7224 */ /* 0x000fce00078e000e */
[----:B------:R-:W-:Y:S05]  /*2c520*/  WARPSYNC.COLLECTIVE R15, `(.L_x_2033) ;  /* 0x000000000f087348 */ /* 0x000fea0003c00000 */
[----:B------:R0:W1:Y:S02]  /*2c530*/  SHFL.IDX P6, R14, R13, R12, R11 ;  /* 0x0000000c0d0e7389 */ /* 0x00006400000c000b */
[----:B01----:R-:W-:Y:S01]  /*2c540*/  ENDCOLLECTIVE ;  /* 0x000000000000791b */ /* 0x003fe20003800000 */
.L_x_2033:
[----:B------:R-:W-:Y:S02]  /*2c550*/  IMAD.MOV.U32 R13, RZ, RZ, R65 ;  /* 0x000000ffff0d7224 */ /* 0x000fe400078e0041 */
[----:B------:R-:W-:-:S07]  /*2c560*/  IMAD.MOV.U32 R0, RZ, RZ, R14 ;  /* 0x000000ffff007224 */ /* 0x000fce00078e000e */
[----:B------:R-:W-:Y:S05]  /*2c570*/  WARPSYNC.COLLECTIVE R15, `(.L_x_2034) ;  /* 0x000000000f087348 */ /* 0x000fea0003c00000 */
[----:B------:R0:W1:Y:S02]  /*2c580*/  SHFL.IDX P6, R14, R13, R12, R11 ;  /* 0x0000000c0d0e7389 */ /* 0x00006400000c000b */
[----:B01----:R-:W-:Y:S01]  /*2c590*/  ENDCOLLECTIVE ;  /* 0x000000000000791b */ /* 0x003fe20003800000 */
.L_x_2034:
[----:B------:R-:W-:Y:S01]  /*2c5a0*/  MOV R65, R14 ;  /* 0x0000000e00417202 */ /* 0x000fe20000000f00 */
[----:B------:R-:W-:Y:S06]  /*2c5b0*/  BRA `(.L_x_2035) ;  /* 0xfffffe0400047947 */ /* 0x000fec000383ffff */
.L_x_1700:
[----:B0-----:R0:W1:Y:S02]  /*2c5c0*/  SYNCS.PHASECHK.TRANS64.TRYWAIT P0, [R2+URZ+0x2a800], R5 ;  /* 0x02a80005020075a7 */ /* 0x001064000800017f */
[----:B-1----:R-:W-:Y:S05]  /*2c5d0*/  @!P0 NANOSLEEP.SYNCS 0x989680 ;  /* 0x009896800000895d */ /* 0x002fea0003900000 */
[----:B------:R-:W1:Y:S02]  /*2c5e0*/  @!P0 SYNCS.PHASECHK.TRANS64 P0, [R2+URZ+0x2a800], R5 ;  /* 0x02a80005020085a7 */ /* 0x000e64000800007f */
[----:B-1----:R-:W-:Y:S05]  /*2c5f0*/  @!P0 BRA `(.L_x_1700) ;  /* 0xfffffffc00f08947 */ /* 0x002fea000383ffff */
[----:B------:R-:W-:Y:S05]  /*2c600*/  BRA `(.L_x_2036) ;  /* 0xfffffe0c00187947 */ /* 0x000fea000383ffff */
.L_x_1724:
[----:B------:R-:W-:Y:S01]  /*2c610*/  BSSY B1, `(.L_x_2037) ;  /* 0x0000008000017945 */ /* 0x000fe20003800000 */
[----:B------:R-:W-:Y:S02]  /*2c620*/  IMAD.MOV.U32 R13, RZ, RZ, R21 ;  /* 0x000000ffff0d7224 */ /* 0x000fe400078e0015 */
[----:B------:R-:W-:Y:S02]  /*2c630*/  IMAD.MOV.U32 R12, RZ, RZ, RZ ;  /* 0x000000ffff0c7224 */ /* 0x000fe400078e00ff */
[----:B------:R-:W-:Y:S02]  /*2c640*/  IMAD.MOV.U32 R11, RZ, RZ, 0x1c1f ;  /* 0x00001c1fff0b7424 */ /* 0x000fe400078e00ff */
[----:B------:R-:W-:-:S07]  /*2c650*/  IMAD.MOV.U32 R15, RZ, RZ, -0x1 ;  /* 0xffffffffff0f7424 */ /* 0x000fce00078e00ff */
[----:B01----:R-:W-:Y:S05]  /*2c660*/  WARPSYNC.COLLECTIVE R15, `(.L_x_2038) ;  /* 0x000000000f087348 */ /* 0x003fea0003c00000 */
[----:B------:R2:W3:Y:S02]  /*2c670*/  SHFL.IDX P6, R14, R13, R12, R11 ;  /* 0x0000000c0d0e7389 */ /* 0x0004e400000c000b */
[----:B0123--:R-:W-:Y:S01]  /*2c680*/  ENDCOLLECTIVE ;  /* 0x000000000000791b */ /* 0x00ffe20003800000 */
.L_x_2038:
[----:B------:R-:W-:Y:S05]  /*2c690*/  BSYNC B1 ;  /* 0x0000000000017941 */ /* 0x000fea0003800000 */
.L_x_2037:
[----:B------:R-:W-:Y:S01]  /*2c6a0*/  IMAD.MOV.U32 R13, RZ, RZ, R20 ;  /* 0x000000ffff0d7224 */ /* 0x000fe200078e0014 */
[----:B------:R-:W-:Y:S01]  /*2c6b0*/  MOV R3, R14 ;  /* 0x0000000e00037202 */ /* 0x000fe20000000f00 */
[----:B------:R-:W-:Y:S02]  /*2c6c0*/  IMAD.MOV.U32 R12, RZ, RZ, RZ ;  /* 0x000000ffff0c7224 */ /* 0x000fe400078e00ff */
[----:B------:R-:W-:Y:S02]  /*2c6d0*/  IMAD.MOV.U32 R11, RZ, RZ, 0x1c1f ;  /* 0x00001c1fff0b7424 */ /* 0x000fe400078e00ff */
[----:B------:R-:W-:-:S07]  /*2c6e0*/  IMAD.MOV.U32 R15, RZ, RZ, -0x1 ;  /* 0xffffffffff0f7424 */ /* 0x000fce00078e00ff */
[----:B------:R-:W-:Y:S05]  /*2c6f0*/  WARPSYNC.COLLECTIVE R15, `(.L_x_2039) ;  /* 0x000000000f087348 */ /* 0x000fea0003c00000 */
[----:B------:R0:W1:Y:S02]  /*2c700*/  SHFL.IDX P6, R14, R13, R12, R11 ;  /* 0x0000000c0d0e7389 */ /* 0x00006400000c000b */
[----:B01----:R-:W-:Y:S01]  /*2c710*/  ENDCOLLECTIVE ;  /* 0x000000000000791b */ /* 0x003fe20003800000 */
.L_x_2039:
[----:B------:R-:W-:Y:S01]  /*2c720*/  IMAD.MOV.U32 R13, RZ, RZ, R61 ;  /* 0x000000ffff0d7224 */ /* 0x000fe200078e003d */
[----:B------:R-:W-:-:S07]  /*2c730*/  MOV R0, R14 ;  /* 0x0000000e00007202 */ /* 0x000fce0000000f00 */
[----:B------:R-:W-:Y:S05]  /*2c740*/  WARPSYNC.COLLECTIVE R15, `(.L_x_2040) ;  /* 0x000000000f087348 */ /* 0x000fea0003c00000 */
[----:B------:R0:W1:Y:S02]  /*2c750*/  SHFL.IDX P6, R14, R13, R12, R11 ;  /* 0x0000000c0d0e7389 */ /* 0x00006400000c000b */
[----:B01----:R-:W-:Y:S01]  /*2c760*/  ENDCOLLECTIVE ;  /* 0x000000000000791b */ /* 0x003fe20003800000 */
.L_x_2040:
[----:B------:R-:W-:Y:S02]  /*2c770*/  IMAD.MOV.U32 R13, RZ, RZ, R62 ;  /* 0x000000ffff0d7224 */ /* 0x000fe400078e003e */
[----:B------:R-:W-:-:S07]  /*2c780*/  IMAD.MOV.U32 R7, RZ, RZ, R14 ;  /* 0x000000ffff077224 */ /* 0x000fce00078e000e */
[----:B------:R-:W-:Y:S05]  /*2c790*/  WARPSYNC.COLLECTIVE R15, `(.L_x_2041) ;  /* 0x000000000f087348 */ /* 0x000fea0003c00000 */
[----:B------:R0:W1:Y:S02]  /*2c7a0*/  SHFL.IDX P6, R14, R13, R12, R11 ;  /* 0x0000000c0d0e7389 */ /* 0x00006400000c000b */
[----:B01----:R-:W-:Y:S01]  /*2c7b0*/  ENDCOLLECTIVE ;  /* 0x000000000000791b */ /* 0x003fe20003800000 */
.L_x_2041:
[----:B------:R-:W-:Y:S05]  /*2c7c0*/  BRA `(.L_x_2042) ;  /* 0xfffffe2c00ec7947 */ /* 0x000fea000383ffff */
.L_x_1727:
[----:B------:R-:W-:Y:S01]  /*2c7d0*/  BSSY B1, `(.L_x_2043) ;  /* 0x0000008000017945 */ /* 0x000fe20003800000 */
[----:B------:R-:W-:Y:S01]  /*2c7e0*/  IMAD.MOV.U32 R13, RZ, RZ, R21 ;  /* 0x000000ffff0d7224 */ /* 0x000fe200078e0015 */
[----:B------:R-:W-:Y:S01]  /*2c7f0*/  MOV R12, 0x1 ;  /* 0x00000001000c7802 */ /* 0x000fe20000000f00 */
[----:B------:R-:W-:Y:S02]  /*2c800*/  IMAD.MOV.U32 R11, RZ, RZ, 0x1c1f ;  /* 0x00001c1fff0b7424 */ /* 0x000fe400078e00ff */
[----:B------:R-:W-:-:S07]  /*2c810*/  IMAD.MOV.U32 R15, RZ, RZ, -0x1 ;  /* 0xffffffffff0f7424 */ /* 0x000fce00078e00ff */
[----:B--2---:R-:W-:Y:S05]  /*2c820*/  WARPSYNC.COLLECTIVE R15, `(.L_x_2044) ;  /* 0x000000000f087348 */ /* 0x004fea0003c00000 */
[----:B------:R0:W1:Y:S02]  /*2c830*/  SHFL.IDX P6, R14, R13, R12, R11 ;  /* 0x0000000c0d0e7389 */ /* 0x00006400000c000b */
[----:B012---:R-:W-:Y:S01]  /*2c840*/  ENDCOLLECTIVE ;  /* 0x000000000000791b */ /* 0x007fe20003800000 */
.L_x_2044:
[----:B------:R-:W-:Y:S05]  /*2c850*/  BSYNC B1 ;  /* 0x0000000000017941 */ /* 0x000fea0003800000 */
.L_x_2043:
        /* <DEDUP_REMOVED lines=8> */
.L_x_2045:
[----:B------:R-:W-:Y:S02]  /*2c8e0*/  IMAD.MOV.U32 R13, RZ, RZ, R61 ;  /* 0x000000ffff0d7224 */ /* 0x000fe400078e003d */
[----:B------:R-:W-:-:S07]  /*2c8f0*/  IMAD.MOV.U32 R3, RZ, RZ, R14 ;  /* 0x000000ffff037224 */ /* 0x000fce00078e000e */
[----:B------:R-:W-:Y:S05]  /*2c900*/  WARPSYNC.COLLECTIVE R15, `(.L_x_2046) ;  /* 0x000000000f087348 */ /* 0x000fea0003c00000 */
[----:B------:R0:W1:Y:S02]  /*2c910*/  SHFL.IDX P6, R14, R13, R12, R11 ;  /* 0x0000000c0d0e7389 */ /* 0x00006400000c000b */
[----:B01----:R-:W-:Y:S01]  /*2c920*/  ENDCOLLECTIVE ;  /* 0x000000000000791b */ /* 0x003fe20003800000 */
.L_x_2046:
[----:B------:R-:W-:Y:S01]  /*2c930*/  IMAD.MOV.U32 R13, RZ, RZ, R62 ;  /* 0x000000ffff0d7224 */ /* 0x000fe200078e003e */
[----:B------:R-:W-:-:S07]  /*2c940*/  MOV R61, R14 ;  /* 0x0000000e003d7202 */ /* 0x000fce0000000f00 */
[----:B------:R-:W-:Y:S05]  /*2c950*/  WARPSYNC.COLLECTIVE R15, `(.L_x_2047) ;  /* 0x000000000f087348 */ /* 0x000fea0003c00000 */
[----:B------:R0:W1:Y:S02]  /*2c960*/  SHFL.IDX P6, R14, R13, R12, R11 ;  /* 0x0000000c0d0e7389 */ /* 0x00006400000c000b */
[----:B01----:R-:W-:Y:S01]  /*2c970*/  ENDCOLLECTIVE ;  /* 0x000000000000791b */ /* 0x003fe20003800000 */
.L_x_2047:
[----:B------:R-:W-:Y:S01]  /*2c980*/  IMAD.MOV.U32 R62, RZ, RZ, R14 ;  /* 0x000000ffff3e7224 */ /* 0x000fe200078e000e */
[----:B------:R-:W-:Y:S06]  /*2c990*/  BRA `(.L_x_2048) ;  /* 0xfffffe3400107947 */ /* 0x000fec000383ffff */
.L_x_1731:
[----:B0-----:R0:W1:Y:S02]  /*2c9a0*/  SYNCS.PHASECHK.TRANS64.TRYWAIT P0, [R2+URZ+0x2a800], R61 ;  /* 0x02a8003d020075a7 */ /* 0x001064000800017f */
[----:B-1----:R-:W-:Y:S05]  /*2c9b0*/  @!P0 NANOSLEEP.SYNCS 0x989680 ;  /* 0x009896800000895d */ /* 0x002fea0003900000 */
[----:B------:R-:W1:Y:S02]  /*2c9c0*/  @!P0 SYNCS.PHASECHK.TRANS64 P0, [R2+URZ+0x2a800], R61 ;  /* 0x02a8003d020085a7 */ /* 0x000e64000800007f */
[----:B-1----:R-:W-:Y:S05]  /*2c9d0*/  @!P0 BRA `(.L_x_1731) ;  /* 0xfffffffc00f08947 */ /* 0x002fea000383ffff */
[----:B------:R-:W-:Y:S05]  /*2c9e0*/  BRA `(.L_x_2049) ;  /* 0xfffffe3800907947 */ /* 0x000fea000383ffff */
.L_x_1745:
[----:B-1----:R1:W3:Y:S02]  /*2c9f0*/  SYNCS.PHASECHK.TRANS64.TRYWAIT P1, [R21+URZ+0x2a830], R0 ;  /* 0x02a83000150075a7 */ /* 0x0022e4000802017f */
[----:B---3--:R-:W-:Y:S05]  /*2ca00*/  @!P1 NANOSLEEP.SYNCS 0x989680 ;  /* 0x009896800000995d */ /* 0x008fea0003900000 */
[----:B------:R-:W3:Y:S02]  /*2ca10*/  @!P1 SYNCS.PHASECHK.TRANS64 P1, [R21+URZ+0x2a830], R0 ;  /* 0x02a83000150095a7 */ /* 0x000ee4000802007f */
[----:B---3--:R-:W-:Y:S05]  /*2ca20*/  @!P1 BRA `(.L_x_1745) ;  /* 0xfffffffc00f09947 */ /* 0x008fea000383ffff */
[----:B------:R-:W-:Y:S05]  /*2ca30*/  BRA `(.L_x_1744) ;  /* 0xfffffe6000487947 */ /* 0x000fea000383ffff */
.L_x_1766:
[----:B-1----:R1:W2:Y:S02]  /*2ca40*/  SYNCS.PHASECHK.TRANS64.TRYWAIT P1, [R20+URZ+0x2a830], R11 ;  /* 0x02a8300b140075a7 */ /* 0x0022a4000802017f */
[----:B--2---:R-:W-:Y:S05]  /*2ca50*/  @!P1 NANOSLEEP.SYNCS 0x989680 ;  /* 0x009896800000995d */ /* 0x004fea0003900000 */
[----:B------:R-:W2:Y:S02]  /*2ca60*/  @!P1 SYNCS.PHASECHK.TRANS64 P1, [R20+URZ+0x2a830], R11 ;  /* 0x02a8300b140095a7 */ /* 0x000ea4000802007f */
[----:B--2---:R-:W-:Y:S05]  /*2ca70*/  @!P1 BRA `(.L_x_1766) ;  /* 0xfffffffc00f09947 */ /* 0x004fea000383ffff */
[----:B------:R-:W-:Y:S05]  /*2ca80*/  BRA `(.L_x_1765) ;  /* 0xfffffe9400747947 */ /* 0x000fea000383ffff */
.L_x_1771:
[----:B-1----:R1:W2:Y:S02]  /*2ca90*/  SYNCS.PHASECHK.TRANS64.TRYWAIT P1, [R21+URZ+0x2a850], R9 ;  /* 0x02a85009150075a7 */ /* 0x0022a4000802017f */
[----:B--2---:R-:W-:Y:S05]  /*2caa0*/  @!P1 NANOSLEEP.SYNCS 0x989680 ;  /* 0x009896800000995d */ /* 0x004fea0003900000 */
[----:B------:R-:W2:Y:S02]  /*2cab0*/  @!P1 SYNCS.PHASECHK.TRANS64 P1, [R21+URZ+0x2a850], R9 ;  /* 0x02a85009150095a7 */ /* 0x000ea4000802007f */
[----:B--2---:R-:W-:Y:S05]  /*2cac0*/  @!P1 BRA `(.L_x_1771) ;  /* 0xfffffffc00f09947 */ /* 0x004fea000383ffff */
[----:B------:R-:W-:Y:S05]  /*2cad0*/  BRA `(.L_x_1770) ;  /* 0xfffffea000ac7947 */ /* 0x000fea000383ffff */
.L_x_1793:
[----:B-1----:R1:W2:Y:S02]  /*2cae0*/  SYNCS.PHASECHK.TRANS64.TRYWAIT P1, [R20+URZ+0x2a830], R3 ;  /* 0x02a83003140075a7 */ /* 0x0022a4000802017f */
[----:B--2---:R-:W-:Y:S05]  /*2caf0*/  @!P1 NANOSLEEP.SYNCS 0x989680 ;  /* 0x009896800000995d */ /* 0x004fea0003900000 */
[----:B------:R-:W2:Y:S02]  /*2cb00*/  @!P1 SYNCS.PHASECHK.TRANS64 P1, [R20+URZ+0x2a830], R3 ;  /* 0x02a83003140095a7 */ /* 0x000ea4000802007f */
[----:B--2---:R-:W-:Y:S05]  /*2cb10*/  @!P1 BRA `(.L_x_1793) ;  /* 0xfffffffc00f09947 */ /* 0x004fea000383ffff */
[----:B------:R-:W-:Y:S05]  /*2cb20*/  BRA `(.L_x_1792) ;  /* 0xfffffed000807947 */ /* 0x000fea000383ffff */
.L_x_1798:
[----:B-1----:R1:W2:Y:S02]  /*2cb30*/  SYNCS.PHASECHK.TRANS64.TRYWAIT P1, [R21+URZ+0x2a850], R3 ;  /* 0x02a85003150075a7 */ /* 0x0022a4000802017f */
[----:B--2---:R-:W-:Y:S05]  /*2cb40*/  @!P1 NANOSLEEP.SYNCS 0x989680 ;  /* 0x009896800000995d */ /* 0x004fea0003900000 */
[----:B------:R-:W2:Y:S02]  /*2cb50*/  @!P1 SYNCS.PHASECHK.TRANS64 P1, [R21+URZ+0x2a850], R3 ;  /* 0x02a85003150095a7 */ /* 0x000ea4000802007f */
[----:B--2---:R-:W-:Y:S05]  /*2cb60*/  @!P1 BRA `(.L_x_1798) ;  /* 0xfffffffc00f09947 */ /* 0x004fea000383ffff */
[----:B------:R-:W-:Y:S05]  /*2cb70*/  BRA `(.L_x_1797) ;  /* 0xfffffedc00b87947 */ /* 0x000fea000383ffff */
.L_x_1808:
[----:B-1----:R1:W2:Y:S02]  /*2cb80*/  SYNCS.PHASECHK.TRANS64.TRYWAIT P1, [R3+URZ+0x2a830], R4 ;  /* 0x02a83004030075a7 */ /* 0x0022a4000802017f */
[----:B--2---:R-:W-:Y:S05]  /*2cb90*/  @!P1 NANOSLEEP.SYNCS 0x989680 ;  /* 0x009896800000995d */ /* 0x004fea0003900000 */
[----:B------:R-:W2:Y:S02]  /*2cba0*/  @!P1 SYNCS.PHASECHK.TRANS64 P1, [R3+URZ+0x2a830], R4 ;  /* 0x02a83004030095a7 */ /* 0x000ea4000802007f */
[----:B--2---:R-:W-:Y:S05]  /*2cbb0*/  @!P1 BRA `(.L_x_1808) ;  /* 0xfffffffc00f09947 */ /* 0x004fea000383ffff */
[----:B------:R-:W-:Y:S05]  /*2cbc0*/  BRA `(.L_x_1807) ;  /* 0xfffffef8003c7947 */ /* 0x000fea000383ffff */
.L_x_1813:
[----:B-1----:R1:W2:Y:S02]  /*2cbd0*/  SYNCS.PHASECHK.TRANS64.TRYWAIT P1, [R15+URZ+0x2a850], R4 ;  /* 0x02a850040f0075a7 */ /* 0x0022a4000802017f */
[----:B--2---:R-:W-:Y:S05]  /*2cbe0*/  @!P1 NANOSLEEP.SYNCS 0x989680 ;  /* 0x009896800000995d */ /* 0x004fea0003900000 */
[----:B------:R-:W2:Y:S02]  /*2cbf0*/  @!P1 SYNCS.PHASECHK.TRANS64 P1, [R15+URZ+0x2a850], R4 ;  /* 0x02a850040f0095a7 */ /* 0x000ea4000802007f */
[----:B--2---:R-:W-:Y:S05]  /*2cc00*/  @!P1 BRA `(.L_x_1813) ;  /* 0xfffffffc00f09947 */ /* 0x004fea000383ffff */
[----:B------:R-:W-:Y:S05]  /*2cc10*/  BRA `(.L_x_1812) ;  /* 0xffffff0400747947 */ /* 0x000fea000383ffff */
.L_x_1829:
[----:B-1----:R1:W2:Y:S02]  /*2cc20*/  SYNCS.PHASECHK.TRANS64.TRYWAIT P1, [R8+URZ+0x2a850], R7 ;  /* 0x02a85007080075a7 */ /* 0x0022a4000802017f */
[----:B--2---:R-:W-:Y:S05]  /*2cc30*/  @!P1 NANOSLEEP.SYNCS 0x989680 ;  /* 0x009896800000995d */ /* 0x004fea0003900000 */
[----:B------:R-:W2:Y:S02]  /*2cc40*/  @!P1 SYNCS.PHASECHK.TRANS64 P1, [R8+URZ+0x2a850], R7 ;  /* 0x02a85007080095a7 */ /* 0x000ea4000802007f */
[----:B--2---:R-:W-:Y:S05]  /*2cc50*/  @!P1 BRA `(.L_x_1829) ;  /* 0xfffffffc00f09947 */ /* 0x004fea000383ffff */
[----:B------:R-:W-:Y:S05]  /*2cc60*/  BRA `(.L_x_1828) ;  /* 0xffffff3400687947 */ /* 0x000fea000383ffff */
.L_x_1879:
[----:B------:R-:W0:Y:S01]  /*2cc70*/  S2R R12, SR_TID.X ;  /* 0x00000000000c7919 */ /* 0x000e220000002100 */
[----:B------:R-:W-:Y:S01]  /*2cc80*/  BSSY B1, `(.L_x_2050) ;  /* 0x000000a000017945 */ /* 0x000fe20003800000 */
[----:B------:R-:W-:Y:S01]  /*2cc90*/  MOV R11, 0x1f ;  /* 0x0000001f000b7802 */ /* 0x000fe20000000f00 */
[----:B------:R-:W-:Y:S01]  /*2cca0*/  IMAD.MOV.U32 R15, RZ, RZ, -0x1 ;  /* 0xffffffffff0f7424 */ /* 0x000fe200078e00ff */
[----:B0-----:R-:W-:-:S04]  /*2ccb0*/  SHF.R.U32.HI R12, RZ, 0x5, R12 ;  /* 0x00000005ff0c7819 */ /* 0x001fc8000001160c */
[----:B------:R-:W-:-:S05]  /*2ccc0*/  LOP3.LUT R12, R12, 0x3, RZ, 0xc0, !PT ;  /* 0x000000030c0c7812 */ /* 0x000fca00078ec0ff */
[----:B------:R-:W-:Y:S02]  /*2ccd0*/  IMAD.MOV.U32 R13, RZ, RZ, R12 ;  /* 0x000000ffff0d7224 */ /* 0x000fe400078e000c */
[----:B------:R-:W-:-:S07]  /*2cce0*/  IMAD.MOV.U32 R12, RZ, RZ, RZ ;  /* 0x000000ffff0c7224 */ /* 0x000fce00078e00ff */
[----:B------:R-:W-:Y:S05]  /*2ccf0*/  WARPSYNC.COLLECTIVE R15, `(.L_x_2051) ;  /* 0x000000000f087348 */ /* 0x000fea0003c00000 */
[----:B------:R0:W1:Y:S02]  /*2cd00*/  SHFL.IDX P6, R14, R13, R12, R11 ;  /* 0x0000000c0d0e7389 */ /* 0x00006400000c000b */
[----:B01----:R-:W-:Y:S01]  /*2cd10*/  ENDCOLLECTIVE ;  /* 0x000000000000791b */ /* 0x003fe20003800000 */
.L_x_2051:
[----:B------:R-:W-:Y:S05]  /*2cd20*/  BSYNC B1 ;  /* 0x0000000000017941 */ /* 0x000fea0003800000 */
.L_x_2050:
[----:B------:R-:W-:Y:S05]  /*2cd30*/  BRA `(.L_x_2052) ;  /* 0xffffff8800887947 */ /* 0x000fea000383ffff */
.L_x_1881:
[----:B------:R-:W-:Y:S01]  /*2cd40*/  BSSY B1, `(.L_x_2053) ;  /* 0x0000006000017945 */ /* 0x000fe20003800000 */
[----:B------:R-:W-:-:S07]  /*2cd50*/  IMAD.MOV.U32 R15, RZ, RZ, -0x1 ;  /* 0xffffffffff0f7424 */ /* 0x000fce00078e00ff */
[----:B0-----:R-:W-:Y:S05]  /*2cd60*/  WARPSYNC.COLLECTIVE R15, `(.L_x_2054) ;  /* 0x000000000f0c7348 */ /* 0x001fea0003c00000 */
[----:B------:R-:W-:Y:S02]  /*2cd70*/  ELECT P6, UR62, PT ;  /* 0x00000000003e782f */ /* 0x000fe400038c0000 */
[----:B------:R-:W-:Y:S01]  /*2cd80*/  MOV R14, UR62 ;  /* 0x0000003e000e7c02 */ /* 0x000fe20008000f00 */
[----:B0-----:R-:W-:Y:S10]  /*2cd90*/  ENDCOLLECTIVE ;  /* 0x000000000000791b */ /* 0x001ff40003800000 */
.L_x_2054:
[----:B------:R-:W-:Y:S05]  /*2cda0*/  BSYNC B1 ;  /* 0x0000000000017941 */ /* 0x000fea0003800000 */
.L_x_2053:
[----:B------:R-:W-:Y:S05]  /*2cdb0*/  BRA `(.L_x_1880) ;  /* 0xffffff8800807947 */ /* 0x000fea000383ffff */
.L_x_1883:
[----:B0-----:R0:W1:Y:S02]  /*2cdc0*/  SYNCS.PHASECHK.TRANS64.TRYWAIT P0, [R17+URZ+0x2a820], R10 ;  /* 0x02a8200a110075a7 */ /* 0x001064000800017f */
[----:B-1----:R-:W-:Y:S05]  /*2cdd0*/  @!P0 NANOSLEEP.SYNCS 0x989680 ;  /* 0x009896800000895d */ /* 0x002fea0003900000 */
[----:B------:R-:W1:Y:S02]  /*2cde0*/  @!P0 SYNCS.PHASECHK.TRANS64 P0, [R17+URZ+0x2a820], R10 ;  /* 0x02a8200a110085a7 */ /* 0x000e64000800007f */
[----:B-1----:R-:W-:Y:S05]  /*2cdf0*/  @!P0 BRA `(.L_x_1883) ;  /* 0xfffffffc00f08947 */ /* 0x002fea000383ffff */
[----:B------:R-:W-:Y:S05]  /*2ce00*/  BRA `(.L_x_2055) ;  /* 0xffffff8800907947 */ /* 0x000fea000383ffff */
.L_x_1887:
[----:B-1----:R1:W2:Y:S02]  /*2ce10*/  SYNCS.PHASECHK.TRANS64.TRYWAIT P0, [R12+URZ+0x2a8a0], R11 ;  /* 0x02a8a00b0c0075a7 */ /* 0x0022a4000800017f */
[----:B--2---:R-:W-:Y:S05]  /*2ce20*/  @!P0 NANOSLEEP.SYNCS 0x989680 ;  /* 0x009896800000895d */ /* 0x004fea0003900000 */
[----:B------:R-:W2:Y:S02]  /*2ce30*/  @!P0 SYNCS.PHASECHK.TRANS64 P0, [R12+URZ+0x2a8a0], R11 ;  /* 0x02a8a00b0c0085a7 */ /* 0x000ea4000800007f */
[----:B--2---:R-:W-:Y:S05]  /*2ce40*/  @!P0 BRA `(.L_x_1887) ;  /* 0xfffffffc00f08947 */ /* 0x004fea000383ffff */
[----:B------:R-:W-:Y:S05]  /*2ce50*/  BRA `(.L_x_2056) ;  /* 0xffffff8800a87947 */ /* 0x000fea000383ffff */
.L_x_1894:
[----:B0-----:R0:W2:Y:S02]  /*2ce60*/  SYNCS.PHASECHK.TRANS64.TRYWAIT P0, [R12+URZ+0x2a8c0], R11 ;  /* 0x02a8c00b0c0075a7 */ /* 0x0010a4000800017f */
[----:B--2---:R-:W-:Y:S05]  /*2ce70*/  @!P0 NANOSLEEP.SYNCS 0x989680 ;  /* 0x009896800000895d */ /* 0x004fea0003900000 */
[----:B------:R-:W2:Y:S02]  /*2ce80*/  @!P0 SYNCS.PHASECHK.TRANS64 P0, [R12+URZ+0x2a8c0], R11 ;  /* 0x02a8c00b0c0085a7 */ /* 0x000ea4000800007f */
[----:B--2---:R-:W-:Y:S05]  /*2ce90*/  @!P0 BRA `(.L_x_1894) ;  /* 0xfffffffc00f08947 */ /* 0x004fea000383ffff */
[----:B------:R-:W-:Y:S05]  /*2cea0*/  BRA `(.L_x_2057) ;  /* 0xffffff8c00a07947 */ /* 0x000fea000383ffff */
.L_x_1902:
[----:B0-----:R0:W1:Y:S02]  /*2ceb0*/  SYNCS.PHASECHK.TRANS64.TRYWAIT P1, [R10+URZ+0x2a8a0], R2 ;  /* 0x02a8a0020a0075a7 */ /* 0x001064000802017f */
[----:B-1----:R-:W-:Y:S05]  /*2cec0*/  @!P1 NANOSLEEP.SYNCS 0x989680 ;  /* 0x009896800000995d */ /* 0x002fea0003900000 */
[----:B------:R-:W1:Y:S02]  /*2ced0*/  @!P1 SYNCS.PHASECHK.TRANS64 P1, [R10+URZ+0x2a8a0], R2 ;  /* 0x02a8a0020a0095a7 */ /* 0x000e64000802007f */
[----:B-1----:R-:W-:Y:S05]  /*2cee0*/  @!P1 BRA `(.L_x_1902) ;  /* 0xfffffffc00f09947 */ /* 0x002fea000383ffff */
[----:B------:R-:W-:Y:S05]  /*2cef0*/  BRA `(.L_x_2058) ;  /* 0xffffff90009c7947 */ /* 0x000fea000383ffff */
.L_x_1909:
[----:B-1----:R1:W2:Y:S02]  /*2cf00*/  SYNCS.PHASECHK.TRANS64.TRYWAIT P1, [R10+URZ+0x2a8c0], R2 ;  /* 0x02a8c0020a0075a7 */ /* 0x0022a4000802017f */
[----:B--2---:R-:W-:Y:S05]  /*2cf10*/  @!P1 NANOSLEEP.SYNCS 0x989680 ;  /* 0x009896800000995d */ /* 0x004fea0003900000 */
[----:B------:R-:W2:Y:S02]  /*2cf20*/  @!P1 SYNCS.PHASECHK.TRANS64 P1, [R10+URZ+0x2a8c0], R2 ;  /* 0x02a8c0020a0095a7 */ /* 0x000ea4000802007f */
[----:B--2---:R-:W-:Y:S05]  /*2cf30*/  @!P1 BRA `(.L_x_1909) ;  /* 0xfffffffc00f09947 */ /* 0x004fea000383ffff */
[----:B------:R-:W-:Y:S05]  /*2cf40*/  BRA `(.L_x_2059) ;  /* 0xffffff9400907947 */ /* 0x000fea000383ffff */
.L_x_1933:
[----:B------:R-:W0:Y:S01]  /*2cf50*/  S2R R8, SR_TID.X ;  /* 0x0000000000087919 */ /* 0x000e220000002100 */
[----:B------:R-:W-:Y:S01]  /*2cf60*/  BSSY B0, `(.L_x_2060) ;  /* 0x000000a000007945 */ /* 0x000fe20003800000 */
[----:B------:R-:W-:Y:S01]  /*2cf70*/  IMAD.MOV.U32 R12, RZ, RZ, RZ ;  /* 0x000000ffff0c7224 */ /* 0x000fe200078e00ff */
[----:B------:R-:W-:Y:S01]  /*2cf80*/  MOV R11, 0x1f ;  /* 0x0000001f000b7802 */ /* 0x000fe20000000f00 */
[----:B------:R-:W-:Y:S01]  /*2cf90*/  IMAD.MOV.U32 R15, RZ, RZ, -0x1 ;  /* 0xffffffffff0f7424 */ /* 0x000fe200078e00ff */
[----:B0-----:R-:W-:-:S04]  /*2cfa0*/  SHF.R.U32.HI R8, RZ, 0x5, R8 ;  /* 0x00000005ff087819 */ /* 0x001fc80000011608 */
[----:B------:R-:W-:-:S05]  /*2cfb0*/  LOP3.LUT R8, R8, 0x3, RZ, 0xc0, !PT ;  /* 0x0000000308087812 */ /* 0x000fca00078ec0ff */
[----:B------:R-:W-:-:S07]  /*2cfc0*/  IMAD.MOV.U32 R13, RZ, RZ, R8 ;  /* 0x000000ffff0d7224 */ /* 0x000fce00078e0008 */
[----:B-----5:R-:W-:Y:S05]  /*2cfd0*/  WARPSYNC.COLLECTIVE R15, `(.L_x_2061) ;  /* 0x000000000f087348 */ /* 0x020fea0003c00000 */
[----:B------:R0:W1:Y:S02]  /*2cfe0*/  SHFL.IDX P6, R14, R13, R12, R11 ;  /* 0x0000000c0d0e7389 */ /* 0x00006400000c000b */
[----:B01---5:R-:W-:Y:S01]  /*2cff0*/  ENDCOLLECTIVE ;  /* 0x000000000000791b */ /* 0x023fe20003800000 */
.L_x_2061:
[----:B------:R-:W-:Y:S05]  /*2d000*/  BSYNC B0 ;  /* 0x0000000000007941 */ /* 0x000fea0003800000 */
.L_x_2060:
[----:B------:R-:W-:Y:S05]  /*2d010*/  BRA `(.L_x_2062) ;  /* 0xffffffa800347947 */ /* 0x000fea000383ffff */
.L_x_1936:
[----:B0-----:R0:W1:Y:S02]  /*2d020*/  SYNCS.PHASECHK.TRANS64.TRYWAIT P0, [R7+URZ+0x2a840], R2 ;  /* 0x02a84002070075a7 */ /* 0x001064000800017f */
[----:B-1----:R-:W-:Y:S05]  /*2d030*/  @!P0 NANOSLEEP.SYNCS 0x989680 ;  /* 0x009896800000895d */ /* 0x002fea0003900000 */
[----:B------:R-:W1:Y:S02]  /*2d040*/  @!P0 SYNCS.PHASECHK.TRANS64 P0, [R7+URZ+0x2a840], R2 ;  /* 0x02a84002070085a7 */ /* 0x000e64000800007f */
[----:B-1----:R-:W-:Y:S05]  /*2d050*/  @!P0 BRA `(.L_x_1936) ;  /* 0xfffffffc00f08947 */ /* 0x002fea000383ffff */
[----:B------:R-:W-:Y:S05]  /*2d060*/  BRA `(.L_x_2063) ;  /* 0xffffffa800847947 */ /* 0x000fea000383ffff */
.L_x_1937:
[----:B------:R-:W-:Y:S01]  /*2d070*/  BSSY B0, `(.L_x_2064) ;  /* 0x0000008000007945 */ /* 0x000fe20003800000 */
[----:B------:R-:W-:Y:S01]  /*2d080*/  IMAD.MOV.U32 R13, RZ, RZ, R0 ;  /* 0x000000ffff0d7224 */ /* 0x000fe200078e0000 */
[----:B------:R-:W-:Y:S01]  /*2d090*/  MOV R15, 0xffffffff ;  /* 0xffffffff000f7802 */ /* 0x000fe20000000f00 */
[----:B------:R-:W-:Y:S02]  /*2d0a0*/  IMAD.MOV.U32 R12, RZ, RZ, RZ ;  /* 0x000000ffff0c7224 */ /* 0x000fe400078e00ff */
[----:B------:R-:W-:-:S07]  /*2d0b0*/  IMAD.MOV.U32 R11, RZ, RZ, 0x181f ;  /* 0x0000181fff0b7424 */ /* 0x000fce00078e00ff */
[----:B------:R-:W-:Y:S05]  /*2d0c0*/  WARPSYNC.COLLECTIVE R15, `(.L_x_2065) ;  /* 0x000000000f087348 */ /* 0x000fea0003c00000 */
[----:B------:R0:W1:Y:S02]  /*2d0d0*/  SHFL.IDX P6, R14, R13, R12, R11 ;  /* 0x0000000c0d0e7389 */ /* 0x00006400000c000b */
[----:B01----:R-:W-:Y:S01]  /*2d0e0*/  ENDCOLLECTIVE ;  /* 0x000000000000791b */ /* 0x003fe20003800000 */
.L_x_2065:
[----:B------:R-:W-:Y:S05]  /*2d0f0*/  BSYNC B0 ;  /* 0x0000000000007941 */ /* 0x000fea0003800000 */
.L_x_2064:
[----:B------:R-:W-:Y:S01]  /*2d100*/  IMAD.MOV.U32 R13, RZ, RZ, R4 ;  /* 0x000000ffff0d7224 */ /* 0x000fe200078e0004 */
[----:B------:R-:W-:Y:S01]  /*2d110*/  MOV R15, 0xffffffff ;  /* 0xffffffff000f7802 */ /* 0x000fe20000000f00 */
[----:B------:R-:W-:Y:S02]  /*2d120*/  IMAD.MOV.U32 R12, RZ, RZ, RZ ;  /* 0x000000ffff0c7224 */ /* 0x000fe400078e00ff */
[----:B------:R-:W-:Y:S02]  /*2d130*/  IMAD.MOV.U32 R11, RZ, RZ, 0x181f ;  /* 0x0000181fff0b7424 */ /* 0x000fe400078e00ff */
[----:B------:R-:W-:Y:S02]  /*2d140*/  IMAD.MOV.U32 R2, RZ, RZ, R14 ;  /* 0x000000ffff027224 */ /* 0x000fe400078e000e */
[----:B------:R-:W-:-:S07]  /*2d150*/  @P0 IMAD R8, R5, 0x2, R17 ;  /* 0x0000000205080824 */ /* 0x000fce00078e0211 */
[----:B------:R-:W-:Y:S05]  /*2d160*/  WARPSYNC.COLLECTIVE R15, `(.L_x_2066) ;  /* 0x000000000f087348 */ /* 0x000fea0003c00000 */
[----:B------:R0:W1:Y:S02]  /*2d170*/  SHFL.IDX P6, R14, R13, R12, R11 ;  /* 0x0000000c0d0e7389 */ /* 0x00006400000c000b */
[----:B01----:R-:W-:Y:S01]  /*2d180*/  ENDCOLLECTIVE ;  /* 0x000000000000791b */ /* 0x003fe20003800000 */
.L_x_2066:
[----:B------:R-:W-:Y:S01]  /*2d190*/  IMAD.MOV.U32 R13, RZ, RZ, R0 ;  /* 0x000000ffff0d7224 */ /* 0x000fe200078e0000 */
[----:B------:R-:W-:Y:S01]  /*2d1a0*/  MOV R12, 0x1 ;  /* 0x00000001000c7802 */ /* 0x000fe20000000f00 */
[----:B------:R-:W-:-:S07]  /*2d1b0*/  IMAD.MOV.U32 R3, RZ, RZ, R14 ;  /* 0x000000ffff037224 */ /* 0x000fce00078e000e */
[----:B------:R-:W-:Y:S05]  /*2d1c0*/  WARPSYNC.COLLECTIVE R15, `(.L_x_2067) ;  /* 0x000000000f087348 */ /* 0x000fea0003c00000 */
[----:B------:R0:W1:Y:S02]  /*2d1d0*/  SHFL.IDX P6, R14, R13, R12, R11 ;  /* 0x0000000c0d0e7389 */ /* 0x00006400000c000b */
[----:B01----:R-:W-:Y:S01]  /*2d1e0*/  ENDCOLLECTIVE ;  /* 0x000000000000791b */ /* 0x003fe20003800000 */
.L_x_2067:
        /* <DEDUP_REMOVED lines=13> */
[----:B0-----:R-:W-:Y:S01]  /*2d2c0*/  IMAD.MOV.U32 R2, RZ, RZ, R14 ;  /* 0x000000ffff027224 */ /* 0x001fe200078e000e */
[----:B------:R-:W-:-:S07]  /*2d2d0*/  @P1 LEA R8, R5, R17, 0x1 ;  /* 0x0000001105081211 */ /* 0x000fce00078e08ff */
[----:B------:R-:W-:Y:S05]  /*2d2e0*/  WARPSYNC.COLLECTIVE R15, `(.L_x_2068) ;  /* 0x000000000f087348 */ /* 0x000fea0003c00000 */
[----:B------:R0:W1:Y:S02]  /*2d2f0*/  SHFL.IDX P6, R14, R13, R12, R11 ;  /* 0x0000000c0d0e7389 */ /* 0x00006400000c000b */
[----:B01----:R-:W-:Y:S01]  /*2d300*/  ENDCOLLECTIVE ;  /* 0x000000000000791b */ /* 0x003fe20003800000 */
.L_x_2068:
[----:B------:R-:W-:Y:S02]  /*2d310*/  IMAD.MOV.U32 R13, RZ, RZ, R0 ;  /* 0x000000ffff0d7224 */ /* 0x000fe400078e0000 */
[----:B------:R-:W-:Y:S02]  /*2d320*/  IMAD.MOV.U32 R12, RZ, RZ, 0x2 ;  /* 0x00000002ff0c7424 */ /* 0x000fe400078e00ff */
[----:B------:R-:W-:-:S07]  /*2d330*/  IMAD.MOV.U32 R3, RZ, RZ, R14 ;  /* 0x000000ffff037224 */ /* 0x000fce00078e000e */
[----:B------:R-:W-:Y:S05]  /*2d340*/  WARPSYNC.COLLECTIVE R15, `(.L_x_2069) ;  /* 0x000000000f087348 */ /* 0x000fea0003c00000 */
[----:B------:R0:W1:Y:S02]  /*2d350*/  SHFL.IDX P6, R14, R13, R12, R11 ;  /* 0x0000000c0d0e7389 */ /* 0x00006400000c000b */
[----:B01----:R-:W-:Y:S01]  /*2d360*/  ENDCOLLECTIVE ;  /* 0x000000000000791b */ /* 0x003fe20003800000 */
.L_x_2069:
        /* <DEDUP_REMOVED lines=17> */
.L_x_2070:
[----:B------:R-:W-:Y:S02]  /*2d480*/  @P1 IMAD R8, R5, 0x2, R17 ;  /* 0x0000000205081824 */ /* 0x000fe400078e0211 */
[----:B------:R-:W-:Y:S02]  /*2d490*/  IMAD.MOV.U32 R13, RZ, RZ, R0 ;  /* 0x000000ffff0d7224 */ /* 0x000fe400078e0000 */
[----:B------:R-:W-:Y:S01]  /*2d4a0*/  IMAD.MOV.U32 R12, RZ, RZ, 0x3 ;  /* 0x00000003ff0c7424 */ /* 0x000fe200078e00ff */
[----:B------:R-:W-:-:S07]  /*2d4b0*/  MOV R3, R14 ;  /* 0x0000000e00037202 */ /* 0x000fce0000000f00 */
[----:B------:R-:W-:Y:S05]  /*2d4c0*/  WARPSYNC.COLLECTIVE R15, `(.L_x_2071) ;  /* 0x000000000f087348 */ /* 0x000fea0003c00000 */
[----:B------:R0:W1:Y:S02]  /*2d4d0*/  SHFL.IDX P6, R14, R13, R12, R11 ;  /* 0x0000000c0d0e7389 */ /* 0x00006400000c000b */
[----:B01----:R-:W-:Y:S01]  /*2d4e0*/  ENDCOLLECTIVE ;  /* 0x000000000000791b */ /* 0x003fe20003800000 */
.L_x_2071:
        /* <DEDUP_REMOVED lines=17> */
.L_x_2072:
[----:B------:R-:W-:Y:S01]  /*2d600*/  @P1 IMAD R8, R5, 0x2, R17 ;  /* 0x0000000205081824 */ /* 0x000fe200078e0211 */
[----:B------:R-:W-:Y:S01]  /*2d610*/  MOV R13, R0 ;  /* 0x00000000000d7202 */ /* 0x000fe20000000f00 */
[----:B------:R-:W-:Y:S02]  /*2d620*/  IMAD.MOV.U32 R12, RZ, RZ, 0x4 ;  /* 0x00000004ff0c7424 */ /* 0x000fe400078e00ff */
[----:B------:R-:W-:-:S07]  /*2d630*/  IMAD.MOV.U32 R3, RZ, RZ, R14 ;  /* 0x000000ffff037224 */ /* 0x000fce00078e000e */
[----:B------:R-:W-:Y:S05]  /*2d640*/  WARPSYNC.COLLECTIVE R15, `(.L_x_2073) ;  /* 0x000000000f087348 */ /* 0x000fea0003c00000 */
[----:B------:R0:W1:Y:S02]  /*2d650*/  SHFL.IDX P6, R14, R13, R12, R11 ;  /* 0x0000000c0d0e7389 */ /* 0x00006400000c000b */
[----:B01----:R-:W-:Y:S01]  /*2d660*/  ENDCOLLECTIVE ;  /* 0x000000000000791b */ /* 0x003fe20003800000 */
.L_x_2073:
        /* <DEDUP_REMOVED lines=17> */
.L_x_2074:
[----:B------:R-:W-:Y:S02]  /*2d780*/  @P1 IMAD R8, R5, 0x2, R17 ;  /* 0x0000000205081824 */ /* 0x000fe400078e0211 */
[----:B------:R-:W-:Y:S02]  /*2d790*/  IMAD.MOV.U32 R13, RZ, RZ, R0 ;  /* 0x000000ffff0d7224 */ /* 0x000fe400078e0000 */
[----:B------:R-:W-:Y:S02]  /*2d7a0*/  IMAD.MOV.U32 R12, RZ, RZ, 0x5 ;  /* 0x00000005ff0c7424 */ /* 0x000fe400078e00ff */
[----:B------:R-:W-:-:S07]  /*2d7b0*/  IMAD.MOV.U32 R3, RZ, RZ, R14 ;  /* 0x000000ffff037224 */ /* 0x000fce00078e000e */
[----:B------:R-:W-:Y:S05]  /*2d7c0*/  WARPSYNC.COLLECTIVE R15, `(.L_x_2075) ;  /* 0x000000000f087348 */ /* 0x000fea0003c00000 */
[----:B------:R0:W1:Y:S02]  /*2d7d0*/  SHFL.IDX P6, R14, R13, R12, R11 ;  /* 0x0000000c0d0e7389 */ /* 0x00006400000c000b */
[----:B01----:R-:W-:Y:S01]  /*2d7e0*/  ENDCOLLECTIVE ;  /* 0x000000000000791b */ /* 0x003fe20003800000 */
.L_x_2075:
[----:B------:R-:W-:-:S04]  /*2d7f0*/  @P1 LEA R3, P0, R9, R3, 0x1 ;  /* 0x0000000309031211 */ /* 0x000fc800078008ff */
[----:B------:R-:W-:-:S04]  /*2d800*/  @P1 IADD3.X R2, RZ, R2, RZ, P0, !PT ;  /* 0x00000002ff021210 */ /* 0x000fc800007fe4ff */
[----:B------:R-:W-:Y:S02]  /*2d810*/  @P1 LOP3.LUT R3, R3, R2, RZ, 0x3c, !PT ;  /* 0x0000000203031212 */ /* 0x000fe400078e3cff */
[----:B------:R-:W-:Y:S02]  /*2d820*/  MOV R13, R4 ;  /* 0x00000004000d7202 */ /* 0x000fe40000000f00 */
[----:B------:R-:W-:-:S04]  /*2d830*/  @P1 LOP3.LUT R2, R3, R2, RZ, 0x3c, !PT ;  /* 0x0000000203021212 */ /* 0x000fc800078e3cff */
[----:B------:R-:W-:Y:S01]  /*2d840*/  @P1 LOP3.LUT R3, R3, R2, RZ, 0x3c, !PT ;  /* 0x0000000203031212 */ /* 0x000fe200078e3cff */
[----:B------:R-:W-:-:S04]  /*2d850*/  IMAD.MOV.U32 R0, RZ, RZ, R14 ;  /* 0x000000ffff007224 */ /* 0x000fc800078e000e */
[----:B------:R-:W-:Y:S01]  /*2d860*/  @!PT LDS RZ, [RZ] ;  /* 0x00000000fffff984 */ /* 0x000fe20000000800 */
[----:B------:R-:W-:Y:S01]  /*2d870*/  @!PT LDS RZ, [RZ] ;  /* 0x00000000fffff984 */ /* 0x000fe20000000800 */
[----:B------:R-:W-:Y:S01]  /*2d880*/  @!PT LDS RZ, [RZ] ;  /* 0x00000000fffff984 */ /* 0x000fe20000000800 */
[----:B------:R0:W-:Y:S03]  /*2d890*/  @P1 LDGSTS.E.BYPASS.LTC128B.128 [R8+0x1a400], desc[UR60][R2.64], !P4 ;  /* 0x1a40000002081fae */ /* 0x0001e6000e101d7c */
[----:B0-----:R-:W-:Y:S05]  /*2d8a0*/  WARPSYNC.COLLECTIVE R15, `(.L_x_2076) ;  /* 0x000000000f087348 */ /* 0x001fea0003c00000 */
[----:B------:R1:W2:Y:S02]  /*2d8b0*/  SHFL.IDX P6, R14, R13, R12, R11 ;  /* 0x0000000c0d0e7389 */ /* 0x0002a400000c000b */
[----:B012---:R-:W-:Y:S01]  /*2d8c0*/  ENDCOLLECTIVE ;  /* 0x000000000000791b */ /* 0x007fe20003800000 */
.L_x_2076:
[----:B------:R-:W-:Y:S01]  /*2d8d0*/  @!PT LDS RZ, [RZ] ;  /* 0x00000000fffff984 */ /* 0x000fe20000000800 */
[----:B------:R-:W-:Y:S01]  /*2d8e0*/  @!PT LDS RZ, [RZ] ;  /* 0x00000000fffff984 */ /* 0x000fe20000000800 */
[----:B------:R-:W-:Y:S01]  /*2d8f0*/  @!PT LDS RZ, [RZ] ;  /* 0x00000000fffff984 */ /* 0x000fe20000000800 */
[----:B------:R-:W-:Y:S04]  /*2d900*/  @P1 LDGSTS.E.BYPASS.LTC128B.128 [R8+0x1d400], desc[UR60][R2.64+0x80], !P3 ;  /* 0x1d40008002081fae */ /* 0x000fe8000d901d7c */
[----:B------:R0:W-:Y:S02]  /*2d910*/  @P1 LDGSTS.E.BYPASS.LTC128B.128 [R8+0x20400], desc[UR60][R2.64+0x100], !P2 ;  /* 0x2040010002081fae */ /* 0x0001e4000d101d7c */
[----:B0-----:R-:W-:Y:S01]  /*2d920*/  IMAD.MOV.U32 R2, RZ, RZ, R14 ;  /* 0x000000ffff027224 */ /* 0x001fe200078e000e */
[----:B------:R-:W-:Y:S06]  /*2d930*/  BRA `(.L_x_2077) ;  /* 0xffffffa400c87947 */ /* 0x000fec000383ffff */
.L_x_1942:
[----:B------:R-:W-:Y:S01]  /*2d940*/  IMAD.MOV.U32 R13, RZ, RZ, R4 ;  /* 0x000000ffff0d7224 */ /* 0x000fe200078e0004 */
[----:B------:R-:W-:Y:S01]  /*2d950*/  MOV R15, 0xffffffff ;  /* 0xffffffff000f7802 */ /* 0x000fe20000000f00 */
[----:B------:R-:W-:Y:S02]  /*2d960*/  IMAD.MOV.U32 R12, RZ, RZ, RZ ;  /* 0x000000ffff0c7224 */ /* 0x000fe400078e00ff */
[----:B------:R-:W-:Y:S02]  /*2d970*/  IMAD.MOV.U32 R11, RZ, RZ, 0x181f ;  /* 0x0000181fff0b7424 */ /* 0x000fe400078e00ff */
[----:B------:R-:W-:Y:S02]  /*2d980*/  IMAD R32, R32, R7, RZ ;  /* 0x0000000720207224 */ /* 0x000fe400078e02ff */
[----:B------:R-:W-:-:S07]  /*2d990*/  IMAD.IADD R25, R9, 0x1, R25 ;  /* 0x0000000109197824 */ /* 0x000fce00078e0219 */
[----:B------:R-:W-:Y:S05]  /*2d9a0*/  WARPSYNC.COLLECTIVE R15, `(.L_x_2078) ;  /* 0x000000000f087348 */ /* 0x000fea0003c00000 */
[----:B------:R0:W1:Y:S02]  /*2d9b0*/  SHFL.IDX P6, R14, R13, R12, R11 ;  /* 0x0000000c0d0e7389 */ /* 0x00006400000c000b */
[----:B01----:R-:W-:Y:S01]  /*2d9c0*/  ENDCOLLECTIVE ;  /* 0x000000000000791b */ /* 0x003fe20003800000 */
.L_x_2078:
[----:B------:R-:W-:Y:S01]  /*2d9d0*/  ISETP.GE.AND P1, PT, R25, R32, PT ;  /* 0x000000201900720c */ /* 0x000fe20003f26270 */
[----:B------:R-:W-:Y:S02]  /*2d9e0*/  IMAD.MOV.U32 R13, RZ, RZ, R0 ;  /* 0x000000ffff0d7224 */ /* 0x000fe400078e0000 */
[----:B------:R-:W-:-:S10]  /*2d9f0*/  IMAD.MOV.U32 R2, RZ, RZ, R14 ;  /* 0x000000ffff027224 */ /* 0x000fd400078e000e */
[----:B------:R-:W-:Y:S05]  /*2da00*/  WARPSYNC.COLLECTIVE R15, `(.L_x_2079) ;  /* 0x000000000f087348 */ /* 0x000fea0003c00000 */
[----:B------:R0:W1:Y:S02]  /*2da10*/  SHFL.IDX P6, R14, R13, R12, R11 ;  /* 0x0000000c0d0e7389 */ /* 0x00006400000c000b */
[----:B01----:R-:W-:Y:S01]  /*2da20*/  ENDCOLLECTIVE ;  /* 0x000000000000791b */ /* 0x003fe20003800000 */
.L_x_2079:
[----:B------:R-:W-:Y:S02]  /*2da30*/  IMAD.MOV.U32 R13, RZ, RZ, R4 ;  /* 0x000000ffff0d7224 */ /* 0x000fe400078e0004 */
[----:B------:R-:W-:Y:S02]  /*2da40*/  IMAD.MOV.U32 R12, RZ, RZ, 0x1 ;  /* 0x00000001ff0c7424 */ /* 0x000fe400078e00ff */
[----:B------:R-:W-:-:S07]  /*2da50*/  IMAD.MOV.U32 R3, RZ, RZ, R14 ;  /* 0x000000ffff037224 */ /* 0x000fce00078e000e */
[----:B------:R-:W-:Y:S05]  /*2da60*/  WARPSYNC.COLLECTIVE R15, `(.L_x_2080) ;  /* 0x000000000f087348 */ /* 0x000fea0003c00000 */
[----:B------:R0:W1:Y:S02]  /*2da70*/  SHFL.IDX P6, R14, R13, R12, R11 ;  /* 0x0000000c0d0e7389 */ /* 0x00006400000c000b */
[----:B01----:R-:W-:Y:S01]  /*2da80*/  ENDCOLLECTIVE ;  /* 0x000000000000791b */ /* 0x003fe20003800000 */
.L_x_2080:
[----:B------:R-:W-:-:S04]  /*2da90*/  @!P1 LEA R5, P4, R8, R3, 0x1 ;  /* 0x0000000308059211 */ /* 0x000fc800078808ff */
[----:B------:R-:W-:Y:S01]  /*2daa0*/  @!P1 IADD3.X R3, RZ, R2, RZ, P4, !PT ;  /* 0x00000002ff039210 */ /* 0x000fe200027fe4ff */
[----:B------:R-:W-:Y:S02]  /*2dab0*/  @!P1 IMAD.MOV.U32 R2, RZ, RZ, R5 ;  /* 0x000000ffff029224 */ /* 0x000fe400078e0005 */
[----:B------:R-:W-:-:S03]  /*2dac0*/  VIADD R5, R25, 0x10 ;  /* 0x0000001019057836 */ /* 0x000fc60000000000 */
[----:B------:R-:W-:Y:S01]  /*2dad0*/  @!PT LDS RZ, [RZ] ;  /* 0x00000000fffff984 */ /* 0x000fe20000000800 */
[----:B------:R-:W-:Y:S01]  /*2dae0*/  @!PT LDS RZ, [RZ] ;  /* 0x00000000fffff984 */ /* 0x000fe20000000800 */
[----:B------:R-:W-:Y:S01]  /*2daf0*/  @!PT LDS RZ, [RZ] ;  /* 0x00000000fffff984 */ /* 0x000fe20000000800 */
[----:B------:R-:W-:Y:S01]  /*2db00*/  @!P1 LDGSTS.E.BYPASS.LTC128B.128 [R36+0xc400], desc[UR60][R2.64], !P3 ;  /* 0x0c40000002249fae */ /* 0x000fe2000d901d7c */
[----:B------:R-:W-:-:S03]  /*2db10*/  IMAD.MOV.U32 R13, RZ, RZ, R0 ;  /* 0x000000ffff0d7224 */ /* 0x000fc600078e0000 */
[----:B------:R-:W-:Y:S04]  /*2db20*/  @!P1 LDGSTS.E.BYPASS.LTC128B.128 [R36+0x10400], desc[UR60][R2.64+0x80], !P2 ;  /* 0x1040008002249fae */ /* 0x000fe8000d101d7c */
[----:B------:R0:W-:Y:S01]  /*2db30*/  @!P1 LDGSTS.E.BYPASS.LTC128B.128 [R36+0x14400], desc[UR60][R2.64+0x100], !P0 ;  /* 0x1440010002249fae */ /* 0x0001e2000c101d7c */
[----:B------:R-:W-:Y:S02]  /*2db40*/  ISETP.GE.AND P1, PT, R5, R32, PT ;  /* 0x000000200500720c */ /* 0x000fe40003f26270 */
[----:B0-----:R-:W-:-:S11]  /*2db50*/  MOV R2, R14 ;  /* 0x0000000e00027202 */ /* 0x001fd60000000f00 */
[----:B------:R-:W-:Y:S05]  /*2db60*/  WARPSYNC.COLLECTIVE R15, `(.L_x_2081) ;  /* 0x000000000f087348 */ /* 0x000fea0003c00000 */
[----:B------:R0:W1:Y:S02]  /*2db70*/  SHFL.IDX P6, R14, R13, R12, R11 ;  /* 0x0000000c0d0e7389 */ /* 0x00006400000c000b */
[----:B01----:R-:W-:Y:S01]  /*2db80*/  ENDCOLLECTIVE ;  /* 0x000000000000791b */ /* 0x003fe20003800000 */
.L_x_2081:
[----:B------:R-:W-:Y:S02]  /*2db90*/  IMAD.MOV.U32 R13, RZ, RZ, R4 ;  /* 0x000000ffff0d7224 */ /* 0x000fe400078e0004 */
[----:B------:R-:W-:Y:S02]  /*2dba0*/  IMAD.MOV.U32 R12, RZ, RZ, 0x2 ;  /* 0x00000002ff0c7424 */ /* 0x000fe400078e00ff */
[----:B------:R-:W-:-:S07]  /*2dbb0*/  IMAD.MOV.U32 R3, RZ, RZ, R14 ;  /* 0x000000ffff037224 */ /* 0x000fce00078e000e */
[----:B------:R-:W-:Y:S05]  /*2dbc0*/  WARPSYNC.COLLECTIVE R15, `(.L_x_2082) ;  /* 0x000000000f087348 */ /* 0x000fea0003c00000 */
[----:B------:R0:W1:Y:S02]  /*2dbd0*/  SHFL.IDX P6, R14, R13, R12, R11 ;  /* 0x0000000c0d0e7389 */ /* 0x00006400000c000b */
[----:B01----:R-:W-:Y:S01]  /*2dbe0*/  ENDCOLLECTIVE ;  /* 0x000000000000791b */ /* 0x003fe20003800000 */
.L_x_2082:
[----:B------:R-:W-:-:S05]  /*2dbf0*/  @!P1 LEA R5, P4, R8, R3, 0x1 ;  /* 0x0000000308059211 */ /* 0x000fca00078808ff */
[----:B------:R-:W-:Y:S02]  /*2dc00*/  @!P1 IMAD.X R6, RZ, RZ, R2, P4 ;  /* 0x000000ffff069224 */ /* 0x000fe400020e0602 */
[----:B------:R-:W-:Y:S02]  /*2dc10*/  @!P1 IMAD.MOV.U32 R2, RZ, RZ, R5 ;  /* 0x000000ffff029224 */ /* 0x000fe400078e0005 */
[----:B------:R-:W-:Y:S01]  /*2dc20*/  VIADD R5, R25, 0x20 ;  /* 0x0000002019057836 */ /* 0x000fe20000000000 */
[----:B------:R-:W-:Y:S02]  /*2dc30*/  @!P1 MOV R3, R6 ;  /* 0x0000000600039202 */ /* 0x000fe40000000f00 */
[----:B------:R-:W-:-:S03]  /*2dc40*/  MOV R13, R0 ;  /* 0x00000000000d7202 */ /* 0x000fc60000000f00 */
        /* <DEDUP_REMOVED lines=11> */
.L_x_2083:
[----:B------:R-:W-:Y:S02]  /*2dd00*/  IMAD.MOV.U32 R13, RZ, RZ, R4 ;  /* 0x000000ffff0d7224 */ /* 0x000fe400078e0004 */
[----:B------:R-:W-:Y:S02]  /*2dd10*/  IMAD.MOV.U32 R12, RZ, RZ, 0x3 ;  /* 0x00000003ff0c7424 */ /* 0x000fe400078e00ff */
[----:B------:R-:W-:-:S07]  /*2dd20*/  IMAD.MOV.U32 R3, RZ, RZ, R14 ;  /* 0x000000ffff037224 */ /* 0x000fce00078e000e */
[----:B------:R-:W-:Y:S05]  /*2dd30*/  WARPSYNC.COLLECTIVE R15, `(.L_x_2084) ;  /* 0x000000000f087348 */ /* 0x000fea0003c00000 */
[----:B------:R0:W1:Y:S02]  /*2dd40*/  SHFL.IDX P6, R14, R13, R12, R11 ;  /* 0x0000000c0d0e7389 */ /* 0x00006400000c000b */
[----:B01----:R-:W-:Y:S01]  /*2dd50*/  ENDCOLLECTIVE ;  /* 0x000000000000791b */ /* 0x003fe20003800000 */
.L_x_2084:
[----:B------:R-:W-:-:S05]  /*2dd60*/  @!P1 LEA R5, P4, R8, R3, 0x1 ;  /* 0x0000000308059211 */ /* 0x000fca00078808ff */
[----:B------:R-:W-:Y:S02]  /*2dd70*/  @!P1 IMAD.X R6, RZ, RZ, R2, P4 ;  /* 0x000000ffff069224 */ /* 0x000fe400020e0602 */
[----:B------:R-:W-:Y:S01]  /*2dd80*/  @!P1 IMAD.MOV.U32 R2, RZ, RZ, R5 ;  /* 0x000000ffff029224 */ /* 0x000fe200078e0005 */
[----:B------:R-:W-:Y:S01]  /*2dd90*/  IADD3 R5, R25, 0x30, RZ ;  /* 0x0000003019057810 */ /* 0x000fe20007ffe0ff */
[----:B------:R-:W-:Y:S02]  /*2dda0*/  @!P1 IMAD.MOV.U32 R3, RZ, RZ, R6 ;  /* 0x000000ffff039224 */ /* 0x000fe400078e0006 */
[----:B------:R-:W-:-:S03]  /*2ddb0*/  IMAD.MOV.U32 R13, RZ, RZ, R0 ;  /* 0x000000ffff0d7224 */ /* 0x000fc600078e0000 */
        /* <DEDUP_REMOVED lines=11> */
.L_x_2085:
[----:B------:R-:W-:Y:S01]  /*2de70*/  MOV R13, R4 ;  /* 0x00000004000d7202 */ /* 0x000fe20000000f00 */
[----:B------:R-:W-:Y:S01]  /*2de80*/  IMAD.MOV.U32 R12, RZ, RZ, 0x4 ;  /* 0x00000004ff0c7424 */ /* 0x000fe200078e00ff */
[----:B------:R-:W-:-:S07]  /*2de90*/  MOV R3, R14 ;  /* 0x0000000e00037202 */ /* 0x000fce0000000f00 */
[----:B------:R-:W-:Y:S05]  /*2dea0*/  WARPSYNC.COLLECTIVE R15, `(.L_x_2086) ;  /* 0x000000000f087348 */ /* 0x000fea0003c00000 */
[----:B------:R0:W1:Y:S02]  /*2deb0*/  SHFL.IDX P6, R14, R13, R12, R11 ;  /* 0x0000000c0d0e7389 */ /* 0x00006400000c000b */
[----:B01----:R-:W-:Y:S01]  /*2dec0*/  ENDCOLLECTIVE ;  /* 0x000000000000791b */ /* 0x003fe20003800000 */
.L_x_2086:
[----:B------:R-:W-:-:S05]  /*2ded0*/  @!P1 LEA R5, P4, R8, R3, 0x1 ;  /* 0x0000000308059211 */ /* 0x000fca00078808ff */
[----:B------:R-:W-:Y:S02]  /*2dee0*/  @!P1 IMAD.X R6, RZ, RZ, R2, P4 ;  /* 0x000000ffff069224 */ /* 0x000fe400020e0602 */
[----:B------:R-:W-:Y:S02]  /*2def0*/  @!P1 IMAD.MOV.U32 R2, RZ, RZ, R5 ;  /* 0x000000ffff029224 */ /* 0x000fe400078e0005 */
[----:B------:R-:W-:Y:S02]  /*2df00*/  @!P1 IMAD.MOV.U32 R3, RZ, RZ, R6 ;  /* 0x000000ffff039224 */ /* 0x000fe400078e0006 */
[----:B------:R-:W-:Y:S02]  /*2df10*/  VIADD R5, R25, 0x40 ;  /* 0x0000004019057836 */ /* 0x000fe40000000000 */
[----:B------:R-:W-:Y:S01]  /*2df20*/  IMAD.MOV.U32 R13, RZ, RZ, R0 ;  /* 0x000000ffff0d7224 */ /* 0x000fe200078e0000 */
        /* <DEDUP_REMOVED lines=11> */
.L_x_2087:
[----:B------:R-:W-:Y:S01]  /*2dfe0*/  IMAD.MOV.U32 R13, RZ, RZ, R4 ;  /* 0x000000ffff0d7224 */ /* 0x000fe200078e0004 */
[----:B------:R-:W-:Y:S01]  /*2dff0*/  MOV R12, 0x5 ;  /* 0x00000005000c7802 */ /* 0x000fe20000000f00 */
[----:B------:R-:W-:-:S07]  /*2e000*/  IMAD.MOV.U32 R3, RZ, RZ, R14 ;  /* 0x000000ffff037224 */ /* 0x000fce00078e000e */
[----:B------:R-:W-:Y:S05]  /*2e010*/  WARPSYNC.COLLECTIVE R15, `(.L_x_2088) ;  /* 0x000000000f087348 */ /* 0x000fea0003c00000 */
[----:B------:R0:W1:Y:S02]  /*2e020*/  SHFL.IDX P6, R14, R13, R12, R11 ;  /* 0x0000000c0d0e7389 */ /* 0x00006400000c000b */
[----:B01----:R-:W-:Y:S01]  /*2e030*/  ENDCOLLECTIVE ;  /* 0x000000000000791b */ /* 0x003fe20003800000 */
.L_x_2088:
[----:B------:R-:W-:-:S04]  /*2e040*/  @!P1 LEA R5, P4, R8, R3, 0x1 ;  /* 0x0000000308059211 */ /* 0x000fc800078808ff */
[----:B------:R-:W-:Y:S01]  /*2e050*/  @!P1 IADD3.X R6, RZ, R2, RZ, P4, !PT ;  /* 0x00000002ff069210 */ /* 0x000fe200027fe4ff */
[----:B------:R-:W-:Y:S02]  /*2e060*/  @!P1 IMAD.MOV.U32 R2, RZ, RZ, R5 ;  /* 0x000000ffff029224 */ /* 0x000fe400078e0005 */
[----:B------:R-:W-:Y:S02]  /*2e070*/  VIADD R5, R25, 0x50 ;  /* 0x0000005019057836 */ /* 0x000fe40000000000 */
        /* <DEDUP_REMOVED lines=13> */
.L_x_2089:
[----:B------:R-:W-:Y:S02]  /*2e150*/  IMAD.MOV.U32 R13, RZ, RZ, R4 ;  /* 0x000000ffff0d7224 */ /* 0x000fe400078e0004 */
[----:B------:R-:W-:Y:S02]  /*2e160*/  IMAD.MOV.U32 R12, RZ, RZ, 0x6 ;  /* 0x00000006ff0c7424 */ /* 0x000fe400078e00ff */
[----:B------:R-:W-:-:S07]  /*2e170*/  IMAD.MOV.U32 R3, RZ, RZ, R14 ;  /* 0x000000ffff037224 */ /* 0x000fce00078e000e */
[----:B------:R-:W-:Y:S05]  /*2e180*/  WARPSYNC.COLLECTIVE R15, `(.L_x_2090) ;  /* 0x000000000f087348 */ /* 0x000fea0003c00000 */
[----:B------:R0:W1:Y:S02]  /*2e190*/  SHFL.IDX P6, R14, R13, R12, R11 ;  /* 0x0000000c0d0e7389 */ /* 0x00006400000c000b */
[----:B01----:R-:W-:Y:S01]  /*2e1a0*/  ENDCOLLECTIVE ;  /* 0x000000000000791b */ /* 0x003fe20003800000 */
.L_x_2090:
[----:B------:R-:W-:-:S05]  /*2e1b0*/  @!P1 LEA R5, P4, R8, R3, 0x1 ;  /* 0x0000000308059211 */ /* 0x000fca00078808ff */
[----:B------:R-:W-:Y:S01]  /*2e1c0*/  @!P1 IMAD.X R6, RZ, RZ, R2, P4 ;  /* 0x000000ffff069224 */ /* 0x000fe200020e0602 */
[----:B------:R-:W-:Y:S01]  /*2e1d0*/  @!P1 MOV R2, R5 ;  /* 0x0000000500029202 */ /* 0x000fe20000000f00 */
        /* <DEDUP_REMOVED lines=14> */
.L_x_2091:
[----:B------:R-:W-:Y:S02]  /*2e2c0*/  IMAD.MOV.U32 R13, RZ, RZ, R4 ;  /* 0x000000ffff0d7224 */ /* 0x000fe400078e0004 */
[----:B------:R-:W-:Y:S02]  /*2e2d0*/  IMAD.MOV.U32 R12, RZ, RZ, 0x7 ;  /* 0x00000007ff0c7424 */ /* 0x000fe400078e00ff */
[----:B------:R-:W-:-:S07]  /*2e2e0*/  IMAD.MOV.U32 R3, RZ, RZ, R14 ;  /* 0x000000ffff037224 */ /* 0x000fce00078e000e */
[----:B------:R-:W-:Y:S05]  /*2e2f0*/  WARPSYNC.COLLECTIVE R15, `(.L_x_2092) ;  /* 0x000000000f087348 */ /* 0x000fea0003c00000 */
[----:B------:R0:W1:Y:S02]  /*2e300*/  SHFL.IDX P6, R14, R13, R12, R11 ;  /* 0x0000000c0d0e7389 */ /* 0x00006400000c000b */
[----:B01----:R-:W-:Y:S01]  /*2e310*/  ENDCOLLECTIVE ;  /* 0x000000000000791b */ /* 0x003fe20003800000 */
.L_x_2092:
[----:B------:R-:W-:-:S05]  /*2e320*/  @!P1 LEA R5, P4, R8, R3, 0x1 ;  /* 0x0000000308059211 */ /* 0x000fca00078808ff */
[----:B------:R-:W-:Y:S02]  /*2e330*/  @!P1 IMAD.X R6, RZ, RZ, R2, P4 ;  /* 0x000000ffff069224 */ /* 0x000fe400020e0602 */
[----:B------:R-:W-:-:S03]  /*2e340*/  @!P1 IMAD.MOV.U32 R2, RZ, RZ, R5 ;  /* 0x000000ffff029224 */ /* 0x000fc600078e0005 */
[----:B------:R-:W-:Y:S01]  /*2e350*/  @!P1 MOV R3, R6 ;  /* 0x0000000600039202 */ /* 0x000fe20000000f00 */
[----:B------:R-:W-:-:S04]  /*2e360*/  IMAD.MOV.U32 R13, RZ, RZ, R0 ;  /* 0x000000ffff0d7224 */ /* 0x000fc800078e0000 */
        /* <DEDUP_REMOVED lines=10> */
.L_x_2093:
[----:B------:R-:W-:Y:S05]  /*2e410*/  BRA `(.L_x_2094) ;  /* 0xffffffa800307947 */ /* 0x000fea000383ffff */
.L_x_1947:
[----:B0-----:R0:W1:Y:S02]  /*2e420*/  SYNCS.PHASECHK.TRANS64.TRYWAIT P0, [R17+URZ+0x2a820], R2 ;  /* 0x02a82002110075a7 */ /* 0x001064000800017f */
[----:B-1----:R-:W-:Y:S05]  /*2e430*/  @!P0 NANOSLEEP.SYNCS 0x989680 ;  /* 0x009896800000895d */ /* 0x002fea0003900000 */
[----:B------:R-:W1:Y:S02]  /*2e440*/  @!P0 SYNCS.PHASECHK.TRANS64 P0, [R17+URZ+0x2a820], R2 ;  /* 0x02a82002110085a7 */ /* 0x000e64000800007f */
[----:B-1----:R-:W-:Y:S05]  /*2e450*/  @!P0 BRA `(.L_x_1947) ;  /* 0xfffffffc00f08947 */ /* 0x002fea000383ffff */
[----:B------:R-:W-:Y:S05]  /*2e460*/  BRA `(.L_x_2095) ;  /* 0xffffffa800a87947 */ /* 0x000fea000383ffff */
.L_x_1952:
[----:B0-----:R0:W1:Y:S02]  /*2e470*/  SYNCS.PHASECHK.TRANS64.TRYWAIT P0, [R5+URZ+0x2a840], R0 ;  /* 0x02a84000050075a7 */ /* 0x001064000800017f */
[----:B-1----:R-:W-:Y:S05]  /*2e480*/  @!P0 NANOSLEEP.SYNCS 0x989680 ;  /* 0x009896800000895d */ /* 0x002fea0003900000 */
[----:B------:R-:W1:Y:S02]  /*2e490*/  @!P0 SYNCS.PHASECHK.TRANS64 P0, [R5+URZ+0x2a840], R0 ;  /* 0x02a84000050085a7 */ /* 0x000e64000800007f */
[----:B-1----:R-:W-:Y:S05]  /*2e4a0*/  @!P0 BRA `(.L_x_1952) ;  /* 0xfffffffc00f08947 */ /* 0x002fea000383ffff */
[----:B------:R-:W-:Y:S05]  /*2e4b0*/  BRA `(.L_x_2096) ;  /* 0xffffffac006c7947 */ /* 0x000fea000383ffff */
.L_x_1953:
[----:B------:R-:W-:Y:S01]  /*2e4c0*/  BSSY B1, `(.L_x_2097) ;  /* 0x0000008000017945 */ /* 0x000fe20003800000 */
[----:B------:R-:W-:Y:S01]  /*2e4d0*/  MOV R13, R8 ;  /* 0x00000008000d7202 */ /* 0x000fe20000000f00 */
[----:B------:R-:W-:Y:S02]  /*2e4e0*/  IMAD.MOV.U32 R12, RZ, RZ, RZ ;  /* 0x000000ffff0c7224 */ /* 0x000fe400078e00ff */
[----:B------:R-:W-:Y:S02]  /*2e4f0*/  IMAD.MOV.U32 R11, RZ, RZ, 0x181f ;  /* 0x0000181fff0b7424 */ /* 0x000fe400078e00ff */
[----:B------:R-:W-:-:S07]  /*2e500*/  IMAD.MOV.U32 R15, RZ, RZ, -0x1 ;  /* 0xffffffffff0f7424 */ /* 0x000fce00078e00ff */
[----:B------:R-:W-:Y:S05]  /*2e510*/  WARPSYNC.COLLECTIVE R15, `(.L_x_2098) ;  /* 0x000000000f087348 */ /* 0x000fea0003c00000 */
[----:B------:R0:W1:Y:S02]  /*2e520*/  SHFL.IDX P6, R14, R13, R12, R11 ;  /* 0x0000000c0d0e7389 */ /* 0x00006400000c000b */
[----:B01----:R-:W-:Y:S01]  /*2e530*/  ENDCOLLECTIVE ;  /* 0x000000000000791b */ /* 0x003fe20003800000 */
.L_x_2098:
[----:B------:R-:W-:Y:S05]  /*2e540*/  BSYNC B1 ;  /* 0x0000000000017941 */ /* 0x000fea0003800000 */
.L_x_2097:
[----:B------:R-:W0:Y:S01]  /*2e550*/  S2R R35, SR_TID.X ;  /* 0x0000000000237919 */ /* 0x000e220000002100 */
[----:B------:R-:W-:Y:S01]  /*2e560*/  MOV R13, R9 ;  /* 0x00000009000d7202 */ /* 0x000fe20000000f00 */
        /* <DEDUP_REMOVED lines=8> */
.L_x_2099:
[----:B------:R-:W-:Y:S01]  /*2e5f0*/  IMAD.MOV.U32 R13, RZ, RZ, R8 ;  /* 0x000000ffff0d7224 */ /* 0x000fe200078e0008 */
[----:B------:R-:W-:Y:S01]  /*2e600*/  MOV R12, 0x1 ;  /* 0x00000001000c7802 */ /* 0x000fe20000000f00 */
[----:B------:R-:W-:Y:S01]  /*2e610*/  IMAD.SHL.U32 R35, R35, 0x8, RZ ;  /* 0x0000000823237824 */ /* 0x000fe200078e00ff */
[----:B------:R-:W-:-:S07]  /*2e620*/  MOV R2, R14 ;  /* 0x0000000e00027202 */ /* 0x000fce0000000f00 */
[----:B------:R-:W-:Y:S05]  /*2e630*/  WARPSYNC.COLLECTIVE R15, `(.L_x_2100) ;  /* 0x000000000f087348 */ /* 0x000fea0003c00000 */
[----:B------:R0:W1:Y:S02]  /*2e640*/  SHFL.IDX P6, R14, R13, R12, R11 ;  /* 0x0000000c0d0e7389 */ /* 0x00006400000c000b */
[----:B01----:R-:W-:Y:S01]  /*2e650*/  ENDCOLLECTIVE ;  /* 0x000000000000791b */ /* 0x003fe20003800000 */
.L_x_2100:
[----:B------:R-:W-:-:S05]  /*2e660*/  LOP3.LUT R35, R35, 0x38, RZ, 0xc0, !PT ;  /* 0x0000003823237812 */ /* 0x000fca00078ec0ff */
[----:B------:R-:W-:-:S05]  /*2e670*/  IMAD.SHL.U32 R0, R35, 0x2, RZ ;  /* 0x0000000223007824 */ /* 0x000fca00078e00ff */
[----:B------:R-:W-:Y:S01]  /*2e680*/  IADD3 R2, P0, R2, R0, RZ ;  /* 0x0000000002027210 */ /* 0x000fe20007f1e0ff */
[----:B------:R-:W-:-:S04]  /*2e690*/  IMAD.MOV.U32 R13, RZ, RZ, R9 ;  /* 0x000000ffff0d7224 */ /* 0x000fc800078e0009 */
[----:B------:R-:W-:-:S05]  /*2e6a0*/  IMAD.X R3, RZ, RZ, R3, P0 ;  /* 0x000000ffff037224 */ /* 0x000fca00000e0603 */
        /* <DEDUP_REMOVED lines=10> */
.L_x_2101:
[----:B------:R-:W-:Y:S01]  /*2e750*/  MOV R13, R8 ;  /* 0x00000008000d7202 */ /* 0x000fe20000000f00 */
[----:B------:R-:W-:Y:S02]  /*2e760*/  IMAD.MOV.U32 R12, RZ, RZ, 0x2 ;  /* 0x00000002ff0c7424 */ /* 0x000fe400078e00ff */
[----:B------:R-:W-:-:S07]  /*2e770*/  IMAD.MOV.U32 R2, RZ, RZ, R14 ;  /* 0x000000ffff027224 */ /* 0x000fce00078e000e */
[----:B------:R-:W-:Y:S05]  /*2e780*/  WARPSYNC.COLLECTIVE R15, `(.L_x_2102) ;  /* 0x000000000f087348 */ /* 0x000fea0003c00000 */
[----:B------:R0:W1:Y:S02]  /*2e790*/  SHFL.IDX P6, R14, R13, R12, R11 ;  /* 0x0000000c0d0e7389 */ /* 0x00006400000c000b */
[----:B01----:R-:W-:Y:S01]  /*2e7a0*/  ENDCOLLECTIVE ;  /* 0x000000000000791b */ /* 0x003fe20003800000 */
.L_x_2102:
        /* <DEDUP_REMOVED lines=13> */
.L_x_2103:
[----:B------:R-:W-:Y:S02]  /*2e880*/  IMAD.MOV.U32 R13, RZ, RZ, R8 ;  /* 0x000000ffff0d7224 */ /* 0x000fe400078e0008 */
[----:B------:R-:W-:Y:S02]  /*2e890*/  IMAD.MOV.U32 R12, RZ, RZ, 0x3 ;  /* 0x00000003ff0c7424 */ /* 0x000fe400078e00ff */
[----:B------:R-:W-:-:S07]  /*2e8a0*/  IMAD.MOV.U32 R2, RZ, RZ, R14 ;  /* 0x000000ffff027224 */ /* 0x000fce00078e000e */
[----:B------:R-:W-:Y:S05]  /*2e8b0*/  WARPSYNC.COLLECTIVE R15, `(.L_x_2104) ;  /* 0x000000000f087348 */ /* 0x000fea0003c00000 */
[----:B------:R0:W1:Y:S02]  /*2e8c0*/  SHFL.IDX P6, R14, R13, R12, R11 ;  /* 0x0000000c0d0e7389 */ /* 0x00006400000c000b */
[----:B01----:R-:W-:Y:S01]  /*2e8d0*/  ENDCOLLECTIVE ;  /* 0x000000000000791b */ /* 0x003fe20003800000 */
.L_x_2104:
[----:B------:R-:W-:-:S04]  /*2e8e0*/  IADD3 R2, P0, R2, R0, RZ ;  /* 0x0000000002027210 */ /* 0x000fc80007f1e0ff */
[----:B------:R-:W-:-:S05]  /*2e8f0*/  IADD3.X R3, RZ, R35, RZ, P0, !PT ;  /* 0x00000023ff037210 */ /* 0x000fca00007fe4ff */
        /* <DEDUP_REMOVED lines=11> */
.L_x_2105:
[----:B------:R-:W-:Y:S02]  /*2e9b0*/  IMAD.MOV.U32 R13, RZ, RZ, R8 ;  /* 0x000000ffff0d7224 */ /* 0x000fe400078e0008 */
[----:B------:R-:W-:Y:S01]  /*2e9c0*/  IMAD.MOV.U32 R12, RZ, RZ, 0x4 ;  /* 0x00000004ff0c7424 */ /* 0x000fe200078e00ff */
[----:B------:R-:W-:-:S07]  /*2e9d0*/  MOV R2, R14 ;  /* 0x0000000e00027202 */ /* 0x000fce0000000f00 */
[----:B------:R-:W-:Y:S05]  /*2e9e0*/  WARPSYNC.COLLECTIVE R15, `(.L_x_2106) ;  /* 0x000000000f087348 */ /* 0x000fea0003c00000 */
[----:B------:R0:W1:Y:S02]  /*2e9f0*/  SHFL.IDX P6, R14, R13, R12, R11 ;  /* 0x0000000c0d0e7389 */ /* 0x00006400000c000b */
[----:B01----:R-:W-:Y:S01]  /*2ea00*/  ENDCOLLECTIVE ;  /* 0x000000000000791b */ /* 0x003fe20003800000 */
.L_x_2106:
[----:B------:R-:W-:-:S05]  /*2ea10*/  IADD3 R2, P0, R2, R0, RZ ;  /* 0x0000000002027210 */ /* 0x000fca0007f1e0ff */
[----:B------:R-:W-:-:S05]  /*2ea20*/  IMAD.X R3, RZ, RZ, R35, P0 ;  /* 0x000000ffff037224 */ /* 0x000fca00000e0623 */
        /* <DEDUP_REMOVED lines=11> */
.L_x_2107:
[----:B------:R-:W-:Y:S02]  /*2eae0*/  IMAD.MOV.U32 R13, RZ, RZ, R8 ;  /* 0x000000ffff0d7224 */ /* 0x000fe400078e0008 */
[----:B------:R-:W-:Y:S02]  /*2eaf0*/  IMAD.MOV.U32 R12, RZ, RZ, 0x5 ;  /* 0x00000005ff0c7424 */ /* 0x000fe400078e00ff */
[----:B------:R-:W-:-:S07]  /*2eb00*/  IMAD.MOV.U32 R2, RZ, RZ, R14 ;  /* 0x000000ffff027224 */ /* 0x000fce00078e000e */
[----:B------:R-:W-:Y:S05]  /*2eb10*/  WARPSYNC.COLLECTIVE R15, `(.L_x_2108) ;  /* 0x000000000f087348 */ /* 0x000fea0003c00000 */
[----:B------:R0:W1:Y:S02]  /*2eb20*/  SHFL.IDX P6, R14, R13, R12, R11 ;  /* 0x0000000c0d0e7389 */ /* 0x00006400000c000b */
[----:B01----:R-:W-:Y:S01]  /*2eb30*/  ENDCOLLECTIVE ;  /* 0x000000000000791b */ /* 0x003fe20003800000 */
.L_x_2108:
        /* <DEDUP_REMOVED lines=9> */
[----:B------:R-:W-:-:S07]  /*2ebd0*/  MOV R35, R14 ;  /* 0x0000000e00237202 */ /* 0x000fce0000000f00 */
[----:B0-----:R-:W-:Y:S05]  /*2ebe0*/  WARPSYNC.COLLECTIVE R15, `(.L_x_2109) ;  /* 0x000000000f087348 */ /* 0x001fea0003c00000 */
[----:B------:R1:W2:Y:S02]  /*2ebf0*/  SHFL.IDX P6, R14, R13, R12, R11 ;  /* 0x0000000c0d0e7389 */ /* 0x0002a400000c000b */
[----:B012---:R-:W-:Y:S01]  /*2ec00*/  ENDCOLLECTIVE ;  /* 0x000000000000791b */ /* 0x007fe20003800000 */
.L_x_2109:
[----:B------:R-:W-:Y:S01]  /*2ec10*/  IMAD.MOV.U32 R2, RZ, RZ, R14 ;  /* 0x000000ffff027224 */ /* 0x000fe200078e000e */
[----:B------:R-:W-:Y:S06]  /*2ec20*/  BRA `(.L_x_2110) ;  /* 0xffffffa8009c7947 */ /* 0x000fec000383ffff */
.L_x_1958:
[----:B-1----:R1:W2:Y:S02]  /*2ec30*/  SYNCS.PHASECHK.TRANS64.TRYWAIT P0, [R5+URZ+0x2a860], R2 ;  /* 0x02a86002050075a7 */ /* 0x0022a4000800017f */
[----:B--2---:R-:W-:Y:S05]  /*2ec40*/  @!P0 NANOSLEEP.SYNCS 0x989680 ;  /* 0x009896800000895d */ /* 0x004fea0003900000 */
[----:B------:R-:W2:Y:S02]  /*2ec50*/  @!P0 SYNCS.PHASECHK.TRANS64 P0, [R5+URZ+0x2a860], R2 ;  /* 0x02a86002050085a7 */ /* 0x000ea4000800007f */
[----:B--2---:R-:W-:Y:S05]  /*2ec60*/  @!P0 BRA `(.L_x_1958) ;  /* 0xfffffffc00f08947 */ /* 0x004fea000383ffff */
[----:B------:R-:W-:Y:S05]  /*2ec70*/  BRA `(.L_x_2111) ;  /* 0xffffffa800f87947 */ /* 0x000fea000383ffff */
.L_x_1959:
[----:B------:R-:W-:Y:S01]  /*2ec80*/  BSSY B1, `(.L_x_2112) ;  /* 0x0000008000017945 */ /* 0x000fe20003800000 */
[----:B------:R-:W-:Y:S01]  /*2ec90*/  IMAD.MOV.U32 R13, RZ, RZ, R19 ;  /* 0x000000ffff0d7224 */ /* 0x000fe200078e0013 */
[----:B------:R-:W-:Y:S01]  /*2eca0*/  MOV R11, 0x181f ;  /* 0x0000181f000b7802 */ /* 0x000fe20000000f00 */
[----:B------:R-:W-:Y:S02]  /*2ecb0*/  IMAD.MOV.U32 R12, RZ, RZ, RZ ;  /* 0x000000ffff0c7224 */ /* 0x000fe400078e00ff */
[----:B------:R-:W-:-:S07]  /*2ecc0*/  IMAD.MOV.U32 R15, RZ, RZ, -0x1 ;  /* 0xffffffffff0f7424 */ /* 0x000fce00078e00ff */
[----:B-1----:R-:W-:Y:S05]  /*2ecd0*/  WARPSYNC.COLLECTIVE R15, `(.L_x_2113) ;  /* 0x000000000f087348 */ /* 0x002fea0003c00000 */
[----:B------:R0:W2:Y:S02]  /*2ece0*/  SHFL.IDX P6, R14, R13, R12, R11 ;  /* 0x0000000c0d0e7389 */ /* 0x0000a400000c000b */
[----:B012---:R-:W-:Y:S01]  /*2ecf0*/  ENDCOLLECTIVE ;  /* 0x000000000000791b */ /* 0x007fe20003800000 */
.L_x_2113:
[----:B------:R-:W-:Y:S05]  /*2ed00*/  BSYNC B1 ;  /* 0x0000000000017941 */ /* 0x000fea0003800000 */
.L_x_2112:
[----:B------:R-:W-:Y:S01]  /*2ed10*/  IMAD.MOV.U32 R13, RZ, RZ, R18 ;  /* 0x000000ffff0d7224 */ /* 0x000fe200078e0012 */
[----:B------:R-:W-:Y:S01]  /*2ed20*/  MOV R11, 0x181f ;  /* 0x0000181f000b7802 */ /* 0x000fe20000000f00 */
[----:B------:R-:W-:Y:S02]  /*2ed30*/  IMAD.MOV.U32 R12, RZ, RZ, RZ ;  /* 0x000000ffff0c7224 */ /* 0x000fe400078e00ff */
[----:B------:R-:W-:Y:S02]  /*2ed40*/  IMAD.MOV.U32 R15, RZ, RZ, -0x1 ;  /* 0xffffffffff0f7424 */ /* 0x000fe400078e00ff */
[----:B------:R-:W-:Y:S02]  /*2ed50*/  IMAD.MOV.U32 R3, RZ, RZ, R14 ;  /* 0x000000ffff037224 */ /* 0x000fe400078e000e */
[----:B------:R-:W-:-:S07]  /*2ed60*/  IMAD R4, R4, 0x2, R17 ;  /* 0x0000000204047824 */ /* 0x000fce00078e0211 */
[----:B------:R-:W-:Y:S05]  /*2ed70*/  WARPSYNC.COLLECTIVE R15, `(.L_x_2114) ;  /* 0x000000000f087348 */ /* 0x000fea0003c00000 */
[----:B------:R0:W1:Y:S02]  /*2ed80*/  SHFL.IDX P6, R14, R13, R12, R11 ;  /* 0x0000000c0d0e7389 */ /* 0x00006400000c000b */
[----:B01----:R-:W-:Y:S01]  /*2ed90*/  ENDCOLLECTIVE ;  /* 0x000000000000791b */ /* 0x003fe20003800000 */
.L_x_2114:
[----:B------:R-:W-:Y:S01]  /*2eda0*/  MOV R13, R19 ;  /* 0x00000013000d7202 */ /* 0x000fe20000000f00 */
[----:B------:R-:W-:Y:S02]  /*2edb0*/  IMAD.MOV.U32 R12, RZ, RZ, 0x1 ;  /* 0x00000001ff0c7424 */ /* 0x000fe400078e00ff */
[----:B------:R-:W-:-:S07]  /*2edc0*/  IMAD.MOV.U32 R2, RZ, RZ, R14 ;  /* 0x000000ffff027224 */ /* 0x000fce00078e000e */
[----:B------:R-:W-:Y:S05]  /*2edd0*/  WARPSYNC.COLLECTIVE R15, `(.L_x_2115) ;  /* 0x000000000f087348 */ /* 0x000fea0003c00000 */
[----:B------:R0:W1:Y:S02]  /*2ede0*/  SHFL.IDX P6, R14, R13, R12, R11 ;  /* 0x0000000c0d0e7389 */ /* 0x00006400000c000b */
[----:B01----:R-:W-:Y:S01]  /*2edf0*/  ENDCOLLECTIVE ;  /* 0x000000000000791b */ /* 0x003fe20003800000 */
.L_x_2115:
        /* <DEDUP_REMOVED lines=15> */
.L_x_2116:
[----:B------:R-:W-:Y:S02]  /*2eef0*/  IMAD.MOV.U32 R13, RZ, RZ, R19 ;  /* 0x000000ffff0d7224 */ /* 0x000fe400078e0013 */
[----:B------:R-:W-:Y:S02]  /*2ef00*/  IMAD.MOV.U32 R12, RZ, RZ, 0x2 ;  /* 0x00000002ff0c7424 */ /* 0x000fe400078e00ff */
[----:B------:R-:W-:-:S07]  /*2ef10*/  IMAD.MOV.U32 R2, RZ, RZ, R14 ;  /* 0x000000ffff027224 */ /* 0x000fce00078e000e */
[----:B------:R-:W-:Y:S05]  /*2ef20*/  WARPSYNC.COLLECTIVE R15, `(.L_x_2117) ;  /* 0x000000000f087348 */ /* 0x000fea0003c00000 */
[----:B------:R0:W1:Y:S02]  /*2ef30*/  SHFL.IDX P6, R14, R13, R12, R11 ;  /* 0x0000000c0d0e7389 */ /* 0x00006400000c000b */
[----:B01----:R-:W-:Y:S01]  /*2ef40*/  ENDCOLLECTIVE ;  /* 0x000000000000791b */ /* 0x003fe20003800000 */
.L_x_2117:
        /* <DEDUP_REMOVED lines=14> */
.L_x_2118:
[----:B------:R-:W-:Y:S02]  /*2f030*/  IMAD.MOV.U32 R13, RZ, RZ, R19 ;  /* 0x000000ffff0d7224 */ /* 0x000fe400078e0013 */
[----:B------:R-:W-:Y:S01]  /*2f040*/  IMAD.MOV.U32 R12, RZ, RZ, 0x3 ;  /* 0x00000003ff0c7424 */ /* 0x000fe200078e00ff */
[----:B------:R-:W-:-:S07]  /*2f050*/  MOV R2, R14 ;  /* 0x0000000e00027202 */ /* 0x000fce0000000f00 */
[----:B------:R-:W-:Y:S05]  /*2f060*/  WARPSYNC.COLLECTIVE R15, `(.L_x_2119) ;  /* 0x000000000f087348 */ /* 0x000fea0003c00000 */
[----:B------:R0:W1:Y:S02]  /*2f070*/  SHFL.IDX P6, R14, R13, R12, R11 ;  /* 0x0000000c0d0e7389 */ /* 0x00006400000c000b */
[----:B01----:R-:W-:Y:S01]  /*2f080*/  ENDCOLLECTIVE ;  /* 0x000000000000791b */ /* 0x003fe20003800000 */
.L_x_2119:
[----:B------:R-:W-:-:S05]  /*2f090*/  IADD3 R2, P2, R2, R0, RZ ;  /* 0x0000000002027210 */ /* 0x000fca0007f5e0ff */
[----:B------:R-:W-:Y:S01]  /*2f0a0*/  IMAD.X R3, RZ, RZ, R3, P2 ;  /* 0x000000ffff037224 */ /* 0x000fe200010e0603 */
[----:B------:R-:W-:Y:S02]  /*2f0b0*/  ISETP.LT.OR P2, PT, R8, 0x21, !P1 ;  /* 0x000000210800780c */ /* 0x000fe40004f41670 */
[----:B------:R-:W-:-:S11]  /*2f0c0*/  MOV R13, R18 ;  /* 0x00000012000d7202 */ /* 0x000fd60000000f00 */
        /* <DEDUP_REMOVED lines=10> */
.L_x_2120:
[----:B------:R-:W-:Y:S02]  /*2f170*/  IMAD.MOV.U32 R13, RZ, RZ, R19 ;  /* 0x000000ffff0d7224 */ /* 0x000fe400078e0013 */
[----:B------:R-:W-:Y:S02]  /*2f180*/  IMAD.MOV.U32 R12, RZ, RZ, 0x4 ;  /* 0x00000004ff0c7424 */ /* 0x000fe400078e00ff */
[----:B------:R-:W-:-:S07]  /*2f190*/  IMAD.MOV.U32 R2, RZ, RZ, R14 ;  /* 0x000000ffff027224 */ /* 0x000fce00078e000e */
[----:B------:R-:W-:Y:S05]  /*2f1a0*/  WARPSYNC.COLLECTIVE R15, `(.L_x_2121) ;  /* 0x000000000f087348 */ /* 0x000fea0003c00000 */
[----:B------:R0:W1:Y:S02]  /*2f1b0*/  SHFL.IDX P6, R14, R13, R12, R11 ;  /* 0x0000000c0d0e7389 */ /* 0x00006400000c000b */
[----:B01----:R-:W-:Y:S01]  /*2f1c0*/  ENDCOLLECTIVE ;  /* 0x000000000000791b */ /* 0x003fe20003800000 */
.L_x_2121:
        /* <DEDUP_REMOVED lines=14> */
.L_x_2122:
[----:B------:R-:W-:Y:S01]  /*2f2b0*/  IMAD.MOV.U32 R13, RZ, RZ, R19 ;  /* 0x000000ffff0d7224 */ /* 0x000fe200078e0013 */
[----:B------:R-:W-:Y:S01]  /*2f2c0*/  MOV R12, 0x5 ;  /* 0x00000005000c7802 */ /* 0x000fe20000000f00 */
[----:B------:R-:W-:-:S07]  /*2f2d0*/  IMAD.MOV.U32 R2, RZ, RZ, R14 ;  /* 0x000000ffff027224 */ /* 0x000fce00078e000e */
[----:B------:R-:W-:Y:S05]  /*2f2e0*/  WARPSYNC.COLLECTIVE R15, `(.L_x_2123) ;  /* 0x000000000f087348 */ /* 0x000fea0003c00000 */
[----:B------:R0:W1:Y:S02]  /*2f2f0*/  SHFL.IDX P6, R14, R13, R12, R11 ;  /* 0x0000000c0d0e7389 */ /* 0x00006400000c000b */
[----:B01----:R-:W-:Y:S01]  /*2f300*/  ENDCOLLECTIVE ;  /* 0x000000000000791b */ /* 0x003fe20003800000 */
.L_x_2123:
        /* <DEDUP_REMOVED lines=13> */
.L_x_2124:
[----:B------:R-:W-:Y:S01]  /*2f3e0*/  @!PT LDS RZ, [RZ] ;  /* 0x00000000fffff984 */ /* 0x000fe20000000800 */
[----:B------:R-:W-:Y:S01]  /*2f3f0*/  @!PT LDS RZ, [RZ] ;  /* 0x00000000fffff984 */ /* 0x000fe20000000800 */
[----:B------:R-:W-:Y:S01]  /*2f400*/  @!PT LDS RZ, [RZ] ;  /* 0x00000000fffff984 */ /* 0x000fe20000000800 */
[----:B------:R0:W-:Y:S02]  /*2f410*/  LDGSTS.E.BYPASS.LTC128B.128 [R4+0x5400], desc[UR60][R2.64+0x80], !P2 ;  /* 0x0540008002047fae */ /* 0x0001e4000d101d7c */
[----:B0-----:R-:W-:Y:S01]  /*2f420*/  IMAD.MOV.U32 R2, RZ, RZ, R14 ;  /* 0x000000ffff027224 */ /* 0x001fe200078e000e */
[----:B------:R-:W-:Y:S06]  /*2f430*/  BRA `(.L_x_2125) ;  /* 0xffffffa400e47947 */ /* 0x000fec000383ffff */
.L_x_1967:
[----:B0-----:R0:W1:Y:S02]  /*2f440*/  SYNCS.PHASECHK.TRANS64.TRYWAIT P0, [R0+URZ+0x2a860], R3 ;  /* 0x02a86003000075a7 */ /* 0x001064000800017f */
[----:B-1----:R-:W-:Y:S05]  /*2f450*/  @!P0 NANOSLEEP.SYNCS 0x989680 ;  /* 0x009896800000895d */ /* 0x002fea0003900000 */
[----:B------:R-:W1:Y:S02]  /*2f460*/  @!P0 SYNCS.PHASECHK.TRANS64 P0, [R0+URZ+0x2a860], R3 ;  /* 0x02a86003000085a7 */ /* 0x000e64000800007f */
[----:B-1----:R-:W-:Y:S05]  /*2f470*/  @!P0 BRA `(.L_x_1967) ;  /* 0xfffffffc00f08947 */ /* 0x002fea000383ffff */
[----:B------:R-:W-:Y:S05]  /*2f480*/  BRA `(.L_x_2126) ;  /* 0xffffffa800f87947 */ /* 0x000fea000383ffff */
.L_x_1968:
[----:B------:R-:W-:Y:S01]  /*2f490*/  BSSY B0, `(.L_x_2127) ;  /* 0x0000008000007945 */ /* 0x000fe20003800000 */
[----:B------:R-:W-:Y:S01]  /*2f4a0*/  IMAD.MOV.U32 R13, RZ, RZ, R19 ;  /* 0x000000ffff0d7224 */ /* 0x000fe200078e0013 */
[----:B------:R-:W-:Y:S01]  /*2f4b0*/  MOV R12, RZ ;  /* 0x000000ff000c7202 */ /* 0x000fe20000000f00 */
[----:B------:R-:W-:Y:S02]  /*2f4c0*/  IMAD.MOV.U32 R11, RZ, RZ, 0x181f ;  /* 0x0000181fff0b7424 */ /* 0x000fe400078e00ff */
[----:B------:R-:W-:-:S07]  /*2f4d0*/  IMAD.MOV.U32 R15, RZ, RZ, -0x1 ;  /* 0xffffffffff0f7424 */ /* 0x000fce00078e00ff */
[----:B0-----:R-:W-:Y:S05]  /*2f4e0*/  WARPSYNC.COLLECTIVE R15, `(.L_x_2128) ;  /* 0x000000000f087348 */ /* 0x001fea0003c00000 */
[----:B------:R1:W2:Y:S02]  /*2f4f0*/  SHFL.IDX P6, R14, R13, R12, R11 ;  /* 0x0000000c0d0e7389 */ /* 0x0002a400000c000b */
[----:B012---:R-:W-:Y:S01]  /*2f500*/  ENDCOLLECTIVE ;  /* 0x000000000000791b */ /* 0x007fe20003800000 */
.L_x_2128:
[----:B------:R-:W-:Y:S05]  /*2f510*/  BSYNC B0 ;  /* 0x0000000000007941 */ /* 0x000fea0003800000 */
.L_x_2127:
[----:B------:R-:W0:Y:S01]  /*2f520*/  S2R R5, SR_TID.X ;  /* 0x0000000000057919 */ /* 0x000e220000002100 */
[----:B------:R-:W-:Y:S01]  /*2f530*/  IMAD.MOV.U32 R13, RZ, RZ, R18 ;  /* 0x000000ffff0d7224 */ /* 0x000fe200078e0012 */
[----:B------:R-:W-:Y:S01]  /*2f540*/  MOV R12, RZ ;  /* 0x000000ff000c7202 */ /* 0x000fe20000000f00 */
[----:B------:R-:W-:Y:S01]  /*2f550*/  IMAD.MOV.U32 R11, RZ, RZ, 0x181f ;  /* 0x0000181fff0b7424 */ /* 0x000fe200078e00ff */
[C---:B------:R-:W-:Y:S01]  /*2f560*/  LOP3.LUT R2, R29.reuse, 0x1, RZ, 0xc0, !PT ;  /* 0x000000011d027812 */ /* 0x040fe200078ec0ff */
[----:B------:R-:W-:Y:S01]  /*2f570*/  IMAD.MOV.U32 R15, RZ, RZ, -0x1 ;  /* 0xffffffffff0f7424 */ /* 0x000fe200078e00ff */
[----:B------:R-:W-:Y:S01]  /*2f580*/  LOP3.LUT P0, RZ, R29, 0x2, RZ, 0xc0, !PT ;  /* 0x000000021dff7812 */ /* 0x000fe2000780c0ff */
[----:B------:R-:W-:Y:S01]  /*2f590*/  IMAD.MOV.U32 R3, RZ, RZ, R14 ;  /* 0x000000ffff037224 */ /* 0x000fe200078e000e */
[----:B------:R-:W-:Y:S01]  /*2f5a0*/  ISETP.NE.U32.AND P1, PT, R2, 0x1, PT ;  /* 0x000000010200780c */ /* 0x000fe20003f25070 */
[----:B------:R-:W-:-:S12]  /*2f5b0*/  IMAD R4, R4, 0x2, R17 ;  /* 0x0000000204047824 */ /* 0x000fd800078e0211 */
[----:B0-----:R-:W-:Y:S05]  /*2f5c0*/  WARPSYNC.COLLECTIVE R15, `(.L_x_2129) ;  /* 0x000000000f087348 */ /* 0x001fea0003c00000 */
[----:B------:R1:W2:Y:S02]  /*2f5d0*/  SHFL.IDX P6, R14, R13, R12, R11 ;  /* 0x0000000c0d0e7389 */ /* 0x0002a400000c000b */
[----:B012---:R-:W-:Y:S01]  /*2f5e0*/  ENDCOLLECTIVE ;  /* 0x000000000000791b */ /* 0x007fe20003800000 */
.L_x_2129:
[C---:B------:R-:W-:Y:S02]  /*2f5f0*/  ISETP.LT.OR P4, PT, R6.reuse, 0x1, !P0 ;  /* 0x000000010600780c */ /* 0x040fe40004781670 */
[----:B------:R-:W-:Y:S01]  /*2f600*/  ISETP.LT.OR P3, PT, R6, 0x1, P1 ;  /* 0x000000010600780c */ /* 0x000fe20000f61670 */
[----:B------:R-:W-:Y:S02]  /*2f610*/  IMAD.MOV.U32 R13, RZ, RZ, R19 ;  /* 0x000000ffff0d7224 */ /* 0x000fe400078e0013 */
[----:B------:R-:W-:Y:S02]  /*2f620*/  IMAD.MOV.U32 R12, RZ, RZ, 0x1 ;  /* 0x00000001ff0c7424 */ /* 0x000fe400078e00ff */
[----:B------:R-:W-:-:S05]  /*2f630*/  IMAD.SHL.U32 R5, R5, 0x8, RZ ;  /* 0x0000000805057824 */ /* 0x000fca00078e00ff */
[----:B------:R-:W-:-:S05]  /*2f640*/  LOP3.LUT R5, R5, 0x38, RZ, 0xc0, !PT ;  /* 0x0000003805057812 */ /* 0x000fca00078ec0ff */
[----:B------:R-:W-:-:S05]  /*2f650*/  IMAD.SHL.U32 R5, R5, 0x2, RZ ;  /* 0x0000000205057824 */ /* 0x000fca00078e00ff */
[----:B------:R-:W-:-:S13]  /*2f660*/  IADD3 R2, P2, R14, R5, RZ ;  /* 0x000000050e027210 */ /* 0x000fda0007f5e0ff */
[----:B------:R-:W-:Y:S05]  /*2f670*/  WARPSYNC.COLLECTIVE R15, `(.L_x_2130) ;  /* 0x000000000f087348 */ /* 0x000fea0003c00000 */
[----:B------:R0:W1:Y:S02]  /*2f680*/  SHFL.IDX P6, R14, R13, R12, R11 ;  /* 0x0000000c0d0e7389 */ /* 0x00006400000c000b */
[----:B01----:R-:W-:Y:S01]  /*2f690*/  ENDCOLLECTIVE ;  /* 0x000000000000791b */ /* 0x003fe20003800000 */
.L_x_2130:
        /* <DEDUP_REMOVED lines=13> */
.L_x_2131:
[----:B------:R-:W-:Y:S02]  /*2f770*/  IMAD.MOV.U32 R13, RZ, RZ, R19 ;  /* 0x000000ffff0d7224 */ /* 0x000fe400078e0013 */
[----:B------:R-:W-:Y:S01]  /*2f780*/  IMAD.MOV.U32 R12, RZ, RZ, 0x2 ;  /* 0x00000002ff0c7424 */ /* 0x000fe200078e00ff */
[----:B------:R-:W-:-:S13]  /*2f790*/  IADD3 R2, P2, R14, R5, RZ ;  /* 0x000000050e027210 */ /* 0x000fda0007f5e0ff */
[----:B------:R-:W-:Y:S05]  /*2f7a0*/  WARPSYNC.COLLECTIVE R15, `(.L_x_2132) ;  /* 0x000000000f087348 */ /* 0x000fea0003c00000 */
[----:B------:R0:W1:Y:S02]  /*2f7b0*/  SHFL.IDX P6, R14, R13, R12, R11 ;  /* 0x0000000c0d0e7389 */ /* 0x00006400000c000b */
[----:B01----:R-:W-:Y:S01]  /*2f7c0*/  ENDCOLLECTIVE ;  /* 0x000000000000791b */ /* 0x003fe20003800000 */
.L_x_2132:
[----:B------:R-:W-:-:S05]  /*2f7d0*/  IMAD.X R3, RZ, RZ, R8, P2 ;  /* 0x000000ffff037224 */ /* 0x000fca00010e0608 */
        /* <DEDUP_REMOVED lines=12> */
.L_x_2133:
[----:B------:R-:W-:Y:S02]  /*2f8a0*/  IMAD.MOV.U32 R13, RZ, RZ, R19 ;  /* 0x000000ffff0d7224 */ /* 0x000fe400078e0013 */
[----:B------:R-:W-:Y:S02]  /*2f8b0*/  IMAD.MOV.U32 R12, RZ, RZ, 0x3 ;  /* 0x00000003ff0c7424 */ /* 0x000fe400078e00ff */
[----:B------:R-:W-:-:S07]  /*2f8c0*/  IMAD.MOV.U32 R10, RZ, RZ, R14 ;  /* 0x000000ffff0a7224 */ /* 0x000fce00078e000e */
[----:B------:R-:W-:Y:S05]  /*2f8d0*/  WARPSYNC.COLLECTIVE R15, `(.L_x_2134) ;  /* 0x000000000f087348 */ /* 0x000fea0003c00000 */
[----:B------:R0:W1:Y:S02]  /*2f8e0*/  SHFL.IDX P6, R14, R13, R12, R11 ;  /* 0x0000000c0d0e7389 */ /* 0x00006400000c000b */
[----:B01----:R-:W-:Y:S01]  /*2f8f0*/  ENDCOLLECTIVE ;  /* 0x000000000000791b */ /* 0x003fe20003800000 */
.L_x_2134:
        /* <DEDUP_REMOVED lines=14> */
.L_x_2135:
[----:B------:R-:W-:Y:S02]  /*2f9e0*/  IMAD.MOV.U32 R13, RZ, RZ, R19 ;  /* 0x000000ffff0d7224 */ /* 0x000fe400078e0013 */
[----:B------:R-:W-:Y:S01]  /*2f9f0*/  IMAD.MOV.U32 R12, RZ, RZ, 0x4 ;  /* 0x00000004ff0c7424 */ /* 0x000fe200078e00ff */
[----:B------:R-:W-:-:S13]  /*2fa00*/  IADD3 R2, P2, R14, R5, RZ ;  /* 0x000000050e027210 */ /* 0x000fda0007f5e0ff */
[----:B------:R-:W-:Y:S05]  /*2fa10*/  WARPSYNC.COLLECTIVE R15, `(.L_x_2136) ;  /* 0x000000000f087348 */ /* 0x000fea0003c00000 */
[----:B------:R0:W1:Y:S02]  /*2fa20*/  SHFL.IDX P6, R14, R13, R12, R11 ;  /* 0x0000000c0d0e7389 */ /* 0x00006400000c000b */
[----:B01----:R-:W-:Y:S01]  /*2fa30*/  ENDCOLLECTIVE ;  /* 0x000000000000791b */ /* 0x003fe20003800000 */
.L_x_2136:
        /* <DEDUP_REMOVED lines=13> */
.L_x_2137:
[----:B------:R-:W-:Y:S01]  /*2fb10*/  IMAD.MOV.U32 R13, RZ, RZ, R19 ;  /* 0x000000ffff0d7224 */ /* 0x000fe200078e0013 */
[----:B------:R-:W-:Y:S01]  /*2fb20*/  MOV R12, 0x5 ;  /* 0x00000005000c7802 */ /* 0x000fe20000000f00 */
[----:B------:R-:W-:-:S07]  /*2fb30*/  IMAD.MOV.U32 R10, RZ, RZ, R14 ;  /* 0x000000ffff0a7224 */ /* 0x000fce00078e000e */
[----:B------:R-:W-:Y:S05]  /*2fb40*/  WARPSYNC.COLLECTIVE R15, `(.L_x_2138) ;  /* 0x000000000f087348 */ /* 0x000fea0003c00000 */
[----:B------:R0:W1:Y:S02]  /*2fb50*/  SHFL.IDX P6, R14, R13, R12, R11 ;  /* 0x0000000c0d0e7389 */ /* 0x00006400000c000b */
[----:B01----:R-:W-:Y:S01]  /*2fb60*/  ENDCOLLECTIVE ;  /* 0x000000000000791b */ /* 0x003fe20003800000 */
.L_x_2138:
        /* <DEDUP_REMOVED lines=12> */
.L_x_2139:
[----:B------:R-:W-:Y:S05]  /*2fc30*/  BRA `(.L_x_2140) ;  /* 0xffffffa400f47947 */ /* 0x000fea000383ffff */
.L_x_1973:
        /* <DEDUP_REMOVED lines=8> */
.L_x_2142:
[----:B------:R-:W-:Y:S05]  /*2fcc0*/  BSYNC B0 ;  /* 0x0000000000007941 */ /* 0x000fea0003800000 */
.L_x_2141:
[----:B------:R-:W-:Y:S01]  /*2fcd0*/  IMAD.MOV.U32 R13, RZ, RZ, R24 ;  /* 0x000000ffff0d7224 */ /* 0x000fe200078e0018 */
[----:B------:R-:W-:Y:S01]  /*2fce0*/  MOV R11, 0x1f ;  /* 0x0000001f000b7802 */ /* 0x000fe20000000f00 */
[----:B------:R-:W-:Y:S02]  /*2fcf0*/  IMAD.MOV.U32 R12, RZ, RZ, 0x1 ;  /* 0x00000001ff0c7424 */ /* 0x000fe400078e00ff */
[----:B------:R-:W-:Y:S02]  /*2fd00*/  IMAD.MOV.U32 R15, RZ, RZ, -0x1 ;  /* 0xffffffffff0f7424 */ /* 0x000fe400078e00ff */
[----:B------:R-:W-:Y:S02]  /*2fd10*/  IMAD.IADD R9, R27, 0x1, R8 ;  /* 0x000000011b097824 */ /* 0x000fe400078e0208 */
[----:B------:R-:W-:-:S07]  /*2fd20*/  IMAD.MOV.U32 R0, RZ, RZ, R14 ;  /* 0x000000ffff007224 */ /* 0x000fce00078e000e */
[----:B------:R-:W-:Y:S05]  /*2fd30*/  WARPSYNC.COLLECTIVE R15, `(.L_x_2143) ;  /* 0x000000000f087348 */ /* 0x000fea0003c00000 */
[----:B------:R0:W1:Y:S02]  /*2fd40*/  SHFL.IDX P6, R14, R13, R12, R11 ;  /* 0x0000000c0d0e7389 */ /* 0x00006400000c000b */
[----:B01----:R-:W-:Y:S01]  /*2fd50*/  ENDCOLLECTIVE ;  /* 0x000000000000791b */ /* 0x003fe20003800000 */
.L_x_2143:
[----:B------:R-:W-:Y:S02]  /*2fd60*/  ULDC UR4, c[0x0][0xc3c] ;  /* 0x00030f0000047ab9 */ /* 0x000fe40000000800 */
[----:B------:R-:W-:-:S13]  /*2fd70*/  ISETP.GE.OR P1, PT, R9, UR4, !P0 ;  /* 0x0000000409007c0c */ /* 0x000fda000c726670 */
[----:B------:R-:W0:Y:S08]  /*2fd80*/  @!P1 LDC.64 R2, c[0x0][0xc80] ;  /* 0x00032000ff029b82 */ /* 0x000e300000000a00 */
[----:B------:R-:W1:Y:S01]  /*2fd90*/  @!P1 LDC.64 R4, c[0x0][0xc78] ;  /* 0x00031e00ff049b82 */ /* 0x000e620000000a00 */
[----:B------:R-:W-:Y:S02]  /*2fda0*/  IMAD.MOV.U32 R25, RZ, RZ, RZ ;  /* 0x000000ffff197224 */ /* 0x000fe400078e00ff */
[----:B------:R-:W-:-:S02]  /*2fdb0*/  IMAD.MOV.U32 R11, RZ, RZ, RZ ;  /* 0x000000ffff0b7224 */ /* 0x000fc400078e00ff */
[----:B------:R-:W-:Y:S02]  /*2fdc0*/  IMAD.MOV.U32 R7, RZ, RZ, R14 ;  /* 0x000000ffff077224 */ /* 0x000fe400078e000e */
[----:B0-----:R-:W-:-:S05]  /*2fdd0*/  @!P1 IMAD.WIDE R2, R9, 0x4, R2 ;  /* 0x0000000409029825 */ /* 0x001fca00078e0202 */
[----:B------:R1:W2:Y:S02]  /*2fde0*/  @!P1 LDG.E R6, desc[UR60][R2.64] ;  /* 0x0000003c02069981 */ /* 0x0002a4000c1e1900 */
[----:B-1----:R-:W-:-:S05]  /*2fdf0*/  @!P1 IMAD.WIDE R2, R9, 0x4, R4 ;  /* 0x0000000409029825 */ /* 0x002fca00078e0204 */
[----:B------:R-:W3:Y:S01]  /*2fe00*/  @!P1 LDG.E R5, desc[UR60][R2.64] ;  /* 0x0000003c02059981 */ /* 0x000ee2000c1e1900 */
[----:B------:R-:W-:Y:S01]  /*2fe10*/  IMAD.MOV.U32 R4, RZ, RZ, RZ ;  /* 0x000000ffff047224 */ /* 0x000fe200078e00ff */
[C---:B------:R-:W-:Y:S02]  /*2fe20*/  ISETP.GE.U32.AND P2, PT, R8.reuse, 0x2, PT ;  /* 0x000000020800780c */ /* 0x040fe40003f46070 */
[C---:B------:R-:W-:Y:S02]  /*2fe30*/  ISETP.GE.U32.AND P3, PT, R8.reuse, 0x4, PT ;  /* 0x000000040800780c */ /* 0x040fe40003f66070 */
[C---:B------:R-:W-:Y:S02]  /*2fe40*/  ISETP.GE.U32.AND P4, PT, R8.reuse, 0x8, PT ;  /* 0x000000080800780c */ /* 0x040fe40003f86070 */
[----:B------:R-:W-:Y:S02]  /*2fe50*/  ISETP.GE.U32.AND P5, PT, R8, 0x10, PT ;  /* 0x000000100800780c */ /* 0x000fe40003fa6070 */
[----:B--2---:R-:W-:-:S02]  /*2fe60*/  @!P1 MOV R25, R6 ;  /* 0x0000000600199202 */ /* 0x004fc40000000f00 */
[----:B------:R-:W-:Y:S01]  /*2fe70*/  MOV R6, RZ ;  /* 0x000000ff00067202 */ /* 0x000fe20000000f00 */
[----:B---3--:R-:W-:Y:S01]  /*2fe80*/  @!P1 IMAD.MOV.U32 R4, RZ, RZ, R5 ;  /* 0x000000ffff049224 */ /* 0x008fe200078e0005 */
[----:B------:R-:W-:-:S03]  /*2fe90*/  ISETP.NE.AND P1, PT, R8, RZ, PT ;  /* 0x000000ff0800720c */ /* 0x000fc60003f25270 */
[----:B------:R-:W-:-:S10]  /*2fea0*/  IMAD R13, R4, R25, RZ ;  /* 0x00000019040d7224 */ /* 0x000fd400078e02ff */
[----:B------:R-:W-:Y:S05]  /*2feb0*/  WARPSYNC.COLLECTIVE R15, `(.L_x_2144) ;  /* 0x000000000f087348 */ /* 0x000fea0003c00000 */
[----:B------:R0:W1:Y:S02]  /*2fec0*/  SHFL.UP P6, R14, R13, R12, R11 ;  /* 0x0400000c0d0e7389 */ /* 0x00006400000c000b */
[----:B01----:R-:W-:Y:S01]  /*2fed0*/  ENDCOLLECTIVE ;  /* 0x000000000000791b */ /* 0x003fe20003800000 */
.L_x_2144:
[----:B------:R-:W-:Y:S01]  /*2fee0*/  IMAD.MOV.U32 R12, RZ, RZ, 0x2 ;  /* 0x00000002ff0c7424 */ /* 0x000fe200078e00ff */
[----:B------:R-:W-:-:S05]  /*2fef0*/  SEL R14, R14, RZ, P1 ;  /* 0x000000ff0e0e7207 */ /* 0x000fca0000800000 */
[----:B------:R-:W-:-:S05]  /*2ff00*/  IMAD.IADD R5, R13, 0x1, R14 ;  /* 0x000000010d057824 */ /* 0x000fca00078e020e */
[----:B------:R-:W-:-:S07]  /*2ff10*/  MOV R13, R5 ;  /* 0x00000005000d7202 */ /* 0x000fce0000000f00 */
[----:B------:R-:W-:Y:S05]  /*2ff20*/  WARPSYNC.COLLECTIVE R15, `(.L_x_2145) ;  /* 0x000000000f087348 */ /* 0x000fea0003c00000 */
[----:B------:R0:W1:Y:S02]  /*2ff30*/  SHFL.UP P6, R14, R13, R12, R11 ;  /* 0x0400000c0d0e7389 */ /* 0x00006400000c000b */
[----:B01----:R-:W-:Y:S01]  /*2ff40*/  ENDCOLLECTIVE ;  /* 0x000000000000791b */ /* 0x003fe20003800000 */
.L_x_2145:
[----:B------:R-:W-:Y:S01]  /*2ff50*/  IMAD.MOV.U32 R12, RZ, RZ, 0x4 ;  /* 0x00000004ff0c7424 */ /* 0x000fe200078e00ff */
[----:B------:R-:W-:-:S05]  /*2ff60*/  SEL R2, R14, RZ, P2 ;  /* 0x000000ff0e027207 */ /* 0x000fca0001000000 */
[----:B------:R-:W-:-:S04]  /*2ff70*/  IMAD.IADD R2, R5, 0x1, R2 ;  /* 0x0000000105027824 */ /* 0x000fc800078e0202 */
[----:B------:R-:W-:-:S07]  /*2ff80*/  IMAD.MOV.U32 R13, RZ, RZ, R2 ;  /* 0x000000ffff0d7224 */ /* 0x000fce00078e0002 */
[----:B------:R-:W-:Y:S05]  /*2ff90*/  WARPSYNC.COLLECTIVE R15, `(.L_x_2146) ;  /* 0x000000000f087348 */ /* 0x000fea0003c00000 */
[----:B------:R0:W1:Y:S02]  /*2ffa0*/  SHFL.UP P6, R14, R13, R12, R11 ;  /* 0x0400000c0d0e7389 */ /* 0x00006400000c000b */
[----:B01----:R-:W-:Y:S01]  /*2ffb0*/  ENDCOLLECTIVE ;  /* 0x000000000000791b */ /* 0x003fe20003800000 */
.L_x_2146:
[----:B------:R-:W-:Y:S01]  /*2ffc0*/  IMAD.MOV.U32 R12, RZ, RZ, 0x8 ;  /* 0x00000008ff0c7424 */ /* 0x000fe200078e00ff */
[----:B------:R-:W-:-:S04]  /*2ffd0*/  SEL R3, R14, RZ, P3 ;  /* 0x000000ff0e037207 */ /* 0x000fc80001800000 */
[----:B------:R-:W-:-:S05]  /*2ffe0*/  IADD3 R3, R2, R3, RZ ;  /* 0x0000000302037210 */ /* 0x000fca0007ffe0ff */
[----:B------:R-:W-:-:S07]  /*2fff0*/  IMAD.MOV.U32 R13, RZ, RZ, R3 ;  /* 0x000000ffff0d7224 */ /* 0x000fce00078e0003 */
[----:B------:R-:W-:Y:S05]  /*30000*/  WARPSYNC.COLLECTIVE R15, `(.L_x_2147) ;  /* 0x000000000f087348 */ /* 0x000fea0003c00000 */
[----:B------:R0:W1:Y:S02]  /*30010*/  SHFL.UP P6, R14, R13, R12, R11 ;  /* 0x0400000c0d0e7389 */ /* 0x00006400000c000b */
[----:B01----:R-:W-:Y:S01]  /*30020*/  ENDCOLLECTIVE ;  /* 0x000000000000791b */ /* 0x003fe20003800000 */
.L_x_2147:
[----:B------:R-:W-:Y:S02]  /*30030*/  MOV R12, 0x10 ;  /* 0x00000010000c7802 */ /* 0x000fe40000000f00 */
[----:B------:R-:W-:-:S05]  /*30040*/  SEL R14, R14, RZ, P4 ;  /* 0x000000ff0e0e7207 */ /* 0x000fca0002000000 */
[----:B------:R-:W-:-:S04]  /*30050*/  IMAD.IADD R5, R3, 0x1, R14 ;  /* 0x0000000103057824 */ /* 0x000fc800078e020e */
[----:B------:R-:W-:-:S07]  /*30060*/  IMAD.MOV.U32 R13, RZ, RZ, R5 ;  /* 0x000000ffff0d7224 */ /* 0x000fce00078e0005 */
[----:B------:R-:W-:Y:S05]  /*30070*/  WARPSYNC.COLLECTIVE R15, `(.L_x_2148) ;  /* 0x000000000f087348 */ /* 0x000fea0003c00000 */
[----:B------:R0:W1:Y:S02]  /*30080*/  SHFL.UP P6, R14, R13, R12, R11 ;  /* 0x0400000c0d0e7389 */ /* 0x00006400000c000b */
[----:B01----:R-:W-:Y:S01]  /*30090*/  ENDCOLLECTIVE ;  /* 0x000000000000791b */ /* 0x003fe20003800000 */
.L_x_2148:
        /* <DEDUP_REMOVED lines=8> */
.L_x_2149:
[----:B------:R-:W-:Y:S05]  /*30120*/  BRA `(.L_x_2150) ;  /* 0xffffffa800007947 */ /* 0x000fea000383ffff */
.L_x_1976:
[----:B------:R-:W-:Y:S01]  /*30130*/  BSSY B0, `(.L_x_2151) ;  /* 0x0000007000007945 */ /* 0x000fe20003800000 */
[----:B------:R-:W-:Y:S02]  /*30140*/  IMAD.MOV.U32 R12, RZ, RZ, 0x1 ;  /* 0x00000001ff0c7424 */ /* 0x000fe400078e00ff */
[----:B------:R-:W-:Y:S02]  /*30150*/  IMAD.MOV.U32 R11, RZ, RZ, RZ ;  /* 0x000000ffff0b7224 */ /* 0x000fe400078e00ff */
[----:B------:R-:W-:-:S07]  /*30160*/  IMAD.MOV.U32 R15, RZ, RZ, -0x1 ;  /* 0xffffffffff0f7424 */ /* 0x000fce00078e00ff */
[----:B0-----:R-:W-:Y:S05]  /*30170*/  WARPSYNC.COLLECTIVE R15, `(.L_x_2152) ;  /* 0x000000000f087348 */ /* 0x001fea0003c00000 */
[----:B------:R1:W2:Y:S02]  /*30180*/  SHFL.UP P6, R14, R13, R12, R11 ;  /* 0x0400000c0d0e7389 */ /* 0x0002a400000c000b */
[----:B012---:R-:W-:Y:S01]  /*30190*/  ENDCOLLECTIVE ;  /* 0x000000000000791b */ /* 0x007fe20003800000 */
.L_x_2152:
[----:B------:R-:W-:Y:S05]  /*301a0*/  BSYNC B0 ;  /* 0x0000000000007941 */ /* 0x000fea0003800000 */
.L_x_2151:
[----:B------:R-:W-:Y:S01]  /*301b0*/  SEL R14, R14, RZ, P1 ;  /* 0x000000ff0e0e7207 */ /* 0x000fe20000800000 */
[----:B------:R-:W-:Y:S01]  /*301c0*/  IMAD.MOV.U32 R11, RZ, RZ, RZ ;  /* 0x000000ffff0b7224 */ /* 0x000fe200078e00ff */
[----:B------:R-:W-:Y:S01]  /*301d0*/  MOV R12, 0x2 ;  /* 0x00000002000c7802 */ /* 0x000fe20000000f00 */
[----:B------:R-:W-:Y:S02]  /*301e0*/  IMAD.MOV.U32 R15, RZ, RZ, -0x1 ;  /* 0xffffffffff0f7424 */ /* 0x000fe400078e00ff */
[----:B------:R-:W-:-:S07]  /*301f0*/  IMAD.IADD R13, R13, 0x1, R14 ;  /* 0x000000010d0d7824 */ /* 0x000fce00078e020e */
[----:B------:R-:W-:Y:S05]  /*30200*/  WARPSYNC.COLLECTIVE R15, `(.L_x_2153) ;  /* 0x000000000f087348 */ /* 0x000fea0003c00000 */
[----:B------:R0:W1:Y:S02]  /*30210*/  SHFL.UP P6, R14, R13, R12, R11 ;  /* 0x0400000c0d0e7389 */ /* 0x00006400000c000b */
[----:B01----:R-:W-:Y:S01]  /*30220*/  ENDCOLLECTIVE ;  /* 0x000000000000791b */ /* 0x003fe20003800000 */
.L_x_2153:
[----:B------:R-:W-:Y:S02]  /*30230*/  MOV R12, 0x4 ;  /* 0x00000004000c7802 */ /* 0x000fe40000000f00 */
[----:B------:R-:W-:-:S05]  /*30240*/  SEL R2, R14, RZ, P2 ;  /* 0x000000ff0e027207 */ /* 0x000fca0001000000 */
[----:B------:R-:W-:-:S04]  /*30250*/  IMAD.IADD R2, R13, 0x1, R2 ;  /* 0x000000010d027824 */ /* 0x000fc800078e0202 */
[----:B------:R-:W-:-:S07]  /*30260*/  IMAD.MOV.U32 R13, RZ, RZ, R2 ;  /* 0x000000ffff0d7224 */ /* 0x000fce00078e0002 */
[----:B------:R-:W-:Y:S05]  /*30270*/  WARPSYNC.COLLECTIVE R15, `(.L_x_2154) ;  /* 0x000000000f087348 */ /* 0x000fea0003c00000 */
[----:B------:R0:W1:Y:S02]  /*30280*/  SHFL.UP P6, R14, R13, R12, R11 ;  /* 0x0400000c0d0e7389 */ /* 0x00006400000c000b */
[----:B01----:R-:W-:Y:S01]  /*30290*/  ENDCOLLECTIVE ;  /* 0x000000000000791b */ /* 0x003fe20003800000 */
.L_x_2154:
[----:B------:R-:W-:Y:S01]  /*302a0*/  IMAD.MOV.U32 R12, RZ, RZ, 0x8 ;  /* 0x00000008ff0c7424 */ /* 0x000fe200078e00ff */
[----:B------:R-:W-:-:S05]  /*302b0*/  SEL R3, R14, RZ, P3 ;  /* 0x000000ff0e037207 */ /* 0x000fca0001800000 */
[----:B------:R-:W-:-:S04]  /*302c0*/  IMAD.IADD R3, R2, 0x1, R3 ;  /* 0x0000000102037824 */ /* 0x000fc800078e0203 */
[----:B------:R-:W-:-:S07]  /*302d0*/  IMAD.MOV.U32 R13, RZ, RZ, R3 ;  /* 0x000000ffff0d7224 */ /* 0x000fce00078e0003 */
[----:B------:R-:W-:Y:S05]  /*302e0*/  WARPSYNC.COLLECTIVE R15, `(.L_x_2155) ;  /* 0x000000000f087348 */ /* 0x000fea0003c00000 */
[----:B------:R0:W1:Y:S02]  /*302f0*/  SHFL.UP P6, R14, R13, R12, R11 ;  /* 0x0400000c0d0e7389 */ /* 0x00006400000c000b */
[----:B01----:R-:W-:Y:S01]  /*30300*/  ENDCOLLECTIVE ;  /* 0x000000000000791b */ /* 0x003fe20003800000 */
.L_x_2155:
[----:B------:R-:W-:Y:S01]  /*30310*/  IMAD.MOV.U32 R12, RZ, RZ, 0x10 ;  /* 0x00000010ff0c7424 */ /* 0x000fe200078e00ff */
[----:B------:R-:W-:-:S05]  /*30320*/  SEL R14, R14, RZ, P4 ;  /* 0x000000ff0e0e7207 */ /* 0x000fca0002000000 */
[----:B------:R-:W-:-:S05]  /*30330*/  IMAD.IADD R5, R3, 0x1, R14 ;  /* 0x0000000103057824 */ /* 0x000fca00078e020e */
[----:B------:R-:W-:-:S07]  /*30340*/  MOV R13, R5 ;  /* 0x00000005000d7202 */ /* 0x000fce0000000f00 */
[----:B------:R-:W-:Y:S05]  /*30350*/  WARPSYNC.COLLECTIVE R15, `(.L_x_2156) ;  /* 0x000000000f087348 */ /* 0x000fea0003c00000 */
[----:B------:R0:W1:Y:S02]  /*30360*/  SHFL.UP P6, R14, R13, R12, R11 ;  /* 0x0400000c0d0e7389 */ /* 0x00006400000c000b */
[----:B01----:R-:W-:Y:S01]  /*30370*/  ENDCOLLECTIVE ;  /* 0x000000000000791b */ /* 0x003fe20003800000 */
.L_x_2156:
[----:B------:R-:W-:Y:S01]  /*30380*/  IMAD.MOV.U32 R12, RZ, RZ, 0x1f ;  /* 0x0000001fff0c7424 */ /* 0x000fe200078e00ff */
[----:B------:R-:W-:Y:S02]  /*30390*/  MOV R11, 0x1f ;  /* 0x0000001f000b7802 */ /* 0x000fe40000000f00 */
[----:B------:R-:W-:-:S05]  /*303a0*/  SEL R2, R14, RZ, P5 ;  /* 0x000000ff0e027207 */ /* 0x000fca0002800000 */
[----:B------:R-:W-:-:S04]  /*303b0*/  IMAD.IADD R2, R5, 0x1, R2 ;  /* 0x0000000105027824 */ /* 0x000fc800078e0202 */
[----:B------:R-:W-:-:S07]  /*303c0*/  IMAD.MOV.U32 R13, RZ, RZ, R2 ;  /* 0x000000ffff0d7224 */ /* 0x000fce00078e0002 */
[----:B------:R-:W-:Y:S05]  /*303d0*/  WARPSYNC.COLLECTIVE R15, `(.L_x_2157) ;  /* 0x000000000f087348 */ /* 0x000fea0003c00000 */
[----:B------:R0:W1:Y:S02]  /*303e0*/  SHFL.IDX P6, R14, R13, R12, R11 ;  /* 0x0000000c0d0e7389 */ /* 0x00006400000c000b */
[----:B01----:R-:W-:Y:S01]  /*303f0*/  ENDCOLLECTIVE ;  /* 0x000000000000791b */ /* 0x003fe20003800000 */
.L_x_2157:
[----:B------:R-:W-:Y:S05]  /*30400*/  BRA `(.L_x_2158) ;  /* 0xffffffa400ec7947 */ /* 0x000fea000383ffff */
.L_x_1978:
[----:B------:R-:W-:Y:S01]  /*30410*/  BSSY B0, `(.L_x_2159) ;  /* 0x0000006000007945 */ /* 0x000fe20003800000 */
[----:B------:R-:W-:Y:S01]  /*30420*/  PLOP3.LUT P6, PT, P6, PT, PT, 0x8, 0x0 ;  /* 0x000000000000781c */ /* 0x000fe200037ce170 */
[----:B------:R-:W-:-:S12]  /*30430*/  IMAD.MOV.U32 R15, RZ, RZ, -0x1 ;  /* 0xffffffffff0f7424 */ /* 0x000fd800078e00ff */
[----:B01----:R-:W-:Y:S05]  /*30440*/  WARPSYNC.COLLECTIVE R15, `(.L_x_2160) ;  /* 0x000000000f087348 */ /* 0x003fea0003c00000 */
[----:B------:R-:W-:Y:S01]  /*30450*/  VOTE.ANY R14, PT, P6 ;  /* 0x00000000000e7806 */ /* 0x000fe200030e0100 */
[----:B01----:R-:W-:Y:S06]  /*30460*/  ENDCOLLECTIVE ;  /* 0x000000000000791b */ /* 0x003fec0003800000 */
.L_x_2160:
[----:B------:R-:W-:Y:S05]  /*30470*/  BSYNC B0 ;  /* 0x0000000000007941 */ /* 0x000fea0003800000 */
.L_x_2159:
[----:B------:R-:W-:Y:S01]  /*30480*/  IMAD.MOV.U32 R3, RZ, RZ, R14 ;  /* 0x000000ffff037224 */ /* 0x000fe200078e000e */
[----:B------:R-:W-:Y:S01]  /*30490*/  MOV R15, 0xffffffff ;  /* 0xffffffff000f7802 */ /* 0x000fe20000000f00 */
[----:B------:R-:W-:Y:S02]  /*304a0*/  IMAD.MOV.U32 R13, RZ, RZ, R25 ;  /* 0x000000ffff0d7224 */ /* 0x000fe400078e0019 */
[----:B------:R0:W1:Y:S01]  /*304b0*/  POPC R12, R3 ;  /* 0x00000003000c7309 */ /* 0x0000620000000000 */
[----:B------:R-:W-:-:S07]  /*304c0*/  IMAD.MOV.U32 R11, RZ, RZ, 0x1f ;  /* 0x0000001fff0b7424 */ /* 0x000fce00078e00ff */
[----:B01----:R-:W-:Y:S05]  /*304d0*/  WARPSYNC.COLLECTIVE R15, `(.L_x_2161) ;  /* 0x000000000f087348 */ /* 0x003fea0003c00000 */
[----:B-1----:R1:W2:Y:S02]  /*304e0*/  SHFL.IDX P6, R14, R13, R12, R11 ;  /* 0x0000000c0d0e7389 */ /* 0x0022a400000c000b */
[----:B012---:R-:W-:Y:S01]  /*304f0*/  ENDCOLLECTIVE ;  /* 0x000000000000791b */ /* 0x007fe20003800000 */
.L_x_2161:
[----:B------:R-:W-:Y:S02]  /*30500*/  IMAD.IADD R27, R12, 0x1, R27 ;  /* 0x000000010c1b7824 */ /* 0x000fe400078e021b */
[----:B------:R-:W-:Y:S02]  /*30510*/  IMAD.MOV.U32 R13, RZ, RZ, R4 ;  /* 0x000000ffff0d7224 */ /* 0x000fe400078e0004 */
[----:B------:R-:W-:-:S07]  /*30520*/  IMAD.MOV.U32 R25, RZ, RZ, R14 ;  /* 0x000000ffff197224 */ /* 0x000fce00078e000e */
[----:B------:R-:W-:Y:S05]  /*30530*/  WARPSYNC.COLLECTIVE R15, `(.L_x_2162) ;  /* 0x000000000f087348 */ /* 0x000fea0003c00000 */
[----:B------:R0:W1:Y:S02]  /*30540*/  SHFL.IDX P6, R14, R13, R12, R11 ;  /* 0x0000000c0d0e7389 */ /* 0x00006400000c000b */
[----:B01----:R-:W-:Y:S01]  /*30550*/  ENDCOLLECTIVE ;  /* 0x000000000000791b */ /* 0x003fe20003800000 */
.L_x_2162:
[----:B------:R-:W-:Y:S01]  /*30560*/  IMAD.MOV.U32 R4, RZ, RZ, R14 ;  /* 0x000000ffff047224 */ /* 0x000fe200078e000e */
[----:B------:R-:W-:Y:S06]  /*30570*/  BRA `(.L_x_2163) ;  /* 0xffffffa400d07947 */ /* 0x000fec000383ffff */
.L_x_1980:
[----:B------:R-:W-:Y:S01]  /*30580*/  BSSY B0, `(.L_x_2164) ;  /* 0x0000007000007945 */ /* 0x000fe20003800000 */
[----:B------:R-:W-:Y:S01]  /*30590*/  MOV R13, R2 ;  /* 0x00000002000d7202 */ /* 0x000fe20000000f00 */
[----:B------:R-:W-:Y:S02]  /*305a0*/  IMAD.MOV.U32 R11, RZ, RZ, 0x1f ;  /* 0x0000001fff0b7424 */ /* 0x000fe400078e00ff */
[----:B------:R-:W-:-:S07]  /*305b0*/  IMAD.MOV.U32 R15, RZ, RZ, -0x1 ;  /* 0xffffffffff0f7424 */ /* 0x000fce00078e00ff */
[----:B01-34-:R-:W-:Y:S05]  /*305c0*/  WARPSYNC.COLLECTIVE R15, `(.L_x_2165) ;  /* 0x000000000f087348 */ /* 0x01bfea0003c00000 */
[----:B------:R2:W0:Y:S02]  /*305d0*/  SHFL.IDX P6, R14, R13, R12, R11 ;  /* 0x0000000c0d0e7389 */ /* 0x00042400000c000b */
[----:B01234-:R-:W-:Y:S01]  /*305e0*/  ENDCOLLECTIVE ;  /* 0x000000000000791b */ /* 0x01ffe20003800000 */
.L_x_2165:
[----:B------:R-:W-:Y:S05]  /*305f0*/  BSYNC B0 ;  /* 0x0000000000007941 */ /* 0x000fea0003800000 */
.L_x_2164:
[----:B------:R-:W-:Y:S01]  /*30600*/  IMAD.MOV.U32 R6, RZ, RZ, R14 ;  /* 0x000000ffff067224 */ /* 0x000fe200078e000e */
[----:B------:R-:W-:Y:S06]  /*30610*/  BRA `(.L_x_1979) ;  /* 0xffffffa400c07947 */ /* 0x000fec000383ffff */
.L_x_1986:
[----:B0-----:R0:W2:Y:S02]  /*30620*/  SYNCS.PHASECHK.TRANS64.TRYWAIT P0, [R7+URZ+0x2a820], R0 ;  /* 0x02a82000070075a7 */ /* 0x0010a4000800017f */
[----:B--2---:R-:W-:Y:S05]  /*30630*/  @!P0 NANOSLEEP.SYNCS 0x989680 ;  /* 0x009896800000895d */ /* 0x004fea0003900000 */
[----:B------:R-:W2:Y:S02]  /*30640*/  @!P0 SYNCS.PHASECHK.TRANS64 P0, [R7+URZ+0x2a820], R0 ;  /* 0x02a82000070085a7 */ /* 0x000ea4000800007f */
[----:B--2---:R-:W-:Y:S05]  /*30650*/  @!P0 BRA `(.L_x_1986) ;  /* 0xfffffffc00f08947 */ /* 0x004fea000383ffff */
[----:B------:R-:W-:Y:S05]  /*30660*/  BRA `(.L_x_2166) ;  /* 0xffffffb000187947 */ /* 0x000fea000383ffff */
.L_x_1987:
[----:B------:R-:W2:Y:S01]  /*30670*/  S2R R2, SR_TID.X ;  /* 0x0000000000027919 */ /* 0x000ea20000002100 */
[----:B------:R-:W-:Y:S01]  /*30680*/  BSSY B0, `(.L_x_2167) ;  /* 0x000000a000007945 */ /* 0x000fe20003800000 */
[----:B------:R-:W-:Y:S01]  /*30690*/  MOV R12, RZ ;  /* 0x000000ff000c7202 */ /* 0x000fe20000000f00 */
[----:B------:R-:W-:Y:S02]  /*306a0*/  IMAD.MOV.U32 R11, RZ, RZ, 0x1f ;  /* 0x0000001fff0b7424 */ /* 0x000fe400078e00ff */
[----:B------:R-:W-:Y:S01]  /*306b0*/  IMAD.MOV.U32 R15, RZ, RZ, -0x1 ;  /* 0xffffffffff0f7424 */ /* 0x000fe200078e00ff */
[----:B--2---:R-:W-:-:S04]  /*306c0*/  SHF.R.U32.HI R2, RZ, 0x5, R2 ;  /* 0x00000005ff027819 */ /* 0x004fc80000011602 */
[----:B------:R-:W-:-:S05]  /*306d0*/  LOP3.LUT R2, R2, 0x3, RZ, 0xc0, !PT ;  /* 0x0000000302027812 */ /* 0x000fca00078ec0ff */
[----:B------:R-:W-:-:S07]  /*306e0*/  IMAD.MOV.U32 R13, RZ, RZ, R2 ;  /* 0x000000ffff0d7224 */ /* 0x000fce00078e0002 */
[----:B01-3--:R-:W-:Y:S05]  /*306f0*/  WARPSYNC.COLLECTIVE R15, `(.L_x_2168) ;  /* 0x000000000f087348 */ /* 0x00bfea0003c00000 */
[----:B------:R2:W4:Y:S02]  /*30700*/  SHFL.IDX P6, R14, R13, R12, R11 ;  /* 0x0000000c0d0e7389 */ /* 0x00052400000c000b */
[----:B01234-:R-:W-:Y:S01]  /*30710*/  ENDCOLLECTIVE ;  /* 0x000000000000791b */ /* 0x01ffe20003800000 */
.L_x_2168:
[----:B------:R-:W-:Y:S05]  /*30720*/  BSYNC B0 ;  /* 0x0000000000007941 */ /* 0x000fea0003800000 */
.L_x_2167:
[----:B------:R-:W-:Y:S05]  /*30730*/  BRA `(.L_x_2169) ;  /* 0xffffffb000007947 */ /* 0x000fea000383ffff */
.L_x_1988:
[----:B------:R-:W-:Y:S01]  /*30740*/  BSSY B0, `(.L_x_2170) ;  /* 0x0000006000007945 */ /* 0x000fe20003800000 */
[----:B------:R-:W-:-:S07]  /*30750*/  IMAD.MOV.U32 R15, RZ, RZ, -0x1 ;  /* 0xffffffffff0f7424 */ /* 0x000fce00078e00ff */
[----:B01-3--:R-:W-:Y:S05]  /*30760*/  WARPSYNC.COLLECTIVE R15, `(.L_x_2171) ;  /* 0x000000000f0c7348 */ /* 0x00bfea0003c00000 */
[----:B------:R-:W-:Y:S02]  /*30770*/  ELECT P6, UR62, PT ;  /* 0x00000000003e782f */ /* 0x000fe400038c0000 */
[----:B------:R-:W-:Y:S01]  /*30780*/  MOV R14, UR62 ;  /* 0x0000003e000e7c02 */ /* 0x000fe20008000f00 */
[----:B01-3--:R-:W-:Y:S10]  /*30790*/  ENDCOLLECTIVE ;  /* 0x000000000000791b */ /* 0x00bff40003800000 */
.L_x_2171:
[----:B------:R-:W-:Y:S05]  /*307a0*/  BSYNC B0 ;  /* 0x0000000000007941 */ /* 0x000fea0003800000 */
.L_x_2170:
[----:B------:R-:W-:Y:S05]  /*307b0*/  BRA `(.L_x_2172) ;  /* 0xffffffac00f47947 */ /* 0x000fea000383ffff */
.L_x_1990:
[----:B0-----:R0:W2:Y:S02]  /*307c0*/  SYNCS.PHASECHK.TRANS64.TRYWAIT P1, [R5+URZ+0x2a840], R0 ;  /* 0x02a84000050075a7 */ /* 0x0010a4000802017f */
[----:B--2---:R-:W-:Y:S05]  /*307d0*/  @!P1 NANOSLEEP.SYNCS 0x989680 ;  /* 0x009896800000995d */ /* 0x004fea0003900000 */
[----:B------:R-:W2:Y:S02]  /*307e0*/  @!P1 SYNCS.PHASECHK.TRANS64 P1, [R5+URZ+0x2a840], R0 ;  /* 0x02a84000050095a7 */ /* 0x000ea4000802007f */
[----:B--2---:R-:W-:Y:S05]  /*307f0*/  @!P1 BRA `(.L_x_1990) ;  /* 0xfffffffc00f09947 */ /* 0x004fea000383ffff */
[----:B------:R-:W-:Y:S05]  /*30800*/  BRA `(.L_x_2173) ;  /* 0xffffffb0001c7947 */ /* 0x000fea000383ffff */
.L_x_1992:
[----:B--2---:R2:W4:Y:S02]  /*30810*/  SYNCS.PHASECHK.TRANS64.TRYWAIT P1, [R3+URZ+0x2a840], R2 ;  /* 0x02a84002030075a7 */ /* 0x004524000802017f */
[----:B----4-:R-:W-:Y:S05]  /*30820*/  @!P1 NANOSLEEP.SYNCS 0x989680 ;  /* 0x009896800000995d */ /* 0x010fea0003900000 */
[----:B------:R-:W4:Y:S02]  /*30830*/  @!P1 SYNCS.PHASECHK.TRANS64 P1, [R3+URZ+0x2a840], R2 ;  /* 0x02a84002030095a7 */ /* 0x000f24000802007f */
[----:B----4-:R-:W-:Y:S05]  /*30840*/  @!P1 BRA `(.L_x_1992) ;  /* 0xfffffffc00f09947 */ /* 0x010fea000383ffff */
[----:B------:R-:W-:Y:S05]  /*30850*/  BRA `(.L_x_2174) ;  /* 0xffffffb000287947 */ /* 0x000fea000383ffff */
.L_x_1994:
[----:B----4-:R4:W0:Y:S02]  /*30860*/  SYNCS.PHASECHK.TRANS64.TRYWAIT P1, [R5+URZ+0x2a860], R0 ;  /* 0x02a86000050075a7 */ /* 0x010824000802017f */
[----:B0-----:R-:W-:Y:S05]  /*30870*/  @!P1 NANOSLEEP.SYNCS 0x989680 ;  /* 0x009896800000995d */ /* 0x001fea0003900000 */
[----:B------:R-:W0:Y:S02]  /*30880*/  @!P1 SYNCS.PHASECHK.TRANS64 P1, [R5+URZ+0x2a860], R0 ;  /* 0x02a86000050095a7 */ /* 0x000e24000802007f */
[----:B0-----:R-:W-:Y:S05]  /*30890*/  @!P1 BRA `(.L_x_1994) ;  /* 0xfffffffc00f09947 */ /* 0x001fea000383ffff */
[----:B------:R-:W-:Y:S05]  /*308a0*/  BRA `(.L_x_2175) ;  /* 0xffffffb000247947 */ /* 0x000fea000383ffff */
.L_x_2176:
        /* <DEDUP_REMOVED lines=13> */
.L_x_3209:


//--------------------- .text._ZN7cutlass13device_kernelIN5flash11enable_sm90INS1_16FlashAttnFwdSm90INS1_25CollectiveMainloopFwdSm90ILi2EN4cute5tupleIJNS5_1CILi1EEES8_S8_EEENS6_IJNS7_ILi128EEENS7_ILi96EEENS7_ILi192EEEEEELi128ENS_6half_tEfNS_4arch4Sm90ELb1ELb0ELb1ELb0ELb1ELb0ELb0ELb1ELb1ELb1ELb1ELb0EEENS1_21CollectiveEpilogueFwdINS6_IJSA_SA_SB_EEES9_SE_SG_Li256ELb0ELb1ELb1ELb0EEENS1_19SingleTileSchedulerILb0ELb1ELb1ELi128EEEEEEEEEvNT_6ParamsE --------------------------
	.section	.text._ZN7cutlass13device_kernelIN5flash11enable_sm90INS1_16FlashAttnFwdSm90INS1_25CollectiveMainloopFwdSm90ILi2EN4cute5tupleIJNS5_1CILi1EEES8_S8_EEENS6_IJNS7_ILi128EEENS7_ILi96EEENS7_ILi192EEEEEELi128ENS_6half_tEfNS_4arch4Sm90ELb1ELb0ELb1ELb0ELb1ELb0ELb0ELb1ELb1ELb1ELb1ELb0EEENS1_21CollectiveEpilogueFwdINS6_IJSA_SA_SB_EEES9_SE_SG_Li256ELb0ELb1ELb1ELb0EEENS1_19SingleTileSchedulerILb0ELb1ELb1ELi128EEEEEEEEEvNT_6ParamsE,"ax",@progbits
	.align	128
.text._ZN7cutlass13device_kernelIN5flash11enable_sm90INS1_16FlashAttnFwdSm90INS1_25CollectiveMainloopFwdSm90ILi2EN4cute5tupleIJNS5_1CILi1EEES8_S8_EEENS6_IJNS7_ILi128EEENS7_ILi96EEENS7_ILi192EEEEEELi128ENS_6half_tEfNS_4arch4Sm90ELb1ELb0ELb1ELb0ELb1ELb0ELb0ELb1ELb1ELb1ELb1ELb0EEENS1_21CollectiveEpilogueFwdINS6_IJSA_SA_SB_EEES9_SE_SG_Li256ELb0ELb1ELb1ELb0EEENS1_19SingleTileSchedulerILb0ELb1ELb1ELi128EEEEEEEEEvNT_6ParamsE:
        .type           _ZN7cutlass13device_kernelIN5flash11enable_sm90INS1_16FlashAttnFwdSm90INS1_25CollectiveMainloopFwdSm90ILi2EN4cute5tupleIJNS5_1CILi1EEES8_S8_EEENS6_IJNS7_ILi128EEENS7_ILi96EEENS7_ILi192EEEEEELi128ENS_6half_tEfNS_4arch4Sm90ELb1ELb0ELb1ELb0ELb1ELb0ELb0ELb1ELb1ELb1ELb1ELb0EEENS1_21CollectiveEpilogueFwdINS6_IJSA_SA_SB_EEES9_SE_SG_Li256ELb0ELb1ELb1ELb0EEENS1_19SingleTileSchedulerILb0ELb1ELb1ELi128EEEEEEEEEvNT_6ParamsE,@function
        .size           _ZN7cutlass13device_kernelIN5flash11enable_sm90INS1_16FlashAttnFwdSm90INS1_25CollectiveMainloopFwdSm90ILi2EN4cute5tupleIJNS5_1CILi1EEES8_S8_EEENS6_IJNS7_ILi128EEENS7_ILi96EEENS7_ILi192EEEEEELi128ENS_6half_tEfNS_4arch4Sm90ELb1ELb0ELb1ELb0ELb1ELb0ELb0ELb1ELb1ELb1ELb1ELb0EEENS1_21CollectiveEpilogueFwdINS6_IJSA_SA_SB_EEES9_SE_SG_Li256ELb0ELb1ELb1ELb0EEENS1_19SingleTileSchedulerILb0ELb1ELb1ELi128EEEEEEEEEvNT_6ParamsE,(.L_x_3210 - _ZN7cutlass13device_kernelIN5flash11enable_sm90INS1_16FlashAttnFwdSm90INS1_25CollectiveMainloopFwdSm90ILi2EN4cute5tupleIJNS5_1CILi1EEES8_S8_EEENS6_IJNS7_ILi128EEENS7_ILi96EEENS7_ILi192EEEEEELi128ENS_6half_tEfNS_4arch4Sm90ELb1ELb0ELb1ELb0ELb1ELb0ELb0ELb1ELb1ELb1ELb1ELb0EEENS1_21CollectiveEpilogueFwdINS6_IJSA_SA_SB_EEES9_SE_SG_Li256ELb0ELb1ELb1ELb0EEENS1_19SingleTileSchedulerILb0ELb1ELb1ELi128EEEEEEEEEvNT_6ParamsE)
        .other          _ZN7cutlass13device_kernelIN5flash11enable_sm90INS1_16FlashAttnFwdSm90INS1_25CollectiveMainloopFwdSm90ILi2EN4cute5tupleIJNS5_1CILi1EEES8_S8_EEENS6_IJNS7_ILi128EEENS7_ILi96EEENS7_ILi192EEEEEELi128ENS_6half_tEfNS_4arch4Sm90ELb1ELb0ELb1ELb0ELb1ELb0ELb0ELb1ELb1ELb1ELb1ELb0EEENS1_21CollectiveEpilogueFwdINS6_IJSA_SA_SB_EEES9_SE_SG_Li256ELb0ELb1ELb1ELb0EEENS1_19SingleTileSchedulerILb0ELb1ELb1ELi128EEEEEEEEEvNT_6ParamsE,@"STO_CUDA_ENTRY STV_DEFAULT"
_ZN7cutlass13device_kernelIN5flash11enable_sm90INS1_16FlashAttnFwdSm90INS1_25CollectiveMainloopFwdSm90ILi2EN4cute5tupleIJNS5_1CILi1EEES8_S8_EEENS6_IJNS7_ILi128EEENS7_ILi96EEENS7_ILi192EEEEEELi128ENS_6half_tEfNS_4arch4Sm90ELb1ELb0ELb1ELb0ELb1ELb0ELb0ELb1ELb1ELb1ELb1ELb0EEENS1_21CollectiveEpilogueFwdINS6_IJSA_SA_SB_EEES9_SE_SG_Li256ELb0ELb1ELb1ELb0EEENS1_19SingleTileSchedulerILb0ELb1ELb1ELi128EEEEEEEEEvNT_6ParamsE:
        /* <DEDUP_REMOVED lines=44> */
.L_x_2177:
        /* <DEDUP_REMOVED lines=22> */
.L_x_2178:
        /* <DEDUP_REMOVED lines=18> */
.L_x_2179:
        /* <DEDUP_REMOVED lines=22> */
.L_x_2180:
        /* <DEDUP_REMOVED lines=23> */
.L_x_2181:
        /* <DEDUP_REMOVED lines=8> */
[----:B------:R-:W-:-:S10]  /*0890*/  IMAD.U32 R2, RZ, RZ, UR4 ;  /* 0x00000004ff027e24 */ /* 0x000fd4000f8e00ff */
[----:B------:R-:W-:Y:S05]  /*08a0*/  @!P0 BRA `(.L_x_2183) ;  /* 0x000000a000748947 */ /* 0x000fea0003800000 */
.L_x_2184:
        /* <DEDUP_REMOVED lines=14> */
[----:B--2---:R-:W-:Y:S02]  /*0990*/  ISETP.LE.AND P0, PT, RZ, UR5, PT ;  /* 0x00000005ff007c0c */ /* 0x004fe4000bf03270 */
[----:B------:R-:W-:-:S05]  /*09a0*/  IADD3 R0, -R16, RZ, RZ ;  /* 0x000000ff10007210 */ /* 0x000fca0007ffe1ff */
[----:B------:R-:W-:-:S06]  /*09b0*/  IMAD R17, R3, R0, UR4 ;  /* 0x0000000403117e24 */ /* 0x000fcc000f8e0200 */
[----:B------:R-:W-:Y:S05]  /*09c0*/  @!P0 BRA `(.L_x_2185) ;  /* 0x000000d800d88947 */ /* 0x000fea0003800000 */
[----:B------:R-:W0:Y:S01]  /*09d0*/  S2UR UR42, SR_CTAID.X ;  /* 0x00000000002a79c3 */ /* 0x000e220000002500 */
[----:B------:R-:W-:Y:S01]  /*09e0*/  ULDC UR4, c[0x0][0x448] ;  /* 0x0001120000047ab9 */ /* 0x000fe20000000800 */
[----:B------:R-:W-:Y:S01]  /*09f0*/  SHF.R.U32.HI R6, RZ, 0x10, R17 ;  /* 0x00000010ff067819 */ /* 0x000fe20000011611 */
[----:B------:R-:W-:Y:S01]  /*0a00*/  UISETP.NE.AND UP0, UPT, UR4, 0x1, UPT ;  /* 0x000000010400788c */ /* 0x000fe2000bf05270 */
[----:B------:R-:W-:Y:S01]  /*0a10*/  LOP3.LUT R17, R17, 0xffff, RZ, 0xc0, !PT ;  /* 0x0000ffff11117812 */ /* 0x000fe200078ec0ff */
[----:B------:R-:W-:Y:S02]  /*0a20*/  IMAD.MOV.U32 R22, RZ, RZ, RZ ;  /* 0x000000ffff167224 */ /* 0x000fe400078e00ff */
[----:B------:R-:W-:Y:S01]  /*0a30*/  UP2UR UR38, UPR, URZ, 0x1 ;  /* 0x000000013f267883 */ /* 0x000fe20008000000 */
[----:B------:R-:W1:Y:S06]  /*0a40*/  LDC.64 R4, c[0x0][0x418] ;  /* 0x00010600ff047b82 */ /* 0x000e6c0000000a00 */
[----:B------:R-:W-:Y:S01]  /*0a50*/  @UP0 ULDC UR5, c[0x0][0x44c] ;  /* 0x0001130000050ab9 */ /* 0x000fe20000000800 */
[----:B------:R-:W-:Y:S01]  /*0a60*/  @UP0 ULDC UR7, c[0x0][0x450] ;  /* 0x0001140000070ab9 */ /* 0x000fe20000000800 */
[----:B------:R-:W2:Y:S08]  /*0a70*/  LDC R3, c[0x0][0x288] ;  /* 0x0000a200ff037b82 */ /* 0x000eb00000000800 */
[----:B------:R-:W3:Y:S01]  /*0a80*/  LDC R18, c[0x0][0x424] ;  /* 0x00010900ff127b82 */ /* 0x000ee20000000800 */
[----:B0-----:R-:W-:-:S04]  /*0a90*/  USHF.L.U32 UR42, UR42, 0x7, URZ ;  /* 0x000000072a2a7899 */ /* 0x001fc8000800063f */
[----:B------:R-:W-:Y:S02]  /*0aa0*/  @UP0 UIADD3 UR4, UR42, 0x7f, URZ ;  /* 0x0000007f2a040890 */ /* 0x000fe4000fffe03f */
[----:B------:R-:W-:Y:S01]  /*0ab0*/  UIADD3 UR6, UR42, 0x7f, URZ ;  /* 0x0000007f2a067890 */ /* 0x000fe2000fffe03f */
[----:B------:R-:W0:Y:S01]  /*0ac0*/  LDC R7, c[0x0][0x2f0] ;  /* 0x0000bc00ff077b82 */ /* 0x000e220000000800 */
[----:B-1----:R-:W-:Y:S01]  /*0ad0*/  ISETP.NE.U32.AND P0, PT, R4, RZ, PT ;  /* 0x000000ff0400720c */ /* 0x002fe20003f05070 */
[----:B------:R-:W-:-:S03]  /*0ae0*/  UIMAD.WIDE.U32 UR4, UR4, UR5, URZ ;  /* 0x00000005040472a5 */ /* 0x000fc6000f8e003f */
[----:B------:R-:W-:Y:S01]  /*0af0*/  ISETP.NE.AND.EX P0, PT, R5, RZ, PT, P0 ;  /* 0x000000ff0500720c */ /* 0x000fe20003f05300 */
[----:B------:R-:W-:Y:S01]  /*0b00*/  @UP0 USHF.R.U32.HI UR6, URZ, UR7, UR5 ;  /* 0x000000073f060299 */ /* 0x000fe20008011605 */
[----:B--2---:R-:W-:Y:S02]  /*0b10*/  IADD3 R3, -R3, 0x60, RZ ;  /* 0x0000006003037810 */ /* 0x004fe40007ffe1ff */
[----:B---3--:R-:W-:Y:S02]  /*0b20*/  SEL R18, R18, 0x1, P0 ;  /* 0x0000000112127807 */ /* 0x008fe40000000000 */
[----:B------:R-:W-:-:S03]  /*0b30*/  ISETP.NE.AND P0, PT, R6, RZ, PT ;  /* 0x000000ff0600720c */ /* 0x000fc60003f05270 */
[CC--:B0-----:R-:W-:Y:S02]  /*0b40*/  IMAD R3, R18.reuse, R7.reuse, R3 ;  /* 0x0000000712037224 */ /* 0x0c1fe400078e0203 */
[----:B------:R-:W-:Y:S02]  /*0b50*/  IMAD R0, R18, R7, 0x5f ;  /* 0x0000005f12007424 */ /* 0x000fe400078e0207 */
[----:B------:R-:W-:Y:S02]  /*0b60*/  VIADD R3, R3, UR6 ;  /* 0x0000000603037c36 */ /* 0x000fe40008000000 */
[----:B------:R-:W-:-:S04]  /*0b70*/  IMAD.HI R0, R0, 0x2aaaaaab, RZ ;  /* 0x2aaaaaab00007827 */ /* 0x000fc800078e02ff */
[----:B------:R-:W0:Y:S01]  /*0b80*/  @!P0 LDC R6, c[0x0][0x9f0] ;  /* 0x00027c00ff068b82 */ /* 0x000e220000000800 */
[----:B------:R-:W-:Y:S01]  /*0b90*/  IMAD.HI R4, R3, 0x2aaaaaab, RZ ;  /* 0x2aaaaaab03047827 */ /* 0x000fe200078e02ff */
[----:B------:R-:W-:-:S04]  /*0ba0*/  SHF.R.U32.HI R3, RZ, 0x1f, R0 ;  /* 0x0000001fff037819 */ /* 0x000fc80000011600 */
[----:B------:R-:W-:Y:S02]  /*0bb0*/  SHF.R.U32.HI R5, RZ, 0x1f, R4 ;  /* 0x0000001fff057819 */ /* 0x000fe40000011604 */
[----:B------:R-:W-:Y:S02]  /*0bc0*/  LEA.HI.SX32 R3, R0, R3, 0x1c ;  /* 0x0000000300037211 */ /* 0x000fe400078fe2ff */
[----:B------:R-:W-:-:S04]  /*0bd0*/  LEA.HI.SX32 R4, R4, R5, 0x1c ;  /* 0x0000000504047211 */ /* 0x000fc800078fe2ff */
[----:B------:R-:W-:-:S04]  /*0be0*/  VIMNMX R13, R3, R4, PT ;  /* 0x00000004030d7248 */ /* 0x000fc80003fe0100 */
[----:B------:R-:W-:-:S13]  /*0bf0*/  ISETP.GE.AND P1, PT, R13, 0x1, PT ;  /* 0x000000010d00780c */ /* 0x000fda0003f26270 */
[----:B------:R-:W-:Y:S05]  /*0c00*/  @!P1 BRA `(.L_x_2186) ;  /* 0x00000000006c9947 */ /* 0x000fea0003800000 */
[-C--:B0-----:R-:W-:Y:S02]  /*0c10*/  IABS R9, R6.reuse ;  /* 0x0000000600097213 */ /* 0x081fe40000000000 */
[----:B------:R-:W-:Y:S02]  /*0c20*/  IADD3 R3, R6, -0x1, R13 ;  /* 0xffffffff06037810 */ /* 0x000fe40007ffe00d */
[----:B------:R-:W0:Y:S01]  /*0c30*/  I2F.RP R0, R9 ;  /* 0x0000000900007306 */ /* 0x000e220000209400 */
[----:B------:R-:W-:-:S05]  /*0c40*/  IABS R10, R6 ;  /* 0x00000006000a7213 */ /* 0x000fca0000000000 */
[----:B------:R-:W-:Y:S02]  /*0c50*/  IMAD.MOV R10, RZ, RZ, -R10 ;  /* 0x000000ffff0a7224 */ /* 0x000fe400078e0a0a */
[----:B0-----:R-:W0:Y:S02]  /*0c60*/  MUFU.RCP R0, R0 ;  /* 0x0000000000007308 */ /* 0x001e240000001000 */
[----:B0-----:R-:W-:Y:S02]  /*0c70*/  IADD3 R4, R0, 0xffffffe, RZ ;  /* 0x0ffffffe00047810 */ /* 0x001fe40007ffe0ff */
[----:B------:R-:W-:-:S04]  /*0c80*/  IABS R0, R3 ;  /* 0x0000000300007213 */ /* 0x000fc80000000000 */
[----:B------:R0:W1:Y:S01]  /*0c90*/  F2I.FTZ.U32.TRUNC.NTZ R5, R4 ;  /* 0x0000000400057305 */ /* 0x000062000021f000 */
[----:B------:R-:W-:-:S04]  /*0ca0*/  LOP3.LUT R3, R3, R6, RZ, 0x3c, !PT ;  /* 0x0000000603037212 */ /* 0x000fc800078e3cff */
[----:B------:R-:W-:Y:S02]  /*0cb0*/  ISETP.GE.AND P2, PT, R3, RZ, PT ;  /* 0x000000ff0300720c */ /* 0x000fe40003f46270 */
[----:B0-----:R-:W-:Y:S01]  /*0cc0*/  MOV R4, RZ ;  /* 0x000000ff00047202 */ /* 0x001fe20000000f00 */
[----:B-1----:R-:W-:-:S04]  /*0cd0*/  IMAD.MOV R8, RZ, RZ, -R5 ;  /* 0x000000ffff087224 */ /* 0x002fc800078e0a05 */
[----:B------:R-:W-:-:S04]  /*0ce0*/  IMAD R11, R8, R9, RZ ;  /* 0x00000009080b7224 */ /* 0x000fc800078e02ff */
[----:B------:R-:W-:-:S04]  /*0cf0*/  IMAD.HI.U32 R5, R5, R11, R4 ;  /* 0x0000000b05057227 */ /* 0x000fc800078e0004 */
[----:B------:R-:W-:Y:S02]  /*0d00*/  IMAD.MOV.U32 R4, RZ, RZ, R10 ;  /* 0x000000ffff047224 */ /* 0x000fe400078e000a */
[----:B------:R-:W-:-:S04]  /*0d10*/  IMAD.HI.U32 R5, R5, R0, RZ ;  /* 0x0000000005057227 */ /* 0x000fc800078e00ff */
[----:B------:R-:W-:-:S05]  /*0d20*/  IMAD R0, R5, R4, R0 ;  /* 0x0000000405007224 */ /* 0x000fca00078e0200 */
[----:B------:R-:W-:-:S13]  /*0d30*/  ISETP.GT.U32.AND P1, PT, R9, R0, PT ;  /* 0x000000000900720c */ /* 0x000fda0003f24070 */
[----:B------:R-:W-:Y:S01]  /*0d40*/  @!P1 IMAD.IADD R0, R0, 0x1, -R9 ;  /* 0x0000000100009824 */ /* 0x000fe200078e0a09 */
[----:B------:R-:W-:Y:S02]  /*0d50*/  @!P1 IADD3 R5, R5, 0x1, RZ ;  /* 0x0000000105059810 */ /* 0x000fe40007ffe0ff */
[----:B------:R-:W-:Y:S02]  /*0d60*/  ISETP.NE.AND P1, PT, R6, RZ, PT ;  /* 0x000000ff0600720c */ /* 0x000fe40003f25270 */
[----:B------:R-:W-:-:S13]  /*0d70*/  ISETP.GE.U32.AND P0, PT, R0, R9, PT ;  /* 0x000000090000720c */ /* 0x000fda0003f06070 */
[----:B------:R-:W-:-:S04]  /*0d80*/  @P0 VIADD R5, R5, 0x1 ;  /* 0x0000000105050836 */ /* 0x000fc80000000000 */
[----:B------:R-:W-:Y:S01]  /*0d90*/  @!P2 IMAD.MOV R5, RZ, RZ, -R5 ;  /* 0x000000ffff05a224 */ /* 0x000fe200078e0a05 */
[----:B------:R-:W-:-:S04]  /*0da0*/  @!P1 LOP3.LUT R5, RZ, R6, RZ, 0x33, !PT ;  /* 0x00000006ff059212 */ /* 0x000fc800078e33ff */
[----:B------:R-:W-:-:S07]  /*0db0*/  MOV R22, R5 ;  /* 0x0000000500167202 */ /* 0x000fce0000000f00 */
.L_x_2186:
[-C--:B------:R-:W-:Y:S01]  /*0dc0*/  IMAD R17, R17, R22.reuse, RZ ;  /* 0x0000001611117224 */ /* 0x080fe200078e02ff */
[----:B------:R-:W-:Y:S01]  /*0dd0*/  PLOP3.LUT P0, PT, PT, PT, PT, 0x80, 0x0 ;  /* 0x000000000000781c */ /* 0x000fe20003f0f070 */
[----:B------:R-:W-:Y:S01]  /*0de0*/  VIADD R23, R19, 0xffffff80 ;  /* 0xffffff8013177836 */ /* 0x000fe20000000000 */
[----:B------:R-:W-:Y:S01]  /*0df0*/  MOV R3, RZ ;  /* 0x000000ff00037202 */ /* 0x000fe20000000f00 */
        /* <DEDUP_REMOVED lines=35> */
[----:B------:R-:W-:Y:S01]  /*1030*/  IMAD R19, R18, R7, RZ ;  /* 0x0000000712137224 */ /* 0x000fe200078e02ff */
[----:B------:R-:W-:Y:S06]  /*1040*/  @!P1 BRA `(.L_x_2187) ;  /* 0x0000008000709947 */ /* 0x000fec0003800000 */
[----:B------:R-:W-:Y:S01]  /*1050*/  SHF.R.S32.HI R72, RZ, 0x1f, R23 ;  /* 0x0000001fff487819 */ /* 0x000fe20000011417 */
[----:B------:R-:W1:Y:S01]  /*1060*/  S2UR UR6, SR_CgaCtaId ;  /* 0x00000000000679c3 */ /* 0x000e620000008800 */
[----:B------:R-:W-:Y:S02]  /*1070*/  UMOV UR39, 0x400 ;  /* 0x0000040000277882 */ /* 0x000fe40000000000 */
[----:B------:R-:W-:-:S04]  /*1080*/  LEA.HI R73, R72, R23, RZ, 0x7 ;  /* 0x0000001748497211 */ /* 0x000fc800078f38ff */
[----:B------:R-:W-:-:S05]  /*1090*/  SHF.R.S32.HI R74, RZ, 0x7, R73 ;  /* 0x00000007ff4a7819 */ /* 0x000fca0000011449 */
[----:B------:R-:W2:Y:S01]  /*10a0*/  SHFL.IDX PT, R0, R74, RZ, 0x1f ;  /* 0x00001fff4a007589 */ /* 0x000ea200000e0000 */
[----:B-1----:R-:W-:-:S04]  /*10b0*/  ULEA UR39, UR6, UR39, 0x18 ;  /* 0x0000002706277291 */ /* 0x002fc8000f8ec03f */
[----:B------:R-:W-:-:S04]  /*10c0*/  UIADD3 UR6, UR39, 0xc400, URZ ;  /* 0x0000c40027067890 */ /* 0x000fc8000fffe03f */
[----:B------:R-:W-:Y:S01]  /*10d0*/  ULOP3.LUT UP0, URZ, UR6, 0x1bf, URZ, 0xc0, !UPT ;  /* 0x000001bf063f7892 */ /* 0x000fe2000f80c03f */
[----:B--2---:R-:W-:-:S05]  /*10e0*/  R2UR UR4, R0 ;  /* 0x00000000000472ca */ /* 0x004fca00000e0000 */
        /* <DEDUP_REMOVED lines=12> */
[----:B------:R1:W2:Y:S01]  /*11b0*/  LDC.64 R14, c[0x4][R0] ;  /* 0x01000000000e7b82 */ /* 0x0002a20000000a00 */
[----:B------:R-:W-:Y:S01]  /*11c0*/  IMAD.U32 R5, RZ, RZ, UR5 ;  /* 0x00000005ff057e24 */ /* 0x000fe2000f8e00ff */
[----:B------:R-:W-:Y:S01]  /*11d0*/  ULDC.64 UR4, c[0x4][0x98] ;  /* 0x0100260000047ab9 */ /* 0x000fe20000000a00 */
[----:B------:R-:W-:Y:S01]  /*11e0*/  IMAD.U32 R10, RZ, RZ, UR6 ;  /* 0x00000006ff0a7e24 */ /* 0x000fe2000f8e00ff */
[----:B0-----:R-:W-:Y:S01]  /*11f0*/  MOV R6, UR4 ;  /* 0x0000000400067c02 */ /* 0x001fe20008000f00 */
[----:B------:R-:W-:Y:S01]  /*1200*/  IMAD.U32 R7, RZ, RZ, UR5 ;  /* 0x00000005ff077e24 */ /* 0x000fe2000f8e00ff */
[----:B------:R-:W-:Y:S01]  /*1210*/  MOV R11, UR7 ;  /* 0x00000007000b7c02 */ /* 0x000fe20008000f00 */
[----:B------:R-:W-:Y:S01]  /*1220*/  IMAD.MOV.U32 R8, RZ, RZ, 0x70 ;  /* 0x00000070ff087424 */ /* 0x000fe200078e00ff */
[----:B------:R-:W-:Y:S01]  /*1230*/  MOV R13, RZ ;  /* 0x000000ff000d7202 */ /* 0x000fe20000000f00 */
[----:B-1----:R-:W-:-:S07]  /*1240*/  IMAD.MOV.U32 R12, RZ, RZ, 0x1 ;  /* 0x00000001ff0c7424 */ /* 0x002fce00078e00ff */
[----:B------:R-:W-:-:S07]  /*1250*/  LEPC R20, `(.L_x_2188) ;  /* 0x000000001014794e */ /* 0x000fce0000000000 */
[----:B--2---:R-:W-:Y:S05]  /*1260*/  CALL.ABS.NOINC R14 ;  /* 0x000000000e007343 */ /* 0x004fea0003c00000 */
.L_x_2188:
[----:B------:R-:W-:-:S04]  /*1270*/  SHF.L.U32 R0, RZ, 0x1f, RZ ;  /* 0x0000001fff007819 */ /* 0x000fc800000006ff */
[----:B------:R-:W1:Y:S02]  /*1280*/  SYNCS.PHASECHK.TRANS64.TRYWAIT P0, [UR39+0x2a800], R0 ;  /* 0x02a80000ff0075a7 */ /* 0x000e640008000167 */
[----:B-1----:R-:W-:Y:S05]  /*1290*/  @!P0 BRA `(.L_x_2189) ;  /* 0x000000d000ac8947 */ /* 0x002fea0003800000 */
.L_x_2274:
[----:B------:R-:W-:-:S13]  /*12a0*/  R2UR UR4, R2 ;  /* 0x00000000020472ca */ /* 0x000fda00000e0000 */
[----:B------:R-:W-:-:S06]  /*12b0*/  ULOP3.LUT UR4, UR4, 0x1, URZ, 0xfc, !UPT ;  /* 0x0000000104047892 */ /* 0x000fcc000f8efc3f */
[----:B-1----:R-:W-:-:S05]  /*12c0*/  IMAD.U32 R3, RZ, RZ, UR4 ;  /* 0x00000004ff037e24 */ /* 0x002fca000f8e00ff */
[----:B------:R-:W-:-:S13]  /*12d0*/  ISETP.NE.AND P0, PT, R3, 0x3, PT ;  /* 0x000000030300780c */ /* 0x000fda0003f05270 */
[----:B------:R-:W-:Y:S05]  /*12e0*/  @!P0 BRA `(.L_x_2190) ;  /* 0x0000000000048947 */ /* 0x000fea0003800000 */
[----:B------:R-:W-:Y:S01]  /*12f0*/  BPT.TRAP 0x1 ;  /* 0x000000040000795c */ /* 0x000fe20000300000 */
.L_x_2190:
[----:B------:R1:W2:Y:S01]  /*1300*/  SYNCS.PHASECHK.TRANS64.TRYWAIT P1, [UR39+0x2a830], R0 ;  /* 0x02a83000ff0075a7 */ /* 0x0002a20008020167 */
[----:B------:R-:W-:Y:S05]  /*1310*/  @!P0 BRA `(.L_x_2191) ;  /* 0x0000000000048947 */ /* 0x000fea0003800000 */
[----:B------:R-:W-:Y:S01]  /*1320*/  BPT.TRAP 0x1 ;  /* 0x000000040000795c */ /* 0x000fe20000300000 */
.L_x_2191:
[----:B------:R-:W-:-:S05]  /*1330*/  IMAD.U32 R8, RZ, RZ, UR40 ;  /* 0x00000028ff087e24 */ /* 0x000fca000f8e00ff */
[----:B------:R-:W-:Y:S01]  /*1340*/  LOP3.LUT R8, R8, 0x10000, RZ, 0xfc, !PT ;  /* 0x0001000008087812 */ /* 0x000fe200078efcff */
[----:B--2---:R-:W-:Y:S06]  /*1350*/  @P1 BRA `(.L_x_2192) ;  /* 0x0000000000081947 */ /* 0x004fec0003800000 */
[----:B------:R-:W2:Y:S02]  /*1360*/  SYNCS.PHASECHK.TRANS64.TRYWAIT P1, [UR39+0x2a830], R0 ;  /* 0x02a83000ff0075a7 */ /* 0x000ea40008020167 */
[----:B--2---:R-:W-:Y:S05]  /*1370*/  @!P1 BRA `(.L_x_2193) ;  /* 0x000000d0008c9947 */ /* 0x004fea0003800000 */
.L_x_2192:
[----:B------:R-:W-:Y:S05]  /*1380*/  WARPSYNC.ALL ;  /* 0x0000000000007948 */ /* 0x000fea0003800000 */
[----:B------:R-:W-:Y:S01]  /*1390*/  MOV R9, 0x40000040 ;  /* 0x4000004000097802 */ /* 0x000fe20000000f00 */
[----:B------:R-:W-:Y:S01]  /*13a0*/  UIADD3 UR4, UR39, 0x18400, URZ ;  /* 0x0001840027047890 */ /* 0x000fe2000fffe03f */
[----:B------:R-:W-:Y:S01]  /*13b0*/  R2UR UR8, R8 ;  /* 0x00000000080872ca */ /* 0x000fe200000e0000 */
[----:B------:R-:W-:Y:S01]  /*13c0*/  WARPGROUP.ARRIVE ;  /* 0x00000000000079c5 */ /* 0x000fe20000000000 */
[----:B------:R-:W-:Y:S01]  /*13d0*/  R2UR UR9, R9 ;  /* 0x00000000090972ca */ /* 0x000fe200000e0000 */
[----:B------:R-:W-:-:S04]  /*13e0*/  USHF.R.U32.HI UR4, URZ, 0x4, UR4 ;  /* 0x000000043f047899 */ /* 0x000fc80008011604 */
[----:B------:R-:W3:Y:S01]  /*13f0*/  S2UR UR61, SR_CgaCtaId ;  /* 0x00000000003d79c3 */ /* 0x000ee20000008800 */
[----:B------:R-:W-:Y:S01]  /*1400*/  UMOV UR11, 0x40000040 ;  /* 0x40000040000b7882 */ /* 0x000fe20000000000 */
[----:B------:R-:W-:Y:S01]  /*1410*/  UMOV UR7, 0x40000040 ;  /* 0x4000004000077882 */ /* 0x000fe20000000000 */
[----:B------:R-:W-:Y:S01]  /*1420*/  ULOP3.LUT UR4, UR4, 0x3fff, URZ, 0xc0, !UPT ;  /* 0x00003fff04047892 */ /* 0x000fe2000f8ec03f */
[----:B------:R-:W-:Y:S01]  /*1430*/  UMOV UR13, 0x40000040 ;  /* 0x40000040000d7882 */ /* 0x000fe20000000000 */
[----:B------:R-:W-:Y:S02]  /*1440*/  UMOV UR15, 0x40000040 ;  /* 0x40000040000f7882 */ /* 0x000fe40000000000 */
[----:B------:R-:W-:Y:S01]  /*1450*/  ULOP3.LUT UR60, UR4, 0x10000, URZ, 0xfc, !UPT ;  /* 0x00010000043c7892 */ /* 0x000fe2000f8efc3f */
[----:B------:R-:W-:Y:S01]  /*1460*/  UMOV UR17, 0x40000040 ;  /* 0x4000004000117882 */ /* 0x000fe20000000000 */
[----:B------:R-:W-:Y:S02]  /*1470*/  UMOV UR19, 0x40000040 ;  /* 0x4000004000137882 */ /* 0x000fe40000000000 */
[----:B------:R-:W-:-:S02]  /*1480*/  UIADD3 UR6, UR60, 0x2, URZ ;  /* 0x000000023c067890 */ /* 0x000fc4000fffe03f */
[----:B------:R-:W-:Y:S02]  /*1490*/  UIADD3 UR14, UR60, 0x4, URZ ;  /* 0x000000043c0e7890 */ /* 0x000fe4000fffe03f */
[----:B------:R-:W-:Y:S01]  /*14a0*/  UMOV UR10, UR60 ;  /* 0x0000003c000a7c82 */ /* 0x000fe20008000000 */
[----:B------:R-:W-:Y:S01]  /*14b0*/  UIADD3 UR18, UR60, 0x6, URZ ;  /* 0x000000063c127890 */ /* 0x000fe2000fffe03f */
[----:B------:R-:W-:Y:S01]  /*14c0*/  HGMMA.64x96x16.F32 R24, gdesc[UR8], RZ, !UPT, gsb0 ;  /* 0x01600000081879f0 */ /* 0x000fe2000c0008ff */
[----:B------:R-:W-:Y:S01]  /*14d0*/  R2UR UR10, R8 ;  /* 0x00000000080a72ca */ /* 0x000fe200000e0000 */
[----:B------:R-:W-:Y:S01]  /*14e0*/  UMOV UR9, 0x40000040 ;  /* 0x4000004000097882 */ /* 0x000fe20000000000 */
[----:B------:R-:W-:Y:S01]  /*14f0*/  UIADD3 UR22, UR60, 0x300, URZ ;  /* 0x000003003c167890 */ /* 0x000fe2000fffe03f */
[----:B------:R-:W-:Y:S01]  /*1500*/  UMOV UR5, UR9 ;  /* 0x0000000900057c82 */ /* 0x000fe20008000000 */
[----:B------:R-:W-:Y:S01]  /*1510*/  UMOV UR21, 0x40000040 ;  /* 0x4000004000157882 */ /* 0x000fe20000000000 */
[----:B------:R-:W-:Y:S01]  /*1520*/  UMOV UR23, 0x40000040 ;  /* 0x4000004000177882 */ /* 0x000fe20000000000 */
[----:B------:R-:W-:Y:S01]  /*1530*/  UIADD3 UR26, UR60, 0x302, URZ ;  /* 0x000003023c1a7890 */ /* 0x000fe2000fffe03f */
[----:B------:R-:W-:Y:S01]  /*1540*/  UMOV UR25, 0x40000040 ;  /* 0x4000004000197882 */ /* 0x000fe20000000000 */
[----:B------:R-:W-:Y:S01]  /*1550*/  UMOV UR27, 0x40000040 ;  /* 0x40000040001b7882 */ /* 0x000fe20000000000 */
[----:B------:R-:W-:-:S04]  /*1560*/  UIADD3 UR30, UR60, 0x304, URZ ;  /* 0x000003043c1e7890 */ /* 0x000fc8000fffe03f */
[----:B------:R-:W-:Y:S02]  /*1570*/  UIADD3 UR8, UR10, 0x2, URZ ;  /* 0x000000020a087890 */ /* 0x000fe4000fffe03f */
[----:B------:R-:W-:Y:S02]  /*1580*/  UIADD3 UR12, UR10, 0x4, URZ ;  /* 0x000000040a0c7890 */ /* 0x000fe4000fffe03f */
[----:B------:R-:W-:Y:S02]  /*1590*/  UIADD3 UR16, UR10, 0x6, URZ ;  /* 0x000000060a107890 */ /* 0x000fe4000fffe03f */
[----:B------:R-:W-:Y:S01]  /*15a0*/  UIADD3 UR20, UR10, 0x400, URZ ;  /* 0x000004000a147890 */ /* 0x000fe2000fffe03f */
[----:B------:R-:W-:Y:S01]  /*15b0*/  UMOV UR4, UR8 ;  /* 0x0000000800047c82 */ /* 0x000fe20008000000 */
        /* <DEDUP_REMOVED lines=8> */
[----:B------:R-:W-:Y:S01]  /*1640*/  UIADD3 UR40, UR10, 0x800, URZ ;  /* 0x000008000a287890 */ /* 0x000fe2000fffe03f */
[----:B------:R-:W-:Y:S01]  /*1650*/  UMOV UR41, 0x40000040 ;  /* 0x4000004000297882 */ /* 0x000fe20000000000 */
[----:B------:R-:W-:Y:S01]  /*1660*/  UIADD3 UR44, UR10, 0x802, URZ ;  /* 0x000008020a2c7890 */ /* 0x000fe2000fffe03f */
[----:B------:R-:W-:Y:S01]  /*1670*/  UMOV UR45, 0x40000040 ;  /* 0x40000040002d7882 */ /* 0x000fe20000000000 */
[----:B------:R-:W-:Y:S01]  /*1680*/  UIADD3 UR48, UR10, 0x804, URZ ;  /* 0x000008040a307890 */ /* 0x000fe2000fffe03f */
[----:B------:R-:W-:Y:S01]  /*1690*/  UMOV UR49, 0x40000040 ;  /* 0x4000004000317882 */ /* 0x000fe20000000000 */
[----:B------:R-:W-:Y:S01]  /*16a0*/  UIADD3 UR52, UR10, 0x806, URZ ;  /* 0x000008060a347890 */ /* 0x000fe2000fffe03f */
[----:B------:R-:W-:Y:S01]  /*16b0*/  UMOV UR53, 0x40000040 ;  /* 0x4000004000357882 */ /* 0x000fe20000000000 */
        /* <DEDUP_REMOVED lines=50> */
[----:B---3--:R-:W-:Y:S05]  /*19e0*/  @!P0 BRA `(.L_x_2194) ;  /* 0x0000000000048947 */ /* 0x008fea0003800000 */
[----:B------:R-:W-:Y:S01]  /*19f0*/  BPT.TRAP 0x1 ;  /* 0x000000040000795c */ /* 0x000fe20000300000 */
.L_x_2194:
[----:B-12---:R-:W-:Y:S01]  /*1a00*/  LOP3.LUT R0, R73, 0xffffff80, RZ, 0xc0, !PT ;  /* 0xffffff8049007812 */ /* 0x006fe200078ec0ff */
[----:B------:R-:W-:Y:S01]  /*1a10*/  UISETP.NE.AND UP0, UPT, UR38, URZ, UPT ;  /* 0x0000003f2600728c */ /* 0x000fe2000bf05270 */
[----:B------:R-:W-:Y:S01]  /*1a20*/  LEA.HI R72, R72, R23, RZ, 0x2 ;  /* 0x0000001748487211 */ /* 0x000fe200078f10ff */
[----:B------:R-:W-:Y:S01]  /*1a30*/  ULDC UR4, c[0x0][0x9d8] ;  /* 0x0002760000047ab9 */ /* 0x000fe20000000800 */
[----:B------:R-:W-:Y:S01]  /*1a40*/  LEA.HI R14, R74, R74, RZ, 0x1 ;  /* 0x0000004a4a0e7211 */ /* 0x000fe200078f08ff */
[----:B------:R-:W-:Y:S01]  /*1a50*/  IMAD.IADD R10, R23, 0x1, -R0 ;  /* 0x00000001170a7824 */ /* 0x000fe200078e0a00 */
[----:B------:R-:W-:Y:S01]  /*1a60*/  LOP3.LUT R72, R72, 0xfffffffc, RZ, 0xc0, !PT ;  /* 0xfffffffc48487812 */ /* 0x000fe200078ec0ff */
[----:B------:R-:W-:Y:S01]  /*1a70*/  FMUL.FTZ R5, R25, UR4 ;  /* 0x0000000419057c20 */ /* 0x000fe20008410000 */
[----:B------:R-:W-:Y:S01]  /*1a80*/  PLOP3.LUT P1, PT, PT, PT, UP0, 0x80, 0x0 ;  /* 0x000000000000781c */ /* 0x000fe20003f2f008 */
[----:B------:R-:W-:Y:S01]  /*1a90*/  FMUL.FTZ R26, R26, UR4 ;  /* 0x000000041a1a7c20 */ /* 0x000fe20008410000 */
[----:B------:R-:W-:Y:S01]  /*1aa0*/  SHF.R.S32.HI R7, RZ, 0x1f, R10 ;  /* 0x0000001fff077819 */ /* 0x000fe2000001140a */
[----:B------:R-:W-:Y:S01]  /*1ab0*/  IMAD.IADD R72, R23, 0x1, -R72 ;  /* 0x0000000117487824 */ /* 0x000fe200078e0a48 */
[----:B------:R-:W-:Y:S01]  /*1ac0*/  LOP3.LUT R23, R14, 0x3fffffe, RZ, 0xc0, !PT ;  /* 0x03fffffe0e177812 */ /* 0x000fe200078ec0ff */
[----:B------:R-:W-:Y:S01]  /*1ad0*/  @UP0 ULDC UR5, c[0x0][0x44c] ;  /* 0x0001130000050ab9 */ /* 0x000fe20000000800 */
[-C--:B------:R-:W-:Y:S01]  /*1ae0*/  LEA.HI R4, R7, R10.reuse, RZ, 0x2 ;  /* 0x0000000a07047211 */ /* 0x080fe200078f10ff */
[----:B------:R-:W-:Y:S01]  /*1af0*/  FMUL.FTZ R27, R27, UR4 ;  /* 0x000000041b1b7c20 */ /* 0x000fe20008410000 */
[----:B------:R-:W-:Y:S01]  /*1b00*/  LEA.HI R7, R7, R10, RZ, 0x5 ;  /* 0x0000000a07077211 */ /* 0x000fe200078f28ff */
[----:B------:R-:W-:Y:S01]  /*1b10*/  FMUL.FTZ R30, R30, UR4 ;  /* 0x000000041e1e7c20 */ /* 0x000fe20008410000 */
[--C-:B------:R-:W-:Y:S01]  /*1b20*/  SHF.R.S32.HI R0, RZ, 0x2, R4.reuse ;  /* 0x00000002ff007819 */ /* 0x100fe20000011404 */
[----:B------:R-:W1:Y:S01]  /*1b30*/  MUFU.TANH R26, R26 ;  /* 0x0000001a001a7308 */ /* 0x000e620000002400 */
[----:B------:R-:W-:Y:S01]  /*1b40*/  SHF.R.S32.HI R11, RZ, 0x1f, R4 ;  /* 0x0000001fff0b7819 */ /* 0x000fe20000011404 */
[----:B------:R-:W-:Y:S01]  /*1b50*/  FMUL.FTZ R31, R31, UR4 ;  /* 0x000000041f1f7c20 */ /* 0x000fe20008410000 */
[----:B------:R-:W-:Y:S01]  /*1b60*/  SHF.R.S32.HI R7, RZ, 0x5, R7 ;  /* 0x00000005ff077819 */ /* 0x000fe20000011407 */
[----:B------:R-:W-:Y:S01]  /*1b70*/  FMUL.FTZ R3, R24, UR4 ;  /* 0x0000000418037c20 */ /* 0x000fe20008410000 */
[----:B------:R-:W-:Y:S01]  /*1b80*/  LEA.HI R11, R11, R0, RZ, 0x3 ;  /* 0x000000000b0b7211 */ /* 0x000fe200078f18ff */
[----:B------:R-:W-:Y:S01]  /*1b90*/  FMUL.FTZ R34, R34, UR4 ;  /* 0x0000000422227c20 */ /* 0x000fe20008410000 */
[----:B------:R-:W-:Y:S01]  /*1ba0*/  LEA R14, R7, UR42, 0x4 ;  /* 0x0000002a070e7c11 */ /* 0x000fe2000f8e20ff */
[----:B------:R-:W2:Y:S01]  /*1bb0*/  MUFU.TANH R27, R27 ;  /* 0x0000001b001b7308 */ /* 0x000ea20000002400 */
[----:B------:R-:W-:Y:S01]  /*1bc0*/  LOP3.LUT R11, R11, 0xfffffff8, RZ, 0xc0, !PT ;  /* 0xfffffff80b0b7812 */ /* 0x000fe200078ec0ff */
[----:B------:R-:W-:Y:S01]  /*1bd0*/  FMUL.FTZ R35, R35, UR4 ;  /* 0x0000000423237c20 */ /* 0x000fe20008410000 */
[----:B------:R-:W-:Y:S01]  /*1be0*/  LEA.HI R7, R72, R72, RZ, 0x1 ;  /* 0x0000004848077211 */ /* 0x000fe200078f08ff */
[----:B------:R-:W-:Y:S01]  /*1bf0*/  FMUL.FTZ R38, R38, UR4 ;  /* 0x0000000426267c20 */ /* 0x000fe20008410000 */
[----:B------:R-:W-:Y:S01]  /*1c00*/  IADD3 R23, R74, -R23, RZ ;  /* 0x800000174a177210 */ /* 0x000fe20007ffe0ff */
[----:B------:R-:W-:Y:S01]  /*1c10*/  FMUL.FTZ R21, R36, UR4 ;  /* 0x0000000424157c20 */ /* 0x000fe20008410000 */
[----:B------:R-:W-:Y:S01]  /*1c20*/  IADD3 R14, R14, R0, -R11 ;  /* 0x000000000e0e7210 */ /* 0x000fe20007ffe80b */
[----:B------:R-:W3:Y:S01]  /*1c30*/  MUFU.TANH R30, R30 ;  /* 0x0000001e001e7308 */ /* 0x000ee20000002400 */
[----:B------:R-:W-:Y:S01]  /*1c40*/  LOP3.LUT R7, R7, 0x1ffffffe, RZ, 0xc0, !PT ;  /* 0x1ffffffe07077812 */ /* 0x000fe200078ec0ff */
[----:B------:R-:W-:Y:S01]  /*1c50*/  FMUL.FTZ R46, R46, UR4 ;  /* 0x000000042e2e7c20 */ /* 0x000fe20008410000 */
[----:B------:R-:W-:Y:S01]  /*1c60*/  PLOP3.LUT P2, PT, PT, PT, UP0, 0x80, 0x0 ;  /* 0x000000000000781c */ /* 0x000fe20003f4f008 */
[----:B------:R-:W-:Y:S01]  /*1c70*/  IMAD R14, R23, 0x40, R14 ;  /* 0x00000040170e7824 */ /* 0x000fe200078e020e */
[----:B------:R-:W-:Y:S01]  /*1c80*/  LOP3.LUT R11, R4, 0x7ffffffc, RZ, 0xc0, !PT ;  /* 0x7ffffffc040b7812 */ /* 0x000fe200078ec0ff */
[----:B------:R-:W-:-:S02]  /*1c90*/  IMAD.IADD R7, R72, 0x1, -R7 ;  /* 0x0000000148077824 */ /* 0x000fc400078e0a07 */
[----:B------:R-:W-:Y:S01]  /*1ca0*/  FMUL.FTZ R39, R39, UR4 ;  /* 0x0000000427277c20 */ /* 0x000fe20008410000 */
[----:B------:R-:W-:Y:S01]  /*1cb0*/  IMAD.MOV.U32 R23, RZ, RZ, -0x60 ;  /* 0xffffffa0ff177424 */ /* 0x000fe200078e00ff */
[----:B------:R-:W-:Y:S01]  /*1cc0*/  IADD3 R10, R10, -R11, RZ ;  /* 0x8000000b0a0a7210 */ /* 0x000fe20007ffe0ff */
[C---:B------:R-:W-:Y:S01]  /*1cd0*/  IMAD R4, R22.reuse, -0x60, R19 ;  /* 0xffffffa016047824 */ /* 0x040fe200078e0213 */
[----:B------:R-:W-:Y:S01]  /*1ce0*/  LEA R7, R7, R14, 0x3 ;  /* 0x0000000e07077211 */ /* 0x000fe200078e18ff */
[----:B------:R-:W-:Y:S01]  /*1cf0*/  IMAD R23, R22, R23, 0x61 ;  /* 0x0000006116177424 */ /* 0x000fe200078e0217 */
[----:B------:R-:W4:Y:S01]  /*1d00*/  MUFU.TANH R31, R31 ;  /* 0x0000001f001f7308 */ /* 0x000f220000002400 */
[----:B------:R-:W-:Y:S02]  /*1d10*/  VIADD R11, R4, 0x60 ;  /* 0x00000060040b7836 */ /* 0x000fe40000000000 */
[----:B------:R-:W-:Y:S01]  /*1d20*/  FMUL.FTZ R50, R50, UR4 ;  /* 0x0000000432327c20 */ /* 0x000fe20008410000 */
[----:B------:R-:W-:Y:S01]  /*1d30*/  @P1 IMAD.HI.U32 R0, R7, UR5, RZ ;  /* 0x0000000507001c27 */ /* 0x000fe2000f8e00ff */
[----:B------:R-:W-:-:S03]  /*1d40*/  @UP0 ULDC UR5, c[0x0][0x450] ;  /* 0x0001140000050ab9 */ /* 0x000fc60000000800 */
[----:B------:R-:W-:Y:S01]  /*1d50*/  FMUL.FTZ R42, R42, UR4 ;  /* 0x000000042a2a7c20 */ /* 0x000fe20008410000 */
[----:B------:R-:W-:Y:S01]  /*1d60*/  FMUL.FTZ R54, R54, UR4 ;  /* 0x0000000436367c20 */ /* 0x000fe20008410000 */
[----:B------:R-:W-:Y:S01]  /*1d70*/  IMAD.MOV.U32 R14, RZ, RZ, R7 ;  /* 0x000000ffff0e7224 */ /* 0x000fe200078e0007 */
[----:B------:R-:W-:Y:S01]  /*1d80*/  @P2 SHF.R.U32.HI R14, RZ, UR5, R0 ;  /* 0x00000005ff0e2c19 */ /* 0x000fe20008011600 */
[C---:B------:R-:W-:Y:S01]  /*1d90*/  IMAD R23, R10.reuse, -0x2, R23 ;  /* 0xfffffffe0a177824 */ /* 0x040fe200078e0217 */
[----:B------:R-:W5:Y:S01]  /*1da0*/  LDC R0, c[0x0][0x288] ;  /* 0x0000a200ff007b82 */ /* 0x000f620000000800 */
[----:B------:R-:W-:Y:S01]  /*1db0*/  IMAD R11, R10, -0x2, R11 ;  /* 0xfffffffe0a0b7824 */ /* 0x000fe200078e020b */
[----:B------:R-:W-:Y:S01]  /*1dc0*/  MUFU.TANH R34, R34 ;  /* 0x0000002200227308 */ /* 0x000fe20000002400 */
[----:B------:R-:W1:Y:S01]  /*1dd0*/  SHFL.IDX PT, R25, R14, 0x1, 0x1c1f ;  /* 0x003c1f000e197f89 */ /* 0x000e6200000e0000 */
        /* <DEDUP_REMOVED lines=13> */
[----:B------:R-:W4:Y:S01]  /*1eb0*/  SHFL.IDX PT, R14, R14, RZ, 0x1c1f ;  /* 0x001c1fff0e0e7589 */ /* 0x000f2200000e0000 */
[----:B------:R-:W-:Y:S01]  /*1ec0*/  MUFU.TANH R38, R38 ;  /* 0x0000002600267308 */ /* 0x000fe20000002400 */
[----:B0-----:R-:W-:Y:S01]  /*1ed0*/  FMUL.FTZ R6, R28, UR4 ;  /* 0x000000041c067c20 */ /* 0x001fe20008410000 */
[----:B------:R-:W-:Y:S01]  /*1ee0*/  FMUL.FTZ R12, R29, UR4 ;  /* 0x000000041d0c7c20 */ /* 0x000fe20008410000 */
[----:B------:R-:W-:Y:S01]  /*1ef0*/  FMUL.FTZ R15, R32, UR4 ;  /* 0x00000004200f7c20 */ /* 0x000fe20008410000 */
[----:B------:R-:W-:Y:S01]  /*1f00*/  FMUL.FTZ R13, R33, UR4 ;  /* 0x00000004210d7c20 */ /* 0x000fe20008410000 */
[----:B------:R-:W-:Y:S01]  /*1f10*/  FMUL.FTZ R20, R37, UR4 ;  /* 0x0000000425147c20 */ /* 0x000fe20008410000 */
[----:B-----5:R-:W-:Y:S01]  /*1f20*/  IADD3 R24, R23, -R0, R19 ;  /* 0x8000000017187210 */ /* 0x020fe20007ffe013 */
[----:B------:R-:W-:Y:S01]  /*1f30*/  FMUL.FTZ R40, R40, UR4 ;  /* 0x0000000428287c20 */ /* 0x000fe20008410000 */
[----:B------:R3:W-:Y:S01]  /*1f40*/  MUFU.TANH R82, R46 ;  /* 0x0000002e00527308 */ /* 0x0007e20000002400 */
[----:B------:R-:W-:Y:S01]  /*1f50*/  FMUL.FTZ R41, R41, UR4 ;  /* 0x0000000429297c20 */ /* 0x000fe20008410000 */
[-CC-:B-1----:R-:W-:Y:S01]  /*1f60*/  VIADDMNMX R25, R25, R24.reuse, R11.reuse, PT ;  /* 0x0000001819197246 */ /* 0x182fe2000380010b */
[----:B------:R-:W-:Y:S01]  /*1f70*/  FMUL.FTZ R44, R44, UR4 ;  /* 0x000000042c2c7c20 */ /* 0x000fe20008410000 */
[----:B------:R-:W-:Y:S01]  /*1f80*/  FMUL.FTZ R45, R45, UR4 ;  /* 0x000000042d2d7c20 */ /* 0x000fe20008410000 */
[----:B------:R-:W-:Y:S01]  /*1f90*/  FMUL.FTZ R48, R48, UR4 ;  /* 0x0000000430307c20 */ /* 0x000fe20008410000 */
[----:B------:R-:W-:Y:S01]  /*1fa0*/  ISETP.GT.AND P1, PT, R25, RZ, PT ;  /* 0x000000ff1900720c */ /* 0x000fe20003f24270 */
[----:B------:R-:W-:Y:S01]  /*1fb0*/  FMUL.FTZ R49, R49, UR4 ;  /* 0x0000000431317c20 */ /* 0x000fe20008410000 */
[C---:B------:R-:W-:Y:S01]  /*1fc0*/  ISETP.GT.AND P2, PT, R25.reuse, 0x1, PT ;  /* 0x000000011900780c */ /* 0x040fe20003f44270 */
[----:B------:R-:W0:Y:S01]  /*1fd0*/  MUFU.TANH R39, R39 ;  /* 0x0000002700277308 */ /* 0x000e220000002400 */
[----:B------:R-:W-:Y:S01]  /*1fe0*/  ISETP.GT.AND P3, PT, R25, 0x8, PT ;  /* 0x000000081900780c */ /* 0x000fe20003f64270 */
[----:B------:R-:W-:Y:S01]  /*1ff0*/  FMUL.FTZ R52, R52, UR4 ;  /* 0x0000000434347c20 */ /* 0x000fe20008410000 */
[----:B------:R-:W-:Y:S01]  /*2000*/  FSEL R36, R26, -INF , P1 ;  /* 0xff8000001a247808 */ /* 0x000fe20000800000 */
[----:B------:R-:W-:Y:S01]  /*2010*/  FMUL.FTZ R53, R53, UR4 ;  /* 0x0000000435357c20 */ /* 0x000fe20008410000 */
[----:B--2---:R-:W-:Y:S01]  /*2020*/  FSEL R23, R27, -INF , P2 ;  /* 0xff8000001b177808 */ /* 0x004fe20001000000 */
[----:B------:R-:W-:Y:S01]  /*2030*/  FMUL.FTZ R56, R56, UR4 ;  /* 0x0000000438387c20 */ /* 0x000fe20008410000 */
[----:B------:R-:W-:Y:S01]  /*2040*/  ISETP.GT.AND P1, PT, R25, 0x9, PT ;  /* 0x000000091900780c */ /* 0x000fe20003f24270 */
[----:B------:R4:W-:Y:S01]  /*2050*/  MUFU.TANH R86, R50 ;  /* 0x0000003200567308 */ /* 0x0009e20000002400 */
[----:B---3--:R-:W-:Y:S01]  /*2060*/  FSEL R46, R30, -INF , P3 ;  /* 0xff8000001e2e7808 */ /* 0x008fe20001800000 */
[----:B------:R-:W-:Y:S01]  /*2070*/  FMUL.FTZ R57, R57, UR4 ;  /* 0x0000000439397c20 */ /* 0x000fe20008410000 */
[----:B------:R-:W-:Y:S01]  /*2080*/  FMNMX.FTZ R27, R36, R23, !PT ;  /* 0x00000017241b7209 */ /* 0x000fe20007810000 */
[----:B------:R-:W-:Y:S01]  /*2090*/  FMUL.FTZ R60, R60, UR4 ;  /* 0x000000043c3c7c20 */ /* 0x000fe20008410000 */
[----:B------:R-:W-:Y:S01]  /*20a0*/  ISETP.GT.AND P2, PT, R25, 0x10, PT ;  /* 0x000000101900780c */ /* 0x000fe20003f44270 */
[----:B------:R-:W-:Y:S01]  /*20b0*/  FMUL.FTZ R61, R61, UR4 ;  /* 0x000000043d3d7c20 */ /* 0x000fe20008410000 */
[----:B------:R-:W-:Y:S01]  /*20c0*/  FMNMX.FTZ R27, R46, R27, !PT ;  /* 0x0000001b2e1b7209 */ /* 0x000fe20007810000 */
[----:B------:R-:W1:Y:S01]  /*20d0*/  MUFU.TANH R42, R42 ;  /* 0x0000002a002a7308 */ /* 0x000e620000002400 */
[----:B----4-:R-:W-:Y:S01]  /*20e0*/  FSEL R50, R31, -INF , P1 ;  /* 0xff8000001f327808 */ /* 0x010fe20000800000 */
[----:B------:R-:W-:Y:S01]  /*20f0*/  FMUL.FTZ R64, R64, UR4 ;  /* 0x0000000440407c20 */ /* 0x000fe20008410000 */
[----:B------:R-:W-:Y:S01]  /*2100*/  ISETP.GT.AND P1, PT, R25, 0x11, PT ;  /* 0x000000111900780c */ /* 0x000fe20003f24270 */
[----:B------:R-:W-:Y:S01]  /*2110*/  FMUL.FTZ R65, R65, UR4 ;  /* 0x0000000441417c20 */ /* 0x000fe20008410000 */
[----:B------:R-:W-:Y:S01]  /*2120*/  FMNMX.FTZ R27, R50, R27, !PT ;  /* 0x0000001b321b7209 */ /* 0x000fe20007810000 */
[----:B------:R-:W-:Y:S01]  /*2130*/  FMUL.FTZ R68, R68, UR4 ;  /* 0x0000000444447c20 */ /* 0x000fe20008410000 */
[----:B------:R-:W-:Y:S01]  /*2140*/  FSEL R72, R35, -INF , P1 ;  /* 0xff80000023487808 */ /* 0x000fe20000800000 */
[----:B------:R2:W-:Y:S01]  /*2150*/  MUFU.TANH R90, R54 ;  /* 0x00000036005a7308 */ /* 0x0005e20000002400 */
[----:B------:R-:W-:Y:S01]  /*2160*/  ISETP.GT.AND P1, PT, R25, 0x19, PT ;  /* 0x000000191900780c */ /* 0x000fe20003f24270 */
[----:B------:R-:W-:Y:S01]  /*2170*/  FMUL.FTZ R69, R69, UR4 ;  /* 0x0000000445457c20 */ /* 0x000fe20008410000 */
[----:B------:R-:W-:Y:S01]  /*2180*/  VIADDMNMX R24, R14, R24, R11, PT ;  /* 0x000000180e187246 */ /* 0x000fe2000380010b */
[----:B------:R-:W-:Y:S01]  /*2190*/  ULDC UR4, c[0x0][0x988] ;  /* 0x0002620000047ab9 */ /* 0x000fe20000000800 */
[----:B0-----:R-:W-:Y:S01]  /*21a0*/  FSEL R76, R39, -INF , P1 ;  /* 0xff800000274c7808 */ /* 0x001fe20000800000 */
[----:B------:R-:W-:Y:S01]  /*21b0*/  IMAD.U32 R11, RZ, RZ, UR4 ;  /* 0x00000004ff0b7e24 */ /* 0x000fe2000f8e00ff */
[C---:B------:R-:W-:Y:S01]  /*21c0*/  ISETP.GT.AND P1, PT, R25.reuse, 0x21, PT ;  /* 0x000000211900780c */ /* 0x040fe20003f24270 */
[----:B------:R-:W0:Y:S01]  /*21d0*/  MUFU.TANH R43, R43 ;  /* 0x0000002b002b7308 */ /* 0x000e220000002400 */
[----:B--2---:R-:W-:Y:S01]  /*21e0*/  FSEL R54, R34, -INF , P2 ;  /* 0xff80000022367808 */ /* 0x004fe20001000000 */
[----:B------:R-:W-:Y:S01]  /*21f0*/  @UP0 ULDC UR4, c[0x0][0x44c] ;  /* 0x0001130000040ab9 */ /* 0x000fe20000000800 */
[C---:B------:R-:W-:Y:S01]  /*2200*/  ISETP.GT.AND P2, PT, R25.reuse, 0x18, PT ;  /* 0x000000181900780c */ /* 0x040fe20003f44270 */
[----:B------:R-:W-:Y:S01]  /*2210*/  UIMAD.WIDE.U32 UR4, UR42, UR4, URZ ;  /* 0x000000042a0472a5 */ /* 0x000fe2000f8e003f */
[----:B------:R-:W-:Y:S01]  /*2220*/  FMNMX.FTZ R27, R54, R27, !PT ;  /* 0x0000001b361b7209 */ /* 0x000fe20007810000 */
[----:B------:R-:W-:Y:S01]  /*2230*/  @UP0 ULDC UR6, c[0x0][0x450] ;  /* 0x0001140000060ab9 */ /* 0x000fe20000000800 */
[----:B------:R-:W-:Y:S01]  /*2240*/  FSEL R74, R38, -INF , P2 ;  /* 0xff800000264a7808 */ /* 0x000fe20001000000 */
[----:B------:R-:W2:Y:S01]  /*2250*/  MUFU.TANH R47, R47 ;  /* 0x0000002f002f7308 */ /* 0x000ea20000002400 */
[----:B------:R-:W-:Y:S01]  /*2260*/  FMNMX.FTZ R27, R72, R27, !PT ;  /* 0x0000001b481b7209 */ /* 0x000fe20007810000 */
[----:B------:R-:W-:Y:S01]  /*2270*/  @UP0 USHF.R.U32.HI UR42, URZ, UR6, UR5 ;  /* 0x000000063f2a0299 */ /* 0x000fe20008011605 */
[----:B------:R-:W-:Y:S01]  /*2280*/  ISETP.GT.AND P2, PT, R25, 0x20, PT ;  /* 0x000000201900780c */ /* 0x000fe20003f44270 */
[----:B------:R-:W-:Y:S01]  /*2290*/  UIADD3 UR4, UR39, 0x2a840, URZ ;  /* 0x0002a84027047890 */ /* 0x000fe2000fffe03f */
[----:B------:R-:W-:-:S02]  /*22a0*/  FMNMX.FTZ R27, R74, R27, !PT ;  /* 0x0000001b4a1b7209 */ /* 0x000fc40007810000 */
[----:B-1----:R-:W-:Y:S01]  /*22b0*/  FSEL R78, R42, -INF , P2 ;  /* 0xff8000002a4e7808 */ /* 0x002fe20001000000 */
[----:B------:R-:W1:Y:S01]  /*22c0*/  MUFU.TANH R51, R51 ;  /* 0x0000003300337308 */ /* 0x000e620000002400 */
[----:B------:R-:W-:Y:S01]  /*22d0*/  FMNMX.FTZ R27, R76, R27, !PT ;  /* 0x0000001b4c1b7209 */ /* 0x000fe20007810000 */
[----:B------:R-:W-:Y:S01]  /*22e0*/  UPRMT UR4, UR61, 0x654, UR4 ;  /* 0x000006543d047896 */ /* 0x000fe20008000004 */
[----:B------:R-:W-:Y:S02]  /*22f0*/  ISETP.GT.AND P2, PT, R25, 0x28, PT ;  /* 0x000000281900780c */ /* 0x000fe40003f44270 */
[----:B0-----:R-:W-:Y:S02]  /*2300*/  FSEL R80, R43, -INF , P1 ;  /* 0xff8000002b507808 */ /* 0x001fe40000800000 */
[----:B------:R-:W-:Y:S01]  /*2310*/  FMNMX.FTZ R27, R78, R27, !PT ;  /* 0x0000001b4e1b7209 */ /* 0x000fe20007810000 */
[----:B------:R-:W0:Y:S01]  /*2320*/  MUFU.TANH R55, R55 ;  /* 0x0000003700377308 */ /* 0x000e220000002400 */
[----:B------:R-:W-:-:S02]  /*2330*/  ISETP.GT.AND P1, PT, R25, 0x29, PT ;  /* 0x000000291900780c */ /* 0x000fc40003f24270 */
[----:B------:R-:W-:Y:S01]  /*2340*/  FSEL R82, R82, -INF , P2 ;  /* 0xff80000052527808 */ /* 0x000fe20001000000 */
[----:B------:R-:W-:Y:S01]  /*2350*/  SYNCS.ARRIVE.TRANS64.RED.A1T0 RZ, [UR4], RZ ;  /* 0x000000ffffff79a7 */ /* 0x000fe20008100404 */
[----:B------:R-:W-:Y:S01]  /*2360*/  FMNMX.FTZ R27, R80, R27, !PT ;  /* 0x0000001b501b7209 */ /* 0x000fe20007810000 */
[----:B------:R-:W-:Y:S01]  /*2370*/  UMOV UR4, URZ ;  /* 0x0000003f00047c82 */ /* 0x000fe20008000000 */
[----:B------:R-:W-:Y:S01]  /*2380*/  ISETP.GT.AND P2, PT, R25, 0x30, PT ;  /* 0x000000301900780c */ /* 0x000fe20003f44270 */
[----:B------:R-:W-:Y:S01]  /*2390*/  MUFU.TANH R58, R58 ;  /* 0x0000003a003a7308 */ /* 0x000fe20000002400 */
[----:B--2---:R-:W-:Y:S02]  /*23a0*/  FSEL R84, R47, -INF , P1 ;  /* 0xff8000002f547808 */ /* 0x004fe40000800000 */
[----:B------:R-:W-:Y:S02]  /*23b0*/  FMNMX.FTZ R27, R82, R27, !PT ;  /* 0x0000001b521b7209 */ /* 0x000fe40007810000 */
[----:B------:R-:W-:-:S02]  /*23c0*/  ISETP.GT.AND P1, PT, R25, 0x31, PT ;  /* 0x000000311900780c */ /* 0x000fc40003f24270 */
[----:B------:R-:W-:Y:S01]  /*23d0*/  FSEL R86, R86, -INF , P2 ;  /* 0xff80000056567808 */ /* 0x000fe20001000000 */
[----:B------:R-:W2:Y:S01]  /*23e0*/  MUFU.TANH R59, R59 ;  /* 0x0000003b003b7308 */ /* 0x000ea20000002400 */
[----:B------:R-:W-:Y:S02]  /*23f0*/  FMNMX.FTZ R27, R84, R27, !PT ;  /* 0x0000001b541b7209 */ /* 0x000fe40007810000 */
[----:B------:R-:W-:Y:S02]  /*2400*/  ISETP.GT.AND P2, PT, R25, 0x38, PT ;  /* 0x000000381900780c */ /* 0x000fe40003f44270 */
[----:B-1----:R-:W-:Y:S02]  /*2410*/  FSEL R88, R51, -INF , P1 ;  /* 0xff80000033587808 */ /* 0x002fe40000800000 */
[----:B------:R-:W-:Y:S01]  /*2420*/  FMNMX.FTZ R27, R86, R27, !PT ;  /* 0x0000001b561b7209 */ /* 0x000fe20007810000 */
[----:B------:R-:W1:Y:S01]  /*2430*/  MUFU.TANH R62, R62 ;  /* 0x0000003e003e7308 */ /* 0x000e620000002400 */
[----:B------:R-:W-:-:S02]  /*2440*/  ISETP.GT.AND P1, PT, R25, 0x39, PT ;  /* 0x000000391900780c */ /* 0x000fc40003f24270 */
[----:B------:R-:W-:Y:S02]  /*2450*/  FSEL R90, R90, -INF , P2 ;  /* 0xff8000005a5a7808 */ /* 0x000fe40001000000 */
[----:B------:R-:W-:Y:S02]  /*2460*/  FMNMX.FTZ R27, R88, R27, !PT ;  /* 0x0000001b581b7209 */ /* 0x000fe40007810000 */
[----:B------:R-:W-:Y:S01]  /*2470*/  ISETP.GT.AND P2, PT, R25, 0x40, PT ;  /* 0x000000401900780c */ /* 0x000fe20003f44270 */
[----:B------:R-:W3:Y:S01]  /*2480*/  MUFU.TANH R63, R63 ;  /* 0x0000003f003f7308 */ /* 0x000ee20000002400 */
[----:B0-----:R-:W-:Y:S02]  /*2490*/  FSEL R92, R55, -INF , P1 ;  /* 0xff800000375c7808 */ /* 0x001fe40000800000 */
[----:B------:R-:W-:Y:S02]  /*24a0*/  FMNMX.FTZ R27, R90, R27, !PT ;  /* 0x0000001b5a1b7209 */ /* 0x000fe40007810000 */
[----:B------:R-:W-:-:S02]  /*24b0*/  ISETP.GT.AND P1, PT, R25, 0x41, PT ;  /* 0x000000411900780c */ /* 0x000fc40003f24270 */
[----:B------:R-:W-:Y:S01]  /*24c0*/  FMNMX.FTZ R27, R92, R27, !PT ;  /* 0x0000001b5c1b7209 */ /* 0x000fe20007810000 */
[----:B------:R0:W4:Y:S01]  /*24d0*/  MUFU.TANH R4, R66 ;  /* 0x0000004200047308 */ /* 0x0001220000002400 */
[----:B--2---:R-:W-:Y:S02]  /*24e0*/  FSEL R94, R59, -INF , P1 ;  /* 0xff8000003b5e7808 */ /* 0x004fe40000800000 */
[----:B------:R-:W-:Y:S02]  /*24f0*/  ISETP.GT.AND P1, PT, R25, 0x49, PT ;  /* 0x000000491900780c */ /* 0x000fe40003f24270 */
[----:B------:R-:W-:Y:S02]  /*2500*/  ISETP.GT.AND P3, PT, R24, 0x8, PT ;  /* 0x000000081800780c */ /* 0x000fe40003f64270 */
[----:B------:R-:W-:Y:S01]  /*2510*/  IADD3 R0, -R0, UR42, R19 ;  /* 0x0000002a00007c10 */ /* 0x000fe2000fffe113 */
[----:B------:R-:W2:Y:S01]  /*2520*/  MUFU.TANH R67, R67 ;  /* 0x0000004300437308 */ /* 0x000ea20000002400 */
[----:B0-----:R-:W-:-:S02]  /*2530*/  FSEL R66, R58, -INF , P2 ;  /* 0xff8000003a427808 */ /* 0x001fc40001000000 */
[C---:B------:R-:W-:Y:S02]  /*2540*/  ISETP.GT.AND P2, PT, R25.reuse, 0x48, PT ;  /* 0x000000481900780c */ /* 0x040fe40003f44270 */
[----:B------:R-:W-:Y:S02]  /*2550*/  FMNMX.FTZ R27, R66, R27, !PT ;  /* 0x0000001b421b7209 */ /* 0x000fe40007810000 */
[----:B-1----:R-:W-:Y:S01]  /*2560*/  FSEL R96, R62, -INF , P2 ;  /* 0xff8000003e607808 */ /* 0x002fe20001000000 */
[----:B------:R4:W0:Y:S01]  /*2570*/  MUFU.TANH R102, R70 ;  /* 0x0000004600667308 */ /* 0x0008220000002400 */
[----:B------:R-:W-:Y:S02]  /*2580*/  FMNMX.FTZ R27, R94, R27, !PT ;  /* 0x0000001b5e1b7209 */ /* 0x000fe40007810000 */
[----:B------:R-:W-:Y:S02]  /*2590*/  ISETP.GT.AND P2, PT, R25, 0x50, PT ;  /* 0x000000501900780c */ /* 0x000fe40003f44270 */
[----:B---3--:R-:W-:-:S02]  /*25a0*/  FSEL R98, R63, -INF , P1 ;  /* 0xff8000003f627808 */ /* 0x008fc40000800000 */
[----:B------:R-:W-:Y:S01]  /*25b0*/  FMNMX.FTZ R27, R96, R27, !PT ;  /* 0x0000001b601b7209 */ /* 0x000fe20007810000 */
[----:B------:R-:W1:Y:S01]  /*25c0*/  MUFU.TANH R71, R71 ;  /* 0x0000004700477308 */ /* 0x000e620000002400 */
[C---:B------:R-:W-:Y:S02]  /*25d0*/  ISETP.GT.AND P1, PT, R25.reuse, 0x51, PT ;  /* 0x000000511900780c */ /* 0x040fe40003f24270 */
[----:B----4-:R-:W-:Y:S02]  /*25e0*/  FSEL R70, R4, -INF , P2 ;  /* 0xff80000004467808 */ /* 0x010fe40001000000 */
[----:B------:R-:W-:Y:S02]  /*25f0*/  FMNMX.FTZ R27, R98, R27, !PT ;  /* 0x0000001b621b7209 */ /* 0x000fe40007810000 */
[----:B------:R-:W-:Y:S01]  /*2600*/  ISETP.GT.AND P2, PT, R25, 0x58, PT ;  /* 0x000000581900780c */ /* 0x000fe20003f44270 */
[----:B------:R-:W-:Y:S01]  /*2610*/  MUFU.TANH R3, R3 ;  /* 0x0000000300037308 */ /* 0x000fe20000002400 */
[----:B--2---:R-:W-:-:S02]  /*2620*/  FSEL R100, R67, -INF , P1 ;  /* 0xff80000043647808 */ /* 0x004fc40000800000 */
[----:B------:R-:W-:Y:S02]  /*2630*/  FMNMX.FTZ R27, R70, R27, !PT ;  /* 0x0000001b461b7209 */ /* 0x000fe40007810000 */
[----:B------:R-:W-:Y:S02]  /*2640*/  ISETP.GT.AND P1, PT, R25, 0x59, PT ;  /* 0x000000591900780c */ /* 0x000fe40003f24270 */
[----:B0-----:R-:W-:Y:S01]  /*2650*/  FSEL R102, R102, -INF , P2 ;  /* 0xff80000066667808 */ /* 0x001fe20001000000 */
[----:B------:R-:W0:Y:S01]  /*2660*/  MUFU.TANH R5, R5 ;  /* 0x0000000500057308 */ /* 0x000e220000002400 */
[----:B------:R-:W-:Y:S02]  /*2670*/  FMNMX.FTZ R27, R100, R27, !PT ;  /* 0x0000001b641b7209 */ /* 0x000fe40007810000 */
[----:B-1----:R-:W-:Y:S02]  /*2680*/  FSEL R4, R71, -INF , P1 ;  /* 0xff80000047047808 */ /* 0x002fe40000800000 */
[----:B------:R-:W-:-:S02]  /*2690*/  FMNMX.FTZ R27, R102, R27, !PT ;  /* 0x0000001b661b7209 */ /* 0x000fc40007810000 */
[----:B------:R-:W-:Y:S01]  /*26a0*/  ISETP.GT.AND P1, PT, R24, RZ, PT ;  /* 0x000000ff1800720c */ /* 0x000fe20003f24270 */
[----:B------:R-:W1:Y:S01]  /*26b0*/  MUFU.TANH R6, R6 ;  /* 0x0000000600067308 */ /* 0x000e620000002400 */
[----:B------:R-:W-:Y:S02]  /*26c0*/  FMNMX.FTZ R27, R4, R27, !PT ;  /* 0x0000001b041b7209 */ /* 0x000fe40007810000 */
[----:B------:R-:W-:-:S03]  /*26d0*/  ISETP.GT.AND P2, PT, R24, 0x1, PT ;  /* 0x000000011800780c */ /* 0x000fc60003f44270 */
[----:B------:R-:W2:Y:S02]  /*26e0*/  SHFL.BFLY PT, R26, R27, 0x2, 0x1f ;  /* 0x0c401f001b1a7f89 */ /* 0x000ea400000e0000 */
[----:B------:R-:W-:Y:S01]  /*26f0*/  MUFU.TANH R12, R12 ;  /* 0x0000000c000c7308 */ /* 0x000fe20000002400 */
[----:B0-----:R-:W-:Y:S02]  /*2700*/  FSEL R5, R5, -INF , P2 ;  /* 0xff80000005057808 */ /* 0x001fe40001000000 */
[----:B------:R-:W-:-:S05]  /*2710*/  ISETP.GT.AND P2, PT, R24, 0x10, PT ;  /* 0x000000101800780c */ /* 0x000fca0003f44270 */
[----:B------:R-:W0:Y:S01]  /*2720*/  MUFU.TANH R15, R15 ;  /* 0x0000000f000f7308 */ /* 0x000e220000002400 */
[----:B-1----:R-:W-:Y:S02]  /*2730*/  FSEL R6, R6, -INF , P3 ;  /* 0xff80000006067808 */ /* 0x002fe40001800000 */
[----:B------:R-:W-:-:S05]  /*2740*/  ISETP.GT.AND P3, PT, R24, 0x18, PT ;  /* 0x000000181800780c */ /* 0x000fca0003f64270 */
[----:B------:R-:W-:Y:S01]  /*2750*/  MUFU.TANH R13, R13 ;  /* 0x0000000d000d7308 */ /* 0x000fe20000002400 */
[----:B--2---:R-:W-:-:S07]  /*2760*/  FMNMX.FTZ R26, R27, R26, !PT ;  /* 0x0000001a1b1a7209 */ /* 0x004fce0007810000 */
[----:B------:R-:W1:Y:S01]  /*2770*/  MUFU.TANH R21, R21 ;  /* 0x0000001500157308 */ /* 0x000e620000002400 */
[----:B0-----:R-:W-:Y:S01]  /*2780*/  FSEL R30, R15, -INF , P2 ;  /* 0xff8000000f1e7808 */ /* 0x001fe20001000000 */
[----:B------:R-:W0:Y:S06]  /*2790*/  SHFL.BFLY PT, R25, R26, 0x1, 0x1f ;  /* 0x0c201f001a197f89 */ /* 0x000e2c00000e0000 */
[----:B------:R-:W2:Y:S08]  /*27a0*/  MUFU.TANH R20, R20 ;  /* 0x0000001400147308 */ /* 0x000eb00000002400 */
[----:B------:R-:W3:Y:S01]  /*27b0*/  MUFU.TANH R40, R40 ;  /* 0x0000002800287308 */ /* 0x000ee20000002400 */
[----:B-1----:R-:W-:-:S07]  /*27c0*/  FSEL R34, R21, -INF , P3 ;  /* 0xff80000015227808 */ /* 0x002fce0001800000 */
[----:B------:R-:W1:Y:S01]  /*27d0*/  MUFU.TANH R41, R41 ;  /* 0x0000002900297308 */ /* 0x000e620000002400 */
[----:B0-----:R-:W-:Y:S02]  /*27e0*/  FMNMX.FTZ R14, R26, R25, !PT ;  /* 0x000000191a0e7209 */ /* 0x001fe40007810000 */
[----:B------:R-:W-:Y:S02]  /*27f0*/  FSEL R26, R3, -INF , P1 ;  /* 0xff800000031a7808 */ /* 0x000fe40000800000 */
[----:B------:R-:W-:-:S03]  /*2800*/  ISETP.GT.AND P1, PT, R24, 0x9, PT ;  /* 0x000000091800780c */ /* 0x000fc60003f24270 */
[----:B------:R-:W0:Y:S01]  /*2810*/  MUFU.TANH R44, R44 ;  /* 0x0000002c002c7308 */ /* 0x000e220000002400 */
[----:B------:R-:W-:Y:S02]  /*2820*/  FMNMX.FTZ R3, R26, R5, !PT ;  /* 0x000000051a037209 */ /* 0x000fe40007810000 */
[----:B------:R-:W-:Y:S01]  /*2830*/  FSEL R28, R12, -INF , P1 ;  /* 0xff8000000c1c7808 */ /* 0x000fe20000800000 */
[----:B------:R-:W-:Y:S01]  /*2840*/  FMUL.FTZ R12, R14, R11 ;  /* 0x0000000b0e0c7220 */ /* 0x000fe20000410000 */
[----:B------:R-:W-:Y:S02]  /*2850*/  FMNMX.FTZ R3, R6, R3, !PT ;  /* 0x0000000306037209 */ /* 0x000fe40007810000 */
[----:B------:R-:W-:Y:S01]  /*2860*/  ISETP.GT.AND P1, PT, R24, 0x11, PT ;  /* 0x000000111800780c */ /* 0x000fe20003f24270 */
[----:B------:R-:W4:Y:S01]  /*2870*/  MUFU.TANH R42, R45 ;  /* 0x0000002d002a7308 */ /* 0x000f220000002400 */
[----:B------:R-:W-:Y:S02]  /*2880*/  FMNMX.FTZ R3, R28, R3, !PT ;  /* 0x000000031c037209 */ /* 0x000fe40007810000 */
[----:B------:R-:W-:-:S02]  /*2890*/  FSEL R32, R13, -INF , P1 ;  /* 0xff8000000d207808 */ /* 0x000fc40000800000 */
[----:B------:R-:W-:Y:S02]  /*28a0*/  FMNMX.FTZ R3, R30, R3, !PT ;  /* 0x000000031e037209 */ /* 0x000fe40007810000 */
[----:B------:R-:W-:Y:S01]  /*28b0*/  FSETP.NEU.FTZ.AND P2, PT, R14, -INF , PT ;  /* 0xff8000000e00780b */ /* 0x000fe20003f5d000 */
[----:B------:R-:W5:Y:S01]  /*28c0*/  MUFU.TANH R48, R48 ;  /* 0x0000003000307308 */ /* 0x000f620000002400 */
[----:B------:R-:W-:Y:S02]  /*28d0*/  ISETP.GT.AND P1, PT, R24, 0x19, PT ;  /* 0x000000191800780c */ /* 0x000fe40003f24270 */
[----:B------:R-:W-:Y:S02]  /*28e0*/  FMNMX.FTZ R3, R32, R3, !PT ;  /* 0x0000000320037209 */ /* 0x000fe40007810000 */
[----:B------:R-:W-:Y:S02]  /*28f0*/  FSEL R29, R12, RZ, P2 ;  /* 0x000000ff0c1d7208 */ /* 0x000fe40001000000 */
[----:B------:R-:W-:Y:S01]  /*2900*/  ISETP.GT.AND P2, PT, R24, 0x20, PT ;  /* 0x000000201800780c */ /* 0x000fe20003f44270 */
[----:B------:R-:W-:Y:S01]  /*2910*/  MUFU.TANH R49, R49 ;  /* 0x0000003100317308 */ /* 0x000fe20000002400 */
[----:B--2---:R-:W-:Y:S01]  /*2920*/  FSEL R20, R20, -INF , P1 ;  /* 0xff80000014147808 */ /* 0x004fe20000800000 */
[--C-:B------:R-:W-:Y:S01]  /*2930*/  FFMA.FTZ R12, R36, R11, -R29.reuse ;  /* 0x0000000b240c7223 */ /* 0x100fe2000001081d */
[----:B------:R-:W-:Y:S01]  /*2940*/  FMNMX.FTZ R3, R34, R3, !PT ;  /* 0x0000000322037209 */ /* 0x000fe20007810000 */
[-CC-:B------:R-:W-:Y:S01]  /*2950*/  FFMA.FTZ R13, R50, R11.reuse, -R29.reuse ;  /* 0x0000000b320d7223 */ /* 0x180fe2000001081d */
[----:B------:R-:W-:Y:S01]  /*2960*/  ISETP.GT.AND P1, PT, R24, 0x21, PT ;  /* 0x000000211800780c */ /* 0x000fe20003f24270 */
[--C-:B------:R-:W-:Y:S01]  /*2970*/  FFMA.FTZ R23, R23, R11, -R29.reuse ;  /* 0x0000000b17177223 */ /* 0x100fe2000001081d */
[----:B---3--:R-:W-:Y:S01]  /*2980*/  FSEL R36, R40, -INF , P2 ;  /* 0xff80000028247808 */ /* 0x008fe20001000000 */
[----:B------:R-:W2:Y:S01]  /*2990*/  MUFU.TANH R52, R52 ;  /* 0x0000003400347308 */ /* 0x000ea20000002400 */
[----:B------:R-:W-:Y:S01]  /*29a0*/  FMNMX.FTZ R3, R20, R3, !PT ;  /* 0x0000000314037209 */ /* 0x000fe20007810000 */
[-CC-:B------:R-:W-:Y:S01]  /*29b0*/  FFMA.FTZ R72, R72, R11.reuse, -R29.reuse ;  /* 0x0000000b48487223 */ /* 0x180fe2000001081d */
[----:B------:R-:W-:Y:S01]  /*29c0*/  ISETP.GT.AND P2, PT, R24, 0x28, PT ;  /* 0x000000281800780c */ /* 0x000fe20003f44270 */
[-CC-:B------:R-:W-:Y:S01]  /*29d0*/  FFMA.FTZ R74, R74, R11.reuse, -R29.reuse ;  /* 0x0000000b4a4a7223 */ /* 0x180fe2000001081d */
[----:B-1----:R-:W-:Y:S01]  /*29e0*/  FSEL R38, R41, -INF , P1 ;  /* 0xff80000029267808 */ /* 0x002fe20000800000 */
[--C-:B------:R-:W-:Y:S01]  /*29f0*/  FFMA.FTZ R76, R76, R11, -R29.reuse ;  /* 0x0000000b4c4c7223 */ /* 0x100fe2000001081d */
[----:B------:R-:W-:Y:S01]  /*2a00*/  FMNMX.FTZ R3, R36, R3, !PT ;  /* 0x0000000324037209 */ /* 0x000fe20007810000 */
[----:B------:R-:W1:Y:S01]  /*2a10*/  MUFU.TANH R53, R53 ;  /* 0x0000003500357308 */ /* 0x000e620000002400 */
[----:B------:R-:W-:Y:S01]  /*2a20*/  ISETP.GT.AND P1, PT, R24, 0x29, PT ;  /* 0x000000291800780c */ /* 0x000fe20003f24270 */
[-CC-:B------:R-:W-:Y:S01]  /*2a30*/  FFMA.FTZ R78, R78, R11.reuse, -R29.reuse ;  /* 0x0000000b4e4e7223 */ /* 0x180fe2000001081d */
[----:B0-----:R-:W-:Y:S01]  /*2a40*/  FSEL R40, R44, -INF , P2 ;  /* 0xff8000002c287808 */ /* 0x001fe20001000000 */
[--C-:B------:R-:W-:Y:S01]  /*2a50*/  FFMA.FTZ R80, R80, R11, -R29.reuse ;  /* 0x0000000b50507223 */ /* 0x100fe2000001081d */
[----:B------:R-:W-:Y:S01]  /*2a60*/  FMNMX.FTZ R3, R38, R3, !PT ;  /* 0x0000000326037209 */ /* 0x000fe20007810000 */
[-CC-:B------:R-:W-:Y:S01]  /*2a70*/  FFMA.FTZ R82, R82, R11.reuse, -R29.reuse ;  /* 0x0000000b52527223 */ /* 0x180fe2000001081d */
[----:B------:R-:W-:Y:S01]  /*2a80*/  ISETP.GT.AND P2, PT, R24, 0x30, PT ;  /* 0x000000301800780c */ /* 0x000fe20003f44270 */
[----:B------:R-:W0:Y:S01]  /*2a90*/  MUFU.TANH R56, R56 ;  /* 0x0000003800387308 */ /* 0x000e220000002400 */
[----:B----4-:R-:W-:Y:S01]  /*2aa0*/  FSEL R42, R42, -INF , P1 ;  /* 0xff8000002a2a7808 */ /* 0x010fe20000800000 */
[--C-:B------:R-:W-:Y:S01]  /*2ab0*/  FFMA.FTZ R84, R84, R11, -R29.reuse ;  /* 0x0000000b54547223 */ /* 0x100fe2000001081d */
[----:B------:R-:W-:Y:S01]  /*2ac0*/  FMNMX.FTZ R3, R40, R3, !PT ;  /* 0x0000000328037209 */ /* 0x000fe20007810000 */
[-CC-:B------:R-:W-:Y:S01]  /*2ad0*/  FFMA.FTZ R86, R86, R11.reuse, -R29.reuse ;  /* 0x0000000b56567223 */ /* 0x180fe2000001081d */
[----:B------:R-:W-:Y:S01]  /*2ae0*/  ISETP.GT.AND P1, PT, R24, 0x31, PT ;  /* 0x000000311800780c */ /* 0x000fe20003f24270 */
[--C-:B------:R-:W-:Y:S01]  /*2af0*/  FFMA.FTZ R88, R88, R11, -R29.reuse ;  /* 0x0000000b58587223 */ /* 0x100fe2000001081d */
[----:B-----5:R-:W-:Y:S01]  /*2b00*/  FSEL R44, R48, -INF , P2 ;  /* 0xff800000302c7808 */ /* 0x020fe20001000000 */
[----:B------:R3:W-:Y:S01]  /*2b10*/  MUFU.EX2 R157, R12 ;  /* 0x0000000c009d7308 */ /* 0x0007e20000000800 */
[----:B------:R-:W-:Y:S01]  /*2b20*/  FMNMX.FTZ R3, R42, R3, !PT ;  /* 0x000000032a037209 */ /* 0x000fe20007810000 */
[-CC-:B------:R-:W-:Y:S01]  /*2b30*/  FFMA.FTZ R90, R90, R11.reuse, -R29.reuse ;  /* 0x0000000b5a5a7223 */ /* 0x180fe2000001081d */
[----:B------:R-:W-:Y:S01]  /*2b40*/  ISETP.GT.AND P2, PT, R24, 0x38, PT ;  /* 0x000000381800780c */ /* 0x000fe20003f44270 */
[--C-:B------:R-:W-:Y:S01]  /*2b50*/  FFMA.FTZ R92, R92, R11, -R29.reuse ;  /* 0x0000000b5c5c7223 */ /* 0x100fe2000001081d */
[----:B------:R-:W-:Y:S01]  /*2b60*/  FMNMX.FTZ R3, R44, R3, !PT ;  /* 0x000000032c037209 */ /* 0x000fe20007810000 */
[-CC-:B------:R-:W-:Y:S01]  /*2b70*/  FFMA.FTZ R66, R66, R11.reuse, -R29.reuse ;  /* 0x0000000b42427223 */ /* 0x180fe2000001081d */
[----:B--2---:R-:W-:Y:S01]  /*2b80*/  FSEL R48, R52, -INF , P2 ;  /* 0xff80000034307808 */ /* 0x004fe20001000000 */
[----:B------:R-:W-:Y:S01]  /*2b90*/  MUFU.TANH R57, R57 ;  /* 0x0000003900397308 */ /* 0x000fe20000002400 */
[-CC-:B---3--:R-:W-:Y:S01]  /*2ba0*/  FFMA.FTZ R12, R46, R11.reuse, -R29.reuse ;  /* 0x0000000b2e0c7223 */ /* 0x188fe2000001081d */
[----:B------:R-:W-:Y:S01]  /*2bb0*/  FSEL R46, R49, -INF , P1 ;  /* 0xff800000312e7808 */ /* 0x000fe20000800000 */
[-CC-:B------:R-:W-:Y:S01]  /*2bc0*/  FFMA.FTZ R94, R94, R11.reuse, -R29.reuse ;  /* 0x0000000b5e5e7223 */ /* 0x180fe2000001081d */
[----:B------:R-:W-:Y:S01]  /*2bd0*/  ISETP.GT.AND P1, PT, R24, 0x39, PT ;  /* 0x000000391800780c */ /* 0x000fe20003f24270 */
[--C-:B------:R-:W-:Y:S01]  /*2be0*/  FFMA.FTZ R96, R96, R11, -R29.reuse ;  /* 0x0000000b60607223 */ /* 0x100fe2000001081d */
[----:B------:R-:W-:Y:S01]  /*2bf0*/  FMNMX.FTZ R3, R46, R3, !PT ;  /* 0x000000032e037209 */ /* 0x000fe20007810000 */
[-CC-:B------:R-:W-:Y:S01]  /*2c00*/  FFMA.FTZ R98, R98, R11.reuse, -R29.reuse ;  /* 0x0000000b62627223 */ /* 0x180fe2000001081d */
[----:B------:R-:W2:Y:S01]  /*2c10*/  MUFU.TANH R60, R60 ;  /* 0x0000003c003c7308 */ /* 0x000ea20000002400 */
[----:B------:R-:W-:Y:S01]  /*2c20*/  ISETP.GT.AND P2, PT, R24, 0x40, PT ;  /* 0x000000401800780c */ /* 0x000fe20003f44270 */
[-CC-:B------:R-:W-:Y:S01]  /*2c30*/  FFMA.FTZ R70, R70, R11.reuse, -R29.reuse ;  /* 0x0000000b46467223 */ /* 0x180fe2000001081d */
[----:B-1----:R-:W-:Y:S01]  /*2c40*/  FSEL R50, R53, -INF , P1 ;  /* 0xff80000035327808 */ /* 0x002fe20000800000 */
[--C-:B------:R-:W-:Y:S01]  /*2c50*/  FFMA.FTZ R100, R100, R11, -R29.reuse ;  /* 0x0000000b64647223 */ /* 0x100fe2000001081d */
[----:B------:R-:W-:Y:S01]  /*2c60*/  FMNMX.FTZ R3, R48, R3, !PT ;  /* 0x0000000330037209 */ /* 0x000fe20007810000 */
[-CC-:B------:R-:W-:Y:S01]  /*2c70*/  FFMA.FTZ R102, R102, R11.reuse, -R29.reuse ;  /* 0x0000000b66667223 */ /* 0x180fe2000001081d */
[----:B------:R-:W-:Y:S01]  /*2c80*/  ISETP.GT.AND P1, PT, R24, 0x41, PT ;  /* 0x000000411800780c */ /* 0x000fe20003f24270 */
[----:B------:R-:W1:Y:S01]  /*2c90*/  MUFU.TANH R58, R61 ;  /* 0x0000003d003a7308 */ /* 0x000e620000002400 */
[----:B0-----:R-:W-:Y:S01]  /*2ca0*/  FSEL R52, R56, -INF , P2 ;  /* 0xff80000038347808 */ /* 0x001fe20001000000 */
[----:B------:R-:W-:Y:S01]  /*2cb0*/  FFMA.FTZ R4, R4, R11, -R29 ;  /* 0x0000000b04047223 */ /* 0x000fe2000001081d */
[----:B------:R-:W-:-:S02]  /*2cc0*/  FMNMX.FTZ R3, R50, R3, !PT ;  /* 0x0000000332037209 */ /* 0x000fc40007810000 */
[----:B------:R-:W-:Y:S02]  /*2cd0*/  ISETP.GT.AND P2, PT, R24, 0x48, PT ;  /* 0x000000481800780c */ /* 0x000fe40003f44270 */
[----:B------:R-:W-:Y:S01]  /*2ce0*/  FMNMX.FTZ R3, R52, R3, !PT ;  /* 0x0000000334037209 */ /* 0x000fe20007810000 */
[----:B------:R-:W0:Y:S01]  /*2cf0*/  MUFU.TANH R64, R64 ;  /* 0x0000004000407308 */ /* 0x000e220000002400 */
[----:B--2---:R-:W-:Y:S02]  /*2d00*/  FSEL R56, R60, -INF , P2 ;  /* 0xff8000003c387808 */ /* 0x004fe40001000000 */
[----:B------:R-:W-:-:S05]  /*2d10*/  ISETP.GT.AND P2, PT, R24, 0x50, PT ;  /* 0x000000501800780c */ /* 0x000fca0003f44270 */
[----:B------:R2:W-:Y:S08]  /*2d20*/  MUFU.EX2 R159, R12 ;  /* 0x0000000c009f7308 */ /* 0x0005f00000000800 */
[----:B------:R-:W3:Y:S01]  /*2d30*/  MUFU.TANH R62, R65 ;  /* 0x00000041003e7308 */ /* 0x000ee20000002400 */
[----:B--2---:R-:W-:Y:S01]  /*2d40*/  FFMA.FTZ R12, R54, R11, -R29 ;  /* 0x0000000b360c7223 */ /* 0x004fe2000001081d */
[----:B------:R-:W-:-:S02]  /*2d50*/  FSEL R54, R57, -INF , P1 ;  /* 0xff80000039367808 */ /* 0x000fc40000800000 */
[----:B------:R-:W-:Y:S02]  /*2d60*/  ISETP.GT.AND P1, PT, R24, 0x49, PT ;  /* 0x000000491800780c */ /* 0x000fe40003f24270 */
[----:B------:R-:W-:Y:S02]  /*2d70*/  FMNMX.FTZ R3, R54, R3, !PT ;  /* 0x0000000336037209 */ /* 0x000fe40007810000 */
[----:B------:R-:W2:Y:S01]  /*2d80*/  MUFU.TANH R25, R68 ;  /* 0x0000004400197308 */ /* 0x000ea20000002400 */
[----:B-1----:R-:W-:Y:S02]  /*2d90*/  FSEL R58, R58, -INF , P1 ;  /* 0xff8000003a3a7808 */ /* 0x002fe40000800000 */
[----:B------:R-:W-:Y:S02]  /*2da0*/  FMNMX.FTZ R3, R56, R3, !PT ;  /* 0x0000000338037209 */ /* 0x000fe40007810000 */
[----:B------:R-:W-:Y:S02]  /*2db0*/  ISETP.GT.AND P1, PT, R24, 0x51, PT ;  /* 0x000000511800780c */ /* 0x000fe40003f24270 */
[----:B0-----:R-:W-:Y:S01]  /*2dc0*/  FSEL R60, R64, -INF , P2 ;  /* 0xff800000403c7808 */ /* 0x001fe20001000000 */
[----:B------:R-:W0:Y:S01]  /*2dd0*/  MUFU.TANH R69, R69 ;  /* 0x0000004500457308 */ /* 0x000e220000002400 */
[----:B------:R-:W-:-:S02]  /*2de0*/  FMNMX.FTZ R3, R58, R3, !PT ;  /* 0x000000033a037209 */ /* 0x000fc40007810000 */
[----:B------:R-:W-:Y:S02]  /*2df0*/  ISETP.GT.AND P2, PT, R24, 0x58, PT ;  /* 0x000000581800780c */ /* 0x000fe40003f44270 */
[----:B---3--:R-:W-:Y:S02]  /*2e00*/  FSEL R62, R62, -INF , P1 ;  /* 0xff8000003e3e7808 */ /* 0x008fe40000800000 */
[----:B------:R-:W-:Y:S01]  /*2e10*/  FMNMX.FTZ R3, R60, R3, !PT ;  /* 0x000000033c037209 */ /* 0x000fe20007810000 */
[----:B------:R1:W-:Y:S01]  /*2e20*/  MUFU.EX2 R153, R12 ;  /* 0x0000000c00997308 */ /* 0x0003e20000000800 */
[----:B------:R-:W-:Y:S02]  /*2e30*/  ISETP.GT.AND P1, PT, R24, 0x59, PT ;  /* 0x000000591800780c */ /* 0x000fe40003f24270 */
[----:B--2---:R-:W-:Y:S02]  /*2e40*/  FSEL R24, R25, -INF , P2 ;  /* 0xff80000019187808 */ /* 0x004fe40001000000 */
[----:B------:R-:W-:-:S03]  /*2e50*/  FMNMX.FTZ R3, R62, R3, !PT ;  /* 0x000000033e037209 */ /* 0x000fc60007810000 */
[----:B------:R2:W-:Y:S01]  /*2e60*/  MUFU.EX2 R104, R13 ;  /* 0x0000000d00687308 */ /* 0x0005e20000000800 */
[----:B0-----:R-:W-:Y:S02]  /*2e70*/  FSEL R64, R69, -INF , P1 ;  /* 0xff80000045407808 */ /* 0x001fe40000800000 */
[----:B------:R-:W-:-:S04]  /*2e80*/  FMNMX.FTZ R3, R24, R3, !PT ;  /* 0x0000000318037209 */ /* 0x000fc80007810000 */
[----:B------:R-:W-:Y:S01]  /*2e90*/  FMNMX.FTZ R3, R64, R3, !PT ;  /* 0x0000000340037209 */ /* 0x000fe20007810000 */
[----:B------:R-:W-:Y:S04]  /*2ea0*/  MUFU.EX2 R68, R23 ;  /* 0x0000001700447308 */ /* 0x000fe80000000800 */
[----:B-1----:R-:W2:Y:S04]  /*2eb0*/  SHFL.BFLY PT, R12, R3, 0x2, 0x1f ;  /* 0x0c401f00030c7f89 */ /* 0x002ea800000e0000 */
[----:B------:R-:W-:Y:S08]  /*2ec0*/  MUFU.EX2 R72, R72 ;  /* 0x0000004800487308 */ /* 0x000ff00000000800 */
[----:B------:R-:W-:Y:S08]  /*2ed0*/  MUFU.EX2 R74, R74 ;  /* 0x0000004a004a7308 */ /* 0x000ff00000000800 */
[----:B------:R0:W-:Y:S01]  /*2ee0*/  MUFU.EX2 R155, R76 ;  /* 0x0000004c009b7308 */ /* 0x0001e20000000800 */
[----:B--2---:R-:W-:-:S07]  /*2ef0*/  FMNMX.FTZ R13, R3, R12, !PT ;  /* 0x0000000c030d7209 */ /* 0x004fce0007810000 */
[----:B------:R-:W-:Y:S01]  /*2f00*/  MUFU.EX2 R78, R78 ;  /* 0x0000004e004e7308 */ /* 0x000fe20000000800 */
[----:B------:R-:W1:Y:S01]  /*2f10*/  SHFL.BFLY PT, R12, R13, 0x1, 0x1f ;  /* 0x0c201f000d0c7f89 */ /* 0x000e6200000e0000 */
[----:B0-----:R-:W-:-:S06]  /*2f20*/  CS2R R76, SRZ ;  /* 0x00000000004c7805 */ /* 0x001fcc000001ff00 */
[----:B------:R0:W-:Y:S08]  /*2f30*/  MUFU.EX2 R149, R80 ;  /* 0x0000005000957308 */ /* 0x0001f00000000800 */
[----:B------:R-:W-:Y:S01]  /*2f40*/  MUFU.EX2 R82, R82 ;  /* 0x0000005200527308 */ /* 0x000fe20000000800 */
[----:B0-----:R-:W-:-:S07]  /*2f50*/  CS2R R80, SRZ ;  /* 0x0000000000507805 */ /* 0x001fce000001ff00 */
[----:B------:R0:W-:Y:S01]  /*2f60*/  MUFU.EX2 R151, R84 ;  /* 0x0000005400977308 */ /* 0x0001e20000000800 */
[----:B-1----:R-:W-:-:S04]  /*2f70*/  FMNMX.FTZ R12, R13, R12, !PT ;  /* 0x0000000c0d0c7209 */ /* 0x002fc80007810000 */
[C---:B------:R-:W-:Y:S01]  /*2f80*/  FSETP.NEU.FTZ.AND P1, PT, R12.reuse, -INF , PT ;  /* 0xff8000000c00780b */ /* 0x040fe20003f3d000 */
[----:B------:R-:W-:Y:S02]  /*2f90*/  FMUL.FTZ R3, R12, R11 ;  /* 0x0000000b0c037220 */ /* 0x000fe40000410000 */
[----:B------:R-:W-:Y:S01]  /*2fa0*/  MUFU.EX2 R86, R86 ;  /* 0x0000005600567308 */ /* 0x000fe20000000800 */
[----:B0-----:R-:W-:Y:S02]  /*2fb0*/  CS2R R84, SRZ ;  /* 0x0000000000547805 */ /* 0x001fe4000001ff00 */
[----:B------:R-:W-:-:S05]  /*2fc0*/  FSEL R3, R3, RZ, P1 ;  /* 0x000000ff03037208 */ /* 0x000fca0000800000 */
        /* <DEDUP_REMOVED lines=26> */
[----:B------:R-:W-:-:S04]  /*3170*/  FFMA.FTZ R64, R64, R11, -R3 ;  /* 0x0000000b40407223 */ /* 0x000fc80000010803 */
[----:B------:R1:W2:Y:S01]  /*3180*/  MUFU.EX2 R13, R28 ;  /* 0x0000001c000d7308 */ /* 0x0002a20000000800 */
[----:B0-----:R-:W-:Y:S01]  /*3190*/  FADD.FTZ R31, R26, R5 ;  /* 0x000000051a1f7221 */ /* 0x001fe20000010000 */
[----:B------:R-:W-:-:S06]  /*31a0*/  F2FP.F16.F32.PACK_AB R156, R5, R26 ;  /* 0x0000001a059c723e */ /* 0x000fcc00000000ff */
[----:B------:R-:W-:Y:S01]  /*31b0*/  MUFU.EX2 R30, R30 ;  /* 0x0000001e001e7308 */ /* 0x000fe20000000800 */
[----:B-1----:R-:W-:-:S04]  /*31c0*/  IMAD.HI R28, R0, 0x2aaaaaab, RZ ;  /* 0x2aaaaaab001c7827 */ /* 0x002fc800078e02ff */
[----:B------:R-:W-:Y:S01]  /*31d0*/  FADD.FTZ R0, R157, R68 ;  /* 0x000000449d007221 */ /* 0x000fe20000010000 */
[----:B------:R-:W-:Y:S02]  /*31e0*/  F2FP.F16.F32.PACK_AB R157, R68, R157 ;  /* 0x0000009d449d723e */ /* 0x000fe400000000ff */
[----:B------:R-:W-:Y:S02]  /*31f0*/  CS2R R68, SRZ ;  /* 0x0000000000447805 */ /* 0x000fe4000001ff00 */
[----:B------:R-:W-:Y:S01]  /*3200*/  SHF.R.U32.HI R35, RZ, 0x1f, R28 ;  /* 0x0000001fff237819 */ /* 0x000fe2000001161c */
[----:B------:R-:W0:Y:S01]  /*3210*/  MUFU.EX2 R15, R32 ;  /* 0x00000020000f7308 */ /* 0x000e220000000800 */
[----:B--2---:R-:W-:Y:S02]  /*3220*/  F2FP.F16.F32.PACK_AB R158, R13, R6 ;  /* 0x000000060d9e723e */ /* 0x004fe400000000ff */
[----:B------:R-:W-:-:S05]  /*3230*/  LEA.HI.SX32 R28, R28, R35, 0x1c ;  /* 0x000000231c1c7211 */ /* 0x000fca00078fe2ff */
[----:B------:R1:W-:Y:S08]  /*3240*/  MUFU.EX2 R21, R20 ;  /* 0x0000001400157308 */ /* 0x0003f00000000800 */
[----:B------:R-:W2:Y:S01]  /*3250*/  MUFU.EX2 R34, R34 ;  /* 0x0000002200227308 */ /* 0x000ea20000000800 */
[----:B-1----:R-:W-:Y:S01]  /*3260*/  FADD.FTZ R20, R6, R31 ;  /* 0x0000001f06147221 */ /* 0x002fe20000010000 */
[----:B------:R-:W-:Y:S01]  /*3270*/  FADD.FTZ R31, R159, R0 ;  /* 0x000000009f1f7221 */ /* 0x000fe20000010000 */
[----:B0-----:R-:W-:-:S02]  /*3280*/  F2FP.F16.F32.PACK_AB R152, R15, R30 ;  /* 0x0000001e0f98723e */ /* 0x001fc400000000ff */
[----:B------:R-:W-:Y:S01]  /*3290*/  FADD.FTZ R33, R13, R20 ;  /* 0x000000140d217221 */ /* 0x000fe20000010000 */
[C---:B------:R-:W-:Y:S01]  /*32a0*/  FADD.FTZ R0, R104.reuse, R31 ;  /* 0x0000001f68007221 */ /* 0x040fe20000010000 */
[----:B------:R-:W-:Y:S01]  /*32b0*/  F2FP.F16.F32.PACK_AB R159, R104, R159 ;  /* 0x0000009f689f723e */ /* 0x000fe200000000ff */
[----:B------:R-:W0:Y:S01]  /*32c0*/  MUFU.EX2 R36, R36 ;  /* 0x0000002400247308 */ /* 0x000e220000000800 */
[----:B------:R-:W-:Y:S01]  /*32d0*/  FADD.FTZ R20, R30, R33 ;  /* 0x000000211e147221 */ /* 0x000fe20000010000 */
[----:B------:R-:W-:Y:S01]  /*32e0*/  FADD.FTZ R31, R153, R0 ;  /* 0x00000000991f7221 */ /* 0x000fe20000010000 */
[C---:B------:R-:W-:Y:S02]  /*32f0*/  F2FP.F16.F32.PACK_AB R153, R72.reuse, R153 ;  /* 0x000000994899723e */ /* 0x040fe400000000ff */
[----:B------:R-:W-:Y:S01]  /*3300*/  FADD.FTZ R33, R15, R20 ;  /* 0x000000140f217221 */ /* 0x000fe20000010000 */
[----:B------:R-:W-:Y:S01]  /*3310*/  FADD.FTZ R31, R72, R31 ;  /* 0x0000001f481f7221 */ /* 0x000fe20000010000 */
[----:B------:R-:W-:Y:S01]  /*3320*/  CS2R R72, SRZ ;  /* 0x0000000000487805 */ /* 0x000fe2000001ff00 */
[----:B------:R1:W3:Y:S01]  /*3330*/  MUFU.EX2 R23, R38 ;  /* 0x0000002600177308 */ /* 0x0002e20000000800 */
[----:B--2---:R-:W-:Y:S01]  /*3340*/  FADD.FTZ R0, R34, R33 ;  /* 0x0000002122007221 */ /* 0x004fe20000010000 */
[----:B------:R-:W-:Y:S01]  /*3350*/  FADD.FTZ R20, R74, R31 ;  /* 0x0000001f4a147221 */ /* 0x000fe20000010000 */
[----:B------:R-:W-:-:S02]  /*3360*/  F2FP.F16.F32.PACK_AB R154, R21, R34 ;  /* 0x00000022159a723e */ /* 0x000fc400000000ff */
[----:B------:R-:W-:Y:S01]  /*3370*/  FADD.FTZ R31, R21, R0 ;  /* 0x00000000151f7221 */ /* 0x000fe20000010000 */
[C---:B------:R-:W-:Y:S01]  /*3380*/  FADD.FTZ R33, R155.reuse, R20 ;  /* 0x000000149b217221 */ /* 0x040fe20000010000 */
[----:B------:R-:W-:Y:S01]  /*3390*/  F2FP.F16.F32.PACK_AB R155, R155, R74 ;  /* 0x0000004a9b9b723e */ /* 0x000fe200000000ff */
[----:B------:R-:W2:Y:S01]  /*33a0*/  MUFU.EX2 R40, R40 ;  /* 0x0000002800287308 */ /* 0x000ea20000000800 */
[----:B0-----:R-:W-:Y:S01]  /*33b0*/  FADD.FTZ R0, R36, R31 ;  /* 0x0000001f24007221 */ /* 0x001fe20000010000 */
[----:B------:R-:W-:Y:S01]  /*33c0*/  FADD.FTZ R20, R78, R33 ;  /* 0x000000214e147221 */ /* 0x000fe20000010000 */
[----:B------:R-:W-:Y:S02]  /*33d0*/  CS2R R74, SRZ ;  /* 0x00000000004a7805 */ /* 0x000fe4000001ff00 */
[----:B-1----:R-:W-:Y:S01]  /*33e0*/  CS2R R38, SRZ ;  /* 0x0000000000267805 */ /* 0x002fe2000001ff00 */
[C---:B------:R-:W-:Y:S01]  /*33f0*/  FADD.FTZ R33, R149.reuse, R20 ;  /* 0x0000001495217221 */ /* 0x040fe20000010000 */
[----:B------:R-:W-:Y:S01]  /*3400*/  F2FP.F16.F32.PACK_AB R149, R149, R78 ;  /* 0x0000004e9595723e */ /* 0x000fe200000000ff */
[----:B------:R0:W1:Y:S01]  /*3410*/  MUFU.EX2 R25, R42 ;  /* 0x0000002a00197308 */ /* 0x0000620000000800 */
[C---:B---3--:R-:W-:Y:S01]  /*3420*/  FADD.FTZ R31, R23.reuse, R0 ;  /* 0x00000000171f7221 */ /* 0x048fe20000010000 */
[----:B------:R-:W-:Y:S01]  /*3430*/  FADD.FTZ R20, R82, R33 ;  /* 0x0000002152147221 */ /* 0x000fe20000010000 */
[----:B------:R-:W-:-:S02]  /*3440*/  F2FP.F16.F32.PACK_AB R148, R23, R36 ;  /* 0x000000241794723e */ /* 0x000fc400000000ff */
[----:B------:R-:W-:Y:S02]  /*3450*/  CS2R R78, SRZ ;  /* 0x00000000004e7805 */ /* 0x000fe4000001ff00 */
[----:B------:R-:W-:Y:S01]  /*3460*/  CS2R R36, SRZ ;  /* 0x0000000000247805 */ /* 0x000fe2000001ff00 */
[C---:B------:R-:W-:Y:S01]  /*3470*/  FADD.FTZ R33, R151.reuse, R20 ;  /* 0x0000001497217221 */ /* 0x040fe20000010000 */
[----:B------:R-:W-:Y:S01]  /*3480*/  F2FP.F16.F32.PACK_AB R151, R151, R82 ;  /* 0x000000529797723e */ /* 0x000fe200000000ff */
[----:B------:R-:W3:Y:S01]  /*3490*/  MUFU.EX2 R145, R88 ;  /* 0x0000005800917308 */ /* 0x000ee20000000800 */
[----:B--2---:R-:W-:Y:S01]  /*34a0*/  FADD.FTZ R0, R40, R31 ;  /* 0x0000001f28007221 */ /* 0x004fe20000010000 */
[----:B------:R-:W-:Y:S01]  /*34b0*/  FADD.FTZ R20, R86, R33 ;  /* 0x0000002156147221 */ /* 0x000fe20000010000 */
[----:B------:R-:W-:Y:S02]  /*34c0*/  CS2R R82, SRZ ;  /* 0x0000000000527805 */ /* 0x000fe4000001ff00 */
[----:B0-----:R-:W-:-:S03]  /*34d0*/  CS2R R42, SRZ ;  /* 0x00000000002a7805 */ /* 0x001fc6000001ff00 */
[----:B------:R-:W0:Y:S01]  /*34e0*/  MUFU.EX2 R44, R44 ;  /* 0x0000002c002c7308 */ /* 0x000e220000000800 */
[C---:B-1----:R-:W-:Y:S01]  /*34f0*/  FADD.FTZ R31, R25.reuse, R0 ;  /* 0x00000000191f7221 */ /* 0x042fe20000010000 */
[----:B------:R-:W-:Y:S02]  /*3500*/  F2FP.F16.F32.PACK_AB R150, R25, R40 ;  /* 0x000000281996723e */ /* 0x000fe400000000ff */
[----:B------:R-:W-:-:S04]  /*3510*/  CS2R R40, SRZ ;  /* 0x0000000000287805 */ /* 0x000fc8000001ff00 */
[----:B------:R-:W1:Y:S01]  /*3520*/  MUFU.EX2 R90, R90 ;  /* 0x0000005a005a7308 */ /* 0x000e620000000800 */
[C---:B---3--:R-:W-:Y:S01]  /*3530*/  FADD.FTZ R35, R145.reuse, R20 ;  /* 0x0000001491237221 */ /* 0x048fe20000010000 */
[----:B------:R-:W-:Y:S02]  /*3540*/  IADD3 R20, R22, -0x2, RZ ;  /* 0xfffffffe16147810 */ /* 0x000fe40007ffe0ff */
[----:B------:R-:W-:Y:S02]  /*3550*/  F2FP.F16.F32.PACK_AB R145, R145, R86 ;  /* 0x000000569191723e */ /* 0x000fe400000000ff */
[----:B------:R-:W-:Y:S02]  /*3560*/  CS2R R86, SRZ ;  /* 0x0000000000567805 */ /* 0x000fe4000001ff00 */
[----:B------:R2:W3:Y:S01]  /*3570*/  MUFU.EX2 R27, R46 ;  /* 0x0000002e001b7308 */ /* 0x0004e20000000800 */
[----:B0-----:R-:W-:-:S07]  /*3580*/  FADD.FTZ R0, R44, R31 ;  /* 0x0000001f2c007221 */ /* 0x001fce0000010000 */
[----:B------:R-:W0:Y:S01]  /*3590*/  MUFU.EX2 R147, R92 ;  /* 0x0000005c00937308 */ /* 0x000e220000000800 */
[----:B-1----:R-:W-:Y:S01]  /*35a0*/  FADD.FTZ R6, R90, R35 ;  /* 0x000000235a067221 */ /* 0x002fe20000010000 */
[----:B--2---:R-:W-:Y:S02]  /*35b0*/  CS2R R46, SRZ ;  /* 0x00000000002e7805 */ /* 0x004fe4000001ff00 */
[----:B------:R-:W-:-:S04]  /*35c0*/  CS2R R34, SRZ ;  /* 0x0000000000227805 */ /* 0x000fc8000001ff00 */
[----:B------:R-:W1:Y:S01]  /*35d0*/  MUFU.EX2 R48, R48 ;  /* 0x0000003000307308 */ /* 0x000e620000000800 */
[C---:B---3--:R-:W-:Y:S01]  /*35e0*/  FADD.FTZ R33, R27.reuse, R0 ;  /* 0x000000001b217221 */ /* 0x048fe20000010000 */
[----:B------:R-:W-:Y:S02]  /*35f0*/  F2FP.F16.F32.PACK_AB R144, R27, R44 ;  /* 0x0000002c1b90723e */ /* 0x000fe400000000ff */
[----:B------:R-:W-:Y:S02]  /*3600*/  CS2R R44, SRZ ;  /* 0x00000000002c7805 */ /* 0x000fe4000001ff00 */
[----:B------:R-:W-:Y:S02]  /*3610*/  CS2R R26, SRZ ;  /* 0x00000000001a7805 */ /* 0x000fe4000001ff00 */
[----:B------:R-:W2:Y:S01]  /*3620*/  MUFU.EX2 R66, R66 ;  /* 0x0000004200427308 */ /* 0x000ea20000000800 */
[C---:B0-----:R-:W-:Y:S01]  /*3630*/  FADD.FTZ R13, R147.reuse, R6 ;  /* 0x00000006930d7221 */ /* 0x041fe20000010000 */
[----:B------:R-:W-:-:S06]  /*3640*/  F2FP.F16.F32.PACK_AB R147, R147, R90 ;  /* 0x0000005a9393723e */ /* 0x000fcc00000000ff */
[----:B------:R0:W3:Y:S01]  /*3650*/  MUFU.EX2 R19, R50 ;  /* 0x0000003200137308 */ /* 0x0000e20000000800 */
[----:B-1----:R-:W-:Y:S01]  /*3660*/  FADD.FTZ R0, R48, R33 ;  /* 0x0000002130007221 */ /* 0x002fe20000010000 */
[----:B------:R-:W-:-:S06]  /*3670*/  CS2R R32, SRZ ;  /* 0x0000000000207805 */ /* 0x000fcc000001ff00 */
[----:B------:R-:W1:Y:S01]  /*3680*/  MUFU.EX2 R141, R94 ;  /* 0x0000005e008d7308 */ /* 0x000e620000000800 */
[----:B--2---:R-:W-:Y:S01]  /*3690*/  FADD.FTZ R6, R66, R13 ;  /* 0x0000000d42067221 */ /* 0x004fe20000010000 */
[----:B0-----:R-:W-:-:S06]  /*36a0*/  CS2R R50, SRZ ;  /* 0x0000000000327805 */ /* 0x001fcc000001ff00 */
[----:B------:R-:W0:Y:S01]  /*36b0*/  MUFU.EX2 R52, R52 ;  /* 0x0000003400347308 */ /* 0x000e220000000800 */
[C---:B---3--:R-:W-:Y:S01]  /*36c0*/  FADD.FTZ R5, R19.reuse, R0 ;  /* 0x0000000013057221 */ /* 0x048fe20000010000 */
[----:B------:R-:W-:Y:S02]  /*36d0*/  F2FP.F16.F32.PACK_AB R146, R19, R48 ;  /* 0x000000301392723e */ /* 0x000fe400000000ff */
[----:B------:R-:W-:-:S04]  /*36e0*/  CS2R R48, SRZ ;  /* 0x0000000000307805 */ /* 0x000fc8000001ff00 */
[----:B------:R-:W2:Y:S01]  /*36f0*/  MUFU.EX2 R96, R96 ;  /* 0x0000006000607308 */ /* 0x000ea20000000800 */
[C---:B-1----:R-:W-:Y:S01]  /*3700*/  FADD.FTZ R15, R141.reuse, R6 ;  /* 0x000000068d0f7221 */ /* 0x042fe20000010000 */
[----:B------:R-:W-:Y:S02]  /*3710*/  F2FP.F16.F32.PACK_AB R141, R141, R66 ;  /* 0x000000428d8d723e */ /* 0x000fe400000000ff */
[----:B------:R-:W-:-:S04]  /*3720*/  CS2R R66, SRZ ;  /* 0x0000000000427805 */ /* 0x000fc8000001ff00 */
[----:B------:R1:W3:Y:S01]  /*3730*/  MUFU.EX2 R29, R54 ;  /* 0x00000036001d7308 */ /* 0x0002e20000000800 */
[----:B0-----:R-:W-:-:S07]  /*3740*/  FADD.FTZ R0, R52, R5 ;  /* 0x0000000534007221 */ /* 0x001fce0000010000 */
[----:B------:R-:W0:Y:S01]  /*3750*/  MUFU.EX2 R143, R98 ;  /* 0x00000062008f7308 */ /* 0x000e220000000800 */
[----:B--2---:R-:W-:Y:S01]  /*3760*/  FADD.FTZ R6, R96, R15 ;  /* 0x0000000f60067221 */ /* 0x004fe20000010000 */
[----:B-1----:R-:W-:-:S06]  /*3770*/  CS2R R54, SRZ ;  /* 0x0000000000367805 */ /* 0x002fcc000001ff00 */
[----:B------:R-:W1:Y:S01]  /*3780*/  MUFU.EX2 R56, R56 ;  /* 0x0000003800387308 */ /* 0x000e620000000800 */
[C---:B---3--:R-:W-:Y:S01]  /*3790*/  FADD.FTZ R13, R29.reuse, R0 ;  /* 0x000000001d0d7221 */ /* 0x048fe20000010000 */
[----:B------:R-:W-:Y:S02]  /*37a0*/  F2FP.F16.F32.PACK_AB R140, R29, R52 ;  /* 0x000000341d8c723e */ /* 0x000fe400000000ff */
[----:B------:R-:W-:-:S04]  /*37b0*/  CS2R R52, SRZ ;  /* 0x0000000000347805 */ /* 0x000fc8000001ff00 */
[----:B------:R-:W2:Y:S01]  /*37c0*/  MUFU.EX2 R70, R70 ;  /* 0x0000004600467308 */ /* 0x000ea20000000800 */
[C---:B0-----:R-:W-:Y:S01]  /*37d0*/  FADD.FTZ R15, R143.reuse, R6 ;  /* 0x000000068f0f7221 */ /* 0x041fe20000010000 */
[----:B------:R-:W-:-:S06]  /*37e0*/  F2FP.F16.F32.PACK_AB R143, R143, R96 ;  /* 0x000000608f8f723e */ /* 0x000fcc00000000ff */
[----:B------:R0:W3:Y:S01]  /*37f0*/  MUFU.EX2 R3, R58 ;  /* 0x0000003a00037308 */ /* 0x0000e20000000800 */
[----:B-1----:R-:W-:-:S07]  /*3800*/  FADD.FTZ R0, R56, R13 ;  /* 0x0000000d38007221 */ /* 0x002fce0000010000 */
[----:B------:R-:W1:Y:S01]  /*3810*/  MUFU.EX2 R60, R60 ;  /* 0x0000003c003c7308 */ /* 0x000e620000000800 */
[----:B--2---:R-:W-:Y:S01]  /*3820*/  FADD.FTZ R6, R70, R15 ;  /* 0x0000000f46067221 */ /* 0x004fe20000010000 */
[----:B------:R-:W-:Y:S02]  /*3830*/  VIMNMX R15, R17, R28, !PT ;  /* 0x0000001c110f7248 */ /* 0x000fe40007fe0100 */
[----:B0-----:R-:W-:Y:S02]  /*3840*/  CS2R R58, SRZ ;  /* 0x00000000003a7805 */ /* 0x001fe4000001ff00 */
[----:B------:R-:W-:Y:S02]  /*3850*/  CS2R R28, SRZ ;  /* 0x00000000001c7805 */ /* 0x000fe4000001ff00 */
[----:B------:R-:W-:Y:S01]  /*3860*/  ISETP.GE.AND P1, PT, R20, R15, PT ;  /* 0x0000000f1400720c */ /* 0x000fe20003f26270 */
[----:B------:R-:W0:Y:S01]  /*3870*/  MUFU.EX2 R137, R100 ;  /* 0x0000006400897308 */ /* 0x000e220000000800 */
[C---:B---3--:R-:W-:Y:S01]  /*3880*/  FADD.FTZ R13, R3.reuse, R0 ;  /* 0x00000000030d7221 */ /* 0x048fe20000010000 */
[----:B------:R-:W-:-:S02]  /*3890*/  F2FP.F16.F32.PACK_AB R142, R3, R56 ;  /* 0x00000038038e723e */ /* 0x000fc400000000ff */
[----:B------:R-:W-:-:S04]  /*38a0*/  CS2R R56, SRZ ;  /* 0x0000000000387805 */ /* 0x000fc8000001ff00 */
[----:B------:R2:W3:Y:S01]  /*38b0*/  MUFU.EX2 R31, R62 ;  /* 0x0000003e001f7308 */ /* 0x0004e20000000800 */
[----:B-1----:R-:W-:-:S07]  /*38c0*/  FADD.FTZ R0, R60, R13 ;  /* 0x0000000d3c007221 */ /* 0x002fce0000010000 */
[----:B------:R-:W1:Y:S01]  /*38d0*/  MUFU.EX2 R102, R102 ;  /* 0x0000006600667308 */ /* 0x000e620000000800 */
[C---:B0-----:R-:W-:Y:S01]  /*38e0*/  FADD.FTZ R3, R137.reuse, R6 ;  /* 0x0000000689037221 */ /* 0x041fe20000010000 */
[----:B------:R-:W-:Y:S01]  /*38f0*/  F2FP.F16.F32.PACK_AB R137, R137, R70 ;  /* 0x000000468989723e */ /* 0x000fe200000000ff */
[----:B------:R-:W-:Y:S01]  /*3900*/  IMAD.MOV.U32 R6, RZ, RZ, 0x3f800000 ;  /* 0x3f800000ff067424 */ /* 0x000fe200078e00ff */
[----:B------:R-:W-:Y:S02]  /*3910*/  CS2R R70, SRZ ;  /* 0x0000000000467805 */ /* 0x000fe4000001ff00 */
[----:B--2---:R-:W-:Y:S02]  /*3920*/  CS2R R62, SRZ ;  /* 0x00000000003e7805 */ /* 0x004fe4000001ff00 */
[----:B------:R-:W0:Y:S01]  /*3930*/  MUFU.EX2 R24, R24 ;  /* 0x0000001800187308 */ /* 0x000e220000000800 */
[C---:B---3--:R-:W-:Y:S01]  /*3940*/  FADD.FTZ R13, R31.reuse, R0 ;  /* 0x000000001f0d7221 */ /* 0x048fe20000010000 */
[----:B------:R-:W-:-:S02]  /*3950*/  F2FP.F16.F32.PACK_AB R136, R31, R60 ;  /* 0x0000003c1f88723e */ /* 0x000fc400000000ff */
[----:B------:R-:W-:Y:S02]  /*3960*/  CS2R R60, SRZ ;  /* 0x00000000003c7805 */ /* 0x000fe4000001ff00 */
[----:B------:R-:W-:Y:S02]  /*3970*/  CS2R R30, SRZ ;  /* 0x00000000001e7805 */ /* 0x000fe4000001ff00 */
[----:B------:R2:W3:Y:S01]  /*3980*/  MUFU.EX2 R5, R64 ;  /* 0x0000004000057308 */ /* 0x0004e20000000800 */
[----:B-1----:R-:W-:-:S07]  /*3990*/  FADD.FTZ R0, R102, R3 ;  /* 0x0000000366007221 */ /* 0x002fce0000010000 */
[----:B------:R0:W1:Y:S01]  /*39a0*/  MUFU.EX2 R139, R4 ;  /* 0x00000004008b7308 */ /* 0x0000620000000800 */
[----:B--2---:R-:W-:Y:S01]  /*39b0*/  CS2R R64, SRZ ;  /* 0x0000000000407805 */ /* 0x004fe2000001ff00 */
[----:B0-----:R-:W-:Y:S01]  /*39c0*/  FADD.FTZ R4, R24, R13 ;  /* 0x0000000d18047221 */ /* 0x001fe20000010000 */
[C---:B---3--:R-:W-:Y:S02]  /*39d0*/  F2FP.F16.F32.PACK_AB R138, R5.reuse, R24 ;  /* 0x00000018058a723e */ /* 0x048fe400000000ff */
[----:B------:R-:W-:Y:S01]  /*39e0*/  CS2R R24, SRZ ;  /* 0x0000000000187805 */ /* 0x000fe2000001ff00 */
[----:B------:R-:W-:Y:S01]  /*39f0*/  FADD.FTZ R4, R5, R4 ;  /* 0x0000000405047221 */ /* 0x000fe20000010000 */
[----:B------:R-:W-:Y:S02]  /*3a00*/  IMAD.MOV.U32 R5, RZ, RZ, 0x3f800000 ;  /* 0x3f800000ff057424 */ /* 0x000fe400078e00ff */
[C---:B-1----:R-:W-:Y:S01]  /*3a10*/  FADD.FTZ R3, R139.reuse, R0 ;  /* 0x000000008b037221 */ /* 0x042fe20000010000 */
[----:B------:R-:W-:-:S02]  /*3a20*/  F2FP.F16.F32.PACK_AB R139, R139, R102 ;  /* 0x000000668b8b723e */ /* 0x000fc400000000ff */
[----:B------:R-:W-:Y:S01]  /*3a30*/  MOV R0, RZ ;  /* 0x000000ff00007202 */ /* 0x000fe20000000f00 */
[----:B------:R-:W-:Y:S06]  /*3a40*/  @!P1 BRA `(.L_x_2195) ;  /* 0x0000002800509947 */ /* 0x000fec0003800000 */
[----:B------:R-:W-:Y:S01]  /*3a50*/  IMAD.MOV.U32 R13, RZ, RZ, R14 ;  /* 0x000000ffff0d7224 */ /* 0x000fe200078e000e */
[----:B------:R-:W-:Y:S01]  /*3a60*/  MOV R21, RZ ;  /* 0x000000ff00157202 */ /* 0x000fe20000000f00 */
[----:B------:R-:W-:Y:S01]  /*3a70*/  IMAD.MOV.U32 R19, RZ, RZ, R12 ;  /* 0x000000ffff137224 */ /* 0x000fe200078e000c */
[----:B------:R-:W-:Y:S01]  /*3a80*/  UMOV UR5, URZ ;  /* 0x0000003f00057c82 */ /* 0x000fe20008000000 */
[----:B------:R-:W-:Y:S01]  /*3a90*/  IMAD.MOV.U32 R6, RZ, RZ, 0x3f800000 ;  /* 0x3f800000ff067424 */ /* 0x000fe200078e00ff */
[----:B------:R-:W-:Y:S01]  /*3aa0*/  ULDC UR6, c[0x0][0x9d8] ;  /* 0x0002760000067ab9 */ /* 0x000fe20000000800 */
[----:B------:R-:W-:-:S07]  /*3ab0*/  IMAD.MOV.U32 R87, RZ, RZ, RZ ;  /* 0x000000ffff577224 */ /* 0x000fce00078e00ff */
.L_x_2206:
[----:B------:R-:W-:-:S04]  /*3ac0*/  UISETP.NE.AND UP0, UPT, UR5, 0x1, UPT ;  /* 0x000000010500788c */ /* 0x000fc8000bf05270 */
[----:B------:R-:W-:-:S06]  /*3ad0*/  USEL UR4, URZ, 0x1, UP0 ;  /* 0x000000013f047887 */ /* 0x000fcc0008000000 */
[----:B------:R-:W-:Y:S01]  /*3ae0*/  LOP3.LUT R0, R21, UR4, RZ, 0x3c, !PT ;  /* 0x0000000415007c12 */ /* 0x000fe2000f8e3cff */
[----:B------:R-:W-:Y:S06]  /*3af0*/  @!P0 BRA `(.L_x_2196) ;  /* 0x0000000000048947 */ /* 0x000fec0003800000 */
[----:B------:R-:W-:Y:S01]  /*3b00*/  BPT.TRAP 0x1 ;  /* 0x000000040000795c */ /* 0x000fe20000300000 */
.L_x_2196:
        /* <DEDUP_REMOVED lines=8> */
.L_x_2197:
[----:B-1----:R-:W-:Y:S05]  /*3b90*/  @P1 BRA `(.L_x_2198) ;  /* 0x0000000000081947 */ /* 0x002fea0003800000 */
[----:B------:R-:W1:Y:S02]  /*3ba0*/  SYNCS.PHASECHK.TRANS64.TRYWAIT P1, [UR7+0x2a830], R11 ;  /* 0x02a8300bff0075a7 */ /* 0x000e640008020147 */
[----:B-1----:R-:W-:Y:S05]  /*3bb0*/  @!P1 BRA `(.L_x_2199) ;  /* 0x000000a800949947 */ /* 0x002fea0003800000 */
.L_x_2198:
        /* <DEDUP_REMOVED lines=129> */
.L_x_2200:
[----:B------:R-:W-:Y:S01]  /*43d0*/  ULEA UR10, UR5, UR39, 0x3 ;  /* 0x00000027050a7291 */ /* 0x000fe2000f8e183f */
[----:B------:R-:W-:-:S08]  /*43e0*/  SHF.L.U32 R5, R21, 0x1f, RZ ;  /* 0x0000001f15057819 */ /* 0x000fd000000006ff */
[----:B------:R2:W3:Y:S01]  /*43f0*/  SYNCS.PHASECHK.TRANS64.TRYWAIT P1, [UR10+0x2a850], R5 ;  /* 0x02a85005ff0075a7 */ /* 0x0004e2000802014a */
[----:B------:R-:W-:Y:S05]  /*4400*/  @!P0 BRA `(.L_x_2201) ;  /* 0x0000000000048947 */ /* 0x000fea0003800000 */
[----:B------:R-:W-:Y:S01]  /*4410*/  BPT.TRAP 0x1 ;  /* 0x000000040000795c */ /* 0x000fe20000300000 */
.L_x_2201:
[----:B---3--:R-:W-:Y:S05]  /*4420*/  @P1 BRA `(.L_x_2202) ;  /* 0x0000000000081947 */ /* 0x008fea0003800000 */
[----:B------:R-:W3:Y:S02]  /*4430*/  SYNCS.PHASECHK.TRANS64.TRYWAIT P1, [UR10+0x2a850], R5 ;  /* 0x02a85005ff0075a7 */ /* 0x000ee4000802014a */
[----:B---3--:R-:W-:Y:S05]  /*4440*/  @!P1 BRA `(.L_x_2203) ;  /* 0x000000a000889947 */ /* 0x008fea0003800000 */
.L_x_2202:
        /* <DEDUP_REMOVED lines=36> */
.L_x_2204:
[----:B------:R-:W-:Y:S01]  /*4690*/  UISETP.NE.AND UP0, UPT, UR38, URZ, UPT ;  /* 0x0000003f2600728c */ /* 0x000fe2000bf05270 */
[----:B------:R-:W-:Y:S01]  /*46a0*/  FMUL.FTZ R88, R88, UR6 ;  /* 0x0000000658587c20 */ /* 0x000fe20008410000 */
[----:B-1----:R-:W-:Y:S01]  /*46b0*/  MOV R12, R7 ;  /* 0x00000007000c7202 */ /* 0x002fe20000000f00 */
[----:B------:R-:W-:Y:S01]  /*46c0*/  FMUL.FTZ R101, R101, UR6 ;  /* 0x0000000665657c20 */ /* 0x000fe20008410000 */
[----:B------:R-:W-:Y:S01]  /*46d0*/  FMUL.FTZ R89, R89, UR6 ;  /* 0x0000000659597c20 */ /* 0x000fe20008410000 */
[----:B------:R1:W4:Y:S01]  /*46e0*/  MUFU.TANH R148, R88 ;  /* 0x0000005800947308 */ /* 0x0003220000002400 */
[----:B------:R-:W-:Y:S01]  /*46f0*/  PLOP3.LUT P1, PT, PT, PT, UP0, 0x80, 0x0 ;  /* 0x000000000000781c */ /* 0x000fe20003f2f008 */
[----:B--23--:R-:W-:Y:S01]  /*4700*/  FMUL.FTZ R5, R90, UR6 ;  /* 0x000000065a057c20 */ /* 0x00cfe20008410000 */
[----:B------:R-:W-:Y:S01]  /*4710*/  PLOP3.LUT P2, PT, PT, PT, UP0, 0x80, 0x0 ;  /* 0x000000000000781c */ /* 0x000fe20003f4f008 */
[----:B------:R-:W-:Y:S01]  /*4720*/  FMUL.FTZ R92, R92, UR6 ;  /* 0x000000065c5c7c20 */ /* 0x000fe20008410000 */
[----:B------:R-:W-:Y:S01]  /*4730*/  ULDC UR14, c[0x0][0x2f0] ;  /* 0x0000bc00000e7ab9 */ /* 0x000fe20000000800 */
[----:B------:R-:W-:Y:S01]  /*4740*/  @UP0 ULDC UR5, c[0x0][0x44c] ;  /* 0x0001130000050ab9 */ /* 0x000fe20000000800 */
[----:B------:R-:W-:Y:S01]  /*4750*/  ULDC UR11, c[0x0][0x288] ;  /* 0x0000a200000b7ab9 */ /* 0x000fe20000000800 */
[----:B------:R-:W-:Y:S01]  /*4760*/  MUFU.TANH R90, R101 ;  /* 0x00000065005a7308 */ /* 0x000fe20000002400 */
[----:B------:R-:W-:Y:S01]  /*4770*/  FMUL.FTZ R93, R93, UR6 ;  /* 0x000000065d5d7c20 */ /* 0x000fe20008410000 */
[----:B------:R-:W-:Y:S01]  /*4780*/  FMUL.FTZ R96, R96, UR6 ;  /* 0x0000000660607c20 */ /* 0x000fe20008410000 */
[----:B------:R-:W-:Y:S01]  /*4790*/  FMUL.FTZ R97, R97, UR6 ;  /* 0x0000000661617c20 */ /* 0x000fe20008410000 */
[----:B------:R-:W-:Y:S01]  /*47a0*/  FMUL.FTZ R100, R100, UR6 ;  /* 0x0000000664647c20 */ /* 0x000fe20008410000 */
[----:B------:R-:W-:Y:S01]  /*47b0*/  FMUL.FTZ R105, R105, UR6 ;  /* 0x0000000669697c20 */ /* 0x000fe20008410000 */
[----:B0-----:R-:W-:Y:S01]  /*47c0*/  @P1 IMAD.HI.U32 R11, R7, UR5, RZ ;  /* 0x00000005070b1c27 */ /* 0x001fe2000f8e00ff */
[----:B------:R-:W-:Y:S01]  /*47d0*/  @UP0 ULDC UR5, c[0x0][0x450] ;  /* 0x0001140000050ab9 */ /* 0x000fe20000000800 */
[----:B------:R0:W2:Y:S02]  /*47e0*/  MUFU.TANH R146, R89 ;  /* 0x0000005900927308 */ /* 0x0000a40000002400 */
[----:B------:R-:W-:Y:S01]  /*47f0*/  FMUL.FTZ R104, R104, UR6 ;  /* 0x0000000668687c20 */ /* 0x000fe20008410000 */
[----:B------:R-:W-:Y:S01]  /*4800*/  FMUL.FTZ R23, R98, UR6 ;  /* 0x0000000662177c20 */ /* 0x000fe20008410000 */
[----:B------:R-:W-:Y:S01]  /*4810*/  @P2 SHF.R.U32.HI R12, RZ, UR5, R11 ;  /* 0x00000005ff0c2c19 */ /* 0x000fe2000801160b */
[----:B------:R-:W-:-:S02]  /*4820*/  IMAD.MOV.U32 R11, RZ, RZ, -0x60 ;  /* 0xffffffa0ff0b7424 */ /* 0x000fc400078e00ff */
[----:B------:R-:W-:Y:S01]  /*4830*/  FMUL.FTZ R108, R108, UR6 ;  /* 0x000000066c6c7c20 */ /* 0x000fe20008410000 */
[----:B------:R-:W-:Y:S01]  /*4840*/  FMUL.FTZ R109, R109, UR6 ;  /* 0x000000066d6d7c20 */ /* 0x000fe20008410000 */
[----:B------:R-:W-:Y:S01]  /*4850*/  FMUL.FTZ R112, R112, UR6 ;  /* 0x0000000670707c20 */ /* 0x000fe20008410000 */
[----:B-1----:R-:W1:Y:S01]  /*4860*/  SHFL.IDX PT, R88, R12, RZ, 0x1c1f ;  /* 0x001c1fff0c587589 */ /* 0x002e6200000e0000 */
[----:B------:R-:W-:Y:S01]  /*4870*/  IMAD R11, R20, R11, 0x1 ;  /* 0x00000001140b7424 */ /* 0x000fe200078e020b */
[----:B------:R-:W3:Y:S01]  /*4880*/  MUFU.TANH R92, R92 ;  /* 0x0000005c005c7308 */ /* 0x000ee20000002400 */
[----:B0-----:R-:W-:Y:S01]  /*4890*/  FMUL.FTZ R89, R103, UR6 ;  /* 0x0000000667597c20 */ /* 0x001fe20008410000 */
[----:B------:R-:W-:Y:S01]  /*48a0*/  FMUL.FTZ R22, R99, UR6 ;  /* 0x0000000663167c20 */ /* 0x000fe20008410000 */
[----:B------:R-:W-:Y:S02]  /*48b0*/  IMAD R11, R10, -0x2, R11 ;  /* 0xfffffffe0a0b7824 */ /* 0x000fe400078e020b */
[----:B------:R-:W-:Y:S01]  /*48c0*/  FMUL.FTZ R99, R110, UR6 ;  /* 0x000000066e637c20 */ /* 0x000fe20008410000 */
[----:B------:R-:W-:Y:S01]  /*48d0*/  FMUL.FTZ R113, R113, UR6 ;  /* 0x0000000671717c20 */ /* 0x000fe20008410000 */
[----:B------:R-:W-:Y:S01]  /*48e0*/  FMUL.FTZ R116, R116, UR6 ;  /* 0x0000000674747c20 */ /* 0x000fe20008410000 */
[----:B------:R-:W-:Y:S01]  /*48f0*/  IMAD R101, R18, UR14, R11 ;  /* 0x0000000e12657c24 */ /* 0x000fe2000f8e020b */
[----:B------:R0:W5:Y:S01]  /*4900*/  MUFU.TANH R142, R93 ;  /* 0x0000005d008e7308 */ /* 0x0001620000002400 */
        /* <DEDUP_REMOVED lines=8> */
[----:B------:R-:W-:Y:S01]  /*4990*/  FMUL.FTZ R95, R106, UR6 ;  /* 0x000000066a5f7c20 */ /* 0x000fe20008410000 */
[----:B------:R-:W-:Y:S01]  /*49a0*/  FMUL.FTZ R125, R125, UR6 ;  /* 0x000000067d7d7c20 */ /* 0x000fe20008410000 */
[----:B------:R-:W-:Y:S01]  /*49b0*/  FMUL.FTZ R128, R128, UR6 ;  /* 0x0000000680807c20 */ /* 0x000fe20008410000 */
[----:B------:R-:W-:Y:S01]  /*49c0*/  FMUL.FTZ R129, R129, UR6 ;  /* 0x0000000681817c20 */ /* 0x000fe20008410000 */
[----:B------:R-:W-:Y:S01]  /*49d0*/  FMUL.FTZ R132, R132, UR6 ;  /* 0x0000000684847c20 */ /* 0x000fe20008410000 */
[----:B-1----:R-:W-:Y:S01]  /*49e0*/  IADD3 R103, R88, -UR11, R101 ;  /* 0x8000000b58677c10 */ /* 0x002fe2000fffe065 */
[----:B------:R-:W-:Y:S01]  /*49f0*/  FMUL.FTZ R133, R133, UR6 ;  /* 0x0000000685857c20 */ /* 0x000fe20008410000 */
[----:B------:R1:W5:Y:S01]  /*4a00*/  MUFU.TANH R138, R97 ;  /* 0x00000061008a7308 */ /* 0x0003620000002400 */
[----:B------:R-:W5:Y:S01]  /*4a10*/  SHFL.IDX PT, R12, R12, 0x1, 0x1c1f ;  /* 0x003c1f000c0c7f89 */ /* 0x000f6200000e0000 */
[C---:B------:R-:W-:Y:S01]  /*4a20*/  ISETP.GT.AND P1, PT, R103.reuse, RZ, PT ;  /* 0x000000ff6700720c */ /* 0x040fe20003f24270 */
[----:B------:R-:W-:Y:S01]  /*4a30*/  FMUL.FTZ R122, R122, UR6 ;  /* 0x000000067a7a7c20 */ /* 0x000fe20008410000 */
[C---:B------:R-:W-:Y:S01]  /*4a40*/  ISETP.GT.AND P2, PT, R103.reuse, 0x1, PT ;  /* 0x000000016700780c */ /* 0x040fe20003f44270 */
[----:B------:R-:W-:Y:S01]  /*4a50*/  FMUL.FTZ R126, R126, UR6 ;  /* 0x000000067e7e7c20 */ /* 0x000fe20008410000 */
[----:B----4-:R-:W-:Y:S01]  /*4a60*/  FSEL R148, R148, -INF , P1 ;  /* 0xff80000094947808 */ /* 0x010fe20000800000 */
[----:B------:R-:W-:Y:S01]  /*4a70*/  FMUL.FTZ R130, R130, UR6 ;  /* 0x0000000682827c20 */ /* 0x000fe20008410000 */
[----:B------:R-:W-:Y:S01]  /*4a80*/  ISETP.GT.AND P1, PT, R103, 0x8, PT ;  /* 0x000000086700780c */ /* 0x000fe20003f24270 */
[----:B------:R-:W4:Y:S01]  /*4a90*/  MUFU.TANH R100, R100 ;  /* 0x0000006400647308 */ /* 0x000f220000002400 */
[----:B--2---:R-:W-:Y:S01]  /*4aa0*/  FSEL R146, R146, -INF , P2 ;  /* 0xff80000092927808 */ /* 0x004fe20001000000 */
[----:B0-----:R-:W-:Y:S01]  /*4ab0*/  FMUL.FTZ R93, R107, UR6 ;  /* 0x000000066b5d7c20 */ /* 0x001fe20008410000 */
[----:B------:R-:W-:Y:S01]  /*4ac0*/  FMNMX.FTZ R11, R148, R19, !PT ;  /* 0x00000013940b7209 */ /* 0x000fe20007810000 */
[----:B------:R-:W-:Y:S01]  /*4ad0*/  FMUL.FTZ R134, R134, UR6 ;  /* 0x0000000686867c20 */ /* 0x000fe20008410000 */
[----:B------:R-:W-:Y:S01]  /*4ae0*/  ISETP.GT.AND P2, PT, R103, 0x9, PT ;  /* 0x000000096700780c */ /* 0x000fe20003f44270 */
[----:B-1----:R-:W-:Y:S01]  /*4af0*/  FMUL.FTZ R97, R111, UR6 ;  /* 0x000000066f617c20 */ /* 0x002fe20008410000 */
[----:B---3--:R-:W-:Y:S01]  /*4b00*/  FSEL R144, R92, -INF , P1 ;  /* 0xff8000005c907808 */ /* 0x008fe20000800000 */
[----:B------:R0:W-:Y:S01]  /*4b10*/  MUFU.TANH R98, R105 ;  /* 0x0000006900627308 */ /* 0x0001e20000002400 */
[----:B------:R-:W-:Y:S01]  /*4b20*/  FMNMX.FTZ R11, R146, R11, !PT ;  /* 0x0000000b920b7209 */ /* 0x000fe20007810000 */
[----:B------:R-:W-:Y:S01]  /*4b30*/  FMUL.FTZ R115, R115, UR6 ;  /* 0x0000000673737c20 */ /* 0x000fe20008410000 */
[----:B------:R-:W-:Y:S01]  /*4b40*/  ISETP.GT.AND P1, PT, R103, 0x10, PT ;  /* 0x000000106700780c */ /* 0x000fe20003f24270 */
[----:B------:R-:W-:Y:S01]  /*4b50*/  FMUL.FTZ R118, R118, UR6 ;  /* 0x0000000676767c20 */ /* 0x000fe20008410000 */
[----:B-----5:R-:W-:Y:S01]  /*4b60*/  FSEL R142, R142, -INF , P2 ;  /* 0xff8000008e8e7808 */ /* 0x020fe20001000000 */
[----:B------:R-:W-:Y:S01]  /*4b70*/  FMUL.FTZ R119, R119, UR6 ;  /* 0x0000000677777c20 */ /* 0x000fe20008410000 */
[----:B------:R-:W-:Y:S01]  /*4b80*/  ISETP.GT.AND P2, PT, R103, 0x11, PT ;  /* 0x000000116700780c */ /* 0x000fe20003f44270 */
[----:B------:R-:W1:Y:S01]  /*4b90*/  MUFU.TANH R104, R104 ;  /* 0x0000006800687308 */ /* 0x000e620000002400 */
[----:B0-----:R-:W-:Y:S01]  /*4ba0*/  FMNMX.FTZ R105, R144, R11, !PT ;  /* 0x0000000b90697209 */ /* 0x001fe20007810000 */
[----:B------:R-:W-:Y:S01]  /*4bb0*/  FMUL.FTZ R11, R120, UR6 ;  /* 0x00000006780b7c20 */ /* 0x000fe20008410000 */
[----:B------:R-:W-:Y:S01]  /*4bc0*/  FSEL R140, R96, -INF , P1 ;  /* 0xff800000608c7808 */ /* 0x000fe20000800000 */
[----:B------:R-:W-:Y:S01]  /*4bd0*/  FMUL.FTZ R123, R123, UR6 ;  /* 0x000000067b7b7c20 */ /* 0x000fe20008410000 */
[----:B------:R-:W-:Y:S01]  /*4be0*/  FMNMX.FTZ R105, R142, R105, !PT ;  /* 0x000000698e697209 */ /* 0x000fe20007810000 */
[----:B------:R-:W-:Y:S01]  /*4bf0*/  FMUL.FTZ R127, R127, UR6 ;  /* 0x000000067f7f7c20 */ /* 0x000fe20008410000 */
[----:B------:R-:W-:Y:S01]  /*4c00*/  ISETP.GT.AND P1, PT, R103, 0x18, PT ;  /* 0x000000186700780c */ /* 0x000fe20003f24270 */
[----:B------:R-:W0:Y:S01]  /*4c10*/  MUFU.TANH R108, R108 ;  /* 0x0000006c006c7308 */ /* 0x000e220000002400 */
[----:B------:R-:W-:Y:S01]  /*4c20*/  FSEL R138, R138, -INF , P2 ;  /* 0xff8000008a8a7808 */ /* 0x000fe20001000000 */
[----:B------:R-:W-:Y:S01]  /*4c30*/  FMUL.FTZ R131, R131, UR6 ;  /* 0x0000000683837c20 */ /* 0x000fe20008410000 */
[----:B------:R-:W-:Y:S01]  /*4c40*/  FMNMX.FTZ R105, R140, R105, !PT ;  /* 0x000000698c697209 */ /* 0x000fe20007810000 */
[----:B------:R-:W-:Y:S01]  /*4c50*/  FMUL.FTZ R135, R135, UR6 ;  /* 0x0000000687877c20 */ /* 0x000fe20008410000 */
[C---:B------:R-:W-:Y:S01]  /*4c60*/  ISETP.GT.AND P2, PT, R103.reuse, 0x19, PT ;  /* 0x000000196700780c */ /* 0x040fe20003f44270 */
[----:B------:R-:W-:Y:S01]  /*4c70*/  UIADD3 UR7, UR7, 0x2a840, URZ ;  /* 0x0002a84007077890 */ /* 0x000fe2000fffe03f */
[----:B----4-:R-:W-:Y:S01]  /*4c80*/  FSEL R136, R100, -INF , P1 ;  /* 0xff80000064887808 */ /* 0x010fe20000800000 */
[----:B------:R-:W2:Y:S01]  /*4c90*/  MUFU.TANH R109, R109 ;  /* 0x0000006d006d7308 */ /* 0x000ea20000002400 */
[----:B------:R-:W-:Y:S01]  /*4ca0*/  FMNMX.FTZ R105, R138, R105, !PT ;  /* 0x000000698a697209 */ /* 0x000fe20007810000 */
[----:B------:R-:W-:Y:S01]  /*4cb0*/  UPRMT UR7, UR61, 0x654, UR7 ;  /* 0x000006543d077896 */ /* 0x000fe20008000007 */
[----:B------:R-:W-:-:S02]  /*4cc0*/  ISETP.GT.AND P1, PT, R103, 0x20, PT ;  /* 0x000000206700780c */ /* 0x000fc40003f24270 */
[----:B------:R-:W-:Y:S02]  /*4cd0*/  FSEL R120, R90, -INF , P2 ;  /* 0xff8000005a787808 */ /* 0x000fe40001000000 */
[----:B------:R-:W-:Y:S01]  /*4ce0*/  FMNMX.FTZ R105, R136, R105, !PT ;  /* 0x0000006988697209 */ /* 0x000fe20007810000 */
[----:B------:R-:W3:Y:S01]  /*4cf0*/  MUFU.TANH R112, R112 ;  /* 0x0000007000707308 */ /* 0x000ee20000002400 */
[C---:B------:R-:W-:Y:S02]  /*4d00*/  ISETP.GT.AND P2, PT, R103.reuse, 0x21, PT ;  /* 0x000000216700780c */ /* 0x040fe40003f44270 */
[----:B-1----:R-:W-:Y:S01]  /*4d10*/  FSEL R110, R104, -INF , P1 ;  /* 0xff800000686e7808 */ /* 0x002fe20000800000 */
[----:B------:R-:W-:Y:S01]  /*4d20*/  SYNCS.ARRIVE.TRANS64.RED.A1T0 RZ, [UR7], RZ ;  /* 0x000000ffffff79a7 */ /* 0x000fe20008100407 */
[----:B------:R-:W-:Y:S02]  /*4d30*/  FMNMX.FTZ R105, R120, R105, !PT ;  /* 0x0000006978697209 */ /* 0x000fe40007810000 */
[----:B------:R-:W-:Y:S01]  /*4d40*/  ISETP.GT.AND P1, PT, R103, 0x28, PT ;  /* 0x000000286700780c */ /* 0x000fe20003f24270 */
[----:B------:R-:W1:Y:S01]  /*4d50*/  MUFU.TANH R94, R113 ;  /* 0x00000071005e7308 */ /* 0x000e620000002400 */
[----:B------:R-:W-:-:S02]  /*4d60*/  FSEL R98, R98, -INF , P2 ;  /* 0xff80000062627808 */ /* 0x000fc40001000000 */
[----:B------:R-:W-:Y:S02]  /*4d70*/  FMNMX.FTZ R105, R110, R105, !PT ;  /* 0x000000696e697209 */ /* 0x000fe40007810000 */
[C---:B------:R-:W-:Y:S02]  /*4d80*/  ISETP.GT.AND P2, PT, R103.reuse, 0x29, PT ;  /* 0x000000296700780c */ /* 0x040fe40003f44270 */
[----:B0-----:R-:W-:Y:S01]  /*4d90*/  FSEL R90, R108, -INF , P1 ;  /* 0xff8000006c5a7808 */ /* 0x001fe20000800000 */
[----:B------:R-:W0:Y:S01]  /*4da0*/  MUFU.TANH R116, R116 ;  /* 0x0000007400747308 */ /* 0x000e220000002400 */
[----:B------:R-:W-:Y:S02]  /*4db0*/  FMNMX.FTZ R105, R98, R105, !PT ;  /* 0x0000006962697209 */ /* 0x000fe40007810000 */
[----:B------:R-:W-:Y:S02]  /*4dc0*/  ISETP.GT.AND P1, PT, R103, 0x30, PT ;  /* 0x000000306700780c */ /* 0x000fe40003f24270 */
[----:B--2---:R-:W-:-:S02]  /*4dd0*/  FSEL R88, R109, -INF , P2 ;  /* 0xff8000006d587808 */ /* 0x004fc40001000000 */
[----:B------:R-:W-:Y:S01]  /*4de0*/  FMNMX.FTZ R105, R90, R105, !PT ;  /* 0x000000695a697209 */ /* 0x000fe20007810000 */
[----:B------:R-:W2:Y:S01]  /*4df0*/  MUFU.TANH R102, R117 ;  /* 0x0000007500667308 */ /* 0x000ea20000002400 */
[C---:B------:R-:W-:Y:S02]  /*4e00*/  ISETP.GT.AND P2, PT, R103.reuse, 0x31, PT ;  /* 0x000000316700780c */ /* 0x040fe40003f44270 */
[----:B---3--:R-:W-:Y:S02]  /*4e10*/  FSEL R92, R112, -INF , P1 ;  /* 0xff800000705c7808 */ /* 0x008fe40000800000 */
[----:B------:R-:W-:Y:S02]  /*4e20*/  FMNMX.FTZ R105, R88, R105, !PT ;  /* 0x0000006958697209 */ /* 0x000fe40007810000 */
[----:B------:R-:W-:Y:S01]  /*4e30*/  ISETP.GT.AND P1, PT, R103, 0x38, PT ;  /* 0x000000386700780c */ /* 0x000fe20003f24270 */
[----:B------:R-:W3:Y:S01]  /*4e40*/  MUFU.TANH R11, R11 ;  /* 0x0000000b000b7308 */ /* 0x000ee20000002400 */
[----:B-1----:R-:W-:-:S02]  /*4e50*/  FSEL R94, R94, -INF , P2 ;  /* 0xff8000005e5e7808 */ /* 0x002fc40001000000 */
        /* <DEDUP_REMOVED lines=8> */
[----:B------:R-:W1:Y:S01]  /*4ee0*/  MUFU.TANH R106, R124 ;  /* 0x0000007c006a7308 */ /* 0x000e620000002400 */
[----:B------:R-:W-:Y:S02]  /*4ef0*/  ISETP.GT.AND P2, PT, R103, 0x41, PT ;  /* 0x000000416700780c */ /* 0x000fe40003f44270 */
[----:B---3--:R-:W-:Y:S01]  /*4f00*/  FSEL R104, R11, -INF , P1 ;  /* 0xff8000000b687808 */ /* 0x008fe20000800000 */
[----:B------:R-:W-:Y:S01]  /*4f10*/  FMUL.FTZ R11, R114, UR6 ;  /* 0x00000006720b7c20 */ /* 0x000fe20008410000 */
[----:B------:R-:W-:Y:S02]  /*4f20*/  FMNMX.FTZ R105, R102, R105, !PT ;  /* 0x0000006966697209 */ /* 0x000fe40007810000 */
[----:B------:R-:W-:Y:S01]  /*4f30*/  ISETP.GT.AND P1, PT, R103, 0x48, PT ;  /* 0x000000486700780c */ /* 0x000fe20003f24270 */
[----:B------:R-:W2:Y:S01]  /*4f40*/  MUFU.TANH R108, R125 ;  /* 0x0000007d006c7308 */ /* 0x000ea20000002400 */
[----:B0-----:R-:W-:-:S02]  /*4f50*/  FSEL R100, R100, -INF , P2 ;  /* 0xff80000064647808 */ /* 0x001fc40001000000 */
[----:B------:R-:W-:Y:S02]  /*4f60*/  FMNMX.FTZ R105, R104, R105, !PT ;  /* 0x0000006968697209 */ /* 0x000fe40007810000 */
[C---:B------:R-:W-:Y:S02]  /*4f70*/  ISETP.GT.AND P2, PT, R103.reuse, 0x49, PT ;  /* 0x000000496700780c */ /* 0x040fe40003f44270 */
[----:B------:R-:W-:Y:S01]  /*4f80*/  FMNMX.FTZ R105, R100, R105, !PT ;  /* 0x0000006964697209 */ /* 0x000fe20007810000 */
[----:B------:R-:W0:Y:S01]  /*4f90*/  MUFU.TANH R112, R128 ;  /* 0x0000008000707308 */ /* 0x000e220000002400 */
[----:B-1----:R-:W-:Y:S02]  /*4fa0*/  FSEL R106, R106, -INF , P1 ;  /* 0xff8000006a6a7808 */ /* 0x002fe40000800000 */
[----:B------:R-:W-:Y:S02]  /*4fb0*/  ISETP.GT.AND P1, PT, R103, 0x50, PT ;  /* 0x000000506700780c */ /* 0x000fe40003f24270 */
[----:B------:R-:W-:-:S02]  /*4fc0*/  FMNMX.FTZ R105, R106, R105, !PT ;  /* 0x000000696a697209 */ /* 0x000fc40007810000 */
[----:B------:R-:W-:Y:S01]  /*4fd0*/  IADD3 R101, R12, -UR11, R101 ;  /* 0x8000000b0c657c10 */ /* 0x000fe2000fffe065 */
[----:B------:R-:W1:Y:S01]  /*4fe0*/  MUFU.TANH R129, R129 ;  /* 0x0000008100817308 */ /* 0x000e620000002400 */
[----:B--2---:R-:W-:Y:S02]  /*4ff0*/  FSEL R108, R108, -INF , P2 ;  /* 0xff8000006c6c7808 */ /* 0x004fe40001000000 */
[----:B------:R-:W-:Y:S02]  /*5000*/  ISETP.GT.AND P2, PT, R103, 0x51, PT ;  /* 0x000000516700780c */ /* 0x000fe40003f44270 */
[----:B------:R-:W-:Y:S02]  /*5010*/  FMNMX.FTZ R105, R108, R105, !PT ;  /* 0x000000696c697209 */ /* 0x000fe40007810000 */
[----:B------:R-:W-:Y:S01]  /*5020*/  ISETP.GT.AND P3, PT, R101, 0x8, PT ;  /* 0x000000086500780c */ /* 0x000fe20003f64270 */
[----:B------:R-:W2:Y:S01]  /*5030*/  MUFU.TANH R116, R132 ;  /* 0x0000008400747308 */ /* 0x000ea20000002400 */
[----:B0-----:R-:W-:-:S02]  /*5040*/  FSEL R112, R112, -INF , P1 ;  /* 0xff80000070707808 */ /* 0x001fc40000800000 */
[----:B------:R-:W-:Y:S02]  /*5050*/  ISETP.GT.AND P1, PT, R103, 0x58, PT ;  /* 0x000000586700780c */ /* 0x000fe40003f24270 */
[----:B------:R-:W-:Y:S02]  /*5060*/  FMNMX.FTZ R105, R112, R105, !PT ;  /* 0x0000006970697209 */ /* 0x000fe40007810000 */
[----:B------:R-:W-:Y:S01]  /*5070*/  ISETP.GT.AND P4, PT, R101, 0x9, PT ;  /* 0x000000096500780c */ /* 0x000fe20003f84270 */
[----:B------:R-:W0:Y:S01]  /*5080*/  MUFU.TANH R124, R133 ;  /* 0x00000085007c7308 */ /* 0x000e220000002400 */
[----:B-1----:R-:W-:Y:S02]  /*5090*/  FSEL R114, R129, -INF , P2 ;  /* 0xff80000081727808 */ /* 0x002fe40001000000 */
[----:B------:R-:W-:Y:S02]  /*50a0*/  ISETP.GT.AND P2, PT, R103, 0x59, PT ;  /* 0x000000596700780c */ /* 0x000fe40003f44270 */
[----:B------:R-:W-:-:S03]  /*50b0*/  FMNMX.FTZ R105, R114, R105, !PT ;  /* 0x0000006972697209 */ /* 0x000fc60007810000 */
[----:B------:R-:W-:Y:S01]  /*50c0*/  MUFU.TANH R5, R5 ;  /* 0x0000000500057308 */ /* 0x000fe20000002400 */
[----:B--2---:R-:W-:Y:S02]  /*50d0*/  FSEL R116, R116, -INF , P1 ;  /* 0xff80000074747808 */ /* 0x004fe40000800000 */
[----:B------:R-:W-:Y:S02]  /*50e0*/  ISETP.GT.AND P1, PT, R101, RZ, PT ;  /* 0x000000ff6500720c */ /* 0x000fe40003f24270 */
[----:B------:R-:W-:-:S03]  /*50f0*/  FMNMX.FTZ R105, R116, R105, !PT ;  /* 0x0000006974697209 */ /* 0x000fc60007810000 */
[----:B------:R-:W1:Y:S01]  /*5100*/  MUFU.TANH R6, R6 ;  /* 0x0000000600067308 */ /* 0x000e620000002400 */
[----:B0-----:R-:W-:Y:S02]  /*5110*/  FSEL R124, R124, -INF , P2 ;  /* 0xff8000007c7c7808 */ /* 0x001fe40001000000 */
[----:B------:R-:W-:Y:S02]  /*5120*/  ISETP.GT.AND P2, PT, R101, 0x1, PT ;  /* 0x000000016500780c */ /* 0x000fe40003f44270 */
[----:B------:R-:W-:-:S03]  /*5130*/  FMNMX.FTZ R105, R124, R105, !PT ;  /* 0x000000697c697209 */ /* 0x000fc60007810000 */
[----:B------:R-:W0:Y:S02]  /*5140*/  MUFU.TANH R21, R21 ;  /* 0x0000001500157308 */ /* 0x000e240000002400 */
[----:B------:R-:W2:Y:S06]  /*5150*/  SHFL.BFLY PT, R128, R105, 0x2, 0x1f ;  /* 0x0c401f0069807f89 */ /* 0x000eac00000e0000 */
[----:B------:R-:W-:Y:S08]  /*5160*/  MUFU.TANH R14, R14 ;  /* 0x0000000e000e7308 */ /* 0x000ff00000002400 */
[----:B------:R-:W-:Y:S08]  /*5170*/  MUFU.TANH R23, R23 ;  /* 0x0000001700177308 */ /* 0x000ff00000002400 */
[----:B------:R-:W3:Y:S01]  /*5180*/  MUFU.TANH R22, R22 ;  /* 0x0000001600167308 */ /* 0x000ee20000002400 */
[----:B--2---:R-:W-:-:S05]  /*5190*/  FMNMX.FTZ R128, R105, R128, !PT ;  /* 0x0000008069807209 */ /* 0x004fca0007810000 */
[----:B------:R-:W2:Y:S02]  /*51a0*/  SHFL.BFLY PT, R103, R128, 0x1, 0x1f ;  /* 0x0c201f0080677f89 */ /* 0x000ea400000e0000 */
[----:B------:R1:W-:Y:S08]  /*51b0*/  MUFU.TANH R172, R122 ;  /* 0x0000007a00ac7308 */ /* 0x0003f00000002400 */
[----:B------:R-:W-:Y:S01]  /*51c0*/  MUFU.TANH R91, R91 ;  /* 0x0000005b005b7308 */ /* 0x000fe20000002400 */
[----:B-1----:R-:W-:-:S02]  /*51d0*/  FSEL R122, R6, -INF , P2 ;  /* 0xff800000067a7808 */ /* 0x002fc40001000000 */
[----:B0-----:R-:W-:Y:S02]  /*51e0*/  FSEL R6, R21, -INF , P3 ;  /* 0xff80000015067808 */ /* 0x001fe40001800000 */
[C---:B------:R-:W-:Y:S02]  /*51f0*/  ISETP.GT.AND P2, PT, R101.reuse, 0x10, PT ;  /* 0x000000106500780c */ /* 0x040fe40003f44270 */
[C---:B------:R-:W-:Y:S01]  /*5200*/  ISETP.GT.AND P3, PT, R101.reuse, 0x11, PT ;  /* 0x000000116500780c */ /* 0x040fe20003f64270 */
[----:B------:R-:W0:Y:S03]  /*5210*/  MUFU.TANH R89, R89 ;  /* 0x0000005900597308 */ /* 0x000e260000002400 */
[----:B---3--:R-:W-:Y:S02]  /*5220*/  FSEL R132, R22, -INF , P3 ;  /* 0xff80000016847808 */ /* 0x008fe40001800000 */
[----:B------:R-:W-:-:S02]  /*5230*/  ISETP.GT.AND P3, PT, R101, 0x19, PT ;  /* 0x000000196500780c */ /* 0x000fc40003f64270 */
[----:B--2---:R-:W-:Y:S01]  /*5240*/  FMNMX.FTZ R12, R128, R103, !PT ;  /* 0x00000067800c7209 */ /* 0x004fe20007810000 */
[----:B------:R1:W-:Y:S01]  /*5250*/  MUFU.TANH R160, R126 ;  /* 0x0000007e00a07308 */ /* 0x0003e20000002400 */
[----:B------:R-:W-:Y:S02]  /*5260*/  FSEL R128, R5, -INF , P1 ;  /* 0xff80000005807808 */ /* 0x000fe40000800000 */
[----:B------:R-:W-:Y:S02]  /*5270*/  FSETP.NEU.FTZ.AND P1, PT, R12, -INF , PT ;  /* 0xff8000000c00780b */ /* 0x000fe40003f3d000 */
[----:B------:R-:W-:-:S03]  /*5280*/  FMNMX.FTZ R5, R128, R13, !PT ;  /* 0x0000000d80057209 */ /* 0x000fc60007810000 */
[----:B------:R-:W-:Y:S01]  /*5290*/  MUFU.TANH R95, R95 ;  /* 0x0000005f005f7308 */ /* 0x000fe20000002400 */
[----:B------:R-:W-:Y:S02]  /*52a0*/  FMNMX.FTZ R5, R122, R5, !PT ;  /* 0x000000057a057209 */ /* 0x000fe40007810000 */
[----:B-1----:R-:W-:Y:S02]  /*52b0*/  FSEL R126, R14, -INF , P4 ;  /* 0xff8000000e7e7808 */ /* 0x002fe40002000000 */
[----:B------:R-:W-:Y:S02]  /*52c0*/  FMNMX.FTZ R5, R6, R5, !PT ;  /* 0x0000000506057209 */ /* 0x000fe40007810000 */
[----:B0-----:R-:W-:Y:S01]  /*52d0*/  FSEL R162, R89, -INF , P3 ;  /* 0xff80000059a27808 */ /* 0x001fe20001800000 */
[----:B------:R0:W-:Y:S01]  /*52e0*/  MUFU.TANH R105, R130 ;  /* 0x0000008200697308 */ /* 0x0001e20000002400 */
[----:B------:R-:W-:Y:S02]  /*52f0*/  FMNMX.FTZ R5, R126, R5, !PT ;  /* 0x000000057e057209 */ /* 0x000fe40007810000 */
[----:B------:R-:W-:-:S05]  /*5300*/  ISETP.GT.AND P3, PT, R101, 0x21, PT ;  /* 0x000000216500780c */ /* 0x000fca0003f64270 */
[----:B------:R-:W1:Y:S01]  /*5310*/  MUFU.TANH R93, R93 ;  /* 0x0000005d005d7308 */ /* 0x000e620000002400 */
[----:B0-----:R-:W-:Y:S02]  /*5320*/  FSEL R130, R23, -INF , P2 ;  /* 0xff80000017827808 */ /* 0x001fe40001000000 */
[----:B------:R-:W-:Y:S02]  /*5330*/  ISETP.GT.AND P2, PT, R101, 0x18, PT ;  /* 0x000000186500780c */ /* 0x000fe40003f44270 */
[----:B------:R-:W-:-:S03]  /*5340*/  FMNMX.FTZ R5, R130, R5, !PT ;  /* 0x0000000582057209 */ /* 0x000fc60007810000 */
[----:B------:R-:W0:Y:S01]  /*5350*/  MUFU.TANH R99, R99 ;  /* 0x0000006300637308 */ /* 0x000e220000002400 */
[----:B------:R-:W-:-:S07]  /*5360*/  FMNMX.FTZ R5, R132, R5, !PT ;  /* 0x0000000584057209 */ /* 0x000fce0007810000 */
[----:B------:R2:W-:Y:S01]  /*5370*/  MUFU.TANH R109, R134 ;  /* 0x00000086006d7308 */ /* 0x0005e20000002400 */
[----:B-1----:R-:W-:Y:S02]  /*5380*/  FSEL R174, R93, -INF , P3 ;  /* 0xff8000005dae7808 */ /* 0x002fe40001800000 */
[----:B------:R-:W-:-:S05]  /*5390*/  ISETP.GT.AND P3, PT, R101, 0x29, PT ;  /* 0x000000296500780c */ /* 0x000fca0003f64270 */
[----:B------:R-:W1:Y:S01]  /*53a0*/  MUFU.TANH R97, R97 ;  /* 0x0000006100617308 */ /* 0x000e620000002400 */
[----:B--2---:R-:W-:Y:S02]  /*53b0*/  FSEL R134, R91, -INF , P2 ;  /* 0xff8000005b867808 */ /* 0x004fe40001000000 */
[----:B------:R-:W-:Y:S02]  /*53c0*/  ISETP.GT.AND P2, PT, R101, 0x20, PT ;  /* 0x000000206500780c */ /* 0x000fe40003f44270 */
[----:B------:R-:W-:Y:S02]  /*53d0*/  FMNMX.FTZ R5, R134, R5, !PT ;  /* 0x0000000586057209 */ /* 0x000fe40007810000 */
[----:B------:R-:W-:Y:S01]  /*53e0*/  FSEL R168, R95, -INF , P2 ;  /* 0xff8000005fa87808 */ /* 0x000fe20001000000 */
[----:B------:R2:W3:Y:S01]  /*53f0*/  MUFU.TANH R170, R11 ;  /* 0x0000000b00aa7308 */ /* 0x0004e20000002400 */
[----:B------:R-:W-:Y:S02]  /*5400*/  FMNMX.FTZ R5, R162, R5, !PT ;  /* 0x00000005a2057209 */ /* 0x000fe40007810000 */
[----:B------:R-:W-:-:S02]  /*5410*/  ISETP.GT.AND P2, PT, R101, 0x28, PT ;  /* 0x000000286500780c */ /* 0x000fc40003f44270 */
[----:B------:R-:W-:Y:S02]  /*5420*/  FMNMX.FTZ R5, R168, R5, !PT ;  /* 0x00000005a8057209 */ /* 0x000fe40007810000 */
[----:B0-----:R-:W-:Y:S01]  /*5430*/  FSEL R176, R99, -INF , P2 ;  /* 0xff80000063b07808 */ /* 0x001fe20001000000 */
[----:B------:R-:W0:Y:S01]  /*5440*/  MUFU.TANH R115, R115 ;  /* 0x0000007300737308 */ /* 0x000e220000002400 */
[----:B------:R-:W-:Y:S01]  /*5450*/  FMNMX.FTZ R5, R174, R5, !PT ;  /* 0x00000005ae057209 */ /* 0x000fe20007810000 */
[----:B--2---:R-:W2:Y:S01]  /*5460*/  LDC R11, c[0x0][0x988] ;  /* 0x00026200ff0b7b82 */ /* 0x004ea20000000800 */
[----:B------:R-:W-:Y:S02]  /*5470*/  ISETP.GT.AND P2, PT, R101, 0x30, PT ;  /* 0x000000306500780c */ /* 0x000fe40003f44270 */
[----:B-1----:R-:W-:Y:S02]  /*5480*/  FSEL R164, R97, -INF , P3 ;  /* 0xff80000061a47808 */ /* 0x002fe40001800000 */
[----:B------:R-:W-:Y:S01]  /*5490*/  FMNMX.FTZ R5, R176, R5, !PT ;  /* 0x00000005b0057209 */ /* 0x000fe20007810000 */
[----:B------:R-:W1:Y:S01]  /*54a0*/  MUFU.TANH R118, R118 ;  /* 0x0000007600767308 */ /* 0x000e620000002400 */
[----:B------:R-:W-:-:S02]  /*54b0*/  ISETP.GT.AND P3, PT, R101, 0x31, PT ;  /* 0x000000316500780c */ /* 0x000fc40003f64270 */
[----:B---3--:R-:W-:Y:S02]  /*54c0*/  FSEL R170, R170, -INF , P2 ;  /* 0xff800000aaaa7808 */ /* 0x008fe40001000000 */
[----:B------:R-:W-:Y:S02]  /*54d0*/  FMNMX.FTZ R5, R164, R5, !PT ;  /* 0x00000005a4057209 */ /* 0x000fe40007810000 */
[----:B------:R-:W-:Y:S01]  /*54e0*/  ISETP.GT.AND P2, PT, R101, 0x38, PT ;  /* 0x000000386500780c */ /* 0x000fe20003f44270 */
[----:B------:R-:W3:Y:S01]  /*54f0*/  MUFU.TANH R119, R119 ;  /* 0x0000007700777308 */ /* 0x000ee20000002400 */
[----:B0-----:R-:W-:Y:S02]  /*5500*/  FSEL R178, R115, -INF , P3 ;  /* 0xff80000073b27808 */ /* 0x001fe40001800000 */
[----:B------:R-:W-:Y:S02]  /*5510*/  FMNMX.FTZ R5, R170, R5, !PT ;  /* 0x00000005aa057209 */ /* 0x000fe40007810000 */
[----:B------:R-:W-:-:S02]  /*5520*/  ISETP.GT.AND P3, PT, R101, 0x39, PT ;  /* 0x000000396500780c */ /* 0x000fc40003f64270 */
[----:B------:R-:W-:Y:S01]  /*5530*/  FMNMX.FTZ R5, R178, R5, !PT ;  /* 0x00000005b2057209 */ /* 0x000fe20007810000 */
[----:B------:R-:W0:Y:S01]  /*5540*/  MUFU.TANH R123, R123 ;  /* 0x0000007b007b7308 */ /* 0x000e220000002400 */
[----:B-1----:R-:W-:Y:S01]  /*5550*/  FSEL R182, R118, -INF , P2 ;  /* 0xff80000076b67808 */ /* 0x002fe20001000000 */
[----:B--2---:R-:W-:Y:S01]  /*5560*/  FMUL.FTZ R103, R12, R11 ;  /* 0x0000000b0c677220 */ /* 0x004fe20000410000 */
[----:B------:R-:W-:Y:S02]  /*5570*/  ISETP.GT.AND P2, PT, R101, 0x40, PT ;  /* 0x000000406500780c */ /* 0x000fe40003f44270 */
[----:B------:R-:W-:Y:S02]  /*5580*/  FMNMX.FTZ R5, R182, R5, !PT ;  /* 0x00000005b6057209 */ /* 0x000fe40007810000 */
[----:B------:R-:W-:Y:S01]  /*5590*/  FSEL R172, R172, -INF , P2 ;  /* 0xff800000acac7808 */ /* 0x000fe20001000000 */
[----:B------:R-:W1:Y:S01]  /*55a0*/  MUFU.TANH R127, R127 ;  /* 0x0000007f007f7308 */ /* 0x000e620000002400 */
[----:B---3--:R-:W-:-:S02]  /*55b0*/  FSEL R180, R119, -INF , P3 ;  /* 0xff80000077b47808 */ /* 0x008fc40001800000 */
[C---:B------:R-:W-:Y:S02]  /*55c0*/  ISETP.GT.AND P3, PT, R101.reuse, 0x41, PT ;  /* 0x000000416500780c */ /* 0x040fe40003f64270 */
[----:B------:R-:W-:Y:S02]  /*55d0*/  FMNMX.FTZ R5, R180, R5, !PT ;  /* 0x00000005b4057209 */ /* 0x000fe40007810000 */
[----:B------:R-:W-:Y:S01]  /*55e0*/  ISETP.GT.AND P2, PT, R101, 0x48, PT ;  /* 0x000000486500780c */ /* 0x000fe20003f44270 */
[----:B------:R-:W2:Y:S01]  /*55f0*/  MUFU.TANH R131, R131 ;  /* 0x0000008300837308 */ /* 0x000ea20000002400 */
[----:B0-----:R-:W-:Y:S02]  /*5600*/  FSEL R166, R123, -INF , P3 ;  /* 0xff8000007ba67808 */ /* 0x001fe40001800000 */
[----:B------:R-:W-:Y:S02]  /*5610*/  FMNMX.FTZ R5, R172, R5, !PT ;  /* 0x00000005ac057209 */ /* 0x000fe40007810000 */
[----:B------:R-:W-:-:S02]  /*5620*/  FSEL R107, R103, RZ, P1 ;  /* 0x000000ff676b7208 */ /* 0x000fc40000800000 */
[C---:B------:R-:W-:Y:S01]  /*5630*/  ISETP.GT.AND P3, PT, R101.reuse, 0x49, PT ;  /* 0x000000496500780c */ /* 0x040fe20003f64270 */
[----:B------:R-:W0:Y:S01]  /*5640*/  MUFU.TANH R135, R135 ;  /* 0x0000008700877308 */ /* 0x000e220000002400 */
[----:B------:R-:W-:Y:S01]  /*5650*/  FSEL R160, R160, -INF , P2 ;  /* 0xff800000a0a07808 */ /* 0x000fe20001000000 */
[--C-:B------:R-:W-:Y:S01]  /*5660*/  FFMA.FTZ R91, R120, R11, -R107.reuse ;  /* 0x0000000b785b7223 */ /* 0x100fe2000001086b */
[----:B------:R-:W-:Y:S01]  /*5670*/  FMNMX.FTZ R5, R166, R5, !PT ;  /* 0x00000005a6057209 */ /* 0x000fe20007810000 */
[-CC-:B------:R-:W-:Y:S01]  /*5680*/  FFMA.FTZ R156, R148, R11.reuse, -R107.reuse ;  /* 0x0000000b949c7223 */ /* 0x180fe2000001086b */
[----:B------:R-:W-:Y:S01]  /*5690*/  ISETP.GT.AND P2, PT, R101, 0x50, PT ;  /* 0x000000506500780c */ /* 0x000fe20003f44270 */
[-CC-:B------:R-:W-:Y:S01]  /*56a0*/  FFMA.FTZ R148, R110, R11.reuse, -R107.reuse ;  /* 0x0000000b6e947223 */ /* 0x180fe2000001086b */
[----:B-1----:R-:W-:Y:S01]  /*56b0*/  FSEL R120, R127, -INF , P3 ;  /* 0xff8000007f787808 */ /* 0x002fe20001800000 */
[--C-:B------:R-:W-:Y:S01]  /*56c0*/  FFMA.FTZ R93, R98, R11, -R107.reuse ;  /* 0x0000000b625d7223 */ /* 0x100fe2000001086b */
[----:B------:R-:W-:Y:S01]  /*56d0*/  FMNMX.FTZ R5, R160, R5, !PT ;  /* 0x00000005a0057209 */ /* 0x000fe20007810000 */
[-CC-:B------:R-:W-:Y:S01]  /*56e0*/  FFMA.FTZ R95, R88, R11.reuse, -R107.reuse ;  /* 0x0000000b585f7223 */ /* 0x180fe2000001086b */
[----:B------:R-:W-:Y:S01]  /*56f0*/  ISETP.GT.AND P3, PT, R101, 0x51, PT ;  /* 0x000000516500780c */ /* 0x000fe20003f64270 */
[-CC-:B------:R-:W-:Y:S01]  /*5700*/  FFMA.FTZ R150, R90, R11.reuse, -R107.reuse ;  /* 0x0000000b5a967223 */ /* 0x180fe2000001086b */
[----:B------:R-:W-:Y:S01]  /*5710*/  FSEL R22, R105, -INF , P2 ;  /* 0xff80000069167808 */ /* 0x000fe20001000000 */
[--C-:B------:R-:W-:Y:S01]  /*5720*/  FFMA.FTZ R21, R146, R11, -R107.reuse ;  /* 0x0000000b92157223 */ /* 0x100fe2000001086b */
[----:B------:R-:W-:Y:S01]  /*5730*/  FMNMX.FTZ R5, R120, R5, !PT ;  /* 0x0000000578057209 */ /* 0x000fe20007810000 */
[----:B------:R-:W-:Y:S01]  /*5740*/  MUFU.EX2 R156, R156 ;  /* 0x0000009c009c7308 */ /* 0x000fe20000000800 */
[----:B------:R-:W-:Y:S01]  /*5750*/  ISETP.GT.AND P2, PT, R101, 0x58, PT ;  /* 0x000000586500780c */ /* 0x000fe20003f44270 */
[-CC-:B------:R-:W-:Y:S01]  /*5760*/  FFMA.FTZ R158, R144, R11.reuse, -R107.reuse ;  /* 0x0000000b909e7223 */ /* 0x180fe2000001086b */
[----:B--2---:R-:W-:Y:S01]  /*5770*/  FSEL R110, R131, -INF , P3 ;  /* 0xff800000836e7808 */ /* 0x004fe20001800000 */
[--C-:B------:R-:W-:Y:S01]  /*5780*/  FFMA.FTZ R23, R142, R11, -R107.reuse ;  /* 0x0000000b8e177223 */ /* 0x100fe2000001086b */
[----:B------:R-:W-:Y:S01]  /*5790*/  FMNMX.FTZ R5, R22, R5, !PT ;  /* 0x0000000516057209 */ /* 0x000fe20007810000 */
[-CC-:B------:R-:W-:Y:S01]  /*57a0*/  FFMA.FTZ R152, R140, R11.reuse, -R107.reuse ;  /* 0x0000000b8c987223 */ /* 0x180fe2000001086b */
[----:B------:R-:W-:Y:S01]  /*57b0*/  ISETP.GT.AND P3, PT, R101, 0x59, PT ;  /* 0x000000596500780c */ /* 0x000fe20003f64270 */
[----:B------:R-:W-:Y:S01]  /*57c0*/  MUFU.EX2 R21, R21 ;  /* 0x0000001500157308 */ /* 0x000fe20000000800 */
[----:B------:R-:W-:Y:S01]  /*57d0*/  FSEL R118, R109, -INF , P2 ;  /* 0xff8000006d767808 */ /* 0x000fe20001000000 */
[--C-:B------:R-:W-:Y:S01]  /*57e0*/  FFMA.FTZ R89, R138, R11, -R107.reuse ;  /* 0x0000000b8a597223 */ /* 0x100fe2000001086b */
[----:B------:R-:W-:Y:S01]  /*57f0*/  FMNMX.FTZ R5, R110, R5, !PT ;  /* 0x000000056e057209 */ /* 0x000fe20007810000 */
[-CC-:B------:R-:W-:Y:S01]  /*5800*/  FFMA.FTZ R154, R136, R11.reuse, -R107.reuse ;  /* 0x0000000b889a7223 */ /* 0x180fe2000001086b */
[----:B0-----:R-:W-:Y:S01]  /*5810*/  FSEL R98, R135, -INF , P3 ;  /* 0xff80000087627808 */ /* 0x001fe20001800000 */
[--C-:B------:R-:W-:Y:S01]  /*5820*/  FFMA.FTZ R144, R92, R11, -R107.reuse ;  /* 0x0000000b5c907223 */ /* 0x100fe2000001086b */
[----:B------:R-:W-:Y:S01]  /*5830*/  FMNMX.FTZ R5, R118, R5, !PT ;  /* 0x0000000576057209 */ /* 0x000fe20007810000 */
[----:B------:R-:W-:Y:S01]  /*5840*/  MUFU.EX2 R158, R158 ;  /* 0x0000009e009e7308 */ /* 0x000fe20000000800 */
[-CC-:B------:R-:W-:Y:S01]  /*5850*/  FFMA.FTZ R97, R94, R11.reuse, -R107.reuse ;  /* 0x0000000b5e617223 */ /* 0x180fe2000001086b */
[--C-:B------:R-:W-:Y:S01]  /*5860*/  FFMA.FTZ R146, R96, R11, -R107.reuse ;  /* 0x0000000b60927223 */ /* 0x100fe2000001086b */
[----:B------:R-:W-:Y:S01]  /*5870*/  FMNMX.FTZ R5, R98, R5, !PT ;  /* 0x0000000562057209 */ /* 0x000fe20007810000 */
[-CC-:B------:R-:W-:Y:S01]  /*5880*/  FFMA.FTZ R99, R102, R11.reuse, -R107.reuse ;  /* 0x0000000b66637223 */ /* 0x180fe2000001086b */
[-CC-:B------:R-:W-:Y:S01]  /*5890*/  FFMA.FTZ R140, R104, R11.reuse, -R107.reuse ;  /* 0x0000000b688c7223 */ /* 0x180fe2000001086b */
[-CC-:B------:R-:W-:Y:S01]  /*58a0*/  FFMA.FTZ R101, R100, R11.reuse, -R107.reuse ;  /* 0x0000000b64657223 */ /* 0x180fe2000001086b */
[-CC-:B------:R-:W-:Y:S01]  /*58b0*/  FFMA.FTZ R142, R106, R11.reuse, -R107.reuse ;  /* 0x0000000b6a8e7223 */ /* 0x180fe2000001086b */
[----:B------:R-:W0:Y:S01]  /*58c0*/  SHFL.BFLY PT, R14, R5, 0x2, 0x1f ;  /* 0x0c401f00050e7f89 */ /* 0x000e2200000e0000 */
[----:B------:R-:W-:Y:S01]  /*58d0*/  MUFU.EX2 R23, R23 ;  /* 0x0000001700177308 */ /* 0x000fe20000000800 */
[-CC-:B------:R-:W-:Y:S01]  /*58e0*/  FFMA.FTZ R103, R108, R11.reuse, -R107.reuse ;  /* 0x0000000b6c677223 */ /* 0x180fe2000001086b */
[-CC-:B------:R-:W-:Y:S01]  /*58f0*/  FFMA.FTZ R136, R112, R11.reuse, -R107.reuse ;  /* 0x0000000b70887223 */ /* 0x180fe2000001086b */
[-CC-:B------:R-:W-:Y:S01]  /*5900*/  FFMA.FTZ R105, R114, R11.reuse, -R107.reuse ;  /* 0x0000000b72697223 */ /* 0x180fe2000001086b */
[-CC-:B------:R-:W-:Y:S01]  /*5910*/  FFMA.FTZ R138, R116, R11.reuse, -R107.reuse ;  /* 0x0000000b748a7223 */ /* 0x180fe2000001086b */
[----:B------:R-:W-:-:S03]  /*5920*/  FFMA.FTZ R107, R124, R11, -R107 ;  /* 0x0000000b7c6b7223 */ /* 0x000fc6000001086b */
[----:B------:R-:W-:Y:S08]  /*5930*/  MUFU.EX2 R152, R152 ;  /* 0x0000009800987308 */ /* 0x000ff00000000800 */
[----:B------:R-:W-:Y:S01]  /*5940*/  MUFU.EX2 R89, R89 ;  /* 0x0000005900597308 */ /* 0x000fe20000000800 */
[----:B0-----:R-:W-:-:S07]  /*5950*/  FMNMX.FTZ R88, R5, R14, !PT ;  /* 0x0000000e05587209 */ /* 0x001fce0007810000 */
[----:B------:R-:W-:Y:S01]  /*5960*/  MUFU.EX2 R154, R154 ;  /* 0x0000009a009a7308 */ /* 0x000fe20000000800 */
[----:B------:R-:W0:Y:S07]  /*5970*/  SHFL.BFLY PT, R5, R88, 0x1, 0x1f ;  /* 0x0c201f0058057f89 */ /* 0x000e2e00000e0000 */
[----:B------:R-:W-:Y:S08]  /*5980*/  MUFU.EX2 R91, R91 ;  /* 0x0000005b005b7308 */ /* 0x000ff00000000800 */
[----:B------:R-:W-:Y:S08]  /*5990*/  MUFU.EX2 R148, R148 ;  /* 0x0000009400947308 */ /* 0x000ff00000000800 */
[----:B------:R-:W-:Y:S01]  /*59a0*/  MUFU.EX2 R93, R93 ;  /* 0x0000005d005d7308 */ /* 0x000fe20000000800 */
[----:B0-----:R-:W-:-:S04]  /*59b0*/  FMNMX.FTZ R14, R88, R5, !PT ;  /* 0x00000005580e7209 */ /* 0x001fc80007810000 */
[C---:B------:R-:W-:Y:S01]  /*59c0*/  FSETP.NEU.FTZ.AND P2, PT, R14.reuse, -INF , PT ;  /* 0xff8000000e00780b */ /* 0x040fe20003f5d000 */
[C---:B------:R-:W-:Y:S02]  /*59d0*/  FMUL.FTZ R5, R14.reuse, R11 ;  /* 0x0000000b0e057220 */ /* 0x040fe40000410000 */
[----:B------:R-:W-:Y:S01]  /*59e0*/  MUFU.EX2 R150, R150 ;  /* 0x0000009600967308 */ /* 0x000fe20000000800 */
[----:B------:R-:W-:Y:S02]  /*59f0*/  FSEL R90, R14, RZ, P2 ;  /* 0x000000ff0e5a7208 */ /* 0x000fe40001000000 */
[----:B------:R-:W-:-:S03]  /*5a00*/  FSEL R109, R5, RZ, P2 ;  /* 0x000000ff056d7208 */ /* 0x000fc60001000000 */
[----:B------:R-:W-:Y:S02]  /*5a10*/  FADD.FTZ R90, -R90, R13 ;  /* 0x0000000d5a5a7221 */ /* 0x000fe40000010100 */
[----:B------:R-:W-:Y:S01]  /*5a20*/  MUFU.EX2 R95, R95 ;  /* 0x0000005f005f7308 */ /* 0x000fe20000000800 */
[-CC-:B------:R-:W-:Y:S01]  /*5a30*/  FFMA.FTZ R159, R6, R11.reuse, -R109.reuse ;  /* 0x0000000b069f7223 */ /* 0x180fe2000001086d */
[----:B------:R-:W-:Y:S01]  /*5a40*/  FSEL R6, R12, RZ, P1 ;  /* 0x000000ff0c067208 */ /* 0x000fe20000800000 */
[-CC-:B------:R-:W-:Y:S01]  /*5a50*/  FFMA.FTZ R157, R128, R11.reuse, -R109.reuse ;  /* 0x0000000b809d7223 */ /* 0x180fe2000001086d */
[-C--:B------:R-:W-:Y:S01]  /*5a60*/  FMUL.FTZ R90, R90, R11.reuse ;  /* 0x0000000b5a5a7220 */ /* 0x080fe20000410000 */
[-CC-:B------:R-:W-:Y:S01]  /*5a70*/  FFMA.FTZ R88, R122, R11.reuse, -R109.reuse ;  /* 0x0000000b7a587223 */ /* 0x180fe2000001086d */
[-C--:B------:R-:W-:Y:S01]  /*5a80*/  FFMA.FTZ R126, R126, R11.reuse, -R109 ;  /* 0x0000000b7e7e7223 */ /* 0x080fe2000001086d */
        /* <DEDUP_REMOVED lines=27> */
[----:B0-----:R-:W-:-:S04]  /*5c40*/  FFMA.FTZ R4, R5, R4, R156 ;  /* 0x0000000405047223 */ /* 0x001fc8000001009c */
[----:B------:R-:W-:-:S03]  /*5c50*/  FADD.FTZ R13, R21, R4 ;  /* 0x00000004150d7221 */ /* 0x000fc60000010000 */
[----:B------:R-:W0:Y:S01]  /*5c60*/  MUFU.EX2 R126, R126 ;  /* 0x0000007e007e7308 */ /* 0x000e220000000800 */
[----:B-1----:R-:W-:Y:S01]  /*5c70*/  FFMA.FTZ R3, R6, R3, R157 ;  /* 0x0000000306037223 */ /* 0x002fe2000001009d */
[----:B------:R-:W-:-:S06]  /*5c80*/  FADD.FTZ R90, R158, R13 ;  /* 0x0000000d9e5a7221 */ /* 0x000fcc0000010000 */
[----:B------:R-:W1:Y:S01]  /*5c90*/  MUFU.EX2 R153, R130 ;  /* 0x0000008200997308 */ /* 0x000e620000000800 */
[----:B--2---:R-:W-:Y:S01]  /*5ca0*/  FADD.FTZ R4, R88, R3 ;  /* 0x0000000358047221 */ /* 0x004fe20000010000 */
[----:B------:R-:W-:-:S03]  /*5cb0*/  FADD.FTZ R3, R23, R90 ;  /* 0x0000005a17037221 */ /* 0x000fc60000010000 */
[----:B------:R-:W-:Y:S01]  /*5cc0*/  FADD.FTZ R4, R159, R4 ;  /* 0x000000049f047221 */ /* 0x000fe20000010000 */
        /* <DEDUP_REMOVED lines=15> */
[----:B------:R-:W-:-:S06]  /*5dc0*/  FADD.FTZ R3, R95, R90 ;  /* 0x0000005a5f037221 */ /* 0x000fcc0000010000 */
        /* <DEDUP_REMOVED lines=32> */
[----:B------:R-:W-:Y:S08]  /*5fd0*/  MUFU.EX2 R103, R103 ;  /* 0x0000006700677308 */ /* 0x000ff00000000800 */
[----:B------:R-:W1:Y:S01]  /*5fe0*/  MUFU.EX2 R120, R120 ;  /* 0x0000007800787308 */ /* 0x000e620000000800 */
[----:B0-----:R-:W-:-:S07]  /*5ff0*/  FADD.FTZ R4, R143, R4 ;  /* 0x000000048f047221 */ /* 0x001fce0000010000 */
[----:B------:R-:W-:Y:S08]  /*6000*/  MUFU.EX2 R136, R136 ;  /* 0x0000008800887308 */ /* 0x000ff00000000800 */
[----:B------:R0:W2:Y:S01]  /*6010*/  MUFU.EX2 R137, R22 ;  /* 0x0000001600897308 */ /* 0x0000a20000000800 */
[----:B-1----:R-:W-:-:S07]  /*6020*/  FADD.FTZ R4, R120, R4 ;  /* 0x0000000478047221 */ /* 0x002fce0000010000 */
[----:B------:R-:W1:Y:S01]  /*6030*/  MUFU.EX2 R105, R105 ;  /* 0x0000006900697308 */ /* 0x000e620000000800 */
[----:B0-----:R-:W-:-:S04]  /*6040*/  FADD.FTZ R22, R140, R3 ;  /* 0x000000038c167221 */ /* 0x001fc80000010000 */
[----:B------:R-:W-:-:S03]  /*6050*/  FADD.FTZ R3, R101, R22 ;  /* 0x0000001665037221 */ /* 0x000fc60000010000 */
[----:B------:R-:W0:Y:S01]  /*6060*/  MUFU.EX2 R110, R110 ;  /* 0x0000006e006e7308 */ /* 0x000e220000000800 */
[----:B------:R-:W-:Y:S01]  /*6070*/  FADD.FTZ R22, R142, R3 ;  /* 0x000000038e167221 */ /* 0x000fe20000010000 */
[----:B--2---:R-:W-:-:S03]  /*6080*/  FADD.FTZ R4, R137, R4 ;  /* 0x0000000489047221 */ /* 0x004fc60000010000 */
[----:B------:R-:W-:-:S03]  /*6090*/  FADD.FTZ R3, R103, R22 ;  /* 0x0000001667037221 */ /* 0x000fc60000010000 */
[----:B------:R-:W2:Y:S01]  /*60a0*/  MUFU.EX2 R138, R138 ;  /* 0x0000008a008a7308 */ /* 0x000ea20000000800 */
[----:B------:R-:W-:-:S04]  /*60b0*/  FADD.FTZ R22, R136, R3 ;  /* 0x0000000388167221 */ /* 0x000fc80000010000 */
[----:B-1----:R-:W-:-:S03]  /*60c0*/  FADD.FTZ R3, R105, R22 ;  /* 0x0000001669037221 */ /* 0x002fc60000010000 */
[----:B------:R-:W1:Y:S01]  /*60d0*/  MUFU.EX2 R139, R118 ;  /* 0x00000076008b7308 */ /* 0x000e620000000800 */
[----:B0-----:R-:W-:-:S07]  /*60e0*/  FADD.FTZ R4, R110, R4 ;  /* 0x000000046e047221 */ /* 0x001fce0000010000 */
[----:B------:R-:W0:Y:S01]  /*60f0*/  MUFU.EX2 R107, R107 ;  /* 0x0000006b006b7308 */ /* 0x000e220000000800 */
[----:B--2---:R-:W-:-:S07]  /*6100*/  FADD.FTZ R22, R138, R3 ;  /* 0x000000038a167221 */ /* 0x004fce0000010000 */
[----:B------:R-:W2:Y:S01]  /*6110*/  MUFU.EX2 R98, R98 ;  /* 0x0000006200627308 */ /* 0x000ea20000000800 */
[----:B-1----:R-:W-:Y:S01]  /*6120*/  FADD.FTZ R3, R139, R4 ;  /* 0x000000048b037221 */ /* 0x002fe20000010000 */
[----:B0-----:R-:W-:-:S03]  /*6130*/  FADD.FTZ R4, R107, R22 ;  /* 0x000000166b047221 */ /* 0x001fc60000010000 */
[----:B--2---:R-:W-:Y:S01]  /*6140*/  FADD.FTZ R3, R98, R3 ;  /* 0x0000000362037221 */ /* 0x004fe20000010000 */
[----:B------:R-:W-:Y:S06]  /*6150*/  @!P0 BRA `(.L_x_2205) ;  /* 0x0000000000048947 */ /* 0x000fec0003800000 */
[----:B------:R-:W-:Y:S01]  /*6160*/  BPT.TRAP 0x1 ;  /* 0x000000040000795c */ /* 0x000fe20000300000 */
.L_x_2205:
[----:B------:R-:W-:Y:S01]  /*6170*/  UIADD3 UR10, UR10, 0x2a860, URZ ;  /* 0x0002a8600a0a7890 */ /* 0x000fe2000fffe03f */
[----:B------:R-:W-:Y:S01]  /*6180*/  ISETP.GT.AND P1, PT, R20, R15, PT ;  /* 0x0000000f1400720c */ /* 0x000fe20003f24270 */
[----:B------:R-:W-:Y:S01]  /*6190*/  UMOV UR5, UR4 ;  /* 0x0000000400057c82 */ /* 0x000fe20008000000 */
[----:B------:R-:W-:Y:S01]  /*61a0*/  F2FP.F16.F32.PACK_AB R156, R21, R156 ;  /* 0x0000009c159c723e */ /* 0x000fe200000000ff */
[----:B------:R-:W-:Y:S01]  /*61b0*/  UPRMT UR10, UR61, 0x654, UR10 ;  /* 0x000006543d0a7896 */ /* 0x000fe2000800000a */
[----:B------:R-:W-:Y:S01]  /*61c0*/  F2FP.F16.F32.PACK_AB R157, R88, R157 ;  /* 0x0000009d589d723e */ /* 0x000fe200000000ff */
[----:B------:R-:W-:Y:S01]  /*61d0*/  VIADD R20, R20, 0xffffffff ;  /* 0xffffffff14147836 */ /* 0x000fe20000000000 */
[----:B------:R-:W-:Y:S01]  /*61e0*/  F2FP.F16.F32.PACK_AB R158, R23, R158 ;  /* 0x0000009e179e723e */ /* 0x000fe200000000ff */
[----:B------:R-:W-:Y:S01]  /*61f0*/  IMAD.MOV.U32 R19, RZ, RZ, R12 ;  /* 0x000000ffff137224 */ /* 0x000fe200078e000c */
[----:B------:R-:W-:Y:S01]  /*6200*/  F2FP.F16.F32.PACK_AB R159, R126, R159 ;  /* 0x0000009f7e9f723e */ /* 0x000fe200000000ff */
[----:B------:R-:W-:Y:S01]  /*6210*/  IMAD.MOV.U32 R21, RZ, RZ, R0 ;  /* 0x000000ffff157224 */ /* 0x000fe200078e0000 */
        /* <DEDUP_REMOVED lines=21> */
[----:B------:R-:W-:Y:S01]  /*6370*/  MOV R13, R14 ;  /* 0x0000000e000d7202 */ /* 0x000fe20000000f00 */
[----:B------:R-:W-:Y:S06]  /*6380*/  @P1 BRA `(.L_x_2206) ;  /* 0xffffffd400cc1947 */ /* 0x000fec000383ffff */
.L_x_2195:
[----:B------:R-:W-:-:S13]  /*6390*/  ISETP.GE.AND P1, PT, R20, R17, PT ;  /* 0x000000111400720c */ /* 0x000fda0003f26270 */
[----:B------:R-:W-:Y:S05]  /*63a0*/  @!P1 BRA `(.L_x_2207) ;  /* 0x0000002000649947 */ /* 0x000fea0003800000 */
[----:B------:R-:W-:Y:S01]  /*63b0*/  MOV R13, R14 ;  /* 0x0000000e000d7202 */ /* 0x000fe20000000f00 */
[----:B------:R-:W-:Y:S01]  /*63c0*/  IMAD.MOV.U32 R7, RZ, RZ, R12 ;  /* 0x000000ffff077224 */ /* 0x000fe200078e000c */
[----:B------:R-:W-:Y:S01]  /*63d0*/  UMOV UR7, UR4 ;  /* 0x0000000400077c82 */ /* 0x000fe20008000000 */
[----:B------:R-:W-:Y:S01]  /*63e0*/  IMAD.MOV.U32 R10, RZ, RZ, R0 ;  /* 0x000000ffff0a7224 */ /* 0x000fe200078e0000 */
[----:B------:R-:W-:-:S06]  /*63f0*/  ULDC UR6, c[0x0][0x9d8] ;  /* 0x0002760000067ab9 */ /* 0x000fcc0000000800 */
.L_x_2218:
[----:B------:R-:W-:-:S04]  /*6400*/  UIADD3 UR4, UR7, 0x1, URZ ;  /* 0x0000000107047890 */ /* 0x000fc8000fffe03f */
[----:B------:R-:W-:-:S04]  /*6410*/  UISETP.NE.AND UP0, UPT, UR4, 0x2, UPT ;  /* 0x000000020400788c */ /* 0x000fc8000bf05270 */
[----:B------:R-:W-:Y:S02]  /*6420*/  USEL UR5, URZ, 0x1, UP0 ;  /* 0x000000013f057887 */ /* 0x000fe40008000000 */
[----:B------:R-:W-:-:S04]  /*6430*/  USEL UR4, UR4, URZ, UP0 ;  /* 0x0000003f04047287 */ /* 0x000fc80008000000 */
[----:B------:R-:W-:Y:S01]  /*6440*/  LOP3.LUT R0, R10, UR5, RZ, 0x3c, !PT ;  /* 0x000000050a007c12 */ /* 0x000fe2000f8e3cff */
[----:B------:R-:W-:Y:S07]  /*6450*/  @!P0 BRA `(.L_x_2208) ;  /* 0x0000000000048947 */ /* 0x000fee0003800000 */
[----:B------:R-:W-:Y:S01]  /*6460*/  BPT.TRAP 0x1 ;  /* 0x000000040000795c */ /* 0x000fe20000300000 */
.L_x_2208:
[----:B------:R-:W-:Y:S01]  /*6470*/  ULEA UR38, UR4, UR39, 0x3 ;  /* 0x0000002704267291 */ /* 0x000fe2000f8e183f */
[----:B------:R-:W-:-:S08]  /*6480*/  SHF.L.U32 R11, R0, 0x1f, RZ ;  /* 0x0000001f000b7819 */ /* 0x000fd000000006ff */
[----:B------:R0:W1:Y:S01]  /*6490*/  SYNCS.PHASECHK.TRANS64.TRYWAIT P1, [UR38+0x2a830], R11 ;  /* 0x02a8300bff0075a7 */ /* 0x0000620008020166 */
[----:B------:R-:W-:Y:S05]  /*64a0*/  @!P0 BRA `(.L_x_2209) ;  /* 0x0000000000048947 */ /* 0x000fea0003800000 */
[----:B------:R-:W-:Y:S01]  /*64b0*/  BPT.TRAP 0x1 ;  /* 0x000000040000795c */ /* 0x000fe20000300000 */
.L_x_2209:
[----:B-1----:R-:W-:Y:S05]  /*64c0*/  @P1 BRA `(.L_x_2210) ;  /* 0x0000000000081947 */ /* 0x002fea0003800000 */
[----:B------:R-:W1:Y:S02]  /*64d0*/  SYNCS.PHASECHK.TRANS64.TRYWAIT P1, [UR38+0x2a830], R11 ;  /* 0x02a8300bff0075a7 */ /* 0x000e640008020166 */
[----:B-1----:R-:W-:Y:S05]  /*64e0*/  @!P1 BRA `(.L_x_2211) ;  /* 0x0000008000789947 */ /* 0x002fea0003800000 */
.L_x_2210:
        /* <DEDUP_REMOVED lines=129> */
.L_x_2212:
[----:B------:R-:W-:Y:S01]  /*6d00*/  ULEA UR5, UR7, UR39, 0x3 ;  /* 0x0000002707057291 */ /* 0x000fe2000f8e183f */
[----:B------:R-:W-:-:S08]  /*6d10*/  SHF.L.U32 R5, R10, 0x1f, RZ ;  /* 0x0000001f0a057819 */ /* 0x000fd000000006ff */
[----:B------:R2:W3:Y:S01]  /*6d20*/  SYNCS.PHASECHK.TRANS64.TRYWAIT P1, [UR5+0x2a850], R5 ;  /* 0x02a85005ff0075a7 */ /* 0x0004e20008020145 */
[----:B------:R-:W-:Y:S05]  /*6d30*/  @!P0 BRA `(.L_x_2213) ;  /* 0x0000000000048947 */ /* 0x000fea0003800000 */
[----:B------:R-:W-:Y:S01]  /*6d40*/  BPT.TRAP 0x1 ;  /* 0x000000040000795c */ /* 0x000fe20000300000 */
.L_x_2213:
[----:B---3--:R-:W-:Y:S05]  /*6d50*/  @P1 BRA `(.L_x_2214) ;  /* 0x0000000000081947 */ /* 0x008fea0003800000 */
[----:B------:R-:W3:Y:S02]  /*6d60*/  SYNCS.PHASECHK.TRANS64.TRYWAIT P1, [UR5+0x2a850], R5 ;  /* 0x02a85005ff0075a7 */ /* 0x000ee40008020145 */
[----:B---3--:R-:W-:Y:S05]  /*6d70*/  @!P1 BRA `(.L_x_2215) ;  /* 0x00000078006c9947 */ /* 0x008fea0003800000 */
.L_x_2214:
        /* <DEDUP_REMOVED lines=36> */
.L_x_2216:
        /* <DEDUP_REMOVED lines=23> */
[----:B--23--:R-:W-:Y:S01]  /*7130*/  FMNMX.FTZ R5, R136, R7, !PT ;  /* 0x0000000788057209 */ /* 0x00cfe20007810000 */
        /* <DEDUP_REMOVED lines=34> */
[----:B------:R-:W-:-:S04]  /*7360*/  UIADD3 UR38, UR38, 0x2a840, URZ ;  /* 0x0002a84026267890 */ /* 0x000fc8000fffe03f */
[----:B------:R-:W2:Y:S01]  /*7370*/  MUFU.TANH R144, R144 ;  /* 0x0000009000907308 */ /* 0x000ea20000002400 */
[----:B0-----:R-:W-:Y:S01]  /*7380*/  FMNMX.FTZ R5, R142, R5, !PT ;  /* 0x000000058e057209 */ /* 0x001fe20007810000 */
[----:B------:R-:W-:-:S06]  /*7390*/  UPRMT UR38, UR61, 0x654, UR38 ;  /* 0x000006543d267896 */ /* 0x000fcc0008000026 */
[----:B------:R-:W0:Y:S01]  /*73a0*/  MUFU.TANH R88, R88 ;  /* 0x0000005800587308 */ /* 0x000e220000002400 */
[----:B-1----:R-:W-:Y:S02]  /*73b0*/  FMNMX.FTZ R11, R22, R11, !PT ;  /* 0x0000000b160b7209 */ /* 0x002fe40007810000 */
[----:B------:R-:W-:Y:S05]  /*73c0*/  SYNCS.ARRIVE.TRANS64.RED.A1T0 RZ, [UR38], RZ ;  /* 0x000000ffffff79a7 */ /* 0x000fea0008100426 */
        /* <DEDUP_REMOVED lines=49> */
[----:B--2---:R-:W-:Y:S01]  /*76e0*/  FMNMX.FTZ R15, R164, R5, !PT ;  /* 0x00000005a40f7209 */ /* 0x004fe20007810000 */
[----:B------:R-:W-:Y:S01]  /*76f0*/  FMUL.FTZ R5, R134, UR6 ;  /* 0x0000000686057c20 */ /* 0x000fe20008410000 */
[----:B------:R-:W-:-:S05]  /*7700*/  FMUL.FTZ R134, R135, UR6 ;  /* 0x0000000687867c20 */ /* 0x000fca0008410000 */
        /* <DEDUP_REMOVED lines=27> */
[----:B-1----:R-:W-:-:S05]  /*78c0*/  FMNMX.FTZ R15, R176, R15, !PT ;  /* 0x0000000fb00f7209 */ /* 0x002fca0007810000 */
[----:B------:R-:W1:Y:S01]  /*78d0*/  SHFL.BFLY PT, R6, R15, 0x2, 0x1f ;  /* 0x0c401f000f067f89 */ /* 0x000e6200000e0000 */
[----:B--2---:R-:W-:-:S04]  /*78e0*/  FMNMX.FTZ R11, R132, R11, !PT ;  /* 0x0000000b840b7209 */ /* 0x004fc80007810000 */
[----:B0-----:R-:W-:Y:S02]  /*78f0*/  FMNMX.FTZ R5, R134, R11, !PT ;  /* 0x0000000b86057209 */ /* 0x001fe40007810000 */
[----:B------:R-:W0:Y:S03]  /*7900*/  LDC R11, c[0x0][0x988] ;  /* 0x00026200ff0b7b82 */ /* 0x000e260000000800 */
[----:B------:R-:W2:Y:S01]  /*7910*/  SHFL.BFLY PT, R12, R5, 0x2, 0x1f ;  /* 0x0c401f00050c7f89 */ /* 0x000ea200000e0000 */
[----:B-1----:R-:W-:-:S05]  /*7920*/  FMNMX.FTZ R6, R15, R6, !PT ;  /* 0x000000060f067209 */ /* 0x002fca0007810000 */
[----:B------:R-:W1:Y:S01]  /*7930*/  SHFL.BFLY PT, R19, R6, 0x1, 0x1f ;  /* 0x0c201f0006137f89 */ /* 0x000e6200000e0000 */
[----:B--2---:R-:W-:-:S05]  /*7940*/  FMNMX.FTZ R21, R5, R12, !PT ;  /* 0x0000000c05157209 */ /* 0x004fca0007810000 */
[----:B------:R-:W2:Y:S01]  /*7950*/  SHFL.BFLY PT, R14, R21, 0x1, 0x1f ;  /* 0x0c201f00150e7f89 */ /* 0x000ea200000e0000 */
[----:B-1----:R-:W-:-:S05]  /*7960*/  FMNMX.FTZ R12, R6, R19, !PT ;  /* 0x00000013060c7209 */ /* 0x002fca0007810000 */
        /* <DEDUP_REMOVED lines=9> */
[----:B--2---:R-:W-:Y:S01]  /*7a00*/  FMNMX.FTZ R14, R21, R14, !PT ;  /* 0x0000000e150e7209 */ /* 0x004fe20007810000 */
        /* <DEDUP_REMOVED lines=145> */
.L_x_2217:
[----:B------:R-:W-:Y:S01]  /*8320*/  UIADD3 UR5, UR5, 0x2a860, URZ ;  /* 0x0002a86005057890 */ /* 0x000fe2000fffe03f */
[----:B------:R-:W-:Y:S01]  /*8330*/  ISETP.GT.AND P1, PT, R20, R17, PT ;  /* 0x000000111400720c */ /* 0x000fe20003f24270 */
[----:B------:R-:W-:Y:S01]  /*8340*/  UMOV UR7, UR4 ;  /* 0x0000000400077c82 */ /* 0x000fe20008000000 */
[----:B------:R-:W-:Y:S01]  /*8350*/  F2FP.F16.F32.PACK_AB R156, R7, R136 ;  /* 0x00000088079c723e */ /* 0x000fe200000000ff */
        /* <DEDUP_REMOVED lines=27> */
[----:B------:R-:W-:Y:S02]  /*8510*/  IADD3 R20, R20, -0x1, RZ ;  /* 0xffffffff14147810 */ /* 0x000fe40007ffe0ff */
[----:B------:R-:W-:Y:S01]  /*8520*/  MOV R10, R0 ;  /* 0x00000000000a7202 */ /* 0x000fe20000000f00 */
[----:B------:R-:W-:Y:S06]  /*8530*/  @P1 BRA `(.L_x_2218) ;  /* 0xffffffdc00b01947 */ /* 0x000fec000383ffff */
.L_x_2207:
        /* <DEDUP_REMOVED lines=67> */
.L_x_2219:
[----:B------:R-:W-:Y:S01]  /*8970*/  ULEA UR5, UR4, UR39, 0x3 ;  /* 0x0000002704057291 */ /* 0x000fe2000f8e183f */
[----:B------:R-:W-:-:S08]  /*8980*/  SHF.L.U32 R0, R0, 0x1f, RZ ;  /* 0x0000001f00007819 */ /* 0x000fd000000006ff */
[----:B------:R0:W1:Y:S01]  /*8990*/  SYNCS.PHASECHK.TRANS64.TRYWAIT P1, [UR5+0x2a850], R0 ;  /* 0x02a85000ff0075a7 */ /* 0x0000620008020145 */
[----:B------:R-:W-:Y:S05]  /*89a0*/  @!P0 BRA `(.L_x_2220) ;  /* 0x0000000000048947 */ /* 0x000fea0003800000 */
[----:B------:R-:W-:Y:S01]  /*89b0*/  BPT.TRAP 0x1 ;  /* 0x000000040000795c */ /* 0x000fe20000300000 */
.L_x_2220:
[----:B-1----:R-:W-:Y:S05]  /*89c0*/  @P1 BRA `(.L_x_2221) ;  /* 0x0000000000081947 */ /* 0x002fea0003800000 */
[----:B------:R-:W1:Y:S02]  /*89d0*/  SYNCS.PHASECHK.TRANS64.TRYWAIT P1, [UR5+0x2a850], R0 ;  /* 0x02a85000ff0075a7 */ /* 0x000e640008020145 */
[----:B-1----:R-:W-:Y:S05]  /*89e0*/  @!P1 BRA `(.L_x_2222) ;  /* 0x0000005c00689947 */ /* 0x002fea0003800000 */
.L_x_2221:
[----:B------:R-:W-:Y:S01]  /*89f0*/  UIADD3 UR39, UR39, 0x400, URZ ;  /* 0x0000040027277890 */ /* 0x000fe2000fffe03f */
[----:B------:R-:W-:Y:S01]  /*8a00*/  WARPGROUP.ARRIVE ;  /* 0x00000000000079c5 */ /* 0x000fe20000000000 */
[----:B------:R-:W-:Y:S01]  /*8a10*/  UMOV UR7, 0x40000040 ;  /* 0x4000004000077882 */ /* 0x000fe20000000000 */
[----:B-1----:R-:W1:Y:S01]  /*8a20*/  SHFL.BFLY PT, R5, R4, 0x2, 0x1f ;  /* 0x0c401f0004057f89 */ /* 0x002e6200000e0000 */
[----:B------:R-:W-:Y:S01]  /*8a30*/  USHF.R.U32.HI UR39, URZ, 0x4, UR39 ;  /* 0x000000043f277899 */ /* 0x000fe20008011627 */
[----:B------:R-:W-:Y:S02]  /*8a40*/  IMAD.MOV.U32 R8, RZ, RZ, RZ ;  /* 0x000000ffff087224 */ /* 0x000fe400078e00ff */
        /* <DEDUP_REMOVED lines=11> */
[----:B------:R-:W-:Y:S01]  /*8b00*/  MOV R3, 0xff800000 ;  /* 0xff80000000037802 */ /* 0x000fe20000000f00 */
        /* <DEDUP_REMOVED lines=44> */
.L_x_2223:
        /* <DEDUP_REMOVED lines=68> */
.L_x_2187:
[----:B------:R-:W-:Y:S05]  /*9210*/  @P0 BRA `(.L_x_2224) ;  /* 0x0000001400340947 */ /* 0x000fea0003800000 */
[----:B------:R-:W1:Y:S01]  /*9220*/  S2R R4, SR_TID.X ;  /* 0x0000000000047919 */ /* 0x000e620000002100 */
[----:B------:R-:W2:Y:S01]  /*9230*/  LDC R18, c[0x0][0xbe8] ;  /* 0x0002fa00ff127b82 */ /* 0x000ea20000000800 */
[----:B------:R-:W-:Y:S01]  /*9240*/  ULDC.64 UR4, c[0x0][0xbd0] ;  /* 0x0002f40000047ab9 */ /* 0x000fe20000000a00 */
[----:B------:R-:W-:Y:S01]  /*9250*/  ULDC.64 UR6, c[0x0][0xb38] ;  /* 0x0002ce0000067ab9 */ /* 0x000fe20000000a00 */
[----:B------:R-:W3:Y:S01]  /*9260*/  S2R R19, SR_CTAID.X ;  /* 0x0000000000137919 */ /* 0x000ee20000002500 */
[----:B------:R-:W-:Y:S04]  /*9270*/  BSSY B0, `(.L_x_2225) ;  /* 0x00000e3000007945 */ /* 0x000fe80003800000 */
[----:B------:R-:W4:Y:S08]  /*9280*/  S2UR UR9, SR_CTAID.Z ;  /* 0x00000000000979c3 */ /* 0x000f300000002700 */
[----:B------:R-:W5:Y:S08]  /*9290*/  LDC.64 R20, c[0x0][0xbd8] ;  /* 0x0002f600ff147b82 */ /* 0x000f700000000a00 */
[----:B------:R-:W-:Y:S01]  /*92a0*/  BAR.SYNC.DEFER_BLOCKING 0x1, 0x100 ;  /* 0x0044000000007b1d */ /* 0x000fe20000010000 */
[----:B--2---:R-:W-:-:S07]  /*92b0*/  ISETP.NE.AND P0, PT, R18, 0x1, PT ;  /* 0x000000011200780c */ /* 0x004fce0003f05270 */
[----:B------:R-:W2:Y:S01]  /*92c0*/  S2UR UR8, SR_CTAID.Y ;  /* 0x00000000000879c3 */ /* 0x000ea20000002600 */
[----:B-1----:R-:W-:-:S07]  /*92d0*/  VIADD R4, R4, 0xffffff80 ;  /* 0xffffff8004047836 */ /* 0x002fce0000000000 */
[----:B------:R-:W2:Y:S01]  /*92e0*/  LDC R17, c[0x0][0xc50] ;  /* 0x00031400ff117b82 */ /* 0x000ea20000000800 */
[----:B------:R-:W-:-:S04]  /*92f0*/  SHF.R.S32.HI R5, RZ, 0x1f, R4 ;  /* 0x0000001fff057819 */ /* 0x000fc80000011404 */
[----:B0-----:R-:W-:-:S03]  /*9300*/  LEA.HI R6, R5, R4, RZ, 0x7 ;  /* 0x0000000405067211 */ /* 0x001fc600078f38ff */
[----:B------:R-:W0:Y:S01]  /*9310*/  @P0 LDC R12, c[0x0][0xbec] ;  /* 0x0002fb00ff0c0b82 */ /* 0x000e220000000800 */
[----:B------:R-:W-:Y:S02]  /*9320*/  LEA.HI R5, R5, R4, RZ, 0x2 ;  /* 0x0000000405057211 */ /* 0x000fe400078f10ff */
[----:B------:R-:W-:Y:S02]  /*9330*/  LOP3.LUT R7, R6, 0xffffff80, RZ, 0xc0, !PT ;  /* 0xffffff8006077812 */ /* 0x000fe400078ec0ff */
[----:B------:R-:W-:Y:S02]  /*9340*/  LOP3.LUT R11, R5, 0xfffffffc, RZ, 0xc0, !PT ;  /* 0xfffffffc050b7812 */ /* 0x000fe400078ec0ff */
[C---:B------:R-:W-:Y:S01]  /*9350*/  IADD3 R88, R4.reuse, -R7, RZ ;  /* 0x8000000704587210 */ /* 0x040fe20007ffe0ff */
[----:B------:R-:W1:Y:S02]  /*9360*/  LDC.64 R22, c[0x0][0xb40] ;  /* 0x0002d000ff167b82 */ /* 0x000e640000000a00 */
[----:B------:R-:W-:Y:S01]  /*9370*/  IMAD.IADD R11, R4, 0x1, -R11 ;  /* 0x00000001040b7824 */ /* 0x000fe200078e0a0b */
[----:B------:R-:W-:-:S04]  /*9380*/  SHF.R.S32.HI R9, RZ, 0x1f, R88 ;  /* 0x0000001fff097819 */ /* 0x000fc80000011458 */
[CC--:B------:R-:W-:Y:S01]  /*9390*/  LEA.HI R89, R9.reuse, R88.reuse, RZ, 0x2 ;  /* 0x0000005809597211 */ /* 0x0c0fe200078f10ff */
[----:B------:R-:W1:Y:S01]  /*93a0*/  @P0 LDC R90, c[0x0][0xbec] ;  /* 0x0002fb00ff5a0b82 */ /* 0x000e620000000800 */
[----:B------:R-:W-:Y:S02]  /*93b0*/  LEA.HI R9, R9, R88, RZ, 0x5 ;  /* 0x0000005809097211 */ /* 0x000fe400078f28ff */
[--C-:B------:R-:W-:Y:S02]  /*93c0*/  SHF.R.S32.HI R8, RZ, 0x2, R89.reuse ;  /* 0x00000002ff087819 */ /* 0x100fe40000011459 */
[----:B------:R-:W-:Y:S02]  /*93d0*/  SHF.R.S32.HI R7, RZ, 0x1f, R89 ;  /* 0x0000001fff077819 */ /* 0x000fe40000011459 */
[----:B------:R-:W-:Y:S01]  /*93e0*/  LOP3.LUT R89, R89, 0x7ffffffc, RZ, 0xc0, !PT ;  /* 0x7ffffffc59597812 */ /* 0x000fe200078ec0ff */
[----:B------:R-:W1:Y:S01]  /*93f0*/  @P0 LDC R15, c[0x0][0xbf0] ;  /* 0x0002fc00ff0f0b82 */ /* 0x000e620000000800 */
[----:B------:R-:W-:-:S04]  /*9400*/  LEA.HI R7, R7, R8, RZ, 0x3 ;  /* 0x0000000807077211 */ /* 0x000fc800078f18ff */
[----:B------:R-:W-:Y:S02]  /*9410*/  LOP3.LUT R5, R7, 0xfffffff8, RZ, 0xc0, !PT ;  /* 0xfffffff807057812 */ /* 0x000fe400078ec0ff */
[----:B------:R-:W-:Y:S01]  /*9420*/  SHF.R.S32.HI R7, RZ, 0x7, R6 ;  /* 0x00000007ff077819 */ /* 0x000fe20000011406 */
[----:B------:R-:W1:Y:S02]  /*9430*/  @P0 LDC R91, c[0x0][0xbf0] ;  /* 0x0002fc00ff5b0b82 */ /* 0x000e640000000800 */
[----:B------:R-:W-:Y:S01]  /*9440*/  IMAD.IADD R5, R8, 0x1, -R5 ;  /* 0x0000000108057824 */ /* 0x000fe200078e0a05 */
[----:B------:R-:W-:Y:S02]  /*9450*/  LEA.HI R8, R11, R11, RZ, 0x1 ;  /* 0x0000000b0b087211 */ /* 0x000fe400078f08ff */
[----:B------:R-:W-:Y:S02]  /*9460*/  LEA.HI R4, R6, R7, RZ, 0x1 ;  /* 0x0000000706047211 */ /* 0x000fe400078f08ff */
[----:B------:R-:W-:-:S02]  /*9470*/  LOP3.LUT R8, R8, 0x1ffffffe, RZ, 0xc0, !PT ;  /* 0x1ffffffe08087812 */ /* 0x000fc400078ec0ff */
[----:B------:R-:W-:Y:S02]  /*9480*/  SHF.R.S32.HI R6, RZ, 0x5, R9 ;  /* 0x00000005ff067819 */ /* 0x000fe40000011409 */
[----:B------:R-:W-:Y:S01]  /*9490*/  LOP3.LUT R4, R4, 0x3fffffe, RZ, 0xc0, !PT ;  /* 0x03fffffe04047812 */ /* 0x000fe200078ec0ff */
[----:B------:R-:W-:Y:S01]  /*94a0*/  IMAD.IADD R13, R11, 0x1, -R8 ;  /* 0x000000010b0d7824 */ /* 0x000fe200078e0a08 */
[----:B------:R-:W-:Y:S01]  /*94b0*/  SHF.R.S32.HI R11, RZ, 0x1f, R16 ;  /* 0x0000001fff0b7819 */ /* 0x000fe20000011410 */
[----:B------:R-:W-:Y:S01]  /*94c0*/  IMAD R5, R6, 0x10, R5 ;  /* 0x0000001006057824 */ /* 0x000fe200078e0205 */
[----:B------:R-:W-:-:S03]  /*94d0*/  IADD3 R4, R7, -R4, RZ ;  /* 0x8000000407047210 */ /* 0x000fc60007ffe0ff */
[----:B------:R-:W-:Y:S01]  /*94e0*/  IMAD R7, R11, UR4, RZ ;  /* 0x000000040b077c24 */ /* 0x000fe2000f8e02ff */
[----:B------:R-:W-:Y:S01]  /*94f0*/  LEA R8, R4, R5, 0x6 ;  /* 0x0000000504087211 */ /* 0x000fe200078e30ff */
[----:B------:R-:W-:Y:S01]  /*9500*/  IMAD.WIDE.U32 R4, R16, UR4, RZ ;  /* 0x0000000410047c25 */ /* 0x000fe2000f8e00ff */
[----:B----4-:R-:W-:-:S03]  /*9510*/  USHF.R.S32.HI UR4, URZ, 0x1f, UR9 ;  /* 0x0000001f3f047899 */ /* 0x010fc60008011409 */
[C---:B------:R-:W-:Y:S02]  /*9520*/  IMAD R9, R16.reuse, UR5, R7 ;  /* 0x0000000510097c24 */ /* 0x040fe4000f8e0207 */
[----:B------:R-:W-:Y:S02]  /*9530*/  IMAD R11, R11, UR6, RZ ;  /* 0x000000060b0b7c24 */ /* 0x000fe4000f8e02ff */
[----:B------:R-:W-:Y:S02]  /*9540*/  IMAD.IADD R5, R5, 0x1, R9 ;  /* 0x0000000105057824 */ /* 0x000fe400078e0209 */
[----:B------:R-:W-:Y:S02]  /*9550*/  IMAD R9, R13, 0x8, R8 ;  /* 0x000000080d097824 */ /* 0x000fe400078e0208 */
[----:B------:R-:W-:-:S03]  /*9560*/  IMAD.WIDE.U32 R6, R16, UR6, RZ ;  /* 0x0000000610067c25 */ /* 0x000fc6000f8e00ff */
[----:B---3--:R-:W-:Y:S01]  /*9570*/  LEA R9, R19, R9, 0x7 ;  /* 0x0000000913097211 */ /* 0x008fe200078e38ff */
[----:B------:R-:W-:Y:S01]  /*9580*/  IMAD R11, R16, UR7, R11 ;  /* 0x00000007100b7c24 */ /* 0x000fe2000f8e020b */
[----:B------:R-:W-:Y:S01]  /*9590*/  ULDC.64 UR6, c[0x0][0xb48] ;  /* 0x0002d20000067ab9 */ /* 0x000fe20000000a00 */
[C---:B-----5:R-:W-:Y:S02]  /*95a0*/  IMAD R10, R20.reuse, UR4, RZ ;  /* 0x00000004140a7c24 */ /* 0x060fe4000f8e02ff */
[----:B------:R-:W-:Y:S02]  /*95b0*/  IMAD.MOV R16, RZ, RZ, -R16 ;  /* 0x000000ffff107224 */ /* 0x000fe400078e0a10 */
[----:B------:R-:W-:Y:S02]  /*95c0*/  IMAD R13, R21, UR9, R10 ;  /* 0x00000009150d7c24 */ /* 0x000fe4000f8e020a */
[----:B--2---:R-:W-:Y:S02]  /*95d0*/  IMAD R21, R17, R16, UR8 ;  /* 0x0000000811157e24 */ /* 0x004fe4000f8e0210 */
[----:B------:R-:W-:-:S03]  /*95e0*/  IMAD.WIDE.U32 R4, R20, UR9, R4 ;  /* 0x0000000914047c25 */ /* 0x000fc6000f8e0004 */
[----:B------:R-:W-:Y:S01]  /*95f0*/  SHF.R.S32.HI R14, RZ, 0x1f, R21 ;  /* 0x0000001fff0e7819 */ /* 0x000fe20000011415 */
[----:B0-----:R-:W-:-:S04]  /*9600*/  @P0 IMAD.HI.U32 R10, R9, R12, RZ ;  /* 0x0000000c090a0227 */ /* 0x001fc800078e00ff */
[----:B------:R-:W-:Y:S01]  /*9610*/  IMAD.IADD R7, R7, 0x1, R11 ;  /* 0x0000000107077824 */ /* 0x000fe200078e020b */
[----:B------:R-:W-:Y:S01]  /*9620*/  MOV R11, R9 ;  /* 0x00000009000b7202 */ /* 0x000fe20000000f00 */
[----:B-1----:R-:W-:Y:S01]  /*9630*/  IMAD R12, R22, UR4, RZ ;  /* 0x00000004160c7c24 */ /* 0x002fe2000f8e02ff */
[----:B------:R-:W-:Y:S01]  /*9640*/  @P0 SHF.R.U32.HI R11, RZ, R15, R10 ;  /* 0x0000000fff0b0219 */ /* 0x000fe2000001160a */
[----:B------:R-:W-:Y:S01]  /*9650*/  IMAD.IADD R5, R5, 0x1, R13 ;  /* 0x0000000105057824 */ /* 0x000fe200078e020d */
[----:B------:R-:W-:Y:S01]  /*9660*/  ULDC.64 UR4, c[0x0][0xbe0] ;  /* 0x0002f80000047ab9 */ /* 0x000fe20000000a00 */
[----:B------:R-:W-:-:S04]  /*9670*/  @P0 IMAD.HI.U32 R90, R9, R90, RZ ;  /* 0x0000005a095a0227 */ /* 0x000fc800078e00ff */
[----:B------:R-:W-:Y:S02]  /*9680*/  IMAD R15, R23, UR9, R12 ;  /* 0x00000009170f7c24 */ /* 0x000fe4000f8e020c */
[----:B------:R-:W-:Y:S01]  /*9690*/  IMAD.WIDE.U32 R6, R22, UR9, R6 ;  /* 0x0000000916067c25 */ /* 0x000fe2000f8e0006 */
[----:B------:R-:W-:-:S03]  /*96a0*/  ULDC.64 UR8, c[0x0][0xb28] ;  /* 0x0002ca0000087ab9 */ /* 0x000fc60000000a00 */
[----:B------:R-:W-:Y:S01]  /*96b0*/  IMAD.MOV.U32 R13, RZ, RZ, R9 ;  /* 0x000000ffff0d7224 */ /* 0x000fe200078e0009 */
[----:B------:R-:W-:Y:S01]  /*96c0*/  @P0 SHF.R.U32.HI R13, RZ, R91, R90 ;  /* 0x0000005bff0d0219 */ /* 0x000fe2000001165a */
[----:B------:R-:W-:Y:S01]  /*96d0*/  IMAD R10, R14, UR4, RZ ;  /* 0x000000040e0a7c24 */ /* 0x000fe2000f8e02ff */
[----:B------:R-:W-:Y:S01]  /*96e0*/  IADD3 R7, R7, R15, RZ ;  /* 0x0000000f07077210 */ /* 0x000fe20007ffe0ff */
[----:B------:R-:W-:Y:S01]  /*96f0*/  IMAD.WIDE.U32 R4, R21, UR4, R4 ;  /* 0x0000000415047c25 */ /* 0x000fe2000f8e0004 */
[----:B------:R-:W-:-:S03]  /*9700*/  SHF.R.S32.HI R15, RZ, 0x1f, R11 ;  /* 0x0000001fff0f7819 */ /* 0x000fc6000001140b */
[----:B------:R-:W-:Y:S01]  /*9710*/  IMAD R14, R14, UR6, RZ ;  /* 0x000000060e0e7c24 */ /* 0x000fe2000f8e02ff */
[----:B------:R-:W-:Y:S01]  /*9720*/  IADD3 R4, P0, R11, R4, RZ ;  /* 0x000000040b047210 */ /* 0x000fe20007f1e0ff */
[C---:B------:R-:W-:Y:S01]  /*9730*/  IMAD R12, R21.reuse, UR5, R10 ;  /* 0x00000005150c7c24 */ /* 0x040fe2000f8e020a */
[----:B------:R-:W-:Y:S01]  /*9740*/  SHF.R.S32.HI R10, RZ, 0x1f, R13 ;  /* 0x0000001fff0a7819 */ /* 0x000fe2000001140d */
[----:B------:R-:W-:Y:S01]  /*9750*/  IMAD.MOV R11, RZ, RZ, -R11 ;  /* 0x000000ffff0b7224 */ /* 0x000fe200078e0a0b */
[----:B------:R-:W-:Y:S01]  /*9760*/  ULDC.64 UR4, c[0x0][0xb30] ;  /* 0x0002cc0000047ab9 */ /* 0x000fe20000000a00 */
[----:B------:R-:W-:Y:S01]  /*9770*/  IMAD R17, R21, UR7, R14 ;  /* 0x0000000715117c24 */ /* 0x000fe2000f8e020e */
[----:B------:R-:W-:Y:S01]  /*9780*/  IADD3.X R5, R15, R5, R12, P0, !PT ;  /* 0x000000050f057210 */ /* 0x000fe200007fe40c */
[----:B------:R-:W-:Y:S01]  /*9790*/  IMAD.WIDE.U32 R6, R21, UR6, R6 ;  /* 0x0000000615067c25 */ /* 0x000fe2000f8e0006 */
[----:B------:R-:W-:Y:S01]  /*97a0*/  ULDC.64 UR6, c[0x0][0xbc8] ;  /* 0x0002f20000067ab9 */ /* 0x000fe20000000a00 */
[----:B------:R-:W-:-:S02]  /*97b0*/  IADD3 R21, R88, -R89, RZ ;  /* 0x8000005958157210 */ /* 0x000fc40007ffe0ff */
[----:B------:R-:W-:Y:S01]  /*97c0*/  IMAD.MOV R14, RZ, RZ, -R13 ;  /* 0x000000ffff0e7224 */ /* 0x000fe200078e0a0d */
[----:B------:R-:W-:Y:S01]  /*97d0*/  IADD3 R7, R7, R17, RZ ;  /* 0x0000001107077210 */ /* 0x000fe20007ffe0ff */
[----:B------:R-:W-:Y:S02]  /*97e0*/  IMAD R10, R10, UR4, RZ ;  /* 0x000000040a0a7c24 */ /* 0x000fe4000f8e02ff */
[C-C-:B------:R-:W-:Y:S02]  /*97f0*/  IMAD R11, R18.reuse, R11, R9.reuse ;  /* 0x0000000b120b7224 */ /* 0x140fe400078e0209 */
[----:B------:R-:W-:Y:S02]  /*9800*/  IMAD R9, R18, R14, R9 ;  /* 0x0000000e12097224 */ /* 0x000fe400078e0209 */
[C---:B------:R-:W-:Y:S01]  /*9810*/  IMAD R15, R13.reuse, UR5, R10 ;  /* 0x000000050d0f7c24 */ /* 0x040fe2000f8e020a */
[----:B------:R-:W-:Y:S01]  /*9820*/  SHF.R.S32.HI R10, RZ, 0x1f, R11 ;  /* 0x0000001fff0a7819 */ /* 0x000fe2000001140b */
[----:B------:R-:W-:Y:S01]  /*9830*/  IMAD.WIDE.U32 R6, R13, UR4, R6 ;  /* 0x000000040d067c25 */ /* 0x000fe2000f8e0006 */
[----:B------:R-:W-:Y:S01]  /*9840*/  SHF.R.S32.HI R12, RZ, 0x1f, R9 ;  /* 0x0000001fff0c7819 */ /* 0x000fe20000011409 */
[----:B------:R-:W0:Y:S01]  /*9850*/  S2UR UR5, SR_CgaCtaId ;  /* 0x00000000000579c3 */ /* 0x000e220000008800 */
[----:B------:R-:W-:Y:S01]  /*9860*/  UMOV UR4, 0x400 ;  /* 0x0000040000047882 */ /* 0x000fe20000000000 */
[----:B------:R-:W-:-:S02]  /*9870*/  IMAD R10, R10, UR6, RZ ;  /* 0x000000060a0a7c24 */ /* 0x000fc4000f8e02ff */
        /* <DEDUP_REMOVED lines=11> */
[----:B------:R-:W-:Y:S01]  /*9930*/  IADD3 R5, R7, R11, RZ ;  /* 0x0000000b07057210 */ /* 0x000fe20007ffe0ff */
[----:B------:R-:W-:Y:S01]  /*9940*/  IMAD R8, R19, 0x80, R8 ;  /* 0x0000008013087824 */ /* 0x000fe200078e0208 */
[----:B------:R-:W-:Y:S01]  /*9950*/  LEA R20, P1, R6, UR8, 0x2 ;  /* 0x0000000806147c11 */ /* 0x000fe2000f8210ff */
[----:B0-----:R-:W-:Y:S01]  /*9960*/  ULEA UR4, UR5, UR4, 0x18 ;  /* 0x0000000405047291 */ /* 0x001fe2000f8ec03f */
        /* <DEDUP_REMOVED lines=8> */
[-C--:B------:R-:W-:Y:S01]  /*99f0*/  ISETP.GE.OR P1, PT, R8, R19.reuse, P0 ;  /* 0x000000130800720c */ /* 0x080fe20000726670 */
[----:B------:R-:W-:Y:S01]  /*9a00*/  IMAD.SHL.U32 R21, R21, 0x2, RZ ;  /* 0x0000000215157824 */ /* 0x000fe200078e00ff */
[-C--:B------:R-:W-:Y:S01]  /*9a10*/  ISETP.GE.OR P0, PT, R18, R19.reuse, P0 ;  /* 0x000000131200720c */ /* 0x080fe20000706670 */
[----:B------:R-:W-:Y:S01]  /*9a20*/  SHFL.IDX PT, R6, R10, 0x1, 0x1c1f ;  /* 0x003c1f000a067f89 */ /* 0x000fe200000e0000 */
[----:B------:R-:W-:Y:S01]  /*9a30*/  UPRMT UR4, URZ, 0x654, UR4 ;  /* 0x000006543f047896 */ /* 0x000fe20008000004 */
[----:B------:R-:W-:-:S02]  /*9a40*/  ISETP.GE.AND P2, PT, R8, R19, PT ;  /* 0x000000130800720c */ /* 0x000fc40003f46270 */
[----:B------:R-:W1:Y:S04]  /*9a50*/  SHFL.IDX PT, R7, R9, 0x1, 0x1c1f ;  /* 0x003c1f0009077f89 */ /* 0x000e6800000e0000 */
[----:B------:R2:W3:Y:S02]  /*9a60*/  SHFL.IDX PT, R16, R20, RZ, 0x1c1f ;  /* 0x001c1fff14107589 */ /* 0x0004e400000e0000 */
[----:B------:R-:W-:Y:S02]  /*9a70*/  SYNCS.ARRIVE.TRANS64.RED.A1T0 RZ, [UR4], RZ ;  /* 0x000000ffffff79a7 */ /* 0x000fe40008100404 */
[----:B------:R2:W4:Y:S04]  /*9a80*/  SHFL.IDX PT, R17, R22, RZ, 0x1c1f ;  /* 0x001c1fff16117589 */ /* 0x00052800000e0000 */
[----:B0-----:R2:W-:Y:S04]  /*9a90*/  @!P1 ST.E desc[UR36][R4.64], R3 ;  /* 0x0000000304009985 */ /* 0x0015e8000c101924 */
[----:B-1----:R2:W-:Y:S01]  /*9aa0*/  @!P0 ST.E desc[UR36][R6.64], R0 ;  /* 0x0000000006008985 */ /* 0x0025e2000c101924 */
[----:B------:R-:W-:Y:S05]  /*9ab0*/  @P2 BRA `(.L_x_2226) ;  /* 0x0000000400782947 */ /* 0x000fea0003800000 */
[C---:B--2---:R-:W-:Y:S01]  /*9ac0*/  VIADD R0, R21.reuse, 0x8 ;  /* 0x0000000815007836 */ /* 0x044fe20000000000 */
[----:B------:R-:W-:Y:S01]  /*9ad0*/  ULDC UR4, c[0x0][0xac8] ;  /* 0x0002b20000047ab9 */ /* 0x000fe20000000800 */
[C---:B------:R-:W-:Y:S01]  /*9ae0*/  IADD3 R3, R21.reuse, 0x10, RZ ;  /* 0x0000001015037810 */ /* 0x040fe20007ffe0ff */
[C---:B------:R-:W-:Y:S01]  /*9af0*/  VIADD R8, R21.reuse, 0x18 ;  /* 0x0000001815087836 */ /* 0x040fe20000000000 */
[C---:B------:R-:W-:Y:S01]  /*9b00*/  ISETP.GE.AND P2, PT, R21.reuse, UR4, PT ;  /* 0x0000000415007c0c */ /* 0x040fe2000bf46270 */
[C---:B------:R-:W-:Y:S01]  /*9b10*/  VIADD R10, R21.reuse, 0x30 ;  /* 0x00000030150a7836 */ /* 0x040fe20000000000 */
[----:B------:R-:W-:Y:S01]  /*9b20*/  ISETP.GE.AND P3, PT, R0, UR4, PT ;  /* 0x0000000400007c0c */ /* 0x000fe2000bf66270 */
[----:B------:R-:W-:Y:S01]  /*9b30*/  VIADD R11, R21, 0x38 ;  /* 0x00000038150b7836 */ /* 0x000fe20000000000 */
[----:B------:R-:W-:Y:S01]  /*9b40*/  ISETP.GE.AND P0, PT, R3, UR4, PT ;  /* 0x0000000403007c0c */ /* 0x000fe2000bf06270 */
[C---:B------:R-:W-:Y:S01]  /*9b50*/  VIADD R15, R21.reuse, 0x60 ;  /* 0x00000060150f7836 */ /* 0x040fe20000000000 */
[----:B------:R-:W-:-:S02]  /*9b60*/  IADD3 R9, R21, 0x28, RZ ;  /* 0x0000002815097810 */ /* 0x000fc40007ffe0ff */
[----:B------:R-:W-:Y:S02]  /*9b70*/  ISETP.GE.AND P1, PT, R8, UR4, PT ;  /* 0x0000000408007c0c */ /* 0x000fe4000bf26270 */
[C---:B------:R-:W-:Y:S02]  /*9b80*/  IADD3 R12, R21.reuse, 0x40, RZ ;  /* 0x00000040150c7810 */ /* 0x040fe40007ffe0ff */
[----:B------:R-:W-:Y:S01]  /*9b90*/  ISETP.GE.AND P4, PT, R10, UR4, PT ;  /* 0x000000040a007c0c */ /* 0x000fe2000bf86270 */
[----:B---34-:R-:W-:Y:S01]  /*9ba0*/  @!P2 IMAD.WIDE R4, R21, 0x4, R16 ;  /* 0x000000041504a825 */ /* 0x018fe200078e0210 */
[----:B------:R-:W-:Y:S02]  /*9bb0*/  ISETP.GE.AND P5, PT, R11, UR4, PT ;  /* 0x000000040b007c0c */ /* 0x000fe4000bfa6270 */
[----:B------:R-:W-:Y:S02]  /*9bc0*/  @!P3 LEA.HI R0, R0, R0, RZ, 0x1 ;  /* 0x000000000000b211 */ /* 0x000fe400078f08ff */
[----:B------:R0:W-:Y:S01]  /*9bd0*/  @!P2 ST.E.64 desc[UR36][R4.64], R24 ;  /* 0x000000180400a985 */ /* 0x0001e2000c101b24 */
[----:B------:R-:W-:-:S02]  /*9be0*/  @!P0 LEA.HI R3, R3, R3, RZ, 0x1 ;  /* 0x0000000303038211 */ /* 0x000fc400078f08ff */
[----:B------:R-:W-:Y:S01]  /*9bf0*/  @!P3 LOP3.LUT R7, R0, 0xfffffffe, RZ, 0xc0, !PT ;  /* 0xfffffffe0007b812 */ /* 0x000fe200078ec0ff */
[----:B------:R-:W-:Y:S01]  /*9c00*/  VIADD R0, R21, 0x20 ;  /* 0x0000002015007836 */ /* 0x000fe20000000000 */
[----:B------:R-:W-:Y:S02]  /*9c10*/  ISETP.GE.AND P6, PT, R12, UR4, PT ;  /* 0x000000040c007c0c */ /* 0x000fe4000bfc6270 */
[----:B------:R-:W-:Y:S01]  /*9c20*/  @!P0 LOP3.LUT R3, R3, 0xfffffffe, RZ, 0xc0, !PT ;  /* 0xfffffffe03038812 */ /* 0x000fe200078ec0ff */
[--C-:B------:R-:W-:Y:S01]  /*9c30*/  @!P3 IMAD.WIDE R6, R7, 0x4, R16.reuse ;  /* 0x000000040706b825 */ /* 0x100fe200078e0210 */
[----:B------:R-:W-:Y:S02]  /*9c40*/  ISETP.GE.AND P2, PT, R0, UR4, PT ;  /* 0x0000000400007c0c */ /* 0x000fe4000bf46270 */
[----:B------:R-:W-:Y:S02]  /*9c50*/  @!P1 LEA.HI R8, R8, R8, RZ, 0x1 ;  /* 0x0000000808089211 */ /* 0x000fe400078f08ff */
[----:B------:R1:W-:Y:S01]  /*9c60*/  @!P3 ST.E.64 desc[UR36][R6.64], R28 ;  /* 0x0000001c0600b985 */ /* 0x0003e2000c101b24 */
[----:B------:R-:W-:Y:S01]  /*9c70*/  ISETP.GE.AND P3, PT, R9, UR4, PT ;  /* 0x0000000409007c0c */ /* 0x000fe2000bf66270 */
[----:B0-----:R-:W-:Y:S01]  /*9c80*/  @!P0 IMAD.WIDE R4, R3, 0x4, R16 ;  /* 0x0000000403048825 */ /* 0x001fe200078e0210 */
[----:B------:R-:W-:-:S02]  /*9c90*/  @!P4 LEA.HI R10, R10, R10, RZ, 0x1 ;  /* 0x0000000a0a0ac211 */ /* 0x000fc400078f08ff */
[----:B------:R-:W-:Y:S02]  /*9ca0*/  @!P6 LEA.HI R12, R12, R12, RZ, 0x1 ;  /* 0x0000000c0c0ce211 */ /* 0x000fe400078f08ff */
[----:B------:R0:W-:Y:S01]  /*9cb0*/  @!P0 ST.E.64 desc[UR36][R4.64], R32 ;  /* 0x0000002004008985 */ /* 0x0001e2000c101b24 */
[----:B------:R-:W-:Y:S02]  /*9cc0*/  IADD3 R14, R21, 0x58, RZ ;  /* 0x00000058150e7810 */ /* 0x000fe40007ffe0ff */
[----:B------:R-:W-:-:S04]  /*9cd0*/  @!P2 LEA.HI R0, R0, R0, RZ, 0x1 ;  /* 0x000000000000a211 */ /* 0x000fc800078f08ff */
[----:B------:R-:W-:Y:S02]  /*9ce0*/  @!P3 LEA.HI R3, R9, R9, RZ, 0x1 ;  /* 0x000000090903b211 */ /* 0x000fe400078f08ff */
[----:B-1----:R-:W-:Y:S02]  /*9cf0*/  @!P1 LOP3.LUT R7, R8, 0xfffffffe, RZ, 0xc0, !PT ;  /* 0xfffffffe08079812 */ /* 0x002fe400078ec0ff */
[----:B------:R-:W-:Y:S02]  /*9d00*/  @!P2 LOP3.LUT R9, R0, 0xfffffffe, RZ, 0xc0, !PT ;  /* 0xfffffffe0009a812 */ /* 0x000fe400078ec0ff */
[----:B------:R-:W-:Y:S01]  /*9d10*/  @!P3 LOP3.LUT R3, R3, 0xfffffffe, RZ, 0xc0, !PT ;  /* 0xfffffffe0303b812 */ /* 0x000fe200078ec0ff */
[--C-:B------:R-:W-:Y:S01]  /*9d20*/  @!P1 IMAD.WIDE R6, R7, 0x4, R16.reuse ;  /* 0x0000000407069825 */ /* 0x100fe200078e0210 */
[----:B------:R-:W-:Y:S02]  /*9d30*/  @!P5 LEA.HI R0, R11, R11, RZ, 0x1 ;  /* 0x0000000b0b00d211 */ /* 0x000fe400078f08ff */
[----:B------:R-:W-:Y:S01]  /*9d40*/  @!P4 LOP3.LUT R11, R10, 0xfffffffe, RZ, 0xc0, !PT ;  /* 0xfffffffe0a0bc812 */ /* 0x000fe200078ec0ff */
[--C-:B0-----:R-:W-:Y:S01]  /*9d50*/  @!P3 IMAD.WIDE R4, R3, 0x4, R16.reuse ;  /* 0x000000040304b825 */ /* 0x101fe200078e0210 */
[----:B------:R-:W-:Y:S01]  /*9d60*/  @!P5 LOP3.LUT R13, R0, 0xfffffffe, RZ, 0xc0, !PT ;  /* 0xfffffffe000dd812 */ /* 0x000fe200078ec0ff */
[----:B------:R0:W-:Y:S01]  /*9d70*/  @!P1 ST.E.64 desc[UR36][R6.64], R36 ;  /* 0x0000002406009985 */ /* 0x0001e2000c101b24 */
[----:B------:R-:W-:Y:S01]  /*9d80*/  @!P6 LOP3.LUT R3, R12, 0xfffffffe, RZ, 0xc0, !PT ;  /* 0xfffffffe0c03e812 */ /* 0x000fe200078ec0ff */
[----:B------:R-:W-:-:S04]  /*9d90*/  @!P2 IMAD.WIDE R8, R9, 0x4, R16 ;  /* 0x000000040908a825 */ /* 0x000fc800078e0210 */
[----:B------:R-:W-:Y:S01]  /*9da0*/  VIADD R0, R21, 0x48 ;  /* 0x0000004815007836 */ /* 0x000fe20000000000 */
[----:B------:R1:W-:Y:S01]  /*9db0*/  @!P2 ST.E.64 desc[UR36][R8.64], R40 ;  /* 0x000000280800a985 */ /* 0x0003e2000c101b24 */
[----:B------:R-:W-:-:S03]  /*9dc0*/  ISETP.GE.AND P2, PT, R14, UR4, PT ;  /* 0x000000040e007c0c */ /* 0x000fc6000bf46270 */
[----:B------:R2:W-:Y:S01]  /*9dd0*/  @!P3 ST.E.64 desc[UR36][R4.64], R44 ;  /* 0x0000002c0400b985 */ /* 0x0005e2000c101b24 */
[----:B------:R-:W-:Y:S01]  /*9de0*/  ISETP.GE.AND P0, PT, R0, UR4, PT ;  /* 0x0000000400007c0c */ /* 0x000fe2000bf06270 */
[----:B0-----:R-:W-:Y:S01]  /*9df0*/  @!P4 IMAD.WIDE R6, R11, 0x4, R16 ;  /* 0x000000040b06c825 */ /* 0x001fe200078e0210 */
[----:B------:R-:W-:-:S03]  /*9e00*/  ISETP.GE.AND P3, PT, R15, UR4, PT ;  /* 0x000000040f007c0c */ /* 0x000fc6000bf66270 */
[--C-:B------:R-:W-:Y:S01]  /*9e10*/  @!P5 IMAD.WIDE R10, R13, 0x4, R16.reuse ;  /* 0x000000040d0ad825 */ /* 0x100fe200078e0210 */
[----:B------:R0:W-:Y:S01]  /*9e20*/  @!P4 ST.E.64 desc[UR36][R6.64], R48 ;  /* 0x000000300600c985 */ /* 0x0001e2000c101b24 */
[----:B-1----:R-:W-:Y:S02]  /*9e30*/  IADD3 R9, R21, 0x70, RZ ;  /* 0x0000007015097810 */ /* 0x002fe40007ffe0ff */
[----:B------:R-:W-:Y:S01]  /*9e40*/  @!P6 IMAD.WIDE R12, R3, 0x4, R16 ;  /* 0x00000004030ce825 */ /* 0x000fe200078e0210 */
[----:B------:R1:W-:Y:S01]  /*9e50*/  @!P5 ST.E.64 desc[UR36][R10.64], R52 ;  /* 0x000000340a00d985 */ /* 0x0003e2000c101b24 */
[----:B------:R-:W-:Y:S02]  /*9e60*/  @!P2 LEA.HI R14, R14, R14, RZ, 0x1 ;  /* 0x0000000e0e0ea211 */ /* 0x000fe400078f08ff */
[C---:B------:R-:W-:Y:S01]  /*9e70*/  VIADD R3, R21.reuse, 0x50 ;  /* 0x0000005015037836 */ /* 0x040fe20000000000 */
[----:B------:R3:W-:Y:S01]  /*9e80*/  @!P6 ST.E.64 desc[UR36][R12.64], R56 ;  /* 0x000000380c00e985 */ /* 0x0007e2000c101b24 */
[----:B--2---:R-:W-:Y:S01]  /*9e90*/  VIADD R5, R21, 0x78 ;  /* 0x0000007815057836 */ /* 0x004fe20000000000 */
[----:B------:R-:W-:Y:S01]  /*9ea0*/  ISETP.GE.AND P5, PT, R9, UR4, PT ;  /* 0x0000000409007c0c */ /* 0x000fe2000bfa6270 */
[----:B------:R-:W-:Y:S01]  /*9eb0*/  VIADD R8, R21, 0x68 ;  /* 0x0000006815087836 */ /* 0x000fe20000000000 */
[----:B------:R-:W-:-:S02]  /*9ec0*/  ISETP.GE.AND P1, PT, R3, UR4, PT ;  /* 0x0000000403007c0c */ /* 0x000fc4000bf26270 */
[----:B------:R-:W-:Y:S02]  /*9ed0*/  ISETP.GE.AND P6, PT, R5, UR4, PT ;  /* 0x0000000405007c0c */ /* 0x000fe4000bfc6270 */
[----:B------:R-:W-:Y:S02]  /*9ee0*/  ISETP.GE.AND P4, PT, R8, UR4, PT ;  /* 0x0000000408007c0c */ /* 0x000fe4000bf86270 */
[----:B------:R-:W-:Y:S02]  /*9ef0*/  @!P0 LEA.HI R0, R0, R0, RZ, 0x1 ;  /* 0x0000000000008211 */ /* 0x000fe400078f08ff */
[----:B------:R-:W-:-:S03]  /*9f00*/  @!P3 LEA.HI R15, R15, R15, RZ, 0x1 ;  /* 0x0000000f0f0fb211 */ /* 0x000fc600078f08ff */
[----:B------:R-:W-:Y:S02]  /*9f10*/  @!P5 LEA.HI R4, R9, R9, RZ, 0x1 ;  /* 0x000000090904d211 */ /* 0x000fe400078f08ff */
[----:B------:R-:W-:Y:S02]  /*9f20*/  @!P1 LEA.HI R3, R3, R3, RZ, 0x1 ;  /* 0x0000000303039211 */ /* 0x000fe400078f08ff */
[----:B0-----:R-:W-:Y:S02]  /*9f30*/  @!P6 LEA.HI R6, R5, R5, RZ, 0x1 ;  /* 0x000000050506e211 */ /* 0x001fe400078f08ff */
[----:B------:R-:W-:Y:S02]  /*9f40*/  @!P4 LEA.HI R8, R8, R8, RZ, 0x1 ;  /* 0x000000080808c211 */ /* 0x000fe400078f08ff */
[----:B------:R-:W-:Y:S02]  /*9f50*/  @!P0 LOP3.LUT R5, R0, 0xfffffffe, RZ, 0xc0, !PT ;  /* 0xfffffffe00058812 */ /* 0x000fe400078ec0ff */
[----:B------:R-:W-:-:S02]  /*9f60*/  @!P1 LOP3.LUT R3, R3, 0xfffffffe, RZ, 0xc0, !PT ;  /* 0xfffffffe03039812 */ /* 0x000fc400078ec0ff */
[----:B------:R-:W-:Y:S02]  /*9f70*/  @!P2 LOP3.LUT R9, R14, 0xfffffffe, RZ, 0xc0, !PT ;  /* 0xfffffffe0e09a812 */ /* 0x000fe400078ec0ff */
[----:B-1----:R-:W-:Y:S02]  /*9f80*/  @!P3 LOP3.LUT R11, R15, 0xfffffffe, RZ, 0xc0, !PT ;  /* 0xfffffffe0f0bb812 */ /* 0x002fe400078ec0ff */
[----:B---3--:R-:W-:Y:S01]  /*9f90*/  @!P4 LOP3.LUT R13, R8, 0xfffffffe, RZ, 0xc0, !PT ;  /* 0xfffffffe080dc812 */ /* 0x008fe200078ec0ff */
        /* <DEDUP_REMOVED lines=16> */
.L_x_2226:
[----:B------:R-:W-:Y:S05]  /*a0a0*/  BSYNC B0 ;  /* 0x0000000000007941 */ /* 0x000fea0003800000 */
.L_x_2225:
[----:B------:R-:W-:Y:S01]  /*a0b0*/  ISETP.GE.AND P0, PT, R18, R19, PT ;  /* 0x000000131200720c */ /* 0x000fe20003f06270 */
[----:B0-----:R0:W1:Y:S04]  /*a0c0*/  SHFL.IDX PT, R15, R22, 0x1, 0x1c1f ;  /* 0x003c1f00160f7f89 */ /* 0x00106800000e0000 */
[----:B------:R0:W0:Y:S08]  /*a0d0*/  SHFL.IDX PT, R14, R20, 0x1, 0x1c1f ;  /* 0x003c1f00140e7f89 */ /* 0x00003000000e0000 */
[----:B------:R-:W-:Y:S05]  /*a0e0*/  @P0 BRA `(.L_x_2185) ;  /* 0x0000004400100947 */ /* 0x000fea0003800000 */
[----:B------:R-:W-:Y:S01]  /*a0f0*/  ULDC UR4, c[0x0][0xac8] ;  /* 0x0002b20000047ab9 */ /* 0x000fe20000000800 */
[C---:B--2---:R-:W-:Y:S01]  /*a100*/  VIADD R0, R21.reuse, 0x8 ;  /* 0x0000000815007836 */ /* 0x044fe20000000000 */
[C---:B------:R-:W-:Y:S01]  /*a110*/  ISETP.GE.AND P0, PT, R21.reuse, UR4, PT ;  /* 0x0000000415007c0c */ /* 0x040fe2000bf06270 */
[C---:B------:R-:W-:Y:S01]  /*a120*/  VIADD R8, R21.reuse, 0x18 ;  /* 0x0000001815087836 */ /* 0x040fe20000000000 */
[C---:B------:R-:W-:Y:S01]  /*a130*/  IADD3 R3, R21.reuse, 0x10, RZ ;  /* 0x0000001015037810 */ /* 0x040fe20007ffe0ff */
[C---:B------:R-:W-:Y:S01]  /*a140*/  VIADD R9, R21.reuse, 0x20 ;  /* 0x0000002015097836 */ /* 0x040fe20000000000 */
[----:B------:R-:W-:Y:S01]  /*a150*/  ISETP.GE.AND P5, PT, R0, UR4, PT ;  /* 0x0000000400007c0c */ /* 0x000fe2000bfa6270 */
[----:B------:R-:W-:Y:S01]  /*a160*/  VIADD R11, R21, 0x30 ;  /* 0x00000030150b7836 */ /* 0x000fe20000000000 */
[----:B------:R-:W-:Y:S01]  /*a170*/  ISETP.GE.AND P6, PT, R3, UR4, PT ;  /* 0x0000000403007c0c */ /* 0x000fe2000bfc6270 */
[C---:B------:R-:W-:Y:S01]  /*a180*/  VIADD R12, R21.reuse, 0x38 ;  /* 0x00000038150c7836 */ /* 0x040fe20000000000 */
[C---:B------:R-:W-:Y:S01]  /*a190*/  IADD3 R10, R21.reuse, 0x28, RZ ;  /* 0x00000028150a7810 */ /* 0x040fe20007ffe0ff */
[----:B------:R-:W-:Y:S01]  /*a1a0*/  VIADD R18, R21, 0x48 ;  /* 0x0000004815127836 */ /* 0x000fe20000000000 */
[----:B------:R-:W-:Y:S01]  /*a1b0*/  ISETP.GE.AND P4, PT, R9, UR4, PT ;  /* 0x0000000409007c0c */ /* 0x000fe2000bf86270 */
[C---:B------:R-:W-:Y:S01]  /*a1c0*/  VIADD R19, R21.reuse, 0x68 ;  /* 0x0000006815137836 */ /* 0x040fe20000000000 */
[----:B------:R-:W-:Y:S01]  /*a1d0*/  ISETP.GE.AND P3, PT, R10, UR4, PT ;  /* 0x000000040a007c0c */ /* 0x000fe2000bf66270 */
[----:B01----:R-:W-:Y:S01]  /*a1e0*/  @!P0 IMAD.WIDE R4, R21, 0x4, R14 ;  /* 0x0000000415048825 */ /* 0x003fe200078e020e */
        /* <DEDUP_REMOVED lines=14> */
[----:B------:R-:W-:Y:S01]  /*a2d0*/  @!P1 LEA.HI R12, R12, R12, RZ, 0x1 ;  /* 0x0000000c0c0c9211 */ /* 0x000fe200078f08ff */
[----:B------:R0:W-:Y:S01]  /*a2e0*/  @!P5 ST.E.64 desc[UR36][R4.64], R30 ;  /* 0x0000001e0400d985 */ /* 0x0001e2000c101b24 */
[----:B------:R-:W-:-:S02]  /*a2f0*/  @!P0 LOP3.LUT R3, R8, 0xfffffffe, RZ, 0xc0, !PT ;  /* 0xfffffffe08038812 */ /* 0x000fc400078ec0ff */
[----:B------:R-:W-:Y:S01]  /*a300*/  @!P4 LOP3.LUT R9, R9, 0xfffffffe, RZ, 0xc0, !PT ;  /* 0xfffffffe0909c812 */ /* 0x000fe200078ec0ff */
[----:B------:R1:W-:Y:S01]  /*a310*/  @!P6 ST.E.64 desc[UR36][R6.64], R34 ;  /* 0x000000220600e985 */ /* 0x0003e2000c101b24 */
[----:B------:R-:W-:Y:S02]  /*a320*/  @!P3 LOP3.LUT R11, R10, 0xfffffffe, RZ, 0xc0, !PT ;  /* 0xfffffffe0a0bb812 */ /* 0x000fe400078ec0ff */
[----:B------:R-:W-:Y:S01]  /*a330*/  @!P2 LOP3.LUT R13, R0, 0xfffffffe, RZ, 0xc0, !PT ;  /* 0xfffffffe000da812 */ /* 0x000fe200078ec0ff */
[C---:B------:R-:W-:Y:S01]  /*a340*/  VIADD R0, R21.reuse, 0x50 ;  /* 0x0000005015007836 */ /* 0x040fe20000000000 */
[----:B---3--:R-:W-:Y:S02]  /*a350*/  IADD3 R16, R21, 0x40, RZ ;  /* 0x0000004015107810 */ /* 0x008fe40007ffe0ff */
[----:B----4-:R-:W-:Y:S02]  /*a360*/  @!P1 LOP3.LUT R17, R12, 0xfffffffe, RZ, 0xc0, !PT ;  /* 0xfffffffe0c119812 */ /* 0x010fe400078ec0ff */
[----:B------:R-:W-:Y:S01]  /*a370*/  ISETP.GE.AND P5, PT, R16, UR4, PT ;  /* 0x0000000410007c0c */ /* 0x000fe2000bfa6270 */
[----:B0-----:R-:W-:Y:S01]  /*a380*/  @!P0 IMAD.WIDE R4, R3, 0x4, R14 ;  /* 0x0000000403048825 */ /* 0x001fe200078e020e */
[----:B------:R-:W-:-:S02]  /*a390*/  ISETP.GE.AND P6, PT, R18, UR4, PT ;  /* 0x0000000412007c0c */ /* 0x000fc4000bfc6270 */
[----:B------:R-:W-:Y:S01]  /*a3a0*/  IADD3 R3, R21, 0x58, RZ ;  /* 0x0000005815037810 */ /* 0x000fe20007ffe0ff */
[--C-:B-1----:R-:W-:Y:S01]  /*a3b0*/  @!P4 IMAD.WIDE R6, R9, 0x4, R14.reuse ;  /* 0x000000040906c825 */ /* 0x102fe200078e020e */
[----:B------:R0:W-:Y:S01]  /*a3c0*/  @!P0 ST.E.64 desc[UR36][R4.64], R38 ;  /* 0x0000002604008985 */ /* 0x0001e2000c101b24 */
[----:B------:R-:W-:Y:S02]  /*a3d0*/  IADD3 R20, R21, 0x70, RZ ;  /* 0x0000007015147810 */ /* 0x000fe40007ffe0ff */
[--C-:B------:R-:W-:Y:S01]  /*a3e0*/  @!P3 IMAD.WIDE R8, R11, 0x4, R14.reuse ;  /* 0x000000040b08b825 */ /* 0x100fe200078e020e */
[----:B------:R1:W-:Y:S01]  /*a3f0*/  @!P4 ST.E.64 desc[UR36][R6.64], R42 ;  /* 0x0000002a0600c985 */ /* 0x0003e2000c101b24 */
[----:B------:R-:W-:Y:S02]  /*a400*/  ISETP.GE.AND P0, PT, R0, UR4, PT ;  /* 0x0000000400007c0c */ /* 0x000fe4000bf06270 */
[----:B------:R-:W-:Y:S01]  /*a410*/  @!P2 IMAD.WIDE R10, R13, 0x4, R14 ;  /* 0x000000040d0aa825 */ /* 0x000fe200078e020e */
[----:B------:R2:W-:Y:S01]  /*a420*/  @!P3 ST.E.64 desc[UR36][R8.64], R46 ;  /* 0x0000002e0800b985 */ /* 0x0005e2000c101b24 */
[----:B------:R-:W-:-:S02]  /*a430*/  ISETP.GE.AND P3, PT, R19, UR4, PT ;  /* 0x0000000413007c0c */ /* 0x000fc4000bf66270 */
[----:B------:R-:W-:Y:S01]  /*a440*/  @!P1 IMAD.WIDE R12, R17, 0x4, R14 ;  /* 0x00000004110c9825 */ /* 0x000fe200078e020e */
[----:B------:R3:W-:Y:S01]  /*a450*/  @!P2 ST.E.64 desc[UR36][R10.64], R50 ;  /* 0x000000320a00a985 */ /* 0x0007e2000c101b24 */
[----:B------:R-:W-:Y:S02]  /*a460*/  ISETP.GE.AND P4, PT, R20, UR4, PT ;  /* 0x0000000414007c0c */ /* 0x000fe4000bf86270 */
[----:B------:R-:W-:Y:S01]  /*a470*/  VIADD R17, R21, 0x60 ;  /* 0x0000006015117836 */ /* 0x000fe20000000000 */
[----:B------:R4:W-:Y:S01]  /*a480*/  @!P1 ST.E.64 desc[UR36][R12.64], R54 ;  /* 0x000000360c009985 */ /* 0x0009e2000c101b24 */
[----:B------:R-:W-:Y:S01]  /*a490*/  ISETP.GE.AND P1, PT, R3, UR4, PT ;  /* 0x0000000403007c0c */ /* 0x000fe2000bf26270 */
[----:B------:R-:W-:Y:S01]  /*a4a0*/  VIADD R21, R21, 0x78 ;  /* 0x0000007815157836 */ /* 0x000fe20000000000 */
[----:B------:R-:W-:Y:S02]  /*a4b0*/  @!P5 LEA.HI R16, R16, R16, RZ, 0x1 ;  /* 0x000000101010d211 */ /* 0x000fe400078f08ff */
[----:B------:R-:W-:-:S02]  /*a4c0*/  ISETP.GE.AND P2, PT, R17, UR4, PT ;  /* 0x0000000411007c0c */ /* 0x000fc4000bf46270 */
[----:B------:R-:W-:Y:S02]  /*a4d0*/  @!P6 LEA.HI R18, R18, R18, RZ, 0x1 ;  /* 0x000000121212e211 */ /* 0x000fe400078f08ff */
[----:B0-----:R-:W-:Y:S02]  /*a4e0*/  @!P5 LOP3.LUT R5, R16, 0xfffffffe, RZ, 0xc0, !PT ;  /* 0xfffffffe1005d812 */ /* 0x001fe400078ec0ff */
[----:B-1----:R-:W-:Y:S02]  /*a4f0*/  @!P6 LOP3.LUT R7, R18, 0xfffffffe, RZ, 0xc0, !PT ;  /* 0xfffffffe1207e812 */ /* 0x002fe400078ec0ff */
[----:B------:R-:W-:Y:S01]  /*a500*/  @!P0 LEA.HI R0, R0, R0, RZ, 0x1 ;  /* 0x0000000000008211 */ /* 0x000fe200078f08ff */
[--C-:B------:R-:W-:Y:S01]  /*a510*/  @!P5 IMAD.WIDE R4, R5, 0x4, R14.reuse ;  /* 0x000000040504d825 */ /* 0x100fe200078e020e */
[----:B--2---:R-:W-:Y:S02]  /*a520*/  @!P1 LEA.HI R8, R3, R3, RZ, 0x1 ;  /* 0x0000000303089211 */ /* 0x004fe400078f08ff */
[----:B------:R-:W-:Y:S01]  /*a530*/  @!P3 LEA.HI R19, R19, R19, RZ, 0x1 ;  /* 0x000000131313b211 */ /* 0x000fe200078f08ff */
[----:B------:R-:W-:Y:S01]  /*a540*/  @!P6 IMAD.WIDE R6, R7, 0x4, R14 ;  /* 0x000000040706e825 */ /* 0x000fe200078e020e */
[----:B------:R-:W-:Y:S01]  /*a550*/  @!P2 LEA.HI R17, R17, R17, RZ, 0x1 ;  /* 0x000000111111a211 */ /* 0x000fe200078f08ff */
[----:B------:R0:W-:Y:S01]  /*a560*/  @!P5 ST.E.64 desc[UR36][R4.64], R58 ;  /* 0x0000003a0400d985 */ /* 0x0001e2000c101b24 */
[----:B------:R-:W-:-:S02]  /*a570*/  @!P4 LEA.HI R20, R20, R20, RZ, 0x1 ;  /* 0x000000141414c211 */ /* 0x000fc400078f08ff */
[----:B------:R-:W-:Y:S01]  /*a580*/  @!P0 LOP3.LUT R3, R0, 0xfffffffe, RZ, 0xc0, !PT ;  /* 0xfffffffe00038812 */ /* 0x000fe200078ec0ff */
[----:B------:R1:W-:Y:S01]  /*a590*/  @!P6 ST.E.64 desc[UR36][R6.64], R62 ;  /* 0x0000003e0600e985 */ /* 0x0003e2000c101b24 */
[----:B------:R-:W-:Y:S02]  /*a5a0*/  @!P1 LOP3.LUT R9, R8, 0xfffffffe, RZ, 0xc0, !PT ;  /* 0xfffffffe08099812 */ /* 0x000fe400078ec0ff */
[----:B------:R-:W-:Y:S02]  /*a5b0*/  @!P2 LOP3.LUT R17, R17, 0xfffffffe, RZ, 0xc0, !PT ;  /* 0xfffffffe1111a812 */ /* 0x000fe400078ec0ff */
[----:B---3--:R-:W-:Y:S02]  /*a5c0*/  @!P3 LOP3.LUT R11, R19, 0xfffffffe, RZ, 0xc0, !PT ;  /* 0xfffffffe130bb812 */ /* 0x008fe400078ec0ff */
        /* <DEDUP_REMOVED lines=18> */
.L_x_2224:
[----:B------:R-:W1:Y:S02]  /*a6f0*/  S2R R0, SR_TID.X ;  /* 0x0000000000007919 */ /* 0x000e640000002100 */
[----:B-1----:R-:W-:-:S05]  /*a700*/  VIADD R3, R0, 0xffffff80 ;  /* 0xffffff8000037836 */ /* 0x002fca0000000000 */
[----:B------:R-:W-:-:S13]  /*a710*/  ISETP.GT.AND P0, PT, R3, 0x7f, PT ;  /* 0x0000007f0300780c */ /* 0x000fda0003f04270 */
[----:B------:R-:W-:Y:S05]  /*a720*/  @P0 BRA `(.L_x_2185) ;  /* 0x0000003c00800947 */ /* 0x000fea0003800000 */
[----:B------:R-:W1:Y:S01]  /*a730*/  S2R R3, SR_CTAID.X ;  /* 0x0000000000037919 */ /* 0x000e620000002500 */
[----:B------:R-:W2:Y:S01]  /*a740*/  LDC R8, c[0x0][0xbe8] ;  /* 0x0002fa00ff087b82 */ /* 0x000ea20000000800 */
[----:B------:R-:W-:Y:S01]  /*a750*/  ULDC UR4, c[0x0][0xa88] ;  /* 0x0002a20000047ab9 */ /* 0x000fe20000000800 */
[----:B-1----:R-:W-:Y:S01]  /*a760*/  LEA R0, R3, R0, 0x7 ;  /* 0x0000000003007211 */ /* 0x002fe200078e38ff */
[----:B--2---:R-:W-:-:S04]  /*a770*/  IMAD R3, R8, UR4, RZ ;  /* 0x0000000408037c24 */ /* 0x004fc8000f8e02ff */
[----:B------:R-:W-:-:S05]  /*a780*/  VIADD R0, R0, 0xffffff80 ;  /* 0xffffff8000007836 */ /* 0x000fca0000000000 */
[----:B------:R-:W-:-:S13]  /*a790*/  ISETP.GE.AND P0, PT, R0, R3, PT ;  /* 0x000000030000720c */ /* 0x000fda0003f06270 */
[----:B------:R-:W-:Y:S05]  /*a7a0*/  @P0 BRA `(.L_x_2185) ;  /* 0x0000003c00600947 */ /* 0x000fea0003800000 */
[----:B------:R-:W-:Y:S01]  /*a7b0*/  ISETP.NE.AND P0, PT, R8, 0x1, PT ;  /* 0x000000010800780c */ /* 0x000fe20003f05270 */
[----:B------:R-:W1:Y:S01]  /*a7c0*/  S2UR UR4, SR_CTAID.Z ;  /* 0x00000000000479c3 */ /* 0x000e620000002700 */
[----:B------:R-:W-:Y:S01]  /*a7d0*/  SHF.R.S32.HI R3, RZ, 0x1f, R16 ;  /* 0x0000001fff037819 */ /* 0x000fe20000011410 */
[----:B------:R-:W-:Y:S02]  /*a7e0*/  ULDC.64 UR6, c[0x0][0xbd0] ;  /* 0x0002f40000067ab9 */ /* 0x000fe40000000a00 */
[----:B------:R-:W-:-:S04]  /*a7f0*/  IMAD.WIDE.U32 R4, R16, UR6, RZ ;  /* 0x0000000610047c25 */ /* 0x000fc8000f8e00ff */
[----:B------:R-:W2:Y:S01]  /*a800*/  LDC.64 R12, c[0x0][0xbd8] ;  /* 0x0002f600ff0c7b82 */ /* 0x000ea20000000a00 */
[----:B------:R-:W-:-:S04]  /*a810*/  IMAD R3, R3, UR6, RZ ;  /* 0x0000000603037c24 */ /* 0x000fc8000f8e02ff */
[----:B------:R-:W-:Y:S02]  /*a820*/  IMAD R3, R16, UR7, R3 ;  /* 0x0000000710037c24 */ /* 0x000fe4000f8e0203 */
[----:B------:R-:W-:Y:S01]  /*a830*/  IMAD.MOV R16, RZ, RZ, -R16 ;  /* 0x000000ffff107224 */ /* 0x000fe200078e0a10 */
[----:B------:R-:W0:Y:S02]  /*a840*/  @P0 LDC R9, c[0x0][0xbec] ;  /* 0x0002fb00ff090b82 */ /* 0x000e240000000800 */
[----:B------:R-:W-:Y:S01]  /*a850*/  IADD3 R5, R5, R3, RZ ;  /* 0x0000000305057210 */ /* 0x000fe20007ffe0ff */
[----:B------:R-:W-:-:S05]  /*a860*/  IMAD.MOV.U32 R3, RZ, RZ, R0 ;  /* 0x000000ffff037224 */ /* 0x000fca00078e0000 */
[----:B------:R-:W3:Y:S01]  /*a870*/  S2UR UR8, SR_CTAID.Y ;  /* 0x00000000000879c3 */ /* 0x000ee20000002600 */
[----:B-1----:R-:W-:-:S07]  /*a880*/  USHF.R.S32.HI UR5, URZ, 0x1f, UR4 ;  /* 0x0000001f3f057899 */ /* 0x002fce0008011404 */
[----:B------:R-:W3:Y:S01]  /*a890*/  LDC R7, c[0x0][0xc50] ;  /* 0x00031400ff077b82 */ /* 0x000ee20000000800 */
[C---:B--2---:R-:W-:Y:S02]  /*a8a0*/  IMAD R10, R12.reuse, UR5, RZ ;  /* 0x000000050c0a7c24 */ /* 0x044fe4000f8e02ff */
[----:B------:R-:W-:-:S04]  /*a8b0*/  IMAD.WIDE.U32 R4, R12, UR4, R4 ;  /* 0x000000040c047c25 */ /* 0x000fc8000f8e0004 */
[----:B------:R-:W-:Y:S01]  /*a8c0*/  IMAD R13, R13, UR4, R10 ;  /* 0x000000040d0d7c24 */ /* 0x000fe2000f8e020a */
[----:B------:R-:W1:Y:S01]  /*a8d0*/  @P0 LDC R11, c[0x0][0xbf0] ;  /* 0x0002fc00ff0b0b82 */ /* 0x000e620000000800 */
[----:B0-----:R-:W-:Y:S01]  /*a8e0*/  @P0 IMAD.HI.U32 R6, R0, R9, RZ ;  /* 0x0000000900060227 */ /* 0x001fe200078e00ff */
[----:B------:R-:W-:Y:S02]  /*a8f0*/  ULDC.64 UR4, c[0x0][0xbe0] ;  /* 0x0002f80000047ab9 */ /* 0x000fe40000000a00 */
[----:B------:R-:W-:Y:S01]  /*a900*/  IADD3 R5, R13, R5, RZ ;  /* 0x000000050d057210 */ /* 0x000fe20007ffe0ff */
[----:B---3--:R-:W-:-:S04]  /*a910*/  IMAD R9, R7, R16, UR8 ;  /* 0x0000000807097e24 */ /* 0x008fc8000f8e0210 */
[----:B------:R-:W-:Y:S01]  /*a920*/  IMAD.WIDE.U32 R4, R9, UR4, R4 ;  /* 0x0000000409047c25 */ /* 0x000fe2000f8e0004 */
[----:B-1----:R-:W-:Y:S02]  /*a930*/  @P0 SHF.R.U32.HI R3, RZ, R11, R6 ;  /* 0x0000000bff030219 */ /* 0x002fe40000011606 */
[----:B------:R-:W-:Y:S02]  /*a940*/  SHF.R.S32.HI R6, RZ, 0x1f, R9 ;  /* 0x0000001fff067819 */ /* 0x000fe40000011409 */
[----:B------:R-:W-:Y:S01]  /*a950*/  IADD3 R4, P0, R3, R4, RZ ;  /* 0x0000000403047210 */ /* 0x000fe20007f1e0ff */
[----:B------:R-:W-:Y:S02]  /*a960*/  IMAD.MOV R7, RZ, RZ, -R3 ;  /* 0x000000ffff077224 */ /* 0x000fe400078e0a03 */
[----:B------:R-:W-:Y:S02]  /*a970*/  IMAD R6, R6, UR4, RZ ;  /* 0x0000000406067c24 */ /* 0x000fe4000f8e02ff */
[----:B------:R-:W-:-:S02]  /*a980*/  IMAD R7, R8, R7, R0 ;  /* 0x0000000708077224 */ /* 0x000fc400078e0200 */
[----:B------:R-:W-:Y:S01]  /*a990*/  IMAD R6, R9, UR5, R6 ;  /* 0x0000000509067c24 */ /* 0x000fe2000f8e0206 */
[----:B------:R-:W-:Y:S01]  /*a9a0*/  SHF.R.S32.HI R9, RZ, 0x1f, R3 ;  /* 0x0000001fff097819 */ /* 0x000fe20000011403 */
[----:B------:R-:W-:Y:S01]  /*a9b0*/  ULDC.64 UR4, c[0x0][0xbc8] ;  /* 0x0002f20000047ab9 */ /* 0x000fe20000000a00 */
        /* <DEDUP_REMOVED lines=12> */
.L_x_2183:
        /* <DEDUP_REMOVED lines=18> */
.L_x_2227:
[----:B------:R-:W-:Y:S01]  /*aba0*/  ULDC UR44, c[0x0][0xc50] ;  /* 0x00031400002c7ab9 */ /* 0x000fe20000000800 */
[----:B------:R-:W-:Y:S01]  /*abb0*/  UMOV UR41, UR6 ;  /* 0x0000000600297c82 */ /* 0x000fe20008000000 */
[----:B------:R-:W-:-:S11]  /*abc0*/  UISETP.NE.AND UP0, UPT, UR44, 0x1, UPT ;  /* 0x000000012c00788c */ /* 0x000fd6000bf05270 */
[----:B------:R-:W-:Y:S01]  /*abd0*/  @UP0 ULDC UR4, c[0x0][0xc54] ;  /* 0x0003150000040ab9 */ /* 0x000fe20000000800 */
[----:B------:R-:W-:Y:S01]  /*abe0*/  @UP0 ULDC UR7, c[0x0][0xc58] ;  /* 0x0003160000070ab9 */ /* 0x000fe20000000800 */
[----:B------:R-:W-:-:S04]  /*abf0*/  UIMAD.WIDE.U32 UR4, UR6, UR4, URZ ;  /* 0x00000004060472a5 */ /* 0x000fc8000f8e003f */
[----:B------:R-:W-:-:S12]  /*ac00*/  @UP0 USHF.R.U32.HI UR41, URZ, UR7, UR5 ;  /* 0x000000073f290299 */ /* 0x000fd80008011605 */
.L_x_2228:
[----:B------:R-:W-:Y:S01]  /*ac10*/  ISETP.GE.AND P0, PT, R31, RZ, PT ;  /* 0x000000ff1f00720c */ /* 0x000fe20003f06270 */
[----:B------:R-:W-:Y:S01]  /*ac20*/  UIADD3 UR4, -UR41, URZ, URZ ;  /* 0x0000003f29047290 */ /* 0x000fe2000fffe13f */
[----:B------:R-:W-:Y:S01]  /*ac30*/  MOV R9, 0x1 ;  /* 0x0000000100097802 */ /* 0x000fe20000000f00 */
[----:B------:R-:W-:Y:S02]  /*ac40*/  IMAD.MOV.U32 R0, RZ, RZ, RZ ;  /* 0x000000ffff007224 */ /* 0x000fe400078e00ff */
[----:B------:R-:W-:Y:S01]  /*ac50*/  UIMAD UR44, UR44, UR4, UR6 ;  /* 0x000000042c2c72a4 */ /* 0x000fe2000f8e0206 */
[----:B------:R-:W-:-:S07]  /*ac60*/  IMAD.MOV.U32 R10, RZ, RZ, 0x1 ;  /* 0x00000001ff0a7424 */ /* 0x000fce00078e00ff */
[----:B------:R-:W-:Y:S05]  /*ac70*/  @!P0 BRA `(.L_x_2229) ;  /* 0x0000003400748947 */ /* 0x000fea0003800000 */
[----:B------:R-:W0:Y:S01]  /*ac80*/  LDC.64 R4, c[0x0][0xa28] ;  /* 0x00028a00ff047b82 */ /* 0x000e220000000a00 */
[----:B------:R-:W-:Y:S01]  /*ac90*/  ULDC UR4, c[0x0][0x448] ;  /* 0x0001120000047ab9 */ /* 0x000fe20000000800 */
[----:B------:R-:W-:Y:S01]  /*aca0*/  ULDC UR7, c[0x0][0x2f0] ;  /* 0x0000bc0000077ab9 */ /* 0x000fe20000000800 */
[----:B------:R-:W-:-:S05]  /*acb0*/  MOV R30, RZ ;  /* 0x000000ff001e7202 */ /* 0x000fca0000000f00 */
[----:B------:R-:W1:Y:S01]  /*acc0*/  S2UR UR48, SR_CTAID.X ;  /* 0x00000000003079c3 */ /* 0x000e620000002500 */
[----:B------:R-:W-:Y:S01]  /*acd0*/  UISETP.NE.AND UP1, UPT, UR4, 0x1, UPT ;  /* 0x000000010400788c */ /* 0x000fe2000bf25270 */
[----:B------:R-:W-:Y:S02]  /*ace0*/  ULDC UR8, c[0x0][0x288] ;  /* 0x0000a20000087ab9 */ /* 0x000fe40000000800 */
[----:B------:R-:W-:Y:S02]  /*acf0*/  ULDC.64 UR4, c[0x0][0x418] ;  /* 0x0001060000047ab9 */ /* 0x000fe40000000a00 */
[----:B------:R-:W-:-:S03]  /*ad00*/  UISETP.NE.U32.AND UP0, UPT, UR4, URZ, UPT ;  /* 0x0000003f0400728c */ /* 0x000fc6000bf05070 */
[----:B------:R-:W-:Y:S01]  /*ad10*/  ULDC UR4, c[0x0][0x424] ;  /* 0x0001090000047ab9 */ /* 0x000fe20000000800 */
[----:B------:R-:W-:-:S03]  /*ad20*/  UISETP.NE.AND.EX UP0, UPT, UR5, URZ, UPT, UP0 ;  /* 0x0000003f0500728c */ /* 0x000fc6000bf05300 */
[----:B------:R-:W-:Y:S01]  /*ad30*/  @UP1 ULDC UR5, c[0x0][0x44c] ;  /* 0x0001130000051ab9 */ /* 0x000fe20000000800 */
[----:B0-----:R-:W-:Y:S01]  /*ad40*/  ISETP.NE.U32.AND P0, PT, R4, RZ, PT ;  /* 0x000000ff0400720c */ /* 0x001fe20003f05070 */
[----:B------:R-:W-:-:S03]  /*ad50*/  USEL UR42, UR4, 0x1, UP0 ;  /* 0x00000001042a7887 */ /* 0x000fc60008000000 */
[----:B------:R-:W-:Y:S01]  /*ad60*/  ISETP.NE.AND.EX P0, PT, R5, RZ, PT, P0 ;  /* 0x000000ff0500720c */ /* 0x000fe20003f05300 */
[----:B-1----:R-:W-:Y:S02]  /*ad70*/  ULEA UR6, UR48, 0x7f, 0x7 ;  /* 0x0000007f30067891 */ /* 0x002fe4000f8e383f */
[----:B------:R-:W-:Y:S02]  /*ad80*/  UIMAD UR42, UR42, UR7, URZ ;  /* 0x000000072a2a72a4 */ /* 0x000fe4000f8e023f */
[----:B------:R-:W-:Y:S01]  /*ad90*/  UIMAD.WIDE.U32 UR4, UR6, UR5, URZ ;  /* 0x00000005060472a5 */ /* 0x000fe2000f8e003f */
[----:B------:R-:W-:-:S03]  /*ada0*/  @UP1 ULDC UR7, c[0x0][0x450] ;  /* 0x0001140000071ab9 */ /* 0x000fc60000000800 */
[----:B------:R-:W-:-:S04]  /*adb0*/  @UP1 USHF.R.U32.HI UR6, URZ, UR7, UR5 ;  /* 0x000000073f061299 */ /* 0x000fc80008011605 */
[----:B------:R-:W0:Y:S01]  /*adc0*/  @P0 LDC.64 R4, c[0x0][0xa28] ;  /* 0x00028a00ff040b82 */ /* 0x000e220000000a00 */
[----:B------:R-:W-:Y:S02]  /*add0*/  UIADD3 UR5, UR42, 0x60, -UR8 ;  /* 0x000000602a057890 */ /* 0x000fe4000fffe808 */
[----:B------:R-:W-:Y:S02]  /*ade0*/  UIADD3 UR4, UR42, 0x5f, URZ ;  /* 0x0000005f2a047890 */ /* 0x000fe4000fffe03f */
[----:B------:R-:W-:Y:S02]  /*adf0*/  UIADD3 UR6, UR5, UR6, URZ ;  /* 0x0000000605067290 */ /* 0x000fe4000fffe03f */
[----:B------:R-:W-:Y:S02]  /*ae00*/  UIMAD.WIDE UR4, UR4, 0x2aaaaaab, URZ ;  /* 0x2aaaaaab040478a5 */ /* 0x000fe4000f8e023f */
[----:B------:R-:W-:Y:S02]  /*ae10*/  UIMAD.WIDE UR6, UR6, 0x2aaaaaab, URZ ;  /* 0x2aaaaaab060678a5 */ /* 0x000fe4000f8e023f */
[----:B------:R-:W-:-:S02]  /*ae20*/  USHF.R.U32.HI UR43, URZ, 0x1f, UR5 ;  /* 0x0000001f3f2b7899 */ /* 0x000fc40008011605 */
[----:B------:R-:W-:Y:S02]  /*ae30*/  USHF.R.U32.HI UR45, URZ, 0x1f, UR7 ;  /* 0x0000001f3f2d7899 */ /* 0x000fe40008011607 */
[----:B------:R-:W-:Y:S02]  /*ae40*/  ULEA.HI.SX32 UR43, UR5, UR43, 0x1c ;  /* 0x0000002b052b7291 */ /* 0x000fe4000f8fe23f */
[----:B------:R-:W-:-:S04]  /*ae50*/  ULEA.HI.SX32 UR45, UR7, UR45, 0x1c ;  /* 0x0000002d072d7291 */ /* 0x000fc8000f8fe23f */
[----:B------:R-:W-:Y:S02]  /*ae60*/  UISETP.LT.AND UP0, UPT, UR43, UR45, UPT ;  /* 0x0000002d2b00728c */ /* 0x000fe4000bf01270 */
[----:B------:R-:W-:Y:S01]  /*ae70*/  UP2UR UR49, UPR, URZ, 0x2 ;  /* 0x000000023f317883 */ /* 0x000fe20008000000 */
[----:B0-----:R-:W-:Y:S01]  /*ae80*/  @P0 IMAD.WIDE R4, R31, 0x4, R4 ;  /* 0x000000041f040825 */ /* 0x001fe200078e0204 */
[----:B------:R-:W-:-:S04]  /*ae90*/  USEL UR11, UR43, UR45, UP0 ;  /* 0x0000002d2b0b7287 */ /* 0x000fc80008000000 */
[----:B------:R-:W-:Y:S01]  /*aea0*/  UISETP.GE.AND UP1, UPT, UR11, 0x1, UPT ;  /* 0x000000010b00788c */ /* 0x000fe2000bf26270 */
[----:B------:R0:W5:Y:S01]  /*aeb0*/  @P0 LDG.E R30, desc[UR36][R4.64] ;  /* 0x00000024041e0981 */ /* 0x000162000c1e1900 */
[----:B------:R-:W-:Y:S02]  /*aec0*/  USHF.R.U32.HI UR9, URZ, 0x10, UR44 ;  /* 0x000000103f097899 */ /* 0x000fe4000801162c */
[----:B------:R-:W-:Y:S02]  /*aed0*/  ULOP3.LUT UR44, UR44, 0xffff, URZ, 0xc0, !UPT ;  /* 0x0000ffff2c2c7892 */ /* 0x000fe4000f8ec03f */
[----:B------:R-:W-:Y:S01]  /*aee0*/  PLOP3.LUT P0, PT, PT, PT, UP1, 0x80, 0x0 ;  /* 0x000000000000781c */ /* 0x000fe20003f0f018 */
[----:B------:R-:W-:Y:S01]  /*aef0*/  UISETP.NE.AND UP0, UPT, UR9, URZ, UPT ;  /* 0x0000003f0900728c */ /* 0x000fe2000bf05270 */
[----:B------:R-:W-:-:S10]  /*af00*/  UMOV UR40, URZ ;  /* 0x0000003f00287c82 */ /* 0x000fd40008000000 */
[----:B------:R-:W-:Y:S01]  /*af10*/  @!UP0 ULDC UR9, c[0x0][0x9f0] ;  /* 0x00027c0000098ab9 */ /* 0x000fe20000000800 */
[----:B0-----:R-:W-:Y:S05]  /*af20*/  @!P0 BRA `(.L_x_2230) ;  /* 0x0000000000788947 */ /* 0x001fea0003800000 */
[----:B------:R-:W-:Y:S01]  /*af30*/  IABS R0, UR9 ;  /* 0x0000000900007c13 */ /* 0x000fe20008000000 */
[----:B------:R-:W-:Y:S02]  /*af40*/  UIADD3 UR6, UR9, -0x1, UR11 ;  /* 0xffffffff09067890 */ /* 0x000fe4000fffe00b */
[----:B------:R-:W-:Y:S01]  /*af50*/  IABS R5, UR9 ;  /* 0x0000000900057c13 */ /* 0x000fe20008000000 */
[----:B------:R-:W-:Y:S01]  /*af60*/  UMOV UR4, URZ ;  /* 0x0000003f00047c82 */ /* 0x000fe20008000000 */
[----:B------:R-:W-:Y:S02]  /*af70*/  R2UR UR10, R0 ;  /* 0x00000000000a72ca */ /* 0x000fe400000e0000 */
[----:B------:R-:W-:Y:S01]  /*af80*/  IABS R4, UR6 ;  /* 0x0000000600047c13 */ /* 0x000fe20008000000 */
[----:B------:R-:W-:-:S03]  /*af90*/  ULOP3.LUT UR6, UR6, UR9, URZ, 0x3c, !UPT ;  /* 0x0000000906067292 */ /* 0x000fc6000f8e3c3f */
[----:B------:R-:W-:-:S07]  /*afa0*/  R2UR UR8, R4 ;  /* 0x00000000040872ca */ /* 0x000fce00000e0000 */
        /* <DEDUP_REMOVED lines=22> */
.L_x_2230:
[----:B------:R-:W-:Y:S02]  /*b110*/  UIMAD UR50, UR44, UR40, URZ ;  /* 0x000000282c3272a4 */ /* 0x000fe4000f8e023f */
[----:B------:R-:W-:Y:S02]  /*b120*/  MOV R3, UR40 ;  /* 0x0000002800037c02 */ /* 0x000fe40008000f00 */
[----:B------:R-:W-:Y:S02]  /*b130*/  MOV R10, 0x1 ;  /* 0x00000001000a7802 */ /* 0x000fe40000000f00 */
[----:B------:R-:W-:-:S05]  /*b140*/  IMAD.U32 R0, RZ, RZ, UR50 ;  /* 0x00000032ff007e24 */ /* 0x000fca000f8e00ff */
        /* <DEDUP_REMOVED lines=22> */
[----:B------:R-:W-:Y:S01]  /*b2b0*/  MOV R11, UR5 ;  /* 0x00000005000b7c02 */ /* 0x000fe20008000f00 */
[----:B------:R-:W-:Y:S01]  /*b2c0*/  IMAD.U32 R10, RZ, RZ, UR4 ;  /* 0x00000004ff0a7e24 */ /* 0x000fe2000f8e00ff */
[----:B------:R-:W-:Y:S01]  /*b2d0*/  MOV R13, RZ ;  /* 0x000000ff000d7202 */ /* 0x000fe20000000f00 */
[----:B------:R-:W-:-:S02]  /*b2e0*/  IMAD.MOV.U32 R8, RZ, RZ, 0x70 ;  /* 0x00000070ff087424 */ /* 0x000fc400078e00ff */
[----:B------:R-:W-:-:S07]  /*b2f0*/  IMAD.MOV.U32 R12, RZ, RZ, 0x1 ;  /* 0x00000001ff0c7424 */ /* 0x000fce00078e00ff */
[----:B------:R-:W-:-:S07]  /*b300*/  LEPC R20, `(.L_x_2231) ;  /* 0x000000001014794e */ /* 0x000fce0000000000 */
[----:B0----5:R-:W-:Y:S05]  /*b310*/  CALL.ABS.NOINC R14 ;  /* 0x000000000e007343 */ /* 0x021fea0003c00000 */
.L_x_2231:
        /* <DEDUP_REMOVED lines=12> */
[----:B------:R-:W-:Y:S01]  /*b3e0*/  IMAD.U32 R7, RZ, RZ, UR7 ;  /* 0x00000007ff077e24 */ /* 0x000fe2000f8e00ff */
[----:B------:R-:W-:Y:S01]  /*b3f0*/  MOV R11, UR5 ;  /* 0x00000005000b7c02 */ /* 0x000fe20008000f00 */
[----:B------:R-:W-:Y:S01]  /*b400*/  IMAD.U32 R10, RZ, RZ, UR4 ;  /* 0x00000004ff0a7e24 */ /* 0x000fe2000f8e00ff */
[----:B------:R-:W-:Y:S01]  /*b410*/  MOV R13, RZ ;  /* 0x000000ff000d7202 */ /* 0x000fe20000000f00 */
[----:B------:R-:W-:-:S02]  /*b420*/  IMAD.MOV.U32 R8, RZ, RZ, 0x70 ;  /* 0x00000070ff087424 */ /* 0x000fc400078e00ff */
[----:B0-----:R-:W-:-:S07]  /*b430*/  IMAD.MOV.U32 R12, RZ, RZ, 0x1 ;  /* 0x00000001ff0c7424 */ /* 0x001fce00078e00ff */
[----:B------:R-:W-:-:S07]  /*b440*/  LEPC R20, `(.L_x_2233) ;  /* 0x000000001014794e */ /* 0x000fce0000000000 */
[----:B-1---5:R-:W-:Y:S05]  /*b450*/  CALL.ABS.NOINC R14 ;  /* 0x000000000e007343 */ /* 0x022fea0003c00000 */
.L_x_2233:
[----:B------:R0:W1:Y:S01]  /*b460*/  LDC.64 R14, c[0x4][R17] ;  /* 0x01000000110e7b82 */ /* 0x0000620000000a00 */
[----:B------:R-:W-:Y:S01]  /*b470*/  ULDC.64 UR4, c[0x4][0x90] ;  /* 0x0100240000047ab9 */ /* 0x000fe20000000a00 */
[----:B------:R-:W-:Y:S01]  /*b480*/  ULDC.64 UR6, c[0x4][0x98] ;  /* 0x0100260000067ab9 */ /* 0x000fe20000000a00 */
[----:B------:R-:W-:Y:S01]  /*b490*/  IMAD.U32 R4, RZ, RZ, UR4 ;  /* 0x00000004ff047e24 */ /* 0x000fe2000f8e00ff */
[----:B------:R-:W-:Y:S01]  /*b4a0*/  MOV R6, UR6 ;  /* 0x0000000600067c02 */ /* 0x000fe20008000f00 */
[----:B------:R-:W-:Y:S01]  /*b4b0*/  IMAD.U32 R5, RZ, RZ, UR5 ;  /* 0x00000005ff057e24 */ /* 0x000fe2000f8e00ff */
[----:B------:R-:W-:Y:S01]  /*b4c0*/  ULDC.64 UR4, c[0x4][0x18] ;  /* 0x0100060000047ab9 */ /* 0x000fe20000000a00 */
[----:B------:R-:W-:Y:S01]  /*b4d0*/  IMAD.U32 R7, RZ, RZ, UR7 ;  /* 0x00000007ff077e24 */ /* 0x000fe2000f8e00ff */
[----:B------:R-:W-:Y:S01]  /*b4e0*/  MOV R11, UR5 ;  /* 0x00000005000b7c02 */ /* 0x000fe20008000f00 */
[----:B------:R-:W-:Y:S01]  /*b4f0*/  IMAD.U32 R10, RZ, RZ, UR4 ;  /* 0x00000004ff0a7e24 */ /* 0x000fe2000f8e00ff */
[----:B------:R-:W-:Y:S01]  /*b500*/  MOV R13, RZ ;  /* 0x000000ff000d7202 */ /* 0x000fe20000000f00 */
[----:B------:R-:W-:-:S02]  /*b510*/  IMAD.MOV.U32 R8, RZ, RZ, 0x70 ;  /* 0x00000070ff087424 */ /* 0x000fc400078e00ff */
[----:B0-----:R-:W-:-:S07]  /*b520*/  IMAD.MOV.U32 R12, RZ, RZ, 0x1 ;  /* 0x00000001ff0c7424 */ /* 0x001fce00078e00ff */
[----:B------:R-:W-:-:S07]  /*b530*/  LEPC R20, `(.L_x_2232) ;  /* 0x000000001014794e */ /* 0x000fce0000000000 */
[----:B-1----:R-:W-:Y:S05]  /*b540*/  CALL.ABS.NOINC R14 ;  /* 0x000000000e007343 */ /* 0x002fea0003c00000 */
.L_x_2232:
[----:B------:R-:W0:Y:S01]  /*b550*/  LDC.64 R4, c[0x0][0x9f8] ;  /* 0x00027e00ff047b82 */ /* 0x000e220000000a00 */
[----:B------:R-:W-:Y:S01]  /*b560*/  IMAD.SHL.U32 R6, R19, 0x8, RZ ;  /* 0x0000000813067824 */ /* 0x000fe200078e00ff */
[----:B------:R-:W-:Y:S01]  /*b570*/  ULDC UR4, c[0x0][0x2f4] ;  /* 0x0000bd0000047ab9 */ /* 0x000fe20000000800 */
[----:B------:R-:W-:Y:S01]  /*b580*/  IMAD.MOV.U32 R29, RZ, RZ, R31 ;  /* 0x000000ffff1d7224 */ /* 0x000fe200078e001f */
        /* <DEDUP_REMOVED lines=12> */
[----:B------:R-:W-:Y:S01]  /*b650*/  UMOV UR6, 0xffffffff ;  /* 0xffffffff00067882 */ /* 0x000fe20000000000 */
[----:B------:R-:W-:Y:S02]  /*b660*/  LOP3.LUT R24, R27, 0x80, RZ, 0xfc, !PT ;  /* 0x000000801b187812 */ /* 0x000fe400078efcff */
[----:B------:R-:W-:Y:S02]  /*b670*/  SHF.L.U32 R26, R19, 0x4, RZ ;  /* 0x00000004131a7819 */ /* 0x000fe400000006ff */
[----:B------:R-:W-:Y:S02]  /*b680*/  ISETP.GE.AND P1, PT, R24, UR4, PT ;  /* 0x0000000418007c0c */ /* 0x000fe4000bf26270 */
[----:B------:R-:W-:Y:S02]  /*b690*/  ISETP.GE.AND P3, PT, R27, UR5, PT ;  /* 0x000000051b007c0c */ /* 0x000fe4000bf66270 */
[----:B------:R-:W-:-:S02]  /*b6a0*/  LOP3.LUT R7, R19, 0x7f, RZ, 0xc0, !PT ;  /* 0x0000007f13077812 */ /* 0x000fc400078ec0ff */
[----:B------:R-:W-:Y:S02]  /*b6b0*/  LOP3.LUT R26, R26, 0x70, RZ, 0xc0, !PT ;  /* 0x000000701a1a7812 */ /* 0x000fe400078ec0ff */
[----:B------:R-:W-:Y:S02]  /*b6c0*/  @P0 LOP3.LUT R36, R36, 0x4, RZ, 0xfc, !PT ;  /* 0x0000000424240812 */ /* 0x000fe400078efcff */
[----:B------:R-:W-:Y:S02]  /*b6d0*/  ISETP.GE.AND P0, PT, R25, UR5, PT ;  /* 0x0000000519007c0c */ /* 0x000fe4000bf06270 */
[----:B------:R-:W-:-:S04]  /*b6e0*/  LOP3.LUT R36, R36, 0xfffffffd, RZ, 0xc0, !PT ;  /* 0xfffffffd24247812 */ /* 0x000fc800078ec0ff */
[----:B------:R-:W-:-:S04]  /*b6f0*/  @P2 LOP3.LUT R36, R36, 0x2, RZ, 0xfc, !PT ;  /* 0x0000000224242812 */ /* 0x000fc800078efcff */
[----:B------:R-:W-:-:S04]  /*b700*/  LOP3.LUT R36, R36, 0xfffffffe, RZ, 0xc0, !PT ;  /* 0xfffffffe24247812 */ /* 0x000fc800078ec0ff */
[----:B------:R-:W-:Y:S01]  /*b710*/  @P1 LOP3.LUT R36, R36, 0x1, RZ, 0xfc, !PT ;  /* 0x0000000124241812 */ /* 0x000fe200078efcff */
[----:B01----:R-:W-:Y:S06]  /*b720*/  BRA.DIV UR6, `(.L_x_2234) ;  /* 0x0000003206307947 */ /* 0x003fec000b800000 */
.L_x_2276:
[----:B------:R-:W-:Y:S01]  /*b730*/  UIADD3 UR4, UR51, -0x1, URZ ;  /* 0xffffffff33047890 */ /* 0x000fe2000fffe03f */
[----:B------:R-:W-:Y:S02]  /*b740*/  SHF.R.U32.HI R23, RZ, 0x3, R7 ;  /* 0x00000003ff177819 */ /* 0x000fe40000011607 */
[----:B------:R-:W-:Y:S02]  /*b750*/  ISETP.NE.AND P2, PT, R28, 0x1, PT ;  /* 0x000000011c00780c */ /* 0x000fe40003f45270 */
[----:B------:R-:W-:Y:S01]  /*b760*/  LOP3.LUT R22, R26, R23, RZ, 0xfc, !PT ;  /* 0x000000171a167212 */ /* 0x000fe200078efcff */
[----:B------:R-:W-:Y:S01]  /*b770*/  IMAD.U32 R13, RZ, RZ, UR4 ;  /* 0x00000004ff0d7e24 */ /* 0x000fe2000f8e00ff */
[----:B-----5:R-:W-:Y:S02]  /*b780*/  SHF.R.S32.HI R33, RZ, 0x1f, R29 ;  /* 0x0000001fff217819 */ /* 0x020fe4000001141d */
[----:B------:R-:W-:Y:S01]  /*b790*/  LOP3.LUT R36, R36, 0xffffffdf, RZ, 0xc0, !PT ;  /* 0xffffffdf24247812 */ /* 0x000fe200078ec0ff */
[----:B------:R-:W-:Y:S01]  /*b7a0*/  IMAD R13, R13, 0x60, R22 ;  /* 0x000000600d0d7824 */ /* 0x000fe200078e0216 */
[----:B------:R-:W-:-:S04]  /*b7b0*/  R2UR UR5, R2 ;  /* 0x00000000020572ca */ /* 0x000fc800000e0000 */
[C---:B------:R-:W-:Y:S01]  /*b7c0*/  ISETP.GE.AND P1, PT, R13.reuse, UR42, PT ;  /* 0x0000002a0d007c0c */ /* 0x040fe2000bf26270 */
[----:B------:R-:W0:Y:S01]  /*b7d0*/  @P2 LDC R0, c[0x0][0x434] ;  /* 0x00010d00ff002b82 */ /* 0x000e220000000800 */
[----:B------:R-:W-:Y:S01]  /*b7e0*/  IMAD.IADD R13, R13, 0x1, R30 ;  /* 0x000000010d0d7824 */ /* 0x000fe200078e021e */
[----:B------:R-:W-:Y:S02]  /*b7f0*/  @P2 LOP3.LUT R36, R36, 0x20, RZ, 0xfc, !PT ;  /* 0x0000002024242812 */ /* 0x000fe400078efcff */
[----:B------:R-:W-:Y:S02]  /*b800*/  ISETP.GT.U32.OR P1, PT, R22, 0x5f, P1 ;  /* 0x0000005f1600780c */ /* 0x000fe40000f24470 */
[----:B------:R-:W-:Y:S02]  /*b810*/  MOV R10, R13 ;  /* 0x0000000d000a7202 */ /* 0x000fe40000000f00 */
[----:B------:R-:W1:Y:S09]  /*b820*/  @P2 LDC R3, c[0x0][0x438] ;  /* 0x00010e00ff032b82 */ /* 0x000e720000000800 */
[----:B------:R-:W2:Y:S01]  /*b830*/  @!P1 LDC.64 R4, c[0x0][0x428] ;  /* 0x00010a00ff049b82 */ /* 0x000ea20000000a00 */
[----:B0-----:R-:W-:-:S07]  /*b840*/  @P2 IMAD.HI.U32 R0, R13, R0, RZ ;  /* 0x000000000d002227 */ /* 0x001fce00078e00ff */
[----:B------:R-:W0:Y:S01]  /*b850*/  @!P1 LDC.64 R8, c[0x0][0x418] ;  /* 0x00010600ff089b82 */ /* 0x000e220000000a00 */
[----:B-1----:R-:W-:-:S04]  /*b860*/  @P2 SHF.R.U32.HI R10, RZ, R3, R0 ;  /* 0x00000003ff0a2219 */ /* 0x002fc80000011600 */
[----:B------:R-:W-:Y:S01]  /*b870*/  @!P1 SHF.R.S32.HI R11, RZ, 0x1f, R10 ;  /* 0x0000001fff0b9819 */ /* 0x000fe2000001140a */
[----:B--2---:R-:W-:-:S04]  /*b880*/  @!P1 IMAD R0, R33, R4, RZ ;  /* 0x0000000421009224 */ /* 0x004fc800078e02ff */
[C---:B------:R-:W-:Y:S02]  /*b890*/  @!P1 IMAD R3, R29.reuse, R5, R0 ;  /* 0x000000051d039224 */ /* 0x040fe400078e0200 */
[----:B------:R-:W-:-:S04]  /*b8a0*/  @!P1 IMAD.WIDE.U32 R4, R29, R4, R10 ;  /* 0x000000041d049225 */ /* 0x000fc800078e000a */
[----:B------:R-:W-:Y:S01]  /*b8b0*/  @!P1 IMAD.IADD R0, R5, 0x1, R3 ;  /* 0x0000000105009824 */ /* 0x000fe200078e0203 */
[----:B0-----:R-:W-:Y:S01]  /*b8c0*/  @!P1 LEA R8, P2, R4, R8, 0x2 ;  /* 0x0000000804089211 */ /* 0x001fe200078410ff */
[----:B------:R-:W-:-:S03]  /*b8d0*/  IMAD.MOV.U32 R3, RZ, RZ, RZ ;  /* 0x000000ffff037224 */ /* 0x000fc600078e00ff */
[----:B------:R-:W-:-:S05]  /*b8e0*/  @!P1 LEA.HI.X R9, R4, R9, R0, 0x2, P2 ;  /* 0x0000000904099211 */ /* 0x000fca00010f1400 */
[----:B------:R0:W5:Y:S01]  /*b8f0*/  @!P1 LDG.E R3, desc[UR36][R8.64] ;  /* 0x0000002408039981 */ /* 0x000162000c1e1900 */
[----:B------:R-:W-:Y:S01]  /*b900*/  ULOP3.LUT UR5, UR5, 0x2, URZ, 0xfc, !UPT ;  /* 0x0000000205057892 */ /* 0x000fe2000f8efc3f */
[----:B------:R-:W-:Y:S01]  /*b910*/  SEL R0, RZ, 0xffffffff, P0 ;  /* 0xffffffffff007807 */ /* 0x000fe20000000000 */
[----:B------:R-:W-:Y:S01]  /*b920*/  IMAD.MOV R10, RZ, RZ, -R10 ;  /* 0x000000ffff0a7224 */ /* 0x000fe200078e0a0a */
[----:B------:R-:W-:Y:S01]  /*b930*/  ISETP.GT.U32.AND P0, PT, R22, 0x5f, PT ;  /* 0x0000005f1600780c */ /* 0x000fe20003f04070 */
[----:B------:R-:W-:Y:S01]  /*b940*/  IMAD.U32 R35, RZ, RZ, UR4 ;  /* 0x00000004ff237e24 */ /* 0x000fe2000f8e00ff */
[----:B------:R-:W-:Y:S01]  /*b950*/  LOP3.LUT R36, R36, 0xffffffef, RZ, 0xc0, !PT ;  /* 0xffffffef24247812 */ /* 0x000fe200078ec0ff */
[----:B------:R-:W-:Y:S01]  /*b960*/  IMAD.SHL.U32 R5, R0, 0x2, RZ ;  /* 0x0000000200057824 */ /* 0x000fe200078e00ff */
[----:B------:R-:W-:Y:S01]  /*b970*/  MOV R4, UR5 ;  /* 0x0000000500047c02 */ /* 0x000fe20008000f00 */
[----:B------:R-:W-:Y:S01]  /*b980*/  IMAD R10, R28, R10, R13 ;  /* 0x0000000a1c0a7224 */ /* 0x000fe200078e020d */
[----:B------:R-:W-:-:S02]  /*b990*/  SEL R32, RZ, 0x1, P3 ;  /* 0x00000001ff207807 */ /* 0x000fc40001800000 */
[----:B------:R-:W-:Y:S02]  /*b9a0*/  ISETP.NE.AND P4, PT, R4, 0x3, PT ;  /* 0x000000030400780c */ /* 0x000fe40003f85270 */
[----:B------:R-:W-:Y:S02]  /*b9b0*/  MOV R34, UR41 ;  /* 0x0000002900227c02 */ /* 0x000fe40008000f00 */
[----:B------:R-:W-:Y:S02]  /*b9c0*/  LOP3.LUT R32, R5, 0x2, R32, 0xe2, !PT ;  /* 0x0000000205207812 */ /* 0x000fe400078ee220 */
[----:B------:R-:W-:-:S07]  /*b9d0*/  SHF.R.S32.HI R34, RZ, 0x1f, R34 ;  /* 0x0000001fff227819 */ /* 0x000fce0000011422 */
[----:B------:R-:W-:-:S04]  /*b9e0*/  @P4 LOP3.LUT R36, R36, 0x10, RZ, 0xfc, !PT ;  /* 0x0000001024244812 */ /* 0x000fc800078efcff */
[----:B------:R-:W-:-:S04]  /*b9f0*/  LOP3.LUT R36, R36, 0xfffffff7, RZ, 0xc0, !PT ;  /* 0xfffffff724247812 */ /* 0x000fc800078ec0ff */
[----:B------:R-:W-:Y:S01]  /*ba00*/  @P0 LOP3.LUT R36, R36, 0x8, RZ, 0xfc, !PT ;  /* 0x0000000824240812 */ /* 0x000fe200078efcff */
[----:B0-----:R-:W-:Y:S06]  /*ba10*/  @!P4 BRA `(.L_x_2235) ;  /* 0x000000000004c947 */ /* 0x001fec0003800000 */
[----:B------:R-:W-:Y:S01]  /*ba20*/  BPT.TRAP 0x1 ;  /* 0x000000040000795c */ /* 0x000fe20000300000 */
.L_x_2235:
        /* <DEDUP_REMOVED lines=26> */
.L_x_2277:
[----:B------:R-:W-:Y:S01]  /*bbd0*/  ULDC.64 UR4, c[0x0][0x300] ;  /* 0x0000c00000047ab9 */ /* 0x000fe20000000a00 */
[----:B------:R-:W-:Y:S01]  /*bbe0*/  R2UR UR6, R34 ;  /* 0x00000000220672ca */ /* 0x000fe200000e0000 */
[----:B0-----:R-:W-:Y:S01]  /*bbf0*/  IMAD R5, R8, UR4, RZ ;  /* 0x0000000408057c24 */ /* 0x001fe2000f8e02ff */
[C---:B------:R-:W-:Y:S01]  /*bc00*/  LOP3.LUT P3, RZ, R36.reuse, 0x4, RZ, 0xc0, !PT ;  /* 0x0000000424ff7812 */ /* 0x040fe2000786c0ff */
[----:B------:R-:W-:Y:S01]  /*bc10*/  IMAD.MOV.U32 R8, RZ, RZ, -0x60 ;  /* 0xffffffa0ff087424 */ /* 0x000fe200078e00ff */
[----:B------:R-:W-:Y:S01]  /*bc20*/  LOP3.LUT P2, RZ, R36, 0x2, RZ, 0xc0, !PT ;  /* 0x0000000224ff7812 */ /* 0x000fe2000784c0ff */
[----:B------:R-:W-:Y:S01]  /*bc30*/  IMAD R9, R10, UR5, R5 ;  /* 0x000000050a097c24 */ /* 0x000fe2000f8e0205 */
[----:B------:R-:W-:Y:S01]  /*bc40*/  LOP3.LUT P1, RZ, R36, 0x1, RZ, 0xc0, !PT ;  /* 0x0000000124ff7812 */ /* 0x000fe2000782c0ff */
[----:B------:R-:W-:Y:S01]  /*bc50*/  IMAD.WIDE.U32 R4, R10, UR4, RZ ;  /* 0x000000040a047c25 */ /* 0x000fe2000f8e00ff */
[----:B------:R-:W-:-:S03]  /*bc60*/  ULDC.64 UR4, c[0x0][0x310] ;  /* 0x0000c40000047ab9 */ /* 0x000fc60000000a00 */
[----:B------:R-:W-:Y:S02]  /*bc70*/  IMAD.IADD R5, R5, 0x1, R9 ;  /* 0x0000000105057824 */ /* 0x000fe400078e0209 */
[----:B------:R-:W-:Y:S02]  /*bc80*/  IMAD R0, R0, UR4, RZ ;  /* 0x0000000400007c24 */ /* 0x000fe4000f8e02ff */
[----:B------:R-:W-:-:S04]  /*bc90*/  IMAD.WIDE.U32 R4, R3, UR4, R4 ;  /* 0x0000000403047c25 */ /* 0x000fc8000f8e0004 */
[----:B------:R-:W-:Y:S01]  /*bca0*/  IMAD R9, R3, UR5, R0 ;  /* 0x0000000503097c24 */ /* 0x000fe2000f8e0200 */
[----:B------:R-:W-:Y:S01]  /*bcb0*/  ULDC.64 UR4, c[0x0][0x308] ;  /* 0x0000c20000047ab9 */ /* 0x000fe20000000a00 */
[----:B------:R-:W-:Y:S01]  /*bcc0*/  IMAD R8, R35, R8, UR42 ;  /* 0x0000002a23087e24 */ /* 0x000fe2000f8e0208 */
[----:B------:R-:W-:Y:S01]  /*bcd0*/  MOV R3, UR4 ;  /* 0x0000000400037c02 */ /* 0x000fe20008000f00 */
[----:B------:R-:W-:Y:S01]  /*bce0*/  UIMAD UR4, UR6, UR4, URZ ;  /* 0x00000004060472a4 */ /* 0x000fe2000f8e023f */
[----:B------:R-:W-:Y:S02]  /*bcf0*/  IMAD.IADD R5, R5, 0x1, R9 ;  /* 0x0000000105057824 */ /* 0x000fe400078e0209 */
[----:B------:R-:W-:Y:S01]  /*bd00*/  ULDC.64 UR6, c[0x0][0x2e8] ;  /* 0x0000ba0000067ab9 */ /* 0x000fe20000000a00 */
[----:B------:R-:W-:Y:S02]  /*bd10*/  UIMAD UR4, UR41, UR5, UR4 ;  /* 0x00000005290472a4 */ /* 0x000fe4000f8e0204 */
[----:B------:R-:W-:-:S04]  /*bd20*/  IMAD.WIDE.U32 R4, R3, UR41, R4 ;  /* 0x0000002903047c25 */ /* 0x000fc8000f8e0004 */
[----:B------:R-:W-:Y:S01]  /*bd30*/  IMAD.SHL.U32 R37, R7, 0x8, RZ ;  /* 0x0000000807257824 */ /* 0x000fe200078e00ff */
[----:B------:R-:W-:Y:S01]  /*bd40*/  LEA R0, P0, R4, UR6, 0x1 ;  /* 0x0000000604007c11 */ /* 0x000fe2000f8008ff */
[----:B------:R-:W-:Y:S01]  /*bd50*/  VIADD R3, R5, UR4 ;  /* 0x0000000405037c36 */ /* 0x000fe20008000000 */
[----:B------:R-:W-:Y:S01]  /*bd60*/  LOP3.LUT R5, R6, 0x1c0, RZ, 0xc0, !PT ;  /* 0x000001c006057812 */ /* 0x000fe200078ec0ff */
[----:B------:R-:W-:-:S03]  /*bd70*/  UMOV UR4, 0xffffffff ;  /* 0xffffffff00047882 */ /* 0x000fc60000000000 */
[----:B------:R-:W-:Y:S02]  /*bd80*/  LEA.HI.X R3, R4, UR7, R3, 0x1, P0 ;  /* 0x0000000704037c11 */ /* 0x000fe400080f0c03 */
[----:B------:R-:W-:Y:S02]  /*bd90*/  LOP3.LUT R4, R5, 0x38, R6, 0xf8, !PT ;  /* 0x0000003805047812 */ /* 0x000fe400078ef806 */
[----:B------:R-:W-:Y:S02]  /*bda0*/  IADD3 R6, -R23, R8, RZ ;  /* 0x0000000817067210 */ /* 0x000fe40007ffe1ff */
[----:B------:R-:W-:Y:S02]  /*bdb0*/  LOP3.LUT R4, R4, 0x38, R19, 0x78, !PT ;  /* 0x0000003804047812 */ /* 0x000fe400078e7813 */
[----:B------:R-:W-:Y:S02]  /*bdc0*/  ISETP.GE.AND P0, PT, R6, 0x1, PT ;  /* 0x000000010600780c */ /* 0x000fe40003f06270 */
[----:B------:R-:W-:Y:S01]  /*bdd0*/  LOP3.LUT R37, R4, 0x200, R37, 0xf8, !PT ;  /* 0x0000020004257812 */ /* 0x000fe200078ef825 */
[----:B------:R-:W-:Y:S10]  /*bde0*/  BRA.DIV UR4, `(.L_x_2237) ;  /* 0x0000002a04b87947 */ /* 0x000ff4000b800000 */
[----:B------:R-:W-:Y:S01]  /*bdf0*/  SHFL.IDX PT, R5, R3, RZ, 0x181f ;  /* 0x00181fff03057589 */ /* 0x000fe200000e0000 */
[----:B------:R-:W-:-:S03]  /*be00*/  @P0 LEA R19, R37, UR46, 0x1 ;  /* 0x0000002e25130c11 */ /* 0x000fc6000f8e08ff */
[----:B------:R-:W0:Y:S04]  /*be10*/  SHFL.IDX PT, R4, R0, RZ, 0x181f ;  /* 0x00181fff00047589 */ /* 0x000e2800000e0000 */
[----:B------:R-:W1:Y:S04]  /*be20*/  SHFL.IDX PT, R7, R3, 0x1, 0x181f ;  /* 0x00381f0003077f89 */ /* 0x000e6800000e0000 */
[----:B------:R-:W2:Y:S04]  /*be30*/  SHFL.IDX PT, R14, R0, 0x1, 0x181f ;  /* 0x00381f00000e7f89 */ /* 0x000ea800000e0000 */
[----:B------:R-:W-:Y:S04]  /*be40*/  SHFL.IDX PT, R10, R3, 0x2, 0x181f ;  /* 0x00581f00030a7f89 */ /* 0x000fe800000e0000 */
[----:B------:R-:W3:Y:S01]  /*be50*/  SHFL.IDX PT, R21, R0, 0x2, 0x181f ;  /* 0x00581f0000157f89 */ /* 0x000ee200000e0000 */
[----:B0-----:R-:W-:-:S05]  /*be60*/  @P0 IMAD.WIDE.U32 R4, R27, 0x2, R4 ;  /* 0x000000021b040825 */ /* 0x001fca00078e0004 */
[----:B------:R-:W-:Y:S04]  /*be70*/  @P0 LDGSTS.E.BYPASS.LTC128B.128 [R19+0x18400], desc[UR36][R4.64], !P3 ;  /* 0x1840000004130fae */ /* 0x000fe8000d901d64 */
[----:B------:R-:W-:Y:S04]  /*be80*/  @P0 LDGSTS.E.BYPASS.LTC128B.128 [R19+0x1b400], desc[UR36][R4.64+0x80], !P2 ;  /* 0x1b40008004130fae */ /* 0x000fe8000d101d64 */
[----:B------:R1:W-:Y:S01]  /*be90*/  @P0 LDGSTS.E.BYPASS.LTC128B.128 [R19+0x1e400], desc[UR36][R4.64+0x100], !P1 ;  /* 0x1e40010004130fae */ /* 0x0003e2000c901d64 */
[----:B------:R-:W-:Y:S02]  /*bea0*/  ISETP.GE.AND P0, PT, R6, 0x11, PT ;  /* 0x000000110600780c */ /* 0x000fe40003f06270 */
[----:B-1----:R-:W-:Y:S01]  /*beb0*/  MOV R5, R7 ;  /* 0x0000000700057202 */ /* 0x002fe20000000f00 */
[----:B--2---:R-:W-:-:S10]  /*bec0*/  IMAD.MOV.U32 R4, RZ, RZ, R14 ;  /* 0x000000ffff047224 */ /* 0x004fd400078e000e */
[----:B------:R-:W-:Y:S01]  /*bed0*/  @P0 LEA R20, R37, UR46, 0x1 ;  /* 0x0000002e25140c11 */ /* 0x000fe2000f8e08ff */
[----:B------:R-:W0:Y:S01]  /*bee0*/  SHFL.IDX PT, R14, R0, 0x3, 0x181f ;  /* 0x00781f00000e7f89 */ /* 0x000e2200000e0000 */
[----:B------:R-:W-:-:S03]  /*bef0*/  @P0 IMAD.WIDE.U32 R8, R27, 0x2, R4 ;  /* 0x000000021b080825 */ /* 0x000fc600078e0004 */
[----:B------:R-:W1:Y:S01]  /*bf00*/  SHFL.IDX PT, R7, R3, 0x3, 0x181f ;  /* 0x00781f0003077f89 */ /* 0x000e6200000e0000 */
[----:B---3--:R-:W-:-:S03]  /*bf10*/  IMAD.MOV.U32 R4, RZ, RZ, R21 ;  /* 0x000000ffff047224 */ /* 0x008fc600078e0015 */
[----:B------:R-:W-:Y:S01]  /*bf20*/  @P0 LDGSTS.E.BYPASS.LTC128B.128 [R20+0x18c00], desc[UR36][R8.64], !P3 ;  /* 0x18c0000008140fae */ /* 0x000fe2000d901d64 */
[----:B------:R-:W-:-:S03]  /*bf30*/  IMAD.MOV.U32 R5, RZ, RZ, R10 ;  /* 0x000000ffff057224 */ /* 0x000fc600078e000a */
[----:B------:R-:W-:Y:S04]  /*bf40*/  @P0 LDGSTS.E.BYPASS.LTC128B.128 [R20+0x1bc00], desc[UR36][R8.64+0x80], !P2 ;  /* 0x1bc0008008140fae */ /* 0x000fe8000d101d64 */
[----:B------:R-:W-:Y:S01]  /*bf50*/  @P0 LDGSTS.E.BYPASS.LTC128B.128 [R20+0x1ec00], desc[UR36][R8.64+0x100], !P1 ;  /* 0x1ec0010008140fae */ /* 0x000fe2000c901d64 */
[----:B------:R-:W-:-:S03]  /*bf60*/  ISETP.GE.AND P0, PT, R6, 0x21, PT ;  /* 0x000000210600780c */ /* 0x000fc60003f06270 */
[----:B------:R-:W2:Y:S04]  /*bf70*/  SHFL.IDX PT, R10, R3, 0x4, 0x181f ;  /* 0x00981f00030a7f89 */ /* 0x000ea800000e0000 */
[----:B------:R-:W3:Y:S04]  /*bf80*/  SHFL.IDX PT, R19, R0, 0x4, 0x181f ;  /* 0x00981f0000137f89 */ /* 0x000ee800000e0000 */
[----:B------:R-:W4:Y:S02]  /*bf90*/  SHFL.IDX PT, R3, R3, 0x5, 0x181f ;  /* 0x00b81f0003037f89 */ /* 0x000f2400000e0000 */
[----:B------:R-:W-:Y:S01]  /*bfa0*/  @P0 IMAD.WIDE.U32 R4, R27, 0x2, R4 ;  /* 0x000000021b040825 */ /* 0x000fe200078e0004 */
[----:B------:R-:W-:-:S05]  /*bfb0*/  @P0 LEA R21, R37, UR46, 0x1 ;  /* 0x0000002e25150c11 */ /* 0x000fca000f8e08ff */
[----:B------:R-:W-:Y:S04]  /*bfc0*/  @P0 LDGSTS.E.BYPASS.LTC128B.128 [R21+0x19400], desc[UR36][R4.64], !P3 ;  /* 0x1940000004150fae */ /* 0x000fe8000d901d64 */
[----:B------:R-:W-:Y:S04]  /*bfd0*/  @P0 LDGSTS.E.BYPASS.LTC128B.128 [R21+0x1c400], desc[UR36][R4.64+0x80], !P2 ;  /* 0x1c40008004150fae */ /* 0x000fe8000d101d64 */
[----:B------:R0:W-:Y:S01]  /*bfe0*/  @P0 LDGSTS.E.BYPASS.LTC128B.128 [R21+0x1f400], desc[UR36][R4.64+0x100], !P1 ;  /* 0x1f40010004150fae */ /* 0x0001e2000c901d64 */
[----:B------:R-:W-:Y:S02]  /*bff0*/  ISETP.GE.AND P0, PT, R6, 0x31, PT ;  /* 0x000000310600780c */ /* 0x000fe40003f06270 */
[----:B0-----:R-:W-:Y:S01]  /*c000*/  MOV R4, R14 ;  /* 0x0000000e00047202 */ /* 0x001fe20000000f00 */
[----:B-1----:R-:W-:-:S10]  /*c010*/  IMAD.MOV.U32 R5, RZ, RZ, R7 ;  /* 0x000000ffff057224 */ /* 0x002fd400078e0007 */
[----:B------:R-:W-:Y:S01]  /*c020*/  @P0 LEA R7, R37, UR46, 0x1 ;  /* 0x0000002e25070c11 */ /* 0x000fe2000f8e08ff */
[----:B------:R0:W1:Y:S01]  /*c030*/  SHFL.IDX PT, R14, R0, 0x5, 0x181f ;  /* 0x00b81f00000e7f89 */ /* 0x00006200000e0000 */
[----:B------:R-:W-:Y:S01]  /*c040*/  @P0 IMAD.WIDE.U32 R8, R27, 0x2, R4 ;  /* 0x000000021b080825 */ /* 0x000fe200078e0004 */
[----:B--2---:R-:W-:-:S03]  /*c050*/  MOV R5, R10 ;  /* 0x0000000a00057202 */ /* 0x004fc60000000f00 */
[----:B---3--:R-:W-:Y:S01]  /*c060*/  IMAD.MOV.U32 R4, RZ, RZ, R19 ;  /* 0x000000ffff047224 */ /* 0x008fe200078e0013 */
        /* <DEDUP_REMOVED lines=9> */
.L_x_2291:
        /* <DEDUP_REMOVED lines=18> */
.L_x_2238:
        /* <DEDUP_REMOVED lines=18> */
[----:B------:R-:W-:Y:S01]  /*c340*/  MOV R4, UR6 ;  /* 0x0000000600047c02 */ /* 0x000fe20008000f00 */
[----:B------:R-:W-:Y:S01]  /*c350*/  IMAD.U32 R5, RZ, RZ, UR7 ;  /* 0x00000007ff057e24 */ /* 0x000fe2000f8e00ff */
        /* <DEDUP_REMOVED lines=9> */
[----:B0-----:R-:W-:Y:S05]  /*c3f0*/  CALL.ABS.NOINC R14 ;  /* 0x000000000e007343 */ /* 0x001fea0003c00000 */
.L_x_2239:
[----:B------:R-:W-:Y:S01]  /*c400*/  UISETP.NE.AND UP0, UPT, UR49, URZ, UPT ;  /* 0x0000003f3100728c */ /* 0x000fe2000bf05270 */
[----:B------:R-:W-:Y:S01]  /*c410*/  MOV R3, UR48 ;  /* 0x0000003000037c02 */ /* 0x000fe20008000f00 */
[----:B------:R-:W0:Y:S01]  /*c420*/  LDC R8, c[0x0][0x448] ;  /* 0x00011200ff087b82 */ /* 0x000e220000000800 */
[----:B------:R-:W-:Y:S01]  /*c430*/  MOV R4, UR38 ;  /* 0x0000002600047c02 */ /* 0x000fe20008000f00 */
[----:B------:R-:W-:Y:S01]  /*c440*/  IMAD.U32 R7, RZ, RZ, UR47 ;  /* 0x0000002fff077e24 */ /* 0x000fe2000f8e00ff */
[----:B------:R-:W-:Y:S01]  /*c450*/  ULDC.64 UR4, c[0x0][0x2e0] ;  /* 0x0000b80000047ab9 */ /* 0x000fe20000000a00 */
[----:B------:R-:W-:Y:S01]  /*c460*/  PLOP3.LUT P0, PT, PT, PT, UP0, 0x80, 0x0 ;  /* 0x000000000000781c */ /* 0x000fe20003f0f008 */
[----:B------:R-:W-:Y:S02]  /*c470*/  IMAD R3, R3, 0x80, R22 ;  /* 0x0000008003037824 */ /* 0x000fe400078e0216 */
[----:B------:R-:W-:Y:S02]  /*c480*/  IMAD.MOV.U32 R6, RZ, RZ, R4 ;  /* 0x000000ffff067224 */ /* 0x000fe400078e0004 */
[----:B------:R-:W-:Y:S01]  /*c490*/  @UP0 ULDC UR6, c[0x0][0x44c] ;  /* 0x0001130000060ab9 */ /* 0x000fe20000000800 */
[----:B------:R-:W-:Y:S01]  /*c4a0*/  IMAD R0, R19, UR4, RZ ;  /* 0x0000000413007c24 */ /* 0x000fe2000f8e02ff */
[----:B------:R-:W-:Y:S01]  /*c4b0*/  MOV R9, R3 ;  /* 0x0000000300097202 */ /* 0x000fe20000000f00 */
[----:B------:R-:W-:Y:S01]  /*c4c0*/  IMAD.WIDE.U32 R6, R31, UR4, R6 ;  /* 0x000000041f067c25 */ /* 0x000fe2000f8e0006 */
[----:B------:R-:W-:-:S03]  /*c4d0*/  @UP0 ULDC UR4, c[0x0][0x450] ;  /* 0x0001140000040ab9 */ /* 0x000fc60000000800 */
[----:B------:R-:W-:Y:S02]  /*c4e0*/  IMAD.U32 R5, RZ, RZ, UR39 ;  /* 0x00000027ff057e24 */ /* 0x000fe4000f8e00ff */
        /* <DEDUP_REMOVED lines=29> */
[----:B------:R-:W-:Y:S01]  /*c6c0*/  IMAD.U32 R10, RZ, RZ, UR48 ;  /* 0x00000030ff0a7e24 */ /* 0x000fe2000f8e00ff */
[----:B------:R-:W-:Y:S02]  /*c6d0*/  ULDC UR4, c[0x0][0x288] ;  /* 0x0000a20000047ab9 */ /* 0x000fe40000000800 */
[----:B------:R-:W0:Y:S01]  /*c6e0*/  SHFL.IDX PT, R4, R3, RZ, 0x181f ;  /* 0x00181fff03047589 */ /* 0x000e2200000e0000 */
[----:B------:R-:W-:Y:S01]  /*c6f0*/  IMAD R6, R8, UR4, RZ ;  /* 0x0000000408067c24 */ /* 0x000fe2000f8e02ff */
[----:B------:R-:W-:Y:S02]  /*c700*/  LEA R7, R10, R23, 0x7 ;  /* 0x000000170a077211 */ /* 0x000fe400078e38ff */
[----:B------:R-:W-:Y:S02]  /*c710*/  SHFL.IDX PT, R8, R0, 0x1, 0x181f ;  /* 0x00381f0000087f89 */ /* 0x000fe400000e0000 */
[C---:B------:R-:W-:Y:S01]  /*c720*/  ISETP.GE.AND P1, PT, R7.reuse, R6, PT ;  /* 0x000000060700720c */ /* 0x040fe20003f26270 */
[C---:B------:R-:W-:Y:S01]  /*c730*/  VIADD R9, R7.reuse, 0x10 ;  /* 0x0000001007097836 */ /* 0x040fe20000000000 */
[----:B------:R-:W1:Y:S01]  /*c740*/  SHFL.IDX PT, R14, R3, 0x1, 0x181f ;  /* 0x00381f00030e7f89 */ /* 0x000e6200000e0000 */
[----:B------:R-:W-:-:S10]  /*c750*/  VIADD R11, R7, 0x20 ;  /* 0x00000020070b7836 */ /* 0x000fd40000000000 */
[----:B------:R-:W-:Y:S01]  /*c760*/  @!P1 LEA R19, R37, UR46, 0x1 ;  /* 0x0000002e25139c11 */ /* 0x000fe2000f8e08ff */
[----:B0-----:R-:W-:-:S05]  /*c770*/  @!P1 IMAD.WIDE.U32 R4, R27, 0x2, R4 ;  /* 0x000000021b049825 */ /* 0x001fca00078e0004 */
[----:B------:R-:W-:Y:S04]  /*c780*/  @!P1 LDGSTS.E.BYPASS.LTC128B.128 [R19+0xc400], desc[UR36][R4.64], !P3 ;  /* 0x0c40000004139fae */ /* 0x000fe8000d901d64 */
[----:B------:R-:W-:Y:S04]  /*c790*/  @!P1 LDGSTS.E.BYPASS.LTC128B.128 [R19+0x10400], desc[UR36][R4.64+0x80], !P2 ;  /* 0x1040008004139fae */ /* 0x000fe8000d101d64 */
[----:B------:R1:W-:Y:S01]  /*c7a0*/  @!P1 LDGSTS.E.BYPASS.LTC128B.128 [R19+0x14400], desc[UR36][R4.64+0x100], !P0 ;  /* 0x1440010004139fae */ /* 0x0003e2000c101d64 */
[----:B------:R-:W-:Y:S01]  /*c7b0*/  ISETP.GE.AND P1, PT, R9, R6, PT ;  /* 0x000000060900720c */ /* 0x000fe20003f26270 */
[----:B-1----:R-:W-:Y:S01]  /*c7c0*/  IMAD.MOV.U32 R4, RZ, RZ, R14 ;  /* 0x000000ffff047224 */ /* 0x002fe200078e000e */
[----:B------:R-:W-:Y:S01]  /*c7d0*/  MOV R5, R8 ;  /* 0x0000000800057202 */ /* 0x000fe20000000f00 */
[----:B------:R-:W-:Y:S10]  /*c7e0*/  SHFL.IDX PT, R14, R3, 0x3, 0x181f ;  /* 0x00781f00030e7f89 */ /* 0x000ff400000e0000 */
[----:B------:R-:W-:Y:S01]  /*c7f0*/  @!P1 LEA R21, R37, UR46, 0x1 ;  /* 0x0000002e25159c11 */ /* 0x000fe2000f8e08ff */
[----:B------:R-:W-:-:S02]  /*c800*/  @!P1 IMAD.WIDE.U32 R8, R27, 0x2, R4 ;  /* 0x000000021b089825 */ /* 0x000fc400078e0004 */
[----:B------:R-:W-:Y:S04]  /*c810*/  SHFL.IDX PT, R5, R0, 0x2, 0x181f ;  /* 0x00581f0000057f89 */ /* 0x000fe800000e0000 */
[----:B------:R-:W0:Y:S04]  /*c820*/  SHFL.IDX PT, R4, R3, 0x2, 0x181f ;  /* 0x00581f0003047f89 */ /* 0x000e2800000e0000 */
[----:B------:R-:W-:Y:S04]  /*c830*/  @!P1 LDGSTS.E.BYPASS.LTC128B.128 [R21+0xcc00], desc[UR36][R8.64], !P3 ;  /* 0x0cc0000008159fae */ /* 0x000fe8000d901d64 */
[----:B------:R-:W-:Y:S04]  /*c840*/  @!P1 LDGSTS.E.BYPASS.LTC128B.128 [R21+0x10c00], desc[UR36][R8.64+0x80], !P2 ;  /* 0x10c0008008159fae */ /* 0x000fe8000d101d64 */
[----:B------:R1:W-:Y:S01]  /*c850*/  @!P1 LDGSTS.E.BYPASS.LTC128B.128 [R21+0x14c00], desc[UR36][R8.64+0x100], !P0 ;  /* 0x14c0010008159fae */ /* 0x0003e2000c101d64 */
[----:B------:R-:W-:Y:S01]  /*c860*/  ISETP.GE.AND P1, PT, R11, R6, PT ;  /* 0x000000060b00720c */ /* 0x000fe20003f26270 */
[----:B------:R-:W-:-:S02]  /*c870*/  VIADD R11, R7, 0x40 ;  /* 0x00000040070b7836 */ /* 0x000fc40000000000 */
[----:B-1----:R-:W1:Y:S01]  /*c880*/  SHFL.IDX PT, R8, R0, 0x3, 0x181f ;  /* 0x00781f0000087f89 */ /* 0x002e6200000e0000 */
[----:B------:R-:W-:-:S09]  /*c890*/  VIADD R9, R7, 0x30 ;  /* 0x0000003007097836 */ /* 0x000fd20000000000 */
[----:B------:R-:W-:Y:S01]  /*c8a0*/  @!P1 LEA R19, R37, UR46, 0x1 ;  /* 0x0000002e25139c11 */ /* 0x000fe2000f8e08ff */
[----:B0-----:R-:W-:-:S05]  /*c8b0*/  @!P1 IMAD.WIDE.U32 R4, R27, 0x2, R4 ;  /* 0x000000021b049825 */ /* 0x001fca00078e0004 */
[----:B------:R-:W-:Y:S04]  /*c8c0*/  @!P1 LDGSTS.E.BYPASS.LTC128B.128 [R19+0xd400], desc[UR36][R4.64], !P3 ;  /* 0x0d40000004139fae */ /* 0x000fe8000d901d64 */
[----:B------:R-:W-:Y:S04]  /*c8d0*/  @!P1 LDGSTS.E.BYPASS.LTC128B.128 [R19+0x11400], desc[UR36][R4.64+0x80], !P2 ;  /* 0x1140008004139fae */ /* 0x000fe8000d101d64 */
[----:B------:R0:W-:Y:S01]  /*c8e0*/  @!P1 LDGSTS.E.BYPASS.LTC128B.128 [R19+0x15400], desc[UR36][R4.64+0x100], !P0 ;  /* 0x1540010004139fae */ /* 0x0001e2000c101d64 */
[----:B------:R-:W-:Y:S02]  /*c8f0*/  ISETP.GE.AND P1, PT, R9, R6, PT ;  /* 0x000000060900720c */ /* 0x000fe40003f26270 */
[----:B0-----:R-:W-:Y:S01]  /*c900*/  MOV R4, R14 ;  /* 0x0000000e00047202 */ /* 0x001fe20000000f00 */
[----:B-1----:R-:W-:-:S10]  /*c910*/  IMAD.MOV.U32 R5, RZ, RZ, R8 ;  /* 0x000000ffff057224 */ /* 0x002fd400078e0008 */
[----:B------:R-:W-:Y:S01]  /*c920*/  @!P1 LEA R21, R37, UR46, 0x1 ;  /* 0x0000002e25159c11 */ /* 0x000fe2000f8e08ff */
[----:B------:R-:W-:Y:S01]  /*c930*/  SHFL.IDX PT, R14, R3, 0x5, 0x181f ;  /* 0x00b81f00030e7f89 */ /* 0x000fe200000e0000 */
[----:B------:R-:W-:-:S03]  /*c940*/  @!P1 IMAD.WIDE.U32 R8, R27, 0x2, R4 ;  /* 0x000000021b089825 */ /* 0x000fc600078e0004 */
[----:B------:R-:W-:Y:S04]  /*c950*/  SHFL.IDX PT, R5, R0, 0x4, 0x181f ;  /* 0x00981f0000057f89 */ /* 0x000fe800000e0000 */
[----:B------:R-:W0:Y:S04]  /*c960*/  SHFL.IDX PT, R4, R3, 0x4, 0x181f ;  /* 0x00981f0003047f89 */ /* 0x000e2800000e0000 */
[----:B------:R-:W-:Y:S04]  /*c970*/  @!P1 LDGSTS.E.BYPASS.LTC128B.128 [R21+0xdc00], desc[UR36][R8.64], !P3 ;  /* 0x0dc0000008159fae */ /* 0x000fe8000d901d64 */
[----:B------:R-:W-:Y:S04]  /*c980*/  @!P1 LDGSTS.E.BYPASS.LTC128B.128 [R21+0x11c00], desc[UR36][R8.64+0x80], !P2 ;  /* 0x11c0008008159fae */ /* 0x000fe8000d101d64 */
[----:B------:R1:W-:Y:S01]  /*c990*/  @!P1 LDGSTS.E.BYPASS.LTC128B.128 [R21+0x15c00], desc[UR36][R8.64+0x100], !P0 ;  /* 0x15c0010008159fae */ /* 0x0003e2000c101d64 */
[----:B------:R-:W-:-:S02]  /*c9a0*/  ISETP.GE.AND P1, PT, R11, R6, PT ;  /* 0x000000060b00720c */ /* 0x000fc40003f26270 */
[C---:B------:R-:W-:Y:S01]  /*c9b0*/  IADD3 R11, R7.reuse, 0x60, RZ ;  /* 0x00000060070b7810 */ /* 0x040fe20007ffe0ff */
[----:B-1----:R-:W1:Y:S01]  /*c9c0*/  SHFL.IDX PT, R8, R0, 0x5, 0x181f ;  /* 0x00b81f0000087f89 */ /* 0x002e6200000e0000 */
[----:B------:R-:W-:-:S09]  /*c9d0*/  IADD3 R9, R7, 0x50, RZ ;  /* 0x0000005007097810 */ /* 0x000fd20007ffe0ff */
[----:B0-----:R-:W-:Y:S01]  /*c9e0*/  @!P1 IMAD.WIDE.U32 R4, R27, 0x2, R4 ;  /* 0x000000021b049825 */ /* 0x001fe200078e0004 */
[----:B------:R-:W-:-:S05]  /*c9f0*/  @!P1 LEA R19, R37, UR46, 0x1 ;  /* 0x0000002e25139c11 */ /* 0x000fca000f8e08ff */
[----:B------:R-:W-:Y:S04]  /*ca00*/  @!P1 LDGSTS.E.BYPASS.LTC128B.128 [R19+0xe400], desc[UR36][R4.64], !P3 ;  /* 0x0e40000004139fae */ /* 0x000fe8000d901d64 */
[----:B------:R-:W-:Y:S04]  /*ca10*/  @!P1 LDGSTS.E.BYPASS.LTC128B.128 [R19+0x12400], desc[UR36][R4.64+0x80], !P2 ;  /* 0x1240008004139fae */ /* 0x000fe8000d101d64 */
[----:B------:R0:W-:Y:S01]  /*ca20*/  @!P1 LDGSTS.E.BYPASS.LTC128B.128 [R19+0x16400], desc[UR36][R4.64+0x100], !P0 ;  /* 0x1640010004139fae */ /* 0x0001e2000c101d64 */
[----:B------:R-:W-:Y:S01]  /*ca30*/  ISETP.GE.AND P1, PT, R9, R6, PT ;  /* 0x000000060900720c */ /* 0x000fe20003f26270 */
[----:B0-----:R-:W-:-:S02]  /*ca40*/  IMAD.MOV.U32 R4, RZ, RZ, R14 ;  /* 0x000000ffff047224 */ /* 0x001fc400078e000e */
        /* <DEDUP_REMOVED lines=16> */
.L_x_2308:
[----:B------:R-:W-:Y:S01]  /*cb50*/  VIADD R7, R7, 0x70 ;  /* 0x0000007007077836 */ /* 0x000fe20000000000 */
[----:B------:R-:W-:Y:S01]  /*cb60*/  BSSY B0, `(.L_x_2241) ;  /* 0x000000d000007945 */ /* 0x000fe20003800000 */
[----:B-1----:R-:W-:Y:S01]  /*cb70*/  IMAD.MOV.U32 R4, RZ, RZ, R14 ;  /* 0x000000ffff047224 */ /* 0x002fe200078e000e */
[----:B--2---:R-:W-:Y:S02]  /*cb80*/  MOV R5, R8 ;  /* 0x0000000800057202 */ /* 0x004fe40000000f00 */
        /* <DEDUP_REMOVED lines=10> */
.L_x_2242:
[----:B------:R-:W-:Y:S05]  /*cc30*/  BSYNC B0 ;  /* 0x0000000000007941 */ /* 0x000fea0003800000 */
.L_x_2241:
[----:B------:R-:W-:Y:S01]  /*cc40*/  NOP ;  /* 0x0000000000007918 */ /* 0x000fe20000000000 */
[----:B------:R-:W-:Y:S01]  /*cc50*/  SYNCS.ARRIVE.TRANS64.RED.A0T1 RZ, [UR46+0x2a800], RZ ;  /* 0x02a800ffffff79a7 */ /* 0x000fe2000820042e */
[----:B------:R-:W-:Y:S01]  /*cc60*/  IMAD.MOV.U32 R0, RZ, RZ, 0x1 ;  /* 0x00000001ff007424 */ /* 0x000fe200078e00ff */
[----:B------:R-:W-:Y:S04]  /*cc70*/  ARRIVES.LDGSTSBAR.64.TRANSCNT [UR46+0x2a800] ;  /* 0x02a80000ff0079b0 */ /* 0x000fe80008000aae */
[----:B------:R-:W-:Y:S01]  /*cc80*/  SHF.L.U32 R0, R0, 0x1f, RZ ;  /* 0x0000001f00007819 */ /* 0x000fe200000006ff */
[----:B------:R-:W-:Y:S01]  /*cc90*/  NOP ;  /* 0x0000000000007918 */ /* 0x000fe20000000000 */
[----:B------:R-:W-:Y:S02]  /*cca0*/  SYNCS.ARRIVE.TRANS64.A1T0 RZ, [UR46+0x2a800], RZ ;  /* 0x02a800ffffff79a7 */ /* 0x000fe4000810002e */
[----:B------:R-:W1:Y:S02]  /*ccb0*/  SYNCS.PHASECHK.TRANS64.TRYWAIT P0, [UR46+0x2a820], R0 ;  /* 0x02a82000ff0075a7 */ /* 0x000e64000800016e */
[----:B-1----:R-:W-:Y:S05]  /*ccc0*/  @!P0 BRA `(.L_x_2243) ;  /* 0x0000002c00848947 */ /* 0x002fea0003800000 */
.L_x_2309:
[----:B------:R-:W-:Y:S01]  /*ccd0*/  UIADD3 UR4, UR51, -0x2, URZ ;  /* 0xfffffffe33047890 */ /* 0x000fe2000fffe03f */
[----:B------:R-:W-:Y:S01]  /*cce0*/  IMAD.MOV.U32 R9, RZ, RZ, 0x1 ;  /* 0x00000001ff097424 */ /* 0x000fe200078e00ff */
[----:B------:R-:W-:Y:S02]  /*ccf0*/  MOV R8, RZ ;  /* 0x000000ff00087202 */ /* 0x000fe40000000f00 */
[----:B------:R-:W-:-:S06]  /*cd00*/  UISETP.GE.AND UP0, UPT, UR4, UR50, UPT ;  /* 0x000000320400728c */ /* 0x000fcc000bf06270 */
[----:B------:R-:W-:-:S13]  /*cd10*/  PLOP3.LUT P0, PT, PT, PT, UP0, 0x80, 0x0 ;  /* 0x000000000000781c */ /* 0x000fda0003f0f008 */
[----:B------:R-:W-:Y:S05]  /*cd20*/  @!P0 BRA `(.L_x_2244) ;  /* 0x0000000c00dc8947 */ /* 0x000fea0003800000 */
[----:B------:R-:W-:Y:S01]  /*cd30*/  UIADD3 UR4, UR44, 0x1, URZ ;  /* 0x000000012c047890 */ /* 0x000fe2000fffe03f */
[----:B0-----:R-:W-:Y:S01]  /*cd40*/  LOP3.LUT R0, RZ, UR43, RZ, 0x33, !PT ;  /* 0x0000002bff007c12 */ /* 0x001fe2000f8e33ff */
[----:B------:R-:W-:Y:S01]  /*cd50*/  ULOP3.LUT UR5, URZ, UR45, URZ, 0x33, !UPT ;  /* 0x0000002d3f057292 */ /* 0x000fe2000f8e333f */
[----:B------:R-:W-:Y:S01]  /*cd60*/  IADD3 R26, R26, R30, R23 ;  /* 0x0000001e1a1a7210 */ /* 0x000fe20007ffe017 */
[----:B------:R-:W-:Y:S01]  /*cd70*/  UIMAD UR4, UR4, UR40, URZ ;  /* 0x00000028040472a4 */ /* 0x000fe2000f8e023f */
[----:B------:R-:W-:Y:S01]  /*cd80*/  IADD3 R5, -R23, UR42, RZ ;  /* 0x0000002a17057c10 */ /* 0x000fe2000fffe1ff */
[----:B------:R-:W-:Y:S01]  /*cd90*/  BSSY B0, `(.L_x_2244) ;  /* 0x00000f0000007945 */ /* 0x000fe20003800000 */
[----:B------:R-:W-:Y:S01]  /*cda0*/  IMAD.SHL.U32 R20, R27, 0x2, RZ ;  /* 0x000000021b147824 */ /* 0x000fe200078e00ff */
[----:B------:R-:W-:Y:S01]  /*cdb0*/  MOV R19, 0x1 ;  /* 0x0000000100137802 */ /* 0x000fe20000000f00 */
[----:B------:R-:W-:Y:S01]  /*cdc0*/  VIADD R7, R26, 0xfffffee0 ;  /* 0xfffffee01a077836 */ /* 0x000fe20000000000 */
[----:B------:R-:W-:Y:S01]  /*cdd0*/  LOP3.LUT R3, RZ, UR4, RZ, 0x33, !PT ;  /* 0x00000004ff037c12 */ /* 0x000fe2000f8e33ff */
[----:B------:R-:W-:-:S03]  /*cde0*/  IMAD.MOV.U32 R10, RZ, RZ, RZ ;  /* 0x000000ffff0a7224 */ /* 0x000fc600078e00ff */
[----:B------:R-:W-:-:S04]  /*cdf0*/  VIMNMX3 R0, R0, UR5, R3, !PT ;  /* 0x0000000500007c0f */ /* 0x000fc8000f800103 */
[C---:B------:R-:W-:Y:S01]  /*ce00*/  IADD3 R35, -R0.reuse, -0x2, RZ ;  /* 0xfffffffe00237810 */ /* 0x040fe20007ffe1ff */
[C---:B------:R-:W-:Y:S02]  /*ce10*/  IMAD R5, R0.reuse, 0x60, R5 ;  /* 0x0000006000057824 */ /* 0x040fe400078e0205 */
[----:B------:R-:W-:Y:S02]  /*ce20*/  IMAD R7, R0, -0x60, R7 ;  /* 0xffffffa000077824 */ /* 0x000fe400078e0207 */
[----:B------:R-:W-:-:S07]  /*ce30*/  VIADD R6, R5, 0xc0 ;  /* 0x000000c005067836 */ /* 0x000fce0000000000 */
.L_x_2257:
[----:B------:R-:W-:Y:S02]  /*ce40*/  ISETP.NE.AND P0, PT, R28, 0x1, PT ;  /* 0x000000011c00780c */ /* 0x000fe40003f05270 */
[----:B------:R-:W-:Y:S02]  /*ce50*/  ISETP.GT.U32.AND P2, PT, R22, 0x5f, PT ;  /* 0x0000005f1600780c */ /* 0x000fe40003f44070 */
[----:B------:R-:W-:Y:S02]  /*ce60*/  MOV R30, RZ ;  /* 0x000000ff001e7202 */ /* 0x000fe40000000f00 */
[----:B------:R-:W-:-:S07]  /*ce70*/  LOP3.LUT P1, RZ, R36, 0x10, RZ, 0xc0, !PT ;  /* 0x0000001024ff7812 */ /* 0x000fce000782c0ff */
[----:B------:R-:W0:Y:S08]  /*ce80*/  @P0 LDC R0, c[0x0][0x434] ;  /* 0x00010d00ff000b82 */ /* 0x000e300000000800 */
[----:B-1----:R-:W1:Y:S08]  /*ce90*/  @P0 LDC R12, c[0x0][0x438] ;  /* 0x00010e00ff0c0b82 */ /* 0x002e700000000800 */
[----:B------:R-:W2:Y:S08]  /*cea0*/  @!P2 LDC.64 R4, c[0x0][0x428] ;  /* 0x00010a00ff04ab82 */ /* 0x000eb00000000a00 */
[----:B------:R-:W3:Y:S01]  /*ceb0*/  @!P2 LDC.64 R8, c[0x0][0x418] ;  /* 0x00010600ff08ab82 */ /* 0x000ee20000000a00 */
[----:B0-----:R-:W-:Y:S01]  /*cec0*/  @P0 IMAD.HI.U32 R3, R7, R0, RZ ;  /* 0x0000000007030227 */ /* 0x001fe200078e00ff */
[----:B------:R-:W-:-:S04]  /*ced0*/  MOV R0, R7 ;  /* 0x0000000700007202 */ /* 0x000fc80000000f00 */
[----:B-1----:R-:W-:-:S04]  /*cee0*/  @P0 SHF.R.U32.HI R0, RZ, R12, R3 ;  /* 0x0000000cff000219 */ /* 0x002fc80000011603 */
[----:B------:R-:W-:Y:S01]  /*cef0*/  @!P2 SHF.R.S32.HI R13, RZ, 0x1f, R0 ;  /* 0x0000001fff0da819 */ /* 0x000fe20000011400 */
[----:B--2---:R-:W-:-:S04]  /*cf00*/  @!P2 IMAD R12, R33, R4, RZ ;  /* 0x00000004210ca224 */ /* 0x004fc800078e02ff */
[----:B------:R-:W-:Y:S02]  /*cf10*/  @!P2 IMAD R3, R29, R5, R12 ;  /* 0x000000051d03a224 */ /* 0x000fe400078e020c */
[----:B------:R-:W-:-:S04]  /*cf20*/  @!P2 IMAD.MOV.U32 R12, RZ, RZ, R0 ;  /* 0x000000ffff0ca224 */ /* 0x000fc800078e0000 */
[----:B------:R-:W-:-:S04]  /*cf30*/  @!P2 IMAD.WIDE.U32 R12, R29, R4, R12 ;  /* 0x000000041d0ca225 */ /* 0x000fc800078e000c */
[----:B------:R-:W-:Y:S01]  /*cf40*/  @!P2 IMAD.IADD R3, R3, 0x1, R13 ;  /* 0x000000010303a824 */ /* 0x000fe200078e020d */
[----:B---3--:R-:W-:-:S04]  /*cf50*/  @!P2 LEA R4, P0, R12, R8, 0x2 ;  /* 0x000000080c04a211 */ /* 0x008fc800078010ff */
        /* <DEDUP_REMOVED lines=9> */
.L_x_2245:
[----:B------:R-:W-:Y:S01]  /*cff0*/  LEA R26, R8, UR46, 0x3 ;  /* 0x0000002e081a7c11 */ /* 0x000fe2000f8e18ff */
[----:B------:R-:W-:Y:S01]  /*d000*/  BSSY B1, `(.L_x_2246) ;  /* 0x0000004000017945 */ /* 0x000fe20003800000 */
[----:B------:R-:W-:-:S04]  /*d010*/  SHF.L.U32 R3, R9, 0x1f, RZ ;  /* 0x0000001f09037819 */ /* 0x000fc800000006ff */
[----:B------:R-:W0:Y:S02]  /*d020*/  SYNCS.PHASECHK.TRANS64.TRYWAIT P0, [R26+URZ+0x2a840], R3 ;  /* 0x02a840031a0075a7 */ /* 0x000e24000800017f */
[----:B0-----:R-:W-:Y:S05]  /*d030*/  @!P0 BRA `(.L_x_2247) ;  /* 0x0000002800c08947 */ /* 0x001fea0003800000 */
.L_x_2310:
[----:B------:R-:W-:Y:S05]  /*d040*/  BSYNC B1 ;  /* 0x0000000000017941 */ /* 0x000fea0003800000 */
.L_x_2246:
[----:B------:R-:W-:Y:S01]  /*d050*/  ULDC UR4, c[0x0][0x430] ;  /* 0x00010c0000047ab9 */ /* 0x000fe20000000800 */
[----:B-----5:R-:W-:Y:S01]  /*d060*/  SHF.R.S32.HI R21, RZ, 0x1f, R30 ;  /* 0x0000001fff157819 */ /* 0x020fe2000001141e */
[----:B------:R-:W-:Y:S01]  /*d070*/  UIADD3 UR4, -UR4, URZ, URZ ;  /* 0x0000003f04047290 */ /* 0x000fe2000fffe13f */
[----:B------:R-:W-:Y:S02]  /*d080*/  R2UR UR6, R34 ;  /* 0x00000000220672ca */ /* 0x000fe400000e0000 */
[C---:B------:R-:W-:Y:S02]  /*d090*/  LOP3.LUT P3, RZ, R36.reuse, 0x4, RZ, 0xc0, !PT ;  /* 0x0000000424ff7812 */ /* 0x040fe4000786c0ff */
[----:B------:R-:W-:Y:S01]  /*d0a0*/  LOP3.LUT P2, RZ, R36, 0x2, RZ, 0xc0, !PT ;  /* 0x0000000224ff7812 */ /* 0x000fe2000784c0ff */
[----:B------:R-:W-:Y:S01]  /*d0b0*/  IMAD R25, R0, UR4, R7 ;  /* 0x0000000400197c24 */ /* 0x000fe2000f8e0207 */
[----:B------:R-:W-:Y:S01]  /*d0c0*/  ULDC.64 UR4, c[0x0][0x300] ;  /* 0x0000c00000047ab9 */ /* 0x000fe20000000a00 */
[----:B------:R-:W-:-:S02]  /*d0d0*/  LOP3.LUT P1, RZ, R36, 0x1, RZ, 0xc0, !PT ;  /* 0x0000000124ff7812 */ /* 0x000fc4000782c0ff */
[----:B------:R-:W-:Y:S01]  /*d0e0*/  IMAD.WIDE.U32 R4, R25, UR4, RZ ;  /* 0x0000000419047c25 */ /* 0x000fe2000f8e00ff */
[----:B------:R-:W-:-:S05]  /*d0f0*/  SHF.R.S32.HI R24, RZ, 0x1f, R25 ;  /* 0x0000001fff187819 */ /* 0x000fca0000011419 */
[----:B------:R-:W-:-:S04]  /*d100*/  IMAD R0, R24, UR4, RZ ;  /* 0x0000000418007c24 */ /* 0x000fc8000f8e02ff */
[----:B0-----:R-:W-:Y:S01]  /*d110*/  IMAD R3, R25, UR5, R0 ;  /* 0x0000000519037c24 */ /* 0x001fe2000f8e0200 */
        /* <DEDUP_REMOVED lines=16> */
[----:B------:R-:W-:Y:S01]  /*d220*/  IMAD R5, R8, 0x4800, R37 ;  /* 0x0000480008057824 */ /* 0x000fe200078e0225 */
[----:B------:R-:W-:Y:S06]  /*d230*/  BRA.DIV UR4, `(.L_x_2248) ;  /* 0x0000002a04547947 */ /* 0x000fec000b800000 */
[----:B------:R-:W0:Y:S01]  /*d240*/  SHFL.IDX PT, R14, R3, RZ, 0x181f ;  /* 0x00181fff030e7589 */ /* 0x000e2200000e0000 */
[----:B------:R-:W-:-:S03]  /*d250*/  LEA R5, R5, UR46, 0x1 ;  /* 0x0000002e05057c11 */ /* 0x000fc6000f8e08ff */
[----:B------:R-:W1:Y:S04]  /*d260*/  SHFL.IDX PT, R4, R0, RZ, 0x181f ;  /* 0x00181fff00047589 */ /* 0x000e6800000e0000 */
[----:B------:R-:W-:Y:S04]  /*d270*/  SHFL.IDX PT, R11, R3, 0x2, 0x181f ;  /* 0x00581f00030b7f89 */ /* 0x000fe800000e0000 */
[----:B------:R-:W-:Y:S01]  /*d280*/  SHFL.IDX PT, R31, R0, 0x2, 0x181f ;  /* 0x00581f00001f7f89 */ /* 0x000fe200000e0000 */
[----:B0-----:R-:W-:-:S03]  /*d290*/  IADD3 R12, P0, R14, R20, RZ ;  /* 0x000000140e0c7210 */ /* 0x001fc60007f1e0ff */
[----:B------:R-:W0:Y:S01]  /*d2a0*/  SHFL.IDX PT, R14, R3, 0x1, 0x181f ;  /* 0x00381f00030e7f89 */ /* 0x000e2200000e0000 */
[----:B-1----:R-:W-:-:S03]  /*d2b0*/  IADD3.X R13, RZ, R4, RZ, P0, !PT ;  /* 0x00000004ff0d7210 */ /* 0x002fc600007fe4ff */
[----:B------:R-:W1:Y:S04]  /*d2c0*/  SHFL.IDX PT, R4, R0, 0x1, 0x181f ;  /* 0x00381f0000047f89 */ /* 0x000e6800000e0000 */
[----:B------:R-:W-:Y:S04]  /*d2d0*/  LDGSTS.E.BYPASS.LTC128B.128 [R5+0x18400], desc[UR36][R12.64], !P3 ;  /* 0x184000000c057fae */ /* 0x000fe8000d901d64 */
[----:B------:R-:W-:Y:S04]  /*d2e0*/  LDGSTS.E.BYPASS.LTC128B.128 [R5+0x1b400], desc[UR36][R12.64+0x80], !P2 ;  /* 0x1b4000800c057fae */ /* 0x000fe8000d101d64 */
[----:B------:R-:W-:Y:S01]  /*d2f0*/  LDGSTS.E.BYPASS.LTC128B.128 [R5+0x1e400], desc[UR36][R12.64+0x100], !P1 ;  /* 0x1e4001000c057fae */ /* 0x000fe2000c901d64 */
[----:B0-----:R-:W-:-:S05]  /*d300*/  IADD3 R14, P0, R14, R20, RZ ;  /* 0x000000140e0e7210 */ /* 0x001fca0007f1e0ff */
[----:B-1----:R-:W-:Y:S02]  /*d310*/  IMAD.X R15, RZ, RZ, R4, P0 ;  /* 0x000000ffff0f7224 */ /* 0x002fe400000e0604 */
[----:B------:R-:W-:Y:S04]  /*d320*/  SHFL.IDX PT, R4, R0, 0x4, 0x181f ;  /* 0x00981f0000047f89 */ /* 0x000fe800000e0000 */
[----:B------:R-:W-:Y:S04]  /*d330*/  LDGSTS.E.BYPASS.LTC128B.128 [R5+0x18c00], desc[UR36][R14.64], !P3 ;  /* 0x18c000000e057fae */ /* 0x000fe8000d901d64 */
[----:B------:R-:W-:Y:S04]  /*d340*/  LDGSTS.E.BYPASS.LTC128B.128 [R5+0x1bc00], desc[UR36][R14.64+0x80], !P2 ;  /* 0x1bc000800e057fae */ /* 0x000fe8000d101d64 */
[----:B------:R0:W-:Y:S02]  /*d350*/  LDGSTS.E.BYPASS.LTC128B.128 [R5+0x1ec00], desc[UR36][R14.64+0x100], !P1 ;  /* 0x1ec001000e057fae */ /* 0x0001e4000c901d64 */
[----:B0-----:R-:W-:-:S02]  /*d360*/  IADD3 R14, P0, R11, R20, RZ ;  /* 0x000000140b0e7210 */ /* 0x001fc40007f1e0ff */
[----:B------:R-:W0:Y:S03]  /*d370*/  SHFL.IDX PT, R11, R3, 0x3, 0x181f ;  /* 0x00781f00030b7f89 */ /* 0x000e2600000e0000 */
[----:B------:R-:W-:Y:S02]  /*d380*/  IMAD.X R15, RZ, RZ, R31, P0 ;  /* 0x000000ffff0f7224 */ /* 0x000fe400000e061f */
[----:B------:R-:W1:Y:S04]  /*d390*/  SHFL.IDX PT, R31, R0, 0x3, 0x181f ;  /* 0x00781f00001f7f89 */ /* 0x000e6800000e0000 */
[----:B------:R-:W-:Y:S04]  /*d3a0*/  LDGSTS.E.BYPASS.LTC128B.128 [R5+0x19400], desc[UR36][R14.64], !P3 ;  /* 0x194000000e057fae */ /* 0x000fe8000d901d64 */
[----:B------:R-:W-:Y:S04]  /*d3b0*/  LDGSTS.E.BYPASS.LTC128B.128 [R5+0x1c400], desc[UR36][R14.64+0x80], !P2 ;  /* 0x1c4000800e057fae */ /* 0x000fe8000d101d64 */
[----:B------:R2:W-:Y:S04]  /*d3c0*/  LDGSTS.E.BYPASS.LTC128B.128 [R5+0x1f400], desc[UR36][R14.64+0x100], !P1 ;  /* 0x1f4001000e057fae */ /* 0x0005e8000c901d64 */
[----:B------:R-:W-:Y:S01]  /*d3d0*/  SHFL.IDX PT, R0, R0, 0x5, 0x181f ;  /* 0x00b81f0000007f89 */ /* 0x000fe200000e0000 */
[----:B0-----:R-:W-:-:S03]  /*d3e0*/  IADD3 R12, P0, R11, R20, RZ ;  /* 0x000000140b0c7210 */ /* 0x001fc60007f1e0ff */
[----:B--2---:R-:W0:Y:S01]  /*d3f0*/  SHFL.IDX PT, R14, R3, 0x4, 0x181f ;  /* 0x00981f00030e7f89 */ /* 0x004e2200000e0000 */
[----:B-1----:R-:W-:-:S03]  /*d400*/  IADD3.X R13, RZ, R31, RZ, P0, !PT ;  /* 0x0000001fff0d7210 */ /* 0x002fc600007fe4ff */
[----:B------:R-:W1:Y:S04]  /*d410*/  SHFL.IDX PT, R3, R3, 0x5, 0x181f ;  /* 0x00b81f0003037f89 */ /* 0x000e6800000e0000 */
[----:B------:R2:W-:Y:S04]  /*d420*/  LDGSTS.E.BYPASS.LTC128B.128 [R5+0x19c00], desc[UR36][R12.64], !P3 ;  /* 0x19c000000c057fae */ /* 0x0005e8000d901d64 */
[----:B------:R2:W-:Y:S04]  /*d430*/  LDGSTS.E.BYPASS.LTC128B.128 [R5+0x1cc00], desc[UR36][R12.64+0x80], !P2 ;  /* 0x1cc000800c057fae */ /* 0x0005e8000d101d64 */
[----:B------:R2:W-:Y:S01]  /*d440*/  LDGSTS.E.BYPASS.LTC128B.128 [R5+0x1fc00], desc[UR36][R12.64+0x100], !P1 ;  /* 0x1fc001000c057fae */ /* 0x0005e2000c901d64 */
[----:B0-----:R-:W-:-:S05]  /*d450*/  IADD3 R14, P0, R14, R20, RZ ;  /* 0x000000140e0e7210 */ /* 0x001fca0007f1e0ff */
[----:B------:R-:W-:-:S05]  /*d460*/  IMAD.X R15, RZ, RZ, R4, P0 ;  /* 0x000000ffff0f7224 */ /* 0x000fca00000e0604 */
[----:B------:R2:W-:Y:S04]  /*d470*/  LDGSTS.E.BYPASS.LTC128B.128 [R5+0x1a400], desc[UR36][R14.64], !P3 ;  /* 0x1a4000000e057fae */ /* 0x0005e8000d901d64 */
[----:B------:R2:W-:Y:S04]  /*d480*/  LDGSTS.E.BYPASS.LTC128B.128 [R5+0x1d400], desc[UR36][R14.64+0x80], !P2 ;  /* 0x1d4000800e057fae */ /* 0x0005e8000d101d64 */
[----:B-1----:R2:W-:Y:S02]  /*d490*/  LDGSTS.E.BYPASS.LTC128B.128 [R5+0x20400], desc[UR36][R14.64+0x100], !P1 ;  /* 0x204001000e057fae */ /* 0x0025e4000c901d64 */
.L_x_2324:
        /* <DEDUP_REMOVED lines=10> */
.L_x_2249:
        /* <DEDUP_REMOVED lines=10> */
.L_x_2250:
[----:B------:R1:W-:Y:S01]  /*d5e0*/  SYNCS.ARRIVE.TRANS64.A1T0 RZ, [R26+URZ+0x2a830], RZ ;  /* 0x02a830ff1aff79a7 */ /* 0x0003e2000810003f */
[----:B------:R-:W-:Y:S05]  /*d5f0*/  @!P2 BRA `(.L_x_2251) ;  /* 0x000000000004a947 */ /* 0x000fea0003800000 */
[----:B------:R-:W-:Y:S01]  /*d600*/  BPT.TRAP 0x1 ;  /* 0x000000040000795c */ /* 0x000fe20000300000 */
.L_x_2251:
[----:B------:R-:W-:Y:S01]  /*d610*/  SHF.L.U32 R3, R19, 0x1f, RZ ;  /* 0x0000001f13037819 */ /* 0x000fe200000006ff */
[----:B------:R-:W-:Y:S01]  /*d620*/  BSSY B1, `(.L_x_2252) ;  /* 0x0000004000017945 */ /* 0x000fe20003800000 */
[----:B------:R-:W-:-:S04]  /*d630*/  LEA R0, R10, UR46, 0x3 ;  /* 0x0000002e0a007c11 */ /* 0x000fc8000f8e18ff */
[----:B------:R-:W2:Y:S02]  /*d640*/  SYNCS.PHASECHK.TRANS64.TRYWAIT P0, [R0+URZ+0x2a860], R3 ;  /* 0x02a86003000075a7 */ /* 0x000ea4000800017f */
[----:B--2---:R-:W-:Y:S05]  /*d650*/  @!P0 BRA `(.L_x_2253) ;  /* 0x0000002c00288947 */ /* 0x004fea0003800000 */
.L_x_2325:
[----:B------:R-:W-:Y:S05]  /*d660*/  BSYNC B1 ;  /* 0x0000000000017941 */ /* 0x000fea0003800000 */
.L_x_2252:
[----:B------:R-:W-:Y:S01]  /*d670*/  UMOV UR4, 0xffffffff ;  /* 0xffffffff00047882 */ /* 0x000fe20000000000 */
[----:B------:R-:W-:Y:S01]  /*d680*/  LOP3.LUT P0, RZ, R32, 0x2, RZ, 0xc0, !PT ;  /* 0x0000000220ff7812 */ /* 0x000fe2000780c0ff */
[----:B------:R-:W-:Y:S01]  /*d690*/  IMAD R10, R10, 0x3000, R37 ;  /* 0x000030000a0a7824 */ /* 0x000fe200078e0225 */
[----:B------:R-:W-:Y:S11]  /*d6a0*/  BRA.DIV UR4, `(.L_x_2254) ;  /* 0x0000002e04287947 */ /* 0x000ff6000b800000 */
[----:B------:R-:W3:Y:S04]  /*d6b0*/  SHFL.IDX PT, R14, R17, RZ, 0x181f ;  /* 0x00181fff110e7589 */ /* 0x000ee800000e0000 */
[----:B--2---:R-:W0:Y:S04]  /*d6c0*/  SHFL.IDX PT, R3, R18, RZ, 0x181f ;  /* 0x00181fff12037589 */ /* 0x004e2800000e0000 */
[----:B------:R-:W-:Y:S01]  /*d6d0*/  SHFL.IDX PT, R19, R18, 0x1, 0x181f ;  /* 0x00381f0012137f89 */ /* 0x000fe200000e0000 */
[----:B---3--:R-:W-:-:S03]  /*d6e0*/  IADD3 R4, P1, R14, R20, RZ ;  /* 0x000000140e047210 */ /* 0x008fc60007f3e0ff */
[----:B------:R-:W2:Y:S01]  /*d6f0*/  SHFL.IDX PT, R14, R17, 0x1, 0x181f ;  /* 0x00381f00110e7f89 */ /* 0x000ea200000e0000 */
[----:B0-----:R-:W-:Y:S02]  /*d700*/  IADD3.X R5, RZ, R3, RZ, P1, !PT ;  /* 0x00000003ff057210 */ /* 0x001fe40000ffe4ff */
[----:B------:R-:W-:Y:S02]  /*d710*/  LOP3.LUT P1, RZ, R32, 0x1, RZ, 0xc0, !PT ;  /* 0x0000000120ff7812 */ /* 0x000fe4000782c0ff */
[----:B------:R-:W-:Y:S02]  /*d720*/  LEA R3, R10, UR46, 0x1 ;  /* 0x0000002e0a037c11 */ /* 0x000fe4000f8e08ff */
[----:B------:R-:W-:-:S13]  /*d730*/  ISETP.LT.OR P2, PT, R6, 0x1, !P1 ;  /* 0x000000010600780c */ /* 0x000fda0004f41670 */
[----:B------:R-:W-:Y:S01]  /*d740*/  LDGSTS.E.BYPASS.LTC128B.128 [R3+0x400], desc[UR36][R4.64], !P2 ;  /* 0x0040000004037fae */ /* 0x000fe2000d101d64 */
[----:B------:R-:W-:-:S13]  /*d750*/  ISETP.LT.OR P2, PT, R6, 0x1, !P0 ;  /* 0x000000010600780c */ /* 0x000fda0004741670 */
[----:B------:R0:W-:Y:S01]  /*d760*/  LDGSTS.E.BYPASS.LTC128B.128 [R3+0x3400], desc[UR36][R4.64+0x80], !P2 ;  /* 0x0340008004037fae */ /* 0x0001e2000d101d64 */
[----:B--2---:R-:W-:-:S03]  /*d770*/  IADD3 R10, P2, R14, R20, RZ ;  /* 0x000000140e0a7210 */ /* 0x004fc60007f5e0ff */
[----:B------:R-:W0:Y:S02]  /*d780*/  SHFL.IDX PT, R14, R17, 0x2, 0x181f ;  /* 0x00581f00110e7f89 */ /* 0x000e2400000e0000 */
[----:B------:R-:W-:Y:S01]  /*d790*/  IMAD.X R11, RZ, RZ, R19, P2 ;  /* 0x000000ffff0b7224 */ /* 0x000fe200010e0613 */
[----:B------:R-:W-:Y:S01]  /*d7a0*/  ISETP.LT.OR P2, PT, R6, 0x11, !P1 ;  /* 0x000000110600780c */ /* 0x000fe20004f41670 */
[----:B------:R-:W2:-:S12]  /*d7b0*/  SHFL.IDX PT, R19, R18, 0x2, 0x181f ;  /* 0x00581f0012137f89 */ /* 0x000e9800000e0000 */
[----:B------:R-:W-:Y:S01]  /*d7c0*/  LDGSTS.E.BYPASS.LTC128B.128 [R3+0xc00], desc[UR36][R10.64], !P2 ;  /* 0x00c000000a037fae */ /* 0x000fe2000d101d64 */
[----:B------:R-:W-:-:S13]  /*d7d0*/  ISETP.LT.OR P2, PT, R6, 0x11, !P0 ;  /* 0x000000110600780c */ /* 0x000fda0004741670 */
[----:B------:R3:W-:Y:S01]  /*d7e0*/  LDGSTS.E.BYPASS.LTC128B.128 [R3+0x3c00], desc[UR36][R10.64+0x80], !P2 ;  /* 0x03c000800a037fae */ /* 0x0007e2000d101d64 */
[----:B0-----:R-:W-:-:S03]  /*d7f0*/  IADD3 R4, P2, R14, R20, RZ ;  /* 0x000000140e047210 */ /* 0x001fc60007f5e0ff */
[----:B------:R-:W3:Y:S02]  /*d800*/  SHFL.IDX PT, R14, R17, 0x3, 0x181f ;  /* 0x00781f00110e7f89 */ /* 0x000ee400000e0000 */
[----:B--2---:R-:W-:Y:S01]  /*d810*/  IMAD.X R5, RZ, RZ, R19, P2 ;  /* 0x000000ffff057224 */ /* 0x004fe200010e0613 */
[----:B------:R-:W-:Y:S01]  /*d820*/  ISETP.LT.OR P2, PT, R6, 0x21, !P1 ;  /* 0x000000210600780c */ /* 0x000fe20004f41670 */
[----:B------:R-:W0:-:S12]  /*d830*/  SHFL.IDX PT, R19, R18, 0x3, 0x181f ;  /* 0x00781f0012137f89 */ /* 0x000e1800000e0000 */
[----:B------:R-:W-:Y:S01]  /*d840*/  LDGSTS.E.BYPASS.LTC128B.128 [R3+0x1400], desc[UR36][R4.64], !P2 ;  /* 0x0140000004037fae */ /* 0x000fe2000d101d64 */
[----:B------:R-:W-:-:S13]  /*d850*/  ISETP.LT.OR P2, PT, R6, 0x21, !P0 ;  /* 0x000000210600780c */ /* 0x000fda0004741670 */
[----:B------:R2:W-:Y:S01]  /*d860*/  LDGSTS.E.BYPASS.LTC128B.128 [R3+0x4400], desc[UR36][R4.64+0x80], !P2 ;  /* 0x0440008004037fae */ /* 0x0005e2000d101d64 */
[----:B---3--:R-:W-:-:S03]  /*d870*/  IADD3 R10, P2, R14, R20, RZ ;  /* 0x000000140e0a7210 */ /* 0x008fc60007f5e0ff */
[----:B------:R-:W2:Y:S01]  /*d880*/  SHFL.IDX PT, R14, R17, 0x4, 0x181f ;  /* 0x00981f00110e7f89 */ /* 0x000ea200000e0000 */
[----:B0-----:R-:W-:Y:S02]  /*d890*/  IADD3.X R11, RZ, R19, RZ, P2, !PT ;  /* 0x00000013ff0b7210 */ /* 0x001fe400017fe4ff */
[----:B------:R-:W-:Y:S01]  /*d8a0*/  ISETP.LT.OR P2, PT, R6, 0x31, !P1 ;  /* 0x000000310600780c */ /* 0x000fe20004f41670 */
[----:B------:R-:W0:-:S12]  /*d8b0*/  SHFL.IDX PT, R19, R18, 0x4, 0x181f ;  /* 0x00981f0012137f89 */ /* 0x000e1800000e0000 */
[----:B------:R3:W-:Y:S01]  /*d8c0*/  LDGSTS.E.BYPASS.LTC128B.128 [R3+0x1c00], desc[UR36][R10.64], !P2 ;  /* 0x01c000000a037fae */ /* 0x0007e2000d101d64 */
[----:B------:R-:W-:-:S13]  /*d8d0*/  ISETP.LT.OR P2, PT, R6, 0x31, !P0 ;  /* 0x000000310600780c */ /* 0x000fda0004741670 */
[----:B------:R3:W-:Y:S01]  /*d8e0*/  LDGSTS.E.BYPASS.LTC128B.128 [R3+0x4c00], desc[UR36][R10.64+0x80], !P2 ;  /* 0x04c000800a037fae */ /* 0x0007e2000d101d64 */
[----:B--2---:R-:W-:-:S03]  /*d8f0*/  IADD3 R4, P2, R14, R20, RZ ;  /* 0x000000140e047210 */ /* 0x004fc60007f5e0ff */
[----:B------:R3:W2:Y:S02]  /*d900*/  SHFL.IDX PT, R14, R17, 0x5, 0x181f ;  /* 0x00b81f00110e7f89 */ /* 0x0006a400000e0000 */
[----:B0-----:R-:W-:Y:S01]  /*d910*/  IMAD.X R5, RZ, RZ, R19, P2 ;  /* 0x000000ffff057224 */ /* 0x001fe200010e0613 */
[----:B------:R-:W-:Y:S01]  /*d920*/  ISETP.LT.OR P2, PT, R6, 0x41, !P1 ;  /* 0x000000410600780c */ /* 0x000fe20004f41670 */
[----:B------:R3:W4:-:S12]  /*d930*/  SHFL.IDX PT, R19, R18, 0x5, 0x181f ;  /* 0x00b81f0012137f89 */ /* 0x00071800000e0000 */
[----:B------:R3:W-:Y:S01]  /*d940*/  LDGSTS.E.BYPASS.LTC128B.128 [R3+0x2400], desc[UR36][R4.64], !P2 ;  /* 0x0240000004037fae */ /* 0x0007e2000d101d64 */
[----:B------:R-:W-:-:S13]  /*d950*/  ISETP.LT.OR P2, PT, R6, 0x41, !P0 ;  /* 0x000000410600780c */ /* 0x000fda0004741670 */
[----:B--2-4-:R3:W-:Y:S02]  /*d960*/  LDGSTS.E.BYPASS.LTC128B.128 [R3+0x5400], desc[UR36][R4.64+0x80], !P2 ;  /* 0x0540008004037fae */ /* 0x0147e4000d101d64 */
.L_x_2339:
[C---:B------:R-:W-:Y:S01]  /*d970*/  ISETP.LT.OR P1, PT, R6.reuse, 0x51, !P1 ;  /* 0x000000510600780c */ /* 0x040fe20004f21670 */
[----:B------:R-:W-:Y:S01]  /*d980*/  ULDC.64 UR4, c[0x0][0x328] ;  /* 0x0000ca0000047ab9 */ /* 0x000fe20000000a00 */
[----:B------:R-:W-:Y:S01]  /*d990*/  ISETP.LT.OR P0, PT, R6, 0x51, !P0 ;  /* 0x000000510600780c */ /* 0x000fe20004701670 */
[----:B------:R-:W-:Y:S01]  /*d9a0*/  IMAD R24, R24, UR4, RZ ;  /* 0x0000000418187c24 */ /* 0x000fe2000f8e02ff */
[----:B0--3--:R-:W-:Y:S01]  /*d9b0*/  IADD3 R4, P2, R14, R20, RZ ;  /* 0x000000140e047210 */ /* 0x009fe20007f5e0ff */
[----:B------:R-:W-:-:S04]  /*d9c0*/  IMAD.WIDE.U32 R10, R25, UR4, RZ ;  /* 0x00000004190a7c25 */ /* 0x000fc8000f8e00ff */
[----:B------:R-:W-:Y:S02]  /*d9d0*/  IMAD.X R5, RZ, RZ, R19, P2 ;  /* 0x000000ffff057224 */ /* 0x000fe400010e0613 */
[----:B------:R-:W-:Y:S01]  /*d9e0*/  IMAD R13, R25, UR5, R24 ;  /* 0x00000005190d7c24 */ /* 0x000fe2000f8e0218 */
[----:B------:R-:W-:Y:S02]  /*d9f0*/  ULDC.64 UR4, c[0x0][0x338] ;  /* 0x0000ce0000047ab9 */ /* 0x000fe40000000a00 */
[----:B------:R-:W-:Y:S01]  /*da00*/  @!PT LDS RZ, [RZ] ;  /* 0x00000000fffff984 */ /* 0x000fe20000000800 */
[----:B------:R-:W-:Y:S01]  /*da10*/  @!PT LDS RZ, [RZ] ;  /* 0x00000000fffff984 */ /* 0x000fe20000000800 */
[----:B------:R-:W-:Y:S01]  /*da20*/  @!PT LDS RZ, [RZ] ;  /* 0x00000000fffff984 */ /* 0x000fe20000000800 */
[----:B------:R0:W-:Y:S01]  /*da30*/  LDGSTS.E.BYPASS.LTC128B.128 [R3+0x2c00], desc[UR36][R4.64], !P1 ;  /* 0x02c0000004037fae */ /* 0x0001e2000c901d64 */
[----:B------:R-:W-:Y:S01]  /*da40*/  IMAD R21, R21, UR4, RZ ;  /* 0x0000000415157c24 */ /* 0x000fe2000f8e02ff */
[----:B------:R-:W-:Y:S02]  /*da50*/  IADD3 R11, R11, R13, RZ ;  /* 0x0000000d0b0b7210 */ /* 0x000fe40007ffe0ff */
[----:B------:R0:W-:Y:S01]  /*da60*/  LDGSTS.E.BYPASS.LTC128B.128 [R3+0x5c00], desc[UR36][R4.64+0x80], !P0 ;  /* 0x05c0008004037fae */ /* 0x0001e2000c101d64 */
[C---:B------:R-:W-:Y:S01]  /*da70*/  IMAD R21, R30.reuse, UR5, R21 ;  /* 0x000000051e157c24 */ /* 0x040fe2000f8e0215 */
[----:B------:R-:W-:Y:S01]  /*da80*/  PLOP3.LUT P0, PT, PT, PT, PT, 0x80, 0x0 ;  /* 0x000000000000781c */ /* 0x000fe20003f0f070 */
[----:B------:R-:W-:Y:S01]  /*da90*/  IMAD.WIDE.U32 R10, R30, UR4, R10 ;  /* 0x000000041e0a7c25 */ /* 0x000fe2000f8e000a */
[----:B------:R-:W-:-:S03]  /*daa0*/  NOP ;  /* 0x0000000000007918 */ /* 0x000fc60000000000 */
[----:B------:R-:W-:-:S08]  /*dab0*/  IMAD.IADD R21, R11, 0x1, R21 ;  /* 0x000000010b157824 */ /* 0x000fd000078e0215 */
.L_x_2255:
        /* <DEDUP_REMOVED lines=10> */
.L_x_2256:
[----:B------:R-:W-:Y:S01]  /*db60*/  R2UR UR4, R34 ;  /* 0x00000000220472ca */ /* 0x000fe200000e0000 */
[----:B------:R-:W-:Y:S01]  /*db70*/  ULDC.64 UR6, c[0x0][0x330] ;  /* 0x0000cc0000067ab9 */ /* 0x000fe20000000a00 */
[----:B------:R-:W-:Y:S01]  /*db80*/  MOV R11, R21 ;  /* 0x00000015000b7202 */ /* 0x000fe20000000f00 */
[----:B0-----:R-:W-:Y:S01]  /*db90*/  IMAD.U32 R3, RZ, RZ, UR6 ;  /* 0x00000006ff037e24 */ /* 0x001fe2000f8e00ff */
[----:B------:R0:W-:Y:S01]  /*dba0*/  SYNCS.ARRIVE.TRANS64.A1T0 RZ, [R0+URZ+0x2a850], RZ ;  /* 0x02a850ff00ff79a7 */ /* 0x0001e2000810003f */
[----:B------:R-:W-:Y:S01]  /*dbb0*/  VIADD R35, R35, 0xffffffff ;  /* 0xffffffff23237836 */ /* 0x000fe20000000000 */
[----:B------:R-:W-:Y:S01]  /*dbc0*/  IADD3 R6, R6, 0x60, RZ ;  /* 0x0000006006067810 */ /* 0x000fe20007ffe0ff */
[----:B------:R-:W-:Y:S01]  /*dbd0*/  IMAD.WIDE.U32 R10, R3, UR41, R10 ;  /* 0x00000029030a7c25 */ /* 0x000fe2000f8e000a */
[----:B------:R-:W-:-:S03]  /*dbe0*/  MOV R19, R9 ;  /* 0x0000000900137202 */ /* 0x000fc60000000f00 */
[----:B------:R-:W-:Y:S02]  /*dbf0*/  VIADD R7, R7, 0xffffffa0 ;  /* 0xffffffa007077836 */ /* 0x000fe40000000000 */
[----:B------:R-:W-:-:S04]  /*dc00*/  UIMAD UR4, UR4, UR6, URZ ;  /* 0x00000006040472a4 */ /* 0x000fc8000f8e023f */
[----:B------:R-:W-:-:S03]  /*dc10*/  UIMAD UR4, UR41, UR7, UR4 ;  /* 0x00000007290472a4 */ /* 0x000fc6000f8e0204 */
[----:B------:R-:W-:Y:S02]  /*dc20*/  ULDC.64 UR6, c[0x0][0x318] ;  /* 0x0000c60000067ab9 */ /* 0x000fe40000000a00 */
[----:B------:R-:W-:Y:S01]  /*dc30*/  LEA R17, P0, R10, UR6, 0x1 ;  /* 0x000000060a117c11 */ /* 0x000fe2000f8008ff */
[----:B------:R-:W-:-:S05]  /*dc40*/  VIADD R3, R11, UR4 ;  /* 0x000000040b037c36 */ /* 0x000fca0008000000 */
[----:B------:R-:W-:Y:S01]  /*dc50*/  LEA.HI.X R18, R10, UR7, R3, 0x1, P0 ;  /* 0x000000070a127c11 */ /* 0x000fe200080f0c03 */
[----:B------:R-:W-:Y:S01]  /*dc60*/  IMAD.MOV.U32 R10, RZ, RZ, R8 ;  /* 0x000000ffff0a7224 */ /* 0x000fe200078e0008 */
[----:B------:R-:W-:-:S13]  /*dc70*/  ISETP.GT.AND P0, PT, R35, UR50, PT ;  /* 0x0000003223007c0c */ /* 0x000fda000bf04270 */
[----:B0-----:R-:W-:Y:S05]  /*dc80*/  @P0 BRA `(.L_x_2257) ;  /* 0xfffffff0006c0947 */ /* 0x001fea000383ffff */
[----:B------:R-:W-:Y:S05]  /*dc90*/  BSYNC B0 ;  /* 0x0000000000007941 */ /* 0x000fea0003800000 */
.L_x_2244:
[----:B------:R-:W-:-:S13]  /*dca0*/  LOP3.LUT P0, RZ, R36, 0x10, RZ, 0xc0, !PT ;  /* 0x0000001024ff7812 */ /* 0x000fda000780c0ff */
[----:B------:R-:W-:Y:S05]  /*dcb0*/  @!P0 BRA `(.L_x_2258) ;  /* 0x0000000000048947 */ /* 0x000fea0003800000 */
[----:B------:R-:W-:Y:S01]  /*dcc0*/  BPT.TRAP 0x1 ;  /* 0x000000040000795c */ /* 0x000fe20000300000 */
.L_x_2258:
[C---:B0-----:R-:W-:Y:S01]  /*dcd0*/  LEA R0, R8.reuse, UR46, 0x3 ;  /* 0x0000002e08007c11 */ /* 0x041fe2000f8e18ff */
        /* <DEDUP_REMOVED lines=8> */
.L_x_2340:
[----:B------:R-:W-:Y:S05]  /*dd60*/  BSYNC B0 ;  /* 0x0000000000007941 */ /* 0x000fea0003800000 */
.L_x_2259:
[----:B------:R-:W-:-:S03]  /*dd70*/  UMOV UR4, 0xffffffff ;  /* 0xffffffff00047882 */ /* 0x000fc60000000000 */
[----:B------:R-:W-:Y:S05]  /*dd80*/  BRA.DIV UR4, `(.L_x_2261) ;  /* 0x0000002e048c7947 */ /* 0x000fea000b800000 */
[----:B------:R-:W-:Y:S01]  /*dd90*/  SHFL.IDX PT, R5, R18, RZ, 0x181f ;  /* 0x00181fff12057589 */ /* 0x000fe200000e0000 */
[C---:B0-----:R-:W-:Y:S02]  /*dda0*/  LOP3.LUT R3, R32.reuse, 0x1, RZ, 0xc0, !PT ;  /* 0x0000000120037812 */ /* 0x041fe400078ec0ff */
[----:B------:R-:W-:Y:S01]  /*ddb0*/  LOP3.LUT P0, RZ, R32, 0x2, RZ, 0xc0, !PT ;  /* 0x0000000220ff7812 */ /* 0x000fe2000780c0ff */
[----:B------:R-:W0:Y:S01]  /*ddc0*/  SHFL.IDX PT, R4, R17, RZ, 0x181f ;  /* 0x00181fff11047589 */ /* 0x000e2200000e0000 */
[----:B------:R-:W-:Y:S02]  /*ddd0*/  ISETP.NE.U32.AND P1, PT, R3, 0x1, PT ;  /* 0x000000010300780c */ /* 0x000fe40003f25070 */
[C---:B------:R-:W-:Y:S01]  /*dde0*/  ISETP.LT.OR P3, PT, R23.reuse, 0x1, !P0 ;  /* 0x000000011700780c */ /* 0x040fe20004761670 */
[----:B------:R-:W2:Y:S01]  /*ddf0*/  SHFL.IDX PT, R14, R17, 0x1, 0x181f ;  /* 0x00381f00110e7f89 */ /* 0x000ea200000e0000 */
[----:B------:R-:W-:Y:S02]  /*de00*/  ISETP.LT.OR P2, PT, R23, 0x1, P1 ;  /* 0x000000011700780c */ /* 0x000fe40000f41670 */
[----:B------:R-:W-:Y:S01]  /*de10*/  LEA R3, R37, UR46, 0x1 ;  /* 0x0000002e25037c11 */ /* 0x000fe2000f8e08ff */
[----:B------:R-:W3:Y:S01]  /*de20*/  SHFL.IDX PT, R6, R18, 0x1, 0x181f ;  /* 0x00381f0012067f89 */ /* 0x000ee200000e0000 */
[----:B------:R-:W-:-:S02]  /*de30*/  ISETP.LT.OR P4, PT, R23, 0x11, P1 ;  /* 0x000000111700780c */ /* 0x000fc40000f81670 */
[----:B------:R-:W-:Y:S01]  /*de40*/  ISETP.LT.OR P5, PT, R23, 0x11, !P0 ;  /* 0x000000111700780c */ /* 0x000fe200047a1670 */
[----:B------:R-:W4:Y:S04]  /*de50*/  SHFL.IDX PT, R20, R18, 0x2, 0x181f ;  /* 0x00581f0012147f89 */ /* 0x000f2800000e0000 */
[----:B------:R-:W5:Y:S04]  /*de60*/  SHFL.IDX PT, R10, R17, 0x2, 0x181f ;  /* 0x00581f00110a7f89 */ /* 0x000f6800000e0000 */
[----:B------:R-:W1:Y:S01]  /*de70*/  SHFL.IDX PT, R22, R17, 0x3, 0x181f ;  /* 0x00781f0011167f89 */ /* 0x000e6200000e0000 */
[----:B0-----:R-:W-:-:S03]  /*de80*/  IMAD.WIDE.U32 R4, R27, 0x2, R4 ;  /* 0x000000021b047825 */ /* 0x001fc600078e0004 */
[----:B------:R-:W-:Y:S01]  /*de90*/  SHFL.IDX PT, R19, R18, 0x4, 0x181f ;  /* 0x00981f0012137f89 */ /* 0x000fe200000e0000 */
[----:B--2---:R-:W-:-:S03]  /*dea0*/  MOV R12, R14 ;  /* 0x0000000e000c7202 */ /* 0x004fc60000000f00 */
[----:B------:R-:W0:Y:S01]  /*deb0*/  SHFL.IDX PT, R24, R17, 0x4, 0x181f ;  /* 0x00981f0011187f89 */ /* 0x000e2200000e0000 */
[----:B---3--:R-:W-:-:S03]  /*dec0*/  IMAD.MOV.U32 R13, RZ, RZ, R6 ;  /* 0x000000ffff0d7224 */ /* 0x008fc600078e0006 */
[----:B------:R-:W2:Y:S01]  /*ded0*/  SHFL.IDX PT, R7, R18, 0x3, 0x181f ;  /* 0x00781f0012077f89 */ /* 0x000ea200000e0000 */
[----:B----4-:R-:W-:-:S03]  /*dee0*/  IMAD.MOV.U32 R11, RZ, RZ, R20 ;  /* 0x000000ffff0b7224 */ /* 0x010fc600078e0014 */
[----:B------:R-:W-:Y:S01]  /*def0*/  LDGSTS.E.BYPASS.LTC128B.128 [R3+0x400], desc[UR36][R4.64], !P2 ;  /* 0x0040000004037fae */ /* 0x000fe2000d101d64 */
[----:B------:R-:W-:Y:S01]  /*df00*/  ISETP.LT.OR P2, PT, R23, 0x21, P1 ;  /* 0x000000211700780c */ /* 0x000fe20000f41670 */
[----:B------:R-:W-:Y:S02]  /*df10*/  IMAD.WIDE.U32 R12, R27, 0x2, R12 ;  /* 0x000000021b0c7825 */ /* 0x000fe400078e000c */
[----:B------:R0:W-:Y:S01]  /*df20*/  LDGSTS.E.BYPASS.LTC128B.128 [R3+0x3400], desc[UR36][R4.64+0x80], !P3 ;  /* 0x0340008004037fae */ /* 0x0001e2000d901d64 */
[----:B------:R-:W-:Y:S01]  /*df30*/  ISETP.LT.OR P3, PT, R23, 0x21, !P0 ;  /* 0x000000211700780c */ /* 0x000fe20004761670 */
[----:B-----5:R-:W-:Y:S01]  /*df40*/  IMAD.WIDE.U32 R10, R27, 0x2, R10 ;  /* 0x000000021b0a7825 */ /* 0x020fe200078e000a */
[----:B-1----:R-:W-:Y:S01]  /*df50*/  MOV R6, R22 ;  /* 0x0000001600067202 */ /* 0x002fe20000000f00 */
[----:B------:R-:W-:Y:S01]  /*df60*/  LDGSTS.E.BYPASS.LTC128B.128 [R3+0xc00], desc[UR36][R12.64], !P4 ;  /* 0x00c000000c037fae */ /* 0x000fe2000e101d64 */
[----:B------:R-:W-:-:S03]  /*df70*/  ISETP.LT.OR P4, PT, R23, 0x31, P1 ;  /* 0x000000311700780c */ /* 0x000fc60000f81670 */
[----:B------:R-:W-:Y:S01]  /*df80*/  LDGSTS.E.BYPASS.LTC128B.128 [R3+0x3c00], desc[UR36][R12.64+0x80], !P5 ;  /* 0x03c000800c037fae */ /* 0x000fe2000e901d64 */
[----:B------:R-:W-:-:S03]  /*df90*/  ISETP.LT.OR P5, PT, R23, 0x31, !P0 ;  /* 0x000000311700780c */ /* 0x000fc600047a1670 */
[----:B------:R-:W-:Y:S01]  /*dfa0*/  LDGSTS.E.BYPASS.LTC128B.128 [R3+0x1400], desc[UR36][R10.64], !P2 ;  /* 0x014000000a037fae */ /* 0x000fe2000d101d64 */
[C---:B------:R-:W-:Y:S01]  /*dfb0*/  ISETP.LT.OR P2, PT, R23.reuse, 0x41, P1 ;  /* 0x000000411700780c */ /* 0x040fe20000f41670 */
[----:B0-----:R-:W-:Y:S02]  /*dfc0*/  IMAD.MOV.U32 R4, RZ, RZ, R24 ;  /* 0x000000ffff047224 */ /* 0x001fe400078e0018 */
[----:B------:R0:W-:Y:S01]  /*dfd0*/  LDGSTS.E.BYPASS.LTC128B.128 [R3+0x4400], desc[UR36][R10.64+0x80], !P3 ;  /* 0x044000800a037fae */ /* 0x0001e2000d901d64 */
[----:B------:R-:W-:Y:S01]  /*dfe0*/  ISETP.LT.OR P3, PT, R23, 0x41, !P0 ;  /* 0x000000411700780c */ /* 0x000fe20004761670 */
[----:B------:R-:W-:Y:S02]  /*dff0*/  IMAD.MOV.U32 R5, RZ, RZ, R19 ;  /* 0x000000ffff057224 */ /* 0x000fe400078e0013 */
[C---:B--2---:R-:W-:Y:S01]  /*e000*/  IMAD.WIDE.U32 R6, R27.reuse, 0x2, R6 ;  /* 0x000000021b067825 */ /* 0x044fe200078e0006 */
[----:B------:R-:W1:Y:S03]  /*e010*/  SHFL.IDX PT, R18, R18, 0x5, 0x181f ;  /* 0x00b81f0012127f89 */ /* 0x000e6600000e0000 */
[----:B------:R-:W-:Y:S01]  /*e020*/  IMAD.WIDE.U32 R4, R27, 0x2, R4 ;  /* 0x000000021b047825 */ /* 0x000fe200078e0004 */
[----:B------:R2:W-:Y:S01]  /*e030*/  LDGSTS.E.BYPASS.LTC128B.128 [R3+0x1c00], desc[UR36][R6.64], !P4 ;  /* 0x01c0000006037fae */ /* 0x0005e2000e101d64 */
[----:B0-----:R-:W-:-:S03]  /*e040*/  MOV R10, RZ ;  /* 0x000000ff000a7202 */ /* 0x001fc60000000f00 */
[----:B------:R2:W-:Y:S04]  /*e050*/  LDGSTS.E.BYPASS.LTC128B.128 [R3+0x4c00], desc[UR36][R6.64+0x80], !P5 ;  /* 0x04c0008006037fae */ /* 0x0005e8000e901d64 */
[----:B------:R2:W-:Y:S04]  /*e060*/  LDGSTS.E.BYPASS.LTC128B.128 [R3+0x2400], desc[UR36][R4.64], !P2 ;  /* 0x0240000004037fae */ /* 0x0005e8000d101d64 */
[----:B------:R2:W0:Y:S04]  /*e070*/  SHFL.IDX PT, R14, R17, 0x5, 0x181f ;  /* 0x00b81f00110e7f89 */ /* 0x00042800000e0000 */
[----:B------:R2:W-:Y:S02]  /*e080*/  LDGSTS.E.BYPASS.LTC128B.128 [R3+0x5400], desc[UR36][R4.64+0x80], !P3 ;  /* 0x0540008004037fae */ /* 0x0005e4000d901d64 */
.L_x_2354:
[C---:B------:R-:W-:Y:S01]  /*e090*/  ISETP.LT.OR P1, PT, R23.reuse, 0x51, P1 ;  /* 0x000000511700780c */ /* 0x040fe20000f21670 */
[----:B0-2---:R-:W-:Y:S01]  /*e0a0*/  IMAD.MOV.U32 R4, RZ, RZ, R14 ;  /* 0x000000ffff047224 */ /* 0x005fe200078e000e */
[----:B------:R-:W-:Y:S01]  /*e0b0*/  ISETP.LT.OR P0, PT, R23, 0x51, !P0 ;  /* 0x000000511700780c */ /* 0x000fe20004701670 */
[----:B-1----:R-:W-:Y:S02]  /*e0c0*/  IMAD.MOV.U32 R5, RZ, RZ, R18 ;  /* 0x000000ffff057224 */ /* 0x002fe400078e0012 */
        /* <DEDUP_REMOVED lines=8> */
.L_x_2262:
        /* <DEDUP_REMOVED lines=10> */
.L_x_2263:
[----:B------:R1:W-:Y:S02]  /*e1f0*/  SYNCS.ARRIVE.TRANS64.A1T0 RZ, [R0+URZ+0x2a850], RZ ;  /* 0x02a850ff00ff79a7 */ /* 0x0003e4000810003f */
[----:B-1----:R-:W-:-:S04]  /*e200*/  IADD3 R0, R8, 0x1, RZ ;  /* 0x0000000108007810 */ /* 0x002fc80007ffe0ff */
[----:B------:R-:W-:-:S04]  /*e210*/  ISETP.NE.AND P0, PT, R0, 0x2, PT ;  /* 0x000000020000780c */ /* 0x000fc80003f05270 */
[----:B0-----:R-:W-:Y:S02]  /*e220*/  SEL R4, RZ, 0x1, P0 ;  /* 0x00000001ff047807 */ /* 0x001fe40000000000 */
[----:B------:R-:W-:Y:S02]  /*e230*/  SEL R0, R0, RZ, P0 ;  /* 0x000000ff00007207 */ /* 0x000fe40000000000 */
[----:B------:R-:W-:-:S07]  /*e240*/  LOP3.LUT R9, R9, R4, RZ, 0x3c, !PT ;  /* 0x0000000409097212 */ /* 0x000fce00078e3cff */
.L_x_2229:
[----:B------:R-:W0:Y:S01]  /*e250*/  S2R R4, SR_CgaCtaId ;  /* 0x0000000000047919 */ /* 0x000e220000008800 */
[----:B------:R-:W-:Y:S02]  /*e260*/  MOV R3, 0x400 ;  /* 0x0000040000037802 */ /* 0x000fe40000000f00 */
[----:B------:R-:W-:Y:S02]  /*e270*/  SHF.L.U32 R10, R10, 0x1f, RZ ;  /* 0x0000001f0a0a7819 */ /* 0x000fe400000006ff */
[----:B0-----:R-:W-:-:S04]  /*e280*/  LEA R5, R4, R3, 0x18 ;  /* 0x0000000304057211 */ /* 0x001fc800078ec0ff */
[----:B------:R-:W0:Y:S02]  /*e290*/  SYNCS.PHASECHK.TRANS64.TRYWAIT P0, [R5+URZ+0x2a820], R10 ;  /* 0x02a8200a050075a7 */ /* 0x000e24000800017f */
[----:B0-----:R-:W-:Y:S05]  /*e2a0*/  @!P0 BRA `(.L_x_2264) ;  /* 0x0000003000388947 */ /* 0x001fea0003800000 */
.L_x_2355:
[----:B------:R-:W-:-:S03]  /*e2b0*/  UMOV UR4, 0xffffffff ;  /* 0xffffffff00047882 */ /* 0x000fc60000000000 */
[----:B------:R-:W-:Y:S05]  /*e2c0*/  BRA.DIV UR4, `(.L_x_2265) ;  /* 0x0000003204447947 */ /* 0x000fea000b800000 */
[----:B------:R1:W2:Y:S02]  /*e2d0*/  SHFL.IDX PT, R14, R16, RZ, 0x1f ;  /* 0x00001fff100e7589 */ /* 0x0002a400000e0000 */
.L_x_2358:
[----:B--2---:R-:W-:-:S13]  /*e2e0*/  ISETP.NE.AND P0, PT, R14, RZ, PT ;  /* 0x000000ff0e00720c */ /* 0x004fda0003f05270 */
[----:B------:R-:W-:Y:S05]  /*e2f0*/  @P0 BRA `(.L_x_2185) ;  /* 0x00000000008c0947 */ /* 0x000fea0003800000 */
[----:B------:R-:W-:-:S03]  /*e300*/  UMOV UR4, 0xffffffff ;  /* 0xffffffff00047882 */ /* 0x000fc60000000000 */
[----:B------:R-:W-:Y:S05]  /*e310*/  BRA.DIV UR4, `(.L_x_2266) ;  /* 0x0000003204587947 */ /* 0x000fea000b800000 */
[----:B------:R-:W-:-:S13]  /*e320*/  ELECT P6, URZ, PT ;  /* 0x00000000003f782f */ /* 0x000fda00038c0000 */
.L_x_2361:
[----:B------:R-:W-:Y:S05]  /*e330*/  @!P6 BRA `(.L_x_2185) ;  /* 0x00000000007ce947 */ /* 0x000fea0003800000 */
[----:B------:R-:W-:-:S13]  /*e340*/  R2UR UR4, R2 ;  /* 0x00000000020472ca */ /* 0x000fda00000e0000 */
[----:B------:R-:W-:-:S06]  /*e350*/  ULOP3.LUT UR4, UR4, 0x2, URZ, 0xfc, !UPT ;  /* 0x0000000204047892 */ /* 0x000fcc000f8efc3f */
[----:B------:R-:W-:-:S05]  /*e360*/  IMAD.U32 R3, RZ, RZ, UR4 ;  /* 0x00000004ff037e24 */ /* 0x000fca000f8e00ff */
[----:B------:R-:W-:-:S13]  /*e370*/  ISETP.NE.AND P0, PT, R3, 0x3, PT ;  /* 0x000000030300780c */ /* 0x000fda0003f05270 */
[----:B------:R-:W-:Y:S05]  /*e380*/  @!P0 BRA `(.L_x_2267) ;  /* 0x0000000000048947 */ /* 0x000fea0003800000 */
[----:B------:R-:W-:Y:S01]  /*e390*/  BPT.TRAP 0x1 ;  /* 0x000000040000795c */ /* 0x000fe20000300000 */
.L_x_2267:
[C---:B------:R-:W-:Y:S01]  /*e3a0*/  IMAD R6, R0.reuse, 0x8, R5 ;  /* 0x0000000800067824 */ /* 0x040fe200078e0205 */
[----:B------:R-:W-:Y:S02]  /*e3b0*/  SHF.L.U32 R3, R9, 0x1f, RZ ;  /* 0x0000001f09037819 */ /* 0x000fe400000006ff */
[----:B------:R-:W-:Y:S02]  /*e3c0*/  IADD3 R0, R0, 0x1, RZ ;  /* 0x0000000100007810 */ /* 0x000fe40007ffe0ff */
[----:B------:R-:W2:Y:S02]  /*e3d0*/  SYNCS.PHASECHK.TRANS64.TRYWAIT P1, [R6+URZ+0x2a840], R3 ;  /* 0x02a84003060075a7 */ /* 0x000ea4000802017f */
[----:B------:R-:W-:-:S04]  /*e3e0*/  ISETP.NE.AND P2, PT, R0, 0x2, PT ;  /* 0x000000020000780c */ /* 0x000fc80003f45270 */
[----:B------:R-:W-:Y:S01]  /*e3f0*/  SEL R4, RZ, 0x1, P2 ;  /* 0x00000001ff047807 */ /* 0x000fe20001000000 */
[----:B--2---:R-:W-:Y:S08]  /*e400*/  @!P1 BRA `(.L_x_2268) ;  /* 0x00000030003c9947 */ /* 0x004ff00003800000 */
.L_x_2362:
[----:B------:R-:W-:Y:S02]  /*e410*/  SEL R0, R0, RZ, P2 ;  /* 0x000000ff00007207 */ /* 0x000fe40001000000 */
[----:B------:R-:W-:Y:S01]  /*e420*/  LOP3.LUT R4, R9, R4, RZ, 0x3c, !PT ;  /* 0x0000000409047212 */ /* 0x000fe200078e3cff */
[----:B------:R-:W-:Y:S06]  /*e430*/  @!P0 BRA `(.L_x_2269) ;  /* 0x0000000000048947 */ /* 0x000fec0003800000 */
[----:B------:R-:W-:Y:S01]  /*e440*/  BPT.TRAP 0x1 ;  /* 0x000000040000795c */ /* 0x000fe20000300000 */
.L_x_2269:
[----:B0-----:R-:W-:Y:S01]  /*e450*/  IMAD R5, R0, 0x8, R5 ;  /* 0x0000000800057824 */ /* 0x001fe200078e0205 */
[----:B------:R-:W-:-:S04]  /*e460*/  SHF.L.U32 R0, R4, 0x1f, RZ ;  /* 0x0000001f04007819 */ /* 0x000fc800000006ff */
[----:B------:R-:W0:Y:S02]  /*e470*/  SYNCS.PHASECHK.TRANS64.TRYWAIT P1, [R5+URZ+0x2a840], R0 ;  /* 0x02a84000050075a7 */ /* 0x000e24000802017f */
[----:B0-----:R-:W-:Y:S05]  /*e480*/  @!P1 BRA `(.L_x_2270) ;  /* 0x0000003000309947 */ /* 0x001fea0003800000 */
.L_x_2363:
[----:B------:R-:W-:Y:S05]  /*e490*/  @!P0 BRA `(.L_x_2271) ;  /* 0x0000000000048947 */ /* 0x000fea0003800000 */
[----:B------:R-:W-:Y:S01]  /*e4a0*/  BPT.TRAP 0x1 ;  /* 0x000000040000795c */ /* 0x000fe20000300000 */
.L_x_2271:
[----:B------:R-:W3:Y:S02]  /*e4b0*/  SYNCS.PHASECHK.TRANS64.TRYWAIT P1, [R6+URZ+0x2a860], R3 ;  /* 0x02a86003060075a7 */ /* 0x000ee4000802017f */
[----:B---3--:R-:W-:Y:S05]  /*e4c0*/  @!P1 BRA `(.L_x_2272) ;  /* 0x0000003000349947 */ /* 0x008fea0003800000 */
.L_x_2364:
[----:B------:R-:W-:Y:S05]  /*e4d0*/  @!P0 BRA `(.L_x_2273) ;  /* 0x0000000000048947 */ /* 0x000fea0003800000 */
[----:B------:R-:W-:Y:S01]  /*e4e0*/  BPT.TRAP 0x1 ;  /* 0x000000040000795c */ /* 0x000fe20000300000 */
.L_x_2273:
[----:B----4-:R4:W0:Y:S02]  /*e4f0*/  SYNCS.PHASECHK.TRANS64.TRYWAIT P0, [R5+URZ+0x2a860], R0 ;  /* 0x02a86000050075a7 */ /* 0x010824000800017f */
[----:B0-----:R-:W-:Y:S05]  /*e500*/  @!P0 NANOSLEEP.SYNCS 0x989680 ;  /* 0x009896800000895d */ /* 0x001fea0003900000 */
[----:B------:R-:W0:Y:S02]  /*e510*/  @!P0 SYNCS.PHASECHK.TRANS64 P0, [R5+URZ+0x2a860], R0 ;  /* 0x02a86000050085a7 */ /* 0x000e24000800007f */
[----:B0-----:R-:W-:Y:S05]  /*e520*/  @!P0 BRA `(.L_x_2273) ;  /* 0xfffffffc00f08947 */ /* 0x001fea000383ffff */
.L_x_2185:
[----:B------:R-:W-:Y:S05]  /*e530*/  BSYNC B6 ;  /* 0x0000000000067941 */ /* 0x000fea0003800000 */
.L_x_2182:
[----:B------:R-:W-:Y:S05]  /*e540*/  EXIT ;  /* 0x000000000000794d */ /* 0x000fea0003800000 */
.L_x_2189:
[----:B-1----:R-:W-:-:S04]  /*e550*/  IMAD.U32 R3, RZ, RZ, UR39 ;  /* 0x00000027ff037e24 */ /* 0x002fc8000f8e00ff */
[----:B------:R1:W2:Y:S03]  /*e560*/  SYNCS.PHASECHK.TRANS64.TRYWAIT P0, [R3+URZ+0x2a800], R0 ;  /* 0x02a80000030075a7 */ /* 0x0002a6000800017f */
[----:B--2---:R-:W-:Y:S05]  /*e570*/  @!P0 NANOSLEEP.SYNCS 0x989680 ;  /* 0x009896800000895d */ /* 0x004fea0003900000 */
[----:B------:R-:W2:Y:S02]  /*e580*/  @!P0 SYNCS.PHASECHK.TRANS64 P0, [R3+URZ+0x2a800], R0 ;  /* 0x02a80000030085a7 */ /* 0x000ea4000800007f */
[----:B--2---:R-:W-:Y:S05]  /*e590*/  @!P0 BRA `(.L_x_2189) ;  /* 0xfffffffc00ec8947 */ /* 0x004fea000383ffff */
[----:B------:R-:W-:Y:S05]  /*e5a0*/  BRA `(.L_x_2274) ;  /* 0xffffff2c003c7947 */ /* 0x000fea000383ffff */
.L_x_2193:
[----:B--2---:R-:W-:-:S04]  /*e5b0*/  MOV R3, UR39 ;  /* 0x0000002700037c02 */ /* 0x004fc80008000f00 */
[----:B------:R2:W3:Y:S03]  /*e5c0*/  SYNCS.PHASECHK.TRANS64.TRYWAIT P1, [R3+URZ+0x2a830], R0 ;  /* 0x02a83000030075a7 */ /* 0x0004e6000802017f */
[----:B---3--:R-:W-:Y:S05]  /*e5d0*/  @!P1 NANOSLEEP.SYNCS 0x989680 ;  /* 0x009896800000995d */ /* 0x008fea0003900000 */
[----:B------:R-:W3:Y:S02]  /*e5e0*/  @!P1 SYNCS.PHASECHK.TRANS64 P1, [R3+URZ+0x2a830], R0 ;  /* 0x02a83000030095a7 */ /* 0x000ee4000802007f */
[----:B---3--:R-:W-:Y:S05]  /*e5f0*/  @!P1 BRA `(.L_x_2193) ;  /* 0xfffffffc00ec9947 */ /* 0x008fea000383ffff */
[----:B------:R-:W-:Y:S05]  /*e600*/  BRA `(.L_x_2192) ;  /* 0xffffff2c005c7947 */ /* 0x000fea000383ffff */
.L_x_2199:
[----:B-1----:R-:W-:-:S04]  /*e610*/  IMAD.U32 R12, RZ, RZ, UR7 ;  /* 0x00000007ff0c7e24 */ /* 0x002fc8000f8e00ff */
[----:B------:R1:W2:Y:S03]  /*e620*/  SYNCS.PHASECHK.TRANS64.TRYWAIT P1, [R12+URZ+0x2a830], R11 ;  /* 0x02a8300b0c0075a7 */ /* 0x0002a6000802017f */
[----:B--2---:R-:W-:Y:S05]  /*e630*/  @!P1 NANOSLEEP.SYNCS 0x989680 ;  /* 0x009896800000995d */ /* 0x004fea0003900000 */
[----:B------:R-:W2:Y:S02]  /*e640*/  @!P1 SYNCS.PHASECHK.TRANS64 P1, [R12+URZ+0x2a830], R11 ;  /* 0x02a8300b0c0095a7 */ /* 0x000ea4000802007f */
[----:B--2---:R-:W-:Y:S05]  /*e650*/  @!P1 BRA `(.L_x_2199) ;  /* 0xfffffffc00ec9947 */ /* 0x004fea000383ffff */
[----:B------:R-:W-:Y:S05]  /*e660*/  BRA `(.L_x_2198) ;  /* 0xffffff5400547947 */ /* 0x000fea000383ffff */
.L_x_2203:
[----:B---3--:R-:W-:-:S04]  /*e670*/  IMAD.U32 R6, RZ, RZ, UR10 ;  /* 0x0000000aff067e24 */ /* 0x008fc8000f8e00ff */
[----:B------:R3:W4:Y:S03]  /*e680*/  SYNCS.PHASECHK.TRANS64.TRYWAIT P1, [R6+URZ+0x2a850], R5 ;  /* 0x02a85005060075a7 */ /* 0x000726000802017f */
[----:B----4-:R-:W-:Y:S05]  /*e690*/  @!P1 NANOSLEEP.SYNCS 0x989680 ;  /* 0x009896800000995d */ /* 0x010fea0003900000 */
[----:B------:R-:W4:Y:S02]  /*e6a0*/  @!P1 SYNCS.PHASECHK.TRANS64 P1, [R6+URZ+0x2a850], R5 ;  /* 0x02a85005060095a7 */ /* 0x000f24000802007f */
[----:B----4-:R-:W-:Y:S05]  /*e6b0*/  @!P1 BRA `(.L_x_2203) ;  /* 0xfffffffc00ec9947 */ /* 0x010fea000383ffff */
[----:B------:R-:W-:Y:S05]  /*e6c0*/  BRA `(.L_x_2202) ;  /* 0xffffff5c00607947 */ /* 0x000fea000383ffff */
.L_x_2211:
[----:B-1----:R-:W-:-:S04]  /*e6d0*/  MOV R12, UR38 ;  /* 0x00000026000c7c02 */ /* 0x002fc80008000f00 */
[----:B------:R1:W2:Y:S03]  /*e6e0*/  SYNCS.PHASECHK.TRANS64.TRYWAIT P1, [R12+URZ+0x2a830], R11 ;  /* 0x02a8300b0c0075a7 */ /* 0x0002a6000802017f */
[----:B--2---:R-:W-:Y:S05]  /*e6f0*/  @!P1 NANOSLEEP.SYNCS 0x989680 ;  /* 0x009896800000995d */ /* 0x004fea0003900000 */
[----:B------:R-:W2:Y:S02]  /*e700*/  @!P1 SYNCS.PHASECHK.TRANS64 P1, [R12+URZ+0x2a830], R11 ;  /* 0x02a8300b0c0095a7 */ /* 0x000ea4000802007f */
[----:B--2---:R-:W-:Y:S05]  /*e710*/  @!P1 BRA `(.L_x_2211) ;  /* 0xfffffffc00ec9947 */ /* 0x004fea000383ffff */
[----:B------:R-:W-:Y:S05]  /*e720*/  BRA `(.L_x_2210) ;  /* 0xffffff7c00707947 */ /* 0x000fea000383ffff */
.L_x_2215:
[----:B---3--:R-:W-:-:S04]  /*e730*/  IMAD.U32 R6, RZ, RZ, UR5 ;  /* 0x00000005ff067e24 */ /* 0x008fc8000f8e00ff */
[----:B------:R3:W4:Y:S03]  /*e740*/  SYNCS.PHASECHK.TRANS64.TRYWAIT P1, [R6+URZ+0x2a850], R5 ;  /* 0x02a85005060075a7 */ /* 0x000726000802017f */
[----:B----4-:R-:W-:Y:S05]  /*e750*/  @!P1 NANOSLEEP.SYNCS 0x989680 ;  /* 0x009896800000995d */ /* 0x010fea0003900000 */
[----:B------:R-:W4:Y:S02]  /*e760*/  @!P1 SYNCS.PHASECHK.TRANS64 P1, [R6+URZ+0x2a850], R5 ;  /* 0x02a85005060095a7 */ /* 0x000f24000802007f */
[----:B----4-:R-:W-:Y:S05]  /*e770*/  @!P1 BRA `(.L_x_2215) ;  /* 0xfffffffc00ec9947 */ /* 0x010fea000383ffff */
[----:B------:R-:W-:Y:S05]  /*e780*/  BRA `(.L_x_2214) ;  /* 0xffffff84007c7947 */ /* 0x000fea000383ffff */
.L_x_2222:
[----:B-1----:R-:W-:-:S04]  /*e790*/  IMAD.U32 R5, RZ, RZ, UR5 ;  /* 0x00000005ff057e24 */ /* 0x002fc8000f8e00ff */
[----:B------:R1:W2:Y:S03]  /*e7a0*/  SYNCS.PHASECHK.TRANS64.TRYWAIT P1, [R5+URZ+0x2a850], R0 ;  /* 0x02a85000050075a7 */ /* 0x0002a6000802017f */
[----:B--2---:R-:W-:Y:S05]  /*e7b0*/  @!P1 NANOSLEEP.SYNCS 0x989680 ;  /* 0x009896800000995d */ /* 0x004fea0003900000 */
[----:B------:R-:W2:Y:S02]  /*e7c0*/  @!P1 SYNCS.PHASECHK.TRANS64 P1, [R5+URZ+0x2a850], R0 ;  /* 0x02a85000050095a7 */ /* 0x000ea4000802007f */
[----:B--2---:R-:W-:Y:S05]  /*e7d0*/  @!P1 BRA `(.L_x_2222) ;  /* 0xfffffffc00ec9947 */ /* 0x004fea000383ffff */
[----:B------:R-:W-:Y:S05]  /*e7e0*/  BRA `(.L_x_2221) ;  /* 0xffffffa000807947 */ /* 0x000fea000383ffff */
.L_x_2234:
[----:B------:R-:W-:Y:S01]  /*e7f0*/  MOV R13, R16 ;  /* 0x00000010000d7202 */ /* 0x000fe20000000f00 */
[----:B------:R-:W-:Y:S01]  /*e800*/  IMAD.MOV.U32 R12, RZ, RZ, RZ ;  /* 0x000000ffff0c7224 */ /* 0x000fe200078e00ff */
[----:B------:R-:W-:Y:S01]  /*e810*/  MOV R15, 0xffffffff ;  /* 0xffffffff000f7802 */ /* 0x000fe20000000f00 */
[----:B------:R-:W-:-:S07]  /*e820*/  IMAD.MOV.U32 R11, RZ, RZ, 0x1f ;  /* 0x0000001fff0b7424 */ /* 0x000fce00078e00ff */
[----:B-----5:R-:W-:Y:S05]  /*e830*/  WARPSYNC.COLLECTIVE R15, `(.L_x_2275) ;  /* 0x000000000f087348 */ /* 0x020fea0003c00000 */
[----:B------:R0:W1:Y:S02]  /*e840*/  SHFL.IDX P6, R14, R13, R12, R11 ;  /* 0x0000000c0d0e7389 */ /* 0x00006400000c000b */
[----:B01---5:R-:W-:Y:S01]  /*e850*/  ENDCOLLECTIVE ;  /* 0x000000000000791b */ /* 0x023fe20003800000 */
.L_x_2275:
[----:B------:R-:W-:Y:S05]  /*e860*/  BRA `(.L_x_2276) ;  /* 0xffffffcc00b07947 */ /* 0x000fea000383ffff */
.L_x_2236:
[----:B0-----:R-:W-:-:S04]  /*e870*/  IMAD.U32 R5, RZ, RZ, UR46 ;  /* 0x0000002eff057e24 */ /* 0x001fc8000f8e00ff */
[----:B------:R0:W1:Y:S03]  /*e880*/  SYNCS.PHASECHK.TRANS64.TRYWAIT P0, [R5+URZ+0x2a840], R4 ;  /* 0x02a84004050075a7 */ /* 0x000066000800017f */
[----:B-1----:R-:W-:Y:S05]  /*e890*/  @!P0 NANOSLEEP.SYNCS 0x989680 ;  /* 0x009896800000895d */ /* 0x002fea0003900000 */
[----:B------:R-:W1:Y:S02]  /*e8a0*/  @!P0 SYNCS.PHASECHK.TRANS64 P0, [R5+URZ+0x2a840], R4 ;  /* 0x02a84004050085a7 */ /* 0x000e64000800007f */
[----:B-1----:R-:W-:Y:S05]  /*e8b0*/  @!P0 BRA `(.L_x_2236) ;  /* 0xfffffffc00ec8947 */ /* 0x002fea000383ffff */
[----:B------:R-:W-:Y:S05]  /*e8c0*/  BRA `(.L_x_2277) ;  /* 0xffffffd000c07947 */ /* 0x000fea000383ffff */
.L_x_2237:
[----:B------:R-:W-:Y:S01]  /*e8d0*/  BSSY B0, `(.L_x_2278) ;  /* 0x0000008000007945 */ /* 0x000fe20003800000 */
[----:B------:R-:W-:Y:S01]  /*e8e0*/  IMAD.MOV.U32 R13, RZ, RZ, R3 ;  /* 0x000000ffff0d7224 */ /* 0x000fe200078e0003 */
[----:B------:R-:W-:Y:S01]  /*e8f0*/  MOV R12, RZ ;  /* 0x000000ff000c7202 */ /* 0x000fe20000000f00 */
[----:B------:R-:W-:Y:S02]  /*e900*/  IMAD.MOV.U32 R11, RZ, RZ, 0x181f ;  /* 0x0000181fff0b7424 */ /* 0x000fe400078e00ff */
[----:B------:R-:W-:-:S07]  /*e910*/  IMAD.MOV.U32 R15, RZ, RZ, -0x1 ;  /* 0xffffffffff0f7424 */ /* 0x000fce00078e00ff */
[----:B------:R-:W-:Y:S05]  /*e920*/  WARPSYNC.COLLECTIVE R15, `(.L_x_2279) ;  /* 0x000000000f087348 */ /* 0x000fea0003c00000 */
[----:B------:R0:W1:Y:S02]  /*e930*/  SHFL.IDX P6, R14, R13, R12, R11 ;  /* 0x0000000c0d0e7389 */ /* 0x00006400000c000b */
[----:B01----:R-:W-:Y:S01]  /*e940*/  ENDCOLLECTIVE ;  /* 0x000000000000791b */ /* 0x003fe20003800000 */
.L_x_2279:
[----:B------:R-:W-:Y:S05]  /*e950*/  BSYNC B0 ;  /* 0x0000000000007941 */ /* 0x000fea0003800000 */
.L_x_2278:
[----:B------:R-:W-:Y:S01]  /*e960*/  IMAD.MOV.U32 R13, RZ, RZ, R0 ;  /* 0x000000ffff0d7224 */ /* 0x000fe200078e0000 */
[----:B------:R-:W-:Y:S01]  /*e970*/  MOV R11, 0x181f ;  /* 0x0000181f000b7802 */ /* 0x000fe20000000f00 */
[----:B------:R-:W-:Y:S01]  /*e980*/  IMAD.MOV.U32 R12, RZ, RZ, RZ ;  /* 0x000000ffff0c7224 */ /* 0x000fe200078e00ff */
[----:B------:R-:W-:Y:S01]  /*e990*/  MOV R5, R14 ;  /* 0x0000000e00057202 */ /* 0x000fe20000000f00 */
[----:B------:R-:W-:Y:S01]  /*e9a0*/  IMAD.MOV.U32 R15, RZ, RZ, -0x1 ;  /* 0xffffffffff0f7424 */ /* 0x000fe200078e00ff */
[----:B------:R-:W-:-:S07]  /*e9b0*/  @P0 LEA R19, R37, UR46, 0x1 ;  /* 0x0000002e25130c11 */ /* 0x000fce000f8e08ff */
[----:B------:R-:W-:Y:S05]  /*e9c0*/  WARPSYNC.COLLECTIVE R15, `(.L_x_2280) ;  /* 0x000000000f087348 */ /* 0x000fea0003c00000 */
[----:B------:R0:W1:Y:S02]  /*e9d0*/  SHFL.IDX P6, R14, R13, R12, R11 ;  /* 0x0000000c0d0e7389 */ /* 0x00006400000c000b */
[----:B01----:R-:W-:Y:S01]  /*e9e0*/  ENDCOLLECTIVE ;  /* 0x000000000000791b */ /* 0x003fe20003800000 */
.L_x_2280:
[----:B------:R-:W-:Y:S01]  /*e9f0*/  MOV R13, R3 ;  /* 0x00000003000d7202 */ /* 0x000fe20000000f00 */
[----:B------:R-:W-:Y:S02]  /*ea00*/  IMAD.MOV.U32 R12, RZ, RZ, 0x1 ;  /* 0x00000001ff0c7424 */ /* 0x000fe400078e00ff */
[----:B------:R-:W-:-:S07]  /*ea10*/  IMAD.MOV.U32 R4, RZ, RZ, R14 ;  /* 0x000000ffff047224 */ /* 0x000fce00078e000e */
[----:B------:R-:W-:Y:S05]  /*ea20*/  WARPSYNC.COLLECTIVE R15, `(.L_x_2281) ;  /* 0x000000000f087348 */ /* 0x000fea0003c00000 */
[----:B------:R0:W1:Y:S02]  /*ea30*/  SHFL.IDX P6, R14, R13, R12, R11 ;  /* 0x0000000c0d0e7389 */ /* 0x00006400000c000b */
[----:B01----:R-:W-:Y:S01]  /*ea40*/  ENDCOLLECTIVE ;  /* 0x000000000000791b */ /* 0x003fe20003800000 */
.L_x_2281:
        /* <DEDUP_REMOVED lines=13> */
.L_x_2282:
[----:B------:R-:W-:Y:S01]  /*eb20*/  IMAD.MOV.U32 R5, RZ, RZ, R7 ;  /* 0x000000ffff057224 */ /* 0x000fe200078e0007 */
[----:B------:R-:W-:Y:S02]  /*eb30*/  @P0 LEA R20, R37, UR46, 0x1 ;  /* 0x0000002e25140c11 */ /* 0x000fe4000f8e08ff */
[----:B------:R-:W-:Y:S01]  /*eb40*/  MOV R13, R3 ;  /* 0x00000003000d7202 */ /* 0x000fe20000000f00 */
[----:B------:R-:W-:Y:S02]  /*eb50*/  IMAD.MOV.U32 R12, RZ, RZ, 0x2 ;  /* 0x00000002ff0c7424 */ /* 0x000fe400078e00ff */
[----:B------:R-:W-:-:S07]  /*eb60*/  IMAD.MOV.U32 R4, RZ, RZ, R14 ;  /* 0x000000ffff047224 */ /* 0x000fce00078e000e */
[----:B------:R-:W-:Y:S05]  /*eb70*/  WARPSYNC.COLLECTIVE R15, `(.L_x_2283) ;  /* 0x000000000f087348 */ /* 0x000fea0003c00000 */
[----:B------:R0:W1:Y:S02]  /*eb80*/  SHFL.IDX P6, R14, R13, R12, R11 ;  /* 0x0000000c0d0e7389 */ /* 0x00006400000c000b */
[----:B01----:R-:W-:Y:S01]  /*eb90*/  ENDCOLLECTIVE ;  /* 0x000000000000791b */ /* 0x003fe20003800000 */
.L_x_2283:
        /* <DEDUP_REMOVED lines=13> */
.L_x_2284:
[----:B------:R-:W-:Y:S01]  /*ec70*/  MOV R5, R10 ;  /* 0x0000000a00057202 */ /* 0x000fe20000000f00 */
[----:B------:R-:W-:Y:S02]  /*ec80*/  IMAD.MOV.U32 R13, RZ, RZ, R3 ;  /* 0x000000ffff0d7224 */ /* 0x000fe400078e0003 */
[----:B------:R-:W-:Y:S02]  /*ec90*/  IMAD.MOV.U32 R12, RZ, RZ, 0x3 ;  /* 0x00000003ff0c7424 */ /* 0x000fe400078e00ff */
[----:B------:R-:W-:-:S07]  /*eca0*/  IMAD.MOV.U32 R21, RZ, RZ, R14 ;  /* 0x000000ffff157224 */ /* 0x000fce00078e000e */
[----:B------:R-:W-:Y:S05]  /*ecb0*/  WARPSYNC.COLLECTIVE R15, `(.L_x_2285) ;  /* 0x000000000f087348 */ /* 0x000fea0003c00000 */
[----:B------:R0:W1:Y:S02]  /*ecc0*/  SHFL.IDX P6, R14, R13, R12, R11 ;  /* 0x0000000c0d0e7389 */ /* 0x00006400000c000b */
[----:B01----:R-:W-:Y:S01]  /*ecd0*/  ENDCOLLECTIVE ;  /* 0x000000000000791b */ /* 0x003fe20003800000 */
.L_x_2285:
[----:B------:R-:W-:Y:S01]  /*ece0*/  IMAD.MOV.U32 R4, RZ, RZ, R21 ;  /* 0x000000ffff047224 */ /* 0x000fe200078e0015 */
[----:B------:R-:W-:-:S03]  /*ecf0*/  @P0 LEA R21, R37, UR46, 0x1 ;  /* 0x0000002e25150c11 */ /* 0x000fc6000f8e08ff */
        /* <DEDUP_REMOVED lines=8> */
[----:B------:R-:W-:Y:S02]  /*ed80*/  ISETP.GE.AND P0, PT, R6, 0x31, PT ;  /* 0x000000310600780c */ /* 0x000fe40003f06270 */
[----:B------:R-:W-:-:S11]  /*ed90*/  MOV R7, R14 ;  /* 0x0000000e00077202 */ /* 0x000fd60000000f00 */
[----:B0-----:R-:W-:Y:S05]  /*eda0*/  WARPSYNC.COLLECTIVE R15, `(.L_x_2286) ;  /* 0x000000000f087348 */ /* 0x001fea0003c00000 */
[----:B------:R1:W2:Y:S02]  /*edb0*/  SHFL.IDX P6, R14, R13, R12, R11 ;  /* 0x0000000c0d0e7389 */ /* 0x0002a400000c000b */
[----:B012---:R-:W-:Y:S01]  /*edc0*/  ENDCOLLECTIVE ;  /* 0x000000000000791b */ /* 0x007fe20003800000 */
.L_x_2286:
[----:B------:R-:W-:Y:S02]  /*edd0*/  MOV R5, R7 ;  /* 0x0000000700057202 */ /* 0x000fe40000000f00 */
[----:B------:R-:W-:Y:S01]  /*ede0*/  @P0 LEA R7, R37, UR46, 0x1 ;  /* 0x0000002e25070c11 */ /* 0x000fe2000f8e08ff */
[----:B------:R-:W-:Y:S02]  /*edf0*/  IMAD.MOV.U32 R13, RZ, RZ, R3 ;  /* 0x000000ffff0d7224 */ /* 0x000fe400078e0003 */
[----:B------:R-:W-:Y:S02]  /*ee00*/  IMAD.MOV.U32 R12, RZ, RZ, 0x4 ;  /* 0x00000004ff0c7424 */ /* 0x000fe400078e00ff */
[----:B------:R-:W-:-:S07]  /*ee10*/  IMAD.MOV.U32 R4, RZ, RZ, R14 ;  /* 0x000000ffff047224 */ /* 0x000fce00078e000e */
[----:B------:R-:W-:Y:S05]  /*ee20*/  WARPSYNC.COLLECTIVE R15, `(.L_x_2287) ;  /* 0x000000000f087348 */ /* 0x000fea0003c00000 */
[----:B------:R0:W1:Y:S02]  /*ee30*/  SHFL.IDX P6, R14, R13, R12, R11 ;  /* 0x0000000c0d0e7389 */ /* 0x00006400000c000b */
[----:B01----:R-:W-:Y:S01]  /*ee40*/  ENDCOLLECTIVE ;  /* 0x000000000000791b */ /* 0x003fe20003800000 */
.L_x_2287:
        /* <DEDUP_REMOVED lines=13> */
.L_x_2288:
[----:B------:R-:W-:Y:S02]  /*ef20*/  IMAD.MOV.U32 R5, RZ, RZ, R10 ;  /* 0x000000ffff057224 */ /* 0x000fe400078e000a */
[----:B------:R-:W-:Y:S01]  /*ef30*/  IMAD.MOV.U32 R13, RZ, RZ, R3 ;  /* 0x000000ffff0d7224 */ /* 0x000fe200078e0003 */
[----:B------:R-:W-:Y:S01]  /*ef40*/  MOV R12, 0x5 ;  /* 0x00000005000c7802 */ /* 0x000fe20000000f00 */
[----:B------:R-:W-:-:S07]  /*ef50*/  IMAD.MOV.U32 R19, RZ, RZ, R14 ;  /* 0x000000ffff137224 */ /* 0x000fce00078e000e */
[----:B------:R-:W-:Y:S05]  /*ef60*/  WARPSYNC.COLLECTIVE R15, `(.L_x_2289) ;  /* 0x000000000f087348 */ /* 0x000fea0003c00000 */
[----:B------:R0:W1:Y:S02]  /*ef70*/  SHFL.IDX P6, R14, R13, R12, R11 ;  /* 0x0000000c0d0e7389 */ /* 0x00006400000c000b */
[----:B01----:R-:W-:Y:S01]  /*ef80*/  ENDCOLLECTIVE ;  /* 0x000000000000791b */ /* 0x003fe20003800000 */
.L_x_2289:
[----:B------:R-:W-:Y:S02]  /*ef90*/  MOV R4, R19 ;  /* 0x0000001300047202 */ /* 0x000fe40000000f00 */
        /* <DEDUP_REMOVED lines=9> */
[----:B------:R-:W-:-:S07]  /*f030*/  IMAD.MOV.U32 R3, RZ, RZ, R14 ;  /* 0x000000ffff037224 */ /* 0x000fce00078e000e */
[----:B0-----:R-:W-:Y:S05]  /*f040*/  WARPSYNC.COLLECTIVE R15, `(.L_x_2290) ;  /* 0x000000000f087348 */ /* 0x001fea0003c00000 */
[----:B------:R1:W2:Y:S02]  /*f050*/  SHFL.IDX P6, R14, R13, R12, R11 ;  /* 0x0000000c0d0e7389 */ /* 0x0002a400000c000b */
[----:B012---:R-:W-:Y:S01]  /*f060*/  ENDCOLLECTIVE ;  /* 0x000000000000791b */ /* 0x007fe20003800000 */
.L_x_2290:
[----:B------:R-:W-:Y:S05]  /*f070*/  BRA `(.L_x_2291) ;  /* 0xffffffd000207947 */ /* 0x000fea000383ffff */
.L_x_2240:
[----:B------:R-:W-:Y:S01]  /*f080*/  MOV R13, R0 ;  /* 0x00000000000d7202 */ /* 0x000fe20000000f00 */
[----:B------:R-:W-:Y:S01]  /*f090*/  IMAD.MOV.U32 R12, RZ, RZ, RZ ;  /* 0x000000ffff0c7224 */ /* 0x000fe200078e00ff */
[----:B------:R-:W-:Y:S01]  /*f0a0*/  MOV R15, 0xffffffff ;  /* 0xffffffff000f7802 */ /* 0x000fe20000000f00 */
[----:B------:R-:W-:Y:S02]  /*f0b0*/  IMAD.MOV.U32 R11, RZ, RZ, 0x181f ;  /* 0x0000181fff0b7424 */ /* 0x000fe400078e00ff */
[----:B------:R-:W-:-:S07]  /*f0c0*/  IMAD.U32 R10, RZ, RZ, UR48 ;  /* 0x00000030ff0a7e24 */ /* 0x000fce000f8e00ff */
[----:B------:R-:W-:Y:S05]  /*f0d0*/  WARPSYNC.COLLECTIVE R15, `(.L_x_2292) ;  /* 0x000000000f087348 */ /* 0x000fea0003c00000 */
[----:B------:R0:W1:Y:S02]  /*f0e0*/  SHFL.IDX P6, R14, R13, R12, R11 ;  /* 0x0000000c0d0e7389 */ /* 0x00006400000c000b */
[----:B01----:R-:W-:Y:S01]  /*f0f0*/  ENDCOLLECTIVE ;  /* 0x000000000000791b */ /* 0x003fe20003800000 */
.L_x_2292:
[----:B------:R-:W-:-:S05]  /*f100*/  IMAD R7, R10, 0x80, R23 ;  /* 0x000000800a077824 */ /* 0x000fca00078e0217 */
[----:B------:R-:W-:Y:S01]  /*f110*/  IADD3 R9, R7, 0x10, RZ ;  /* 0x0000001007097810 */ /* 0x000fe20007ffe0ff */
[----:B------:R-:W-:Y:S02]  /*f120*/  IMAD.MOV.U32 R13, RZ, RZ, R3 ;  /* 0x000000ffff0d7224 */ /* 0x000fe400078e0003 */
[----:B------:R-:W-:-:S07]  /*f130*/  IMAD.MOV.U32 R5, RZ, RZ, R14 ;  /* 0x000000ffff057224 */ /* 0x000fce00078e000e */
[----:B------:R-:W-:Y:S05]  /*f140*/  WARPSYNC.COLLECTIVE R15, `(.L_x_2293) ;  /* 0x000000000f087348 */ /* 0x000fea0003c00000 */
[----:B------:R0:W1:Y:S02]  /*f150*/  SHFL.IDX P6, R14, R13, R12, R11 ;  /* 0x0000000c0d0e7389 */ /* 0x00006400000c000b */
[----:B01----:R-:W-:Y:S01]  /*f160*/  ENDCOLLECTIVE ;  /* 0x000000000000791b */ /* 0x003fe20003800000 */
.L_x_2293:
[----:B------:R-:W-:Y:S02]  /*f170*/  ULDC UR4, c[0x0][0x288] ;  /* 0x0000a20000047ab9 */ /* 0x000fe40000000800 */
[----:B------:R-:W-:-:S05]  /*f180*/  IMAD R6, R8, UR4, RZ ;  /* 0x0000000408067c24 */ /* 0x000fca000f8e02ff */
[----:B------:R-:W-:Y:S01]  /*f190*/  ISETP.GE.AND P1, PT, R7, R6, PT ;  /* 0x000000060700720c */ /* 0x000fe20003f26270 */
[----:B------:R-:W-:Y:S02]  /*f1a0*/  IMAD.MOV.U32 R13, RZ, RZ, R0 ;  /* 0x000000ffff0d7224 */ /* 0x000fe400078e0000 */
[----:B------:R-:W-:-:S10]  /*f1b0*/  IMAD.MOV.U32 R12, RZ, RZ, 0x1 ;  /* 0x00000001ff0c7424 */ /* 0x000fd400078e00ff */
[----:B------:R-:W-:Y:S02]  /*f1c0*/  @!P1 LEA R19, R37, UR46, 0x1 ;  /* 0x0000002e25139c11 */ /* 0x000fe4000f8e08ff */
[----:B------:R-:W-:-:S07]  /*f1d0*/  MOV R4, R14 ;  /* 0x0000000e00047202 */ /* 0x000fce0000000f00 */
[----:B------:R-:W-:Y:S05]  /*f1e0*/  WARPSYNC.COLLECTIVE R15, `(.L_x_2294) ;  /* 0x000000000f087348 */ /* 0x000fea0003c00000 */
[----:B------:R0:W1:Y:S02]  /*f1f0*/  SHFL.IDX P6, R14, R13, R12, R11 ;  /* 0x0000000c0d0e7389 */ /* 0x00006400000c000b */
[----:B01----:R-:W-:Y:S01]  /*f200*/  ENDCOLLECTIVE ;  /* 0x000000000000791b */ /* 0x003fe20003800000 */
.L_x_2294:
        /* <DEDUP_REMOVED lines=13> */
.L_x_2295:
[----:B------:R-:W-:Y:S02]  /*f2e0*/  MOV R5, R8 ;  /* 0x0000000800057202 */ /* 0x000fe40000000f00 */
[----:B------:R-:W-:Y:S01]  /*f2f0*/  @!P1 LEA R21, R37, UR46, 0x1 ;  /* 0x0000002e25159c11 */ /* 0x000fe2000f8e08ff */
[----:B------:R-:W-:Y:S01]  /*f300*/  IMAD.MOV.U32 R13, RZ, RZ, R0 ;  /* 0x000000ffff0d7224 */ /* 0x000fe200078e0000 */
[----:B------:R-:W-:Y:S01]  /*f310*/  MOV R12, 0x2 ;  /* 0x00000002000c7802 */ /* 0x000fe20000000f00 */
[----:B------:R-:W-:-:S07]  /*f320*/  IMAD.MOV.U32 R4, RZ, RZ, R14 ;  /* 0x000000ffff047224 */ /* 0x000fce00078e000e */
[----:B------:R-:W-:Y:S05]  /*f330*/  WARPSYNC.COLLECTIVE R15, `(.L_x_2296) ;  /* 0x000000000f087348 */ /* 0x000fea0003c00000 */
[----:B------:R0:W1:Y:S02]  /*f340*/  SHFL.IDX P6, R14, R13, R12, R11 ;  /* 0x0000000c0d0e7389 */ /* 0x00006400000c000b */
[----:B01----:R-:W-:Y:S01]  /*f350*/  ENDCOLLECTIVE ;  /* 0x000000000000791b */ /* 0x003fe20003800000 */
.L_x_2296:
[----:B------:R-:W-:-:S04]  /*f360*/  @!P1 IMAD.WIDE.U32 R8, R27, 0x2, R4 ;  /* 0x000000021b089825 */ /* 0x000fc800078e0004 */
[----:B------:R-:W-:Y:S01]  /*f370*/  VIADD R5, R7, 0x20 ;  /* 0x0000002007057836 */ /* 0x000fe20000000000 */
        /* <DEDUP_REMOVED lines=12> */
.L_x_2297:
[----:B------:R-:W-:Y:S01]  /*f440*/  VIADD R9, R7, 0x30 ;  /* 0x0000003007097836 */ /* 0x000fe20000000000 */
[----:B------:R-:W-:Y:S01]  /*f450*/  @!P1 LEA R19, R37, UR46, 0x1 ;  /* 0x0000002e25139c11 */ /* 0x000fe2000f8e08ff */
[----:B------:R-:W-:Y:S01]  /*f460*/  IMAD.MOV.U32 R13, RZ, RZ, R0 ;  /* 0x000000ffff0d7224 */ /* 0x000fe200078e0000 */
[----:B------:R-:W-:Y:S02]  /*f470*/  MOV R12, 0x3 ;  /* 0x00000003000c7802 */ /* 0x000fe40000000f00 */
[----:B------:R-:W-:-:S07]  /*f480*/  MOV R4, R14 ;  /* 0x0000000e00047202 */ /* 0x000fce0000000f00 */
[----:B------:R-:W-:Y:S05]  /*f490*/  WARPSYNC.COLLECTIVE R15, `(.L_x_2298) ;  /* 0x000000000f087348 */ /* 0x000fea0003c00000 */
[----:B------:R0:W1:Y:S02]  /*f4a0*/  SHFL.IDX P6, R14, R13, R12, R11 ;  /* 0x0000000c0d0e7389 */ /* 0x00006400000c000b */
[----:B01----:R-:W-:Y:S01]  /*f4b0*/  ENDCOLLECTIVE ;  /* 0x000000000000791b */ /* 0x003fe20003800000 */
.L_x_2298:
        /* <DEDUP_REMOVED lines=13> */
.L_x_2299:
[----:B------:R-:W-:Y:S01]  /*f590*/  IMAD.MOV.U32 R5, RZ, RZ, R8 ;  /* 0x000000ffff057224 */ /* 0x000fe200078e0008 */
[----:B------:R-:W-:Y:S02]  /*f5a0*/  @!P1 LEA R21, R37, UR46, 0x1 ;  /* 0x0000002e25159c11 */ /* 0x000fe4000f8e08ff */
[----:B------:R-:W-:Y:S01]  /*f5b0*/  MOV R13, R0 ;  /* 0x00000000000d7202 */ /* 0x000fe20000000f00 */
[----:B------:R-:W-:Y:S01]  /*f5c0*/  IMAD.MOV.U32 R12, RZ, RZ, 0x4 ;  /* 0x00000004ff0c7424 */ /* 0x000fe200078e00ff */
[----:B------:R-:W-:-:S07]  /*f5d0*/  MOV R4, R14 ;  /* 0x0000000e00047202 */ /* 0x000fce0000000f00 */
[----:B------:R-:W-:Y:S05]  /*f5e0*/  WARPSYNC.COLLECTIVE R15, `(.L_x_2300) ;  /* 0x000000000f087348 */ /* 0x000fea0003c00000 */
[----:B------:R0:W1:Y:S02]  /*f5f0*/  SHFL.IDX P6, R14, R13, R12, R11 ;  /* 0x0000000c0d0e7389 */ /* 0x00006400000c000b */
[----:B01----:R-:W-:Y:S01]  /*f600*/  ENDCOLLECTIVE ;  /* 0x000000000000791b */ /* 0x003fe20003800000 */
.L_x_2300:
[----:B------:R-:W-:-:S04]  /*f610*/  @!P1 IMAD.WIDE.U32 R8, R27, 0x2, R4 ;  /* 0x000000021b089825 */ /* 0x000fc800078e0004 */
[----:B------:R-:W-:Y:S01]  /*f620*/  VIADD R5, R7, 0x40 ;  /* 0x0000004007057836 */ /* 0x000fe20000000000 */
[----:B------:R-:W-:Y:S01]  /*f630*/  @!PT LDS RZ, [RZ] ;  /* 0x00000000fffff984 */ /* 0x000fe20000000800 */
[----:B------:R-:W-:Y:S01]  /*f640*/  @!PT LDS RZ, [RZ] ;  /* 0x00000000fffff984 */ /* 0x000fe20000000800 */
[----:B------:R-:W-:Y:S01]  /*f650*/  @!PT LDS RZ, [RZ] ;  /* 0x00000000fffff984 */ /* 0x000fe20000000800 */
[----:B------:R0:W-:Y:S04]  /*f660*/  @!P1 LDGSTS.E.BYPASS.LTC128B.128 [R21+0xdc00], desc[UR36][R8.64], !P3 ;  /* 0x0dc0000008159fae */ /* 0x0001e8000d901d64 */
[----:B------:R0:W-:Y:S01]  /*f670*/  @!P1 LDGSTS.E.BYPASS.LTC128B.128 [R21+0x11c00], desc[UR36][R8.64+0x80], !P2 ;  /* 0x11c0008008159fae */ /* 0x0001e2000d101d64 */
[----:B------:R-:W-:-:S03]  /*f680*/  MOV R13, R3 ;  /* 0x00000003000d7202 */ /* 0x000fc60000000f00 */
[----:B------:R0:W-:Y:S01]  /*f690*/  @!P1 LDGSTS.E.BYPASS.LTC128B.128 [R21+0x15c00], desc[UR36][R8.64+0x100], !P0 ;  /* 0x15c0010008159fae */ /* 0x0001e2000c101d64 */
[----:B------:R-:W-:Y:S01]  /*f6a0*/  ISETP.GE.AND P1, PT, R5, R6, PT ;  /* 0x000000060500720c */ /* 0x000fe20003f26270 */
[----:B------:R-:W-:-:S12]  /*f6b0*/  IMAD.MOV.U32 R5, RZ, RZ, R14 ;  /* 0x000000ffff057224 */ /* 0x000fd800078e000e */
[----:B0-----:R-:W-:Y:S05]  /*f6c0*/  WARPSYNC.COLLECTIVE R15, `(.L_x_2301) ;  /* 0x000000000f087348 */ /* 0x001fea0003c00000 */
[----:B------:R1:W2:Y:S02]  /*f6d0*/  SHFL.IDX P6, R14, R13, R12, R11 ;  /* 0x0000000c0d0e7389 */ /* 0x0002a400000c000b */
[----:B012---:R-:W-:Y:S01]  /*f6e0*/  ENDCOLLECTIVE ;  /* 0x000000000000791b */ /* 0x007fe20003800000 */
.L_x_2301:
        /* <DEDUP_REMOVED lines=8> */
.L_x_2302:
        /* <DEDUP_REMOVED lines=13> */
.L_x_2303:
[----:B------:R-:W-:Y:S02]  /*f840*/  MOV R5, R8 ;  /* 0x0000000800057202 */ /* 0x000fe40000000f00 */
[----:B------:R-:W-:Y:S02]  /*f850*/  @!P1 LEA R21, R37, UR46, 0x1 ;  /* 0x0000002e25159c11 */ /* 0x000fe4000f8e08ff */
[----:B------:R-:W-:Y:S01]  /*f860*/  MOV R13, R0 ;  /* 0x00000000000d7202 */ /* 0x000fe20000000f00 */
[----:B------:R-:W-:Y:S02]  /*f870*/  IMAD.MOV.U32 R12, RZ, RZ, 0x6 ;  /* 0x00000006ff0c7424 */ /* 0x000fe400078e00ff */
[----:B------:R-:W-:-:S07]  /*f880*/  IMAD.MOV.U32 R4, RZ, RZ, R14 ;  /* 0x000000ffff047224 */ /* 0x000fce00078e000e */
[----:B------:R-:W-:Y:S05]  /*f890*/  WARPSYNC.COLLECTIVE R15, `(.L_x_2304) ;  /* 0x000000000f087348 */ /* 0x000fea0003c00000 */
[----:B------:R0:W1:Y:S02]  /*f8a0*/  SHFL.IDX P6, R14, R13, R12, R11 ;  /* 0x0000000c0d0e7389 */ /* 0x00006400000c000b */
[----:B01----:R-:W-:Y:S01]  /*f8b0*/  ENDCOLLECTIVE ;  /* 0x000000000000791b */ /* 0x003fe20003800000 */
.L_x_2304:
        /* <DEDUP_REMOVED lines=14> */
.L_x_2305:
[----:B------:R-:W-:Y:S01]  /*f9a0*/  @!P1 LEA R19, R37, UR46, 0x1 ;  /* 0x0000002e25139c11 */ /* 0x000fe2000f8e08ff */
[----:B------:R-:W-:Y:S01]  /*f9b0*/  IMAD.MOV.U32 R13, RZ, RZ, R0 ;  /* 0x000000ffff0d7224 */ /* 0x000fe200078e0000 */
[----:B------:R-:W-:Y:S02]  /*f9c0*/  MOV R12, 0x7 ;  /* 0x00000007000c7802 */ /* 0x000fe40000000f00 */
[----:B------:R-:W-:-:S07]  /*f9d0*/  MOV R4, R14 ;  /* 0x0000000e00047202 */ /* 0x000fce0000000f00 */
[----:B------:R-:W-:Y:S05]  /*f9e0*/  WARPSYNC.COLLECTIVE R15, `(.L_x_2306) ;  /* 0x000000000f087348 */ /* 0x000fea0003c00000 */
[----:B------:R0:W1:Y:S02]  /*f9f0*/  SHFL.IDX P6, R14, R13, R12, R11 ;  /* 0x0000000c0d0e7389 */ /* 0x00006400000c000b */
[----:B01----:R-:W-:Y:S01]  /*fa00*/  ENDCOLLECTIVE ;  /* 0x000000000000791b */ /* 0x003fe20003800000 */
.L_x_2306:
        /* <DEDUP_REMOVED lines=12> */
.L_x_2307:
[----:B------:R-:W-:Y:S05]  /*fad0*/  BRA `(.L_x_2308) ;  /* 0xffffffd0001c7947 */ /* 0x000fea000383ffff */
.L_x_2243:
[----:B0-----:R-:W-:-:S04]  /*fae0*/  IMAD.U32 R3, RZ, RZ, UR46 ;  /* 0x0000002eff037e24 */ /* 0x001fc8000f8e00ff */
[----:B------:R0:W1:Y:S03]  /*faf0*/  SYNCS.PHASECHK.TRANS64.TRYWAIT P0, [R3+URZ+0x2a820], R0 ;  /* 0x02a82000030075a7 */ /* 0x000066000800017f */
[----:B-1----:R-:W-:Y:S05]  /*fb00*/  @!P0 NANOSLEEP.SYNCS 0x989680 ;  /* 0x009896800000895d */ /* 0x002fea0003900000 */
[----:B------:R-:W1:Y:S02]  /*fb10*/  @!P0 SYNCS.PHASECHK.TRANS64 P0, [R3+URZ+0x2a820], R0 ;  /* 0x02a82000030085a7 */ /* 0x000e64000800007f */
[----:B-1----:R-:W-:Y:S05]  /*fb20*/  @!P0 BRA `(.L_x_2243) ;  /* 0xfffffffc00ec8947 */ /* 0x002fea000383ffff */
[----:B------:R-:W-:Y:S05]  /*fb30*/  BRA `(.L_x_2309) ;  /* 0xffffffd000647947 */ /* 0x000fea000383ffff */
.L_x_2247:
[----:B0-----:R0:W1:Y:S02]  /*fb40*/  SYNCS.PHASECHK.TRANS64.TRYWAIT P0, [R26+URZ+0x2a840], R3 ;  /* 0x02a840031a0075a7 */ /* 0x001064000800017f */
[----:B-1----:R-:W-:Y:S05]  /*fb50*/  @!P0 NANOSLEEP.SYNCS 0x989680 ;  /* 0x009896800000895d */ /* 0x002fea0003900000 */
[----:B------:R-:W1:Y:S02]  /*fb60*/  @!P0 SYNCS.PHASECHK.TRANS64 P0, [R26+URZ+0x2a840], R3 ;  /* 0x02a840031a0085a7 */ /* 0x000e64000800007f */
[----:B-1----:R-:W-:Y:S05]  /*fb70*/  @!P0 BRA `(.L_x_2247) ;  /* 0xfffffffc00f08947 */ /* 0x002fea000383ffff */
[----:B------:R-:W-:Y:S05]  /*fb80*/  BRA `(.L_x_2310) ;  /* 0xffffffd4002c7947 */ /* 0x000fea000383ffff */
.L_x_2248:
        /* <DEDUP_REMOVED lines=8> */
.L_x_2312:
[----:B------:R-:W-:Y:S05]  /*fc10*/  BSYNC B1 ;  /* 0x0000000000017941 */ /* 0x000fea0003800000 */
.L_x_2311:
        /* <DEDUP_REMOVED lines=9> */
.L_x_2313:
[----:B------:R-:W-:Y:S01]  /*fcb0*/  MOV R13, R0 ;  /* 0x00000000000d7202 */ /* 0x000fe20000000f00 */
[----:B------:R-:W-:Y:S01]  /*fcc0*/  IMAD.MOV.U32 R12, RZ, RZ, 0x1 ;  /* 0x00000001ff0c7424 */ /* 0x000fe200078e00ff */
[----:B------:R-:W-:-:S05]  /*fcd0*/  IADD3 R14, P0, R14, R20, RZ ;  /* 0x000000140e0e7210 */ /* 0x000fca0007f1e0ff */
[----:B------:R-:W-:-:S05]  /*fce0*/  IMAD.X R15, RZ, RZ, R4, P0 ;  /* 0x000000ffff0f7224 */ /* 0x000fca00000e0604 */
[----:B------:R-:W-:Y:S01]  /*fcf0*/  @!PT LDS RZ, [RZ] ;  /* 0x00000000fffff984 */ /* 0x000fe20000000800 */
[----:B------:R-:W-:Y:S01]  /*fd00*/  @!PT LDS RZ, [RZ] ;  /* 0x00000000fffff984 */ /* 0x000fe20000000800 */
[----:B------:R-:W-:Y:S01]  /*fd10*/  @!PT LDS RZ, [RZ] ;  /* 0x00000000fffff984 */ /* 0x000fe20000000800 */
[----:B------:R-:W-:Y:S04]  /*fd20*/  LDGSTS.E.BYPASS.LTC128B.128 [R5+0x18400], desc[UR36][R14.64], !P3 ;  /* 0x184000000e057fae */ /* 0x000fe8000d901d64 */
[----:B------:R-:W-:Y:S04]  /*fd30*/  LDGSTS.E.BYPASS.LTC128B.128 [R5+0x1b400], desc[UR36][R14.64+0x80], !P2 ;  /* 0x1b4000800e057fae */ /* 0x000fe8000d101d64 */
[----:B------:R0:W-:Y:S02]  /*fd40*/  LDGSTS.E.BYPASS.LTC128B.128 [R5+0x1e400], desc[UR36][R14.64+0x100], !P1 ;  /* 0x1e4001000e057fae */ /* 0x0001e4000c901d64 */
[----:B0-----:R-:W-:-:S07]  /*fd50*/  MOV R15, 0xffffffff ;  /* 0xffffffff000f7802 */ /* 0x001fce0000000f00 */
[----:B------:R-:W-:Y:S05]  /*fd60*/  WARPSYNC.COLLECTIVE R15, `(.L_x_2314) ;  /* 0x000000000f087348 */ /* 0x000fea0003c00000 */
[----:B------:R0:W1:Y:S02]  /*fd70*/  SHFL.IDX P6, R14, R13, R12, R11 ;  /* 0x0000000c0d0e7389 */ /* 0x00006400000c000b */
[----:B01----:R-:W-:Y:S01]  /*fd80*/  ENDCOLLECTIVE ;  /* 0x000000000000791b */ /* 0x003fe20003800000 */
.L_x_2314:
[----:B------:R-:W-:Y:S01]  /*fd90*/  MOV R13, R3 ;  /* 0x00000003000d7202 */ /* 0x000fe20000000f00 */
[----:B------:R-:W-:-:S07]  /*fda0*/  IMAD.MOV.U32 R4, RZ, RZ, R14 ;  /* 0x000000ffff047224 */ /* 0x000fce00078e000e */
[----:B------:R-:W-:Y:S05]  /*fdb0*/  WARPSYNC.COLLECTIVE R15, `(.L_x_2315) ;  /* 0x000000000f087348 */ /* 0x000fea0003c00000 */
[----:B------:R0:W1:Y:S02]  /*fdc0*/  SHFL.IDX P6, R14, R13, R12, R11 ;  /* 0x0000000c0d0e7389 */ /* 0x00006400000c000b */
[----:B01----:R-:W-:Y:S01]  /*fdd0*/  ENDCOLLECTIVE ;  /* 0x000000000000791b */ /* 0x003fe20003800000 */
.L_x_2315:
        /* <DEDUP_REMOVED lines=14> */
.L_x_2316:
[----:B------:R-:W-:Y:S01]  /*fec0*/  MOV R13, R3 ;  /* 0x00000003000d7202 */ /* 0x000fe20000000f00 */
[----:B------:R-:W-:-:S07]  /*fed0*/  IMAD.MOV.U32 R31, RZ, RZ, R14 ;  /* 0x000000ffff1f7224 */ /* 0x000fce00078e000e */
[----:B------:R-:W-:Y:S05]  /*fee0*/  WARPSYNC.COLLECTIVE R15, `(.L_x_2317) ;  /* 0x000000000f087348 */ /* 0x000fea0003c00000 */
[----:B------:R0:W1:Y:S02]  /*fef0*/  SHFL.IDX P6, R14, R13, R12, R11 ;  /* 0x0000000c0d0e7389 */ /* 0x00006400000c000b */
[----:B01----:R-:W-:Y:S01]  /*ff00*/  ENDCOLLECTIVE ;  /* 0x000000000000791b */ /* 0x003fe20003800000 */
.L_x_2317:
[----:B------:R-:W-:Y:S01]  /*ff10*/  IMAD.MOV.U32 R13, RZ, RZ, R0 ;  /* 0x000000ffff0d7224 */ /* 0x000fe200078e0000 */
[----:B------:R-:W-:Y:S01]  /*ff20*/  MOV R12, 0x3 ;  /* 0x00000003000c7802 */ /* 0x000fe20000000f00 */
[----:B------:R-:W-:-:S05]  /*ff30*/  IMAD.MOV.U32 R11, RZ, RZ, R14 ;  /* 0x000000ffff0b7224 */ /* 0x000fca00078e000e */
[----:B------:R-:W-:Y:S01]  /*ff40*/  IADD3 R14, P0, R11, R20, RZ ;  /* 0x000000140b0e7210 */ /* 0x000fe20007f1e0ff */
[----:B------:R-:W-:-:S03]  /*ff50*/  IMAD.MOV.U32 R11, RZ, RZ, 0x181f ;  /* 0x0000181fff0b7424 */ /* 0x000fc600078e00ff */
[----:B------:R-:W-:-:S05]  /*ff60*/  IADD3.X R15, RZ, R31, RZ, P0, !PT ;  /* 0x0000001fff0f7210 */ /* 0x000fca00007fe4ff */
        /* <DEDUP_REMOVED lines=10> */
.L_x_2318:
[----:B------:R-:W-:Y:S01]  /*10010*/  MOV R13, R3 ;  /* 0x00000003000d7202 */ /* 0x000fe20000000f00 */
[----:B------:R-:W-:-:S07]  /*10020*/  IMAD.MOV.U32 R31, RZ, RZ, R14 ;  /* 0x000000ffff1f7224 */ /* 0x000fce00078e000e */
[----:B------:R-:W-:Y:S05]  /*10030*/  WARPSYNC.COLLECTIVE R15, `(.L_x_2319) ;  /* 0x000000000f087348 */ /* 0x000fea0003c00000 */
[----:B------:R0:W1:Y:S02]  /*10040*/  SHFL.IDX P6, R14, R13, R12, R11 ;  /* 0x0000000c0d0e7389 */ /* 0x00006400000c000b */
[----:B01----:R-:W-:Y:S01]  /*10050*/  ENDCOLLECTIVE ;  /* 0x000000000000791b */ /* 0x003fe20003800000 */
.L_x_2319:
        /* <DEDUP_REMOVED lines=16> */
.L_x_2320:
[----:B------:R-:W-:Y:S01]  /*10160*/  MOV R13, R3 ;  /* 0x00000003000d7202 */ /* 0x000fe20000000f00 */
[----:B------:R-:W-:-:S07]  /*10170*/  IMAD.MOV.U32 R4, RZ, RZ, R14 ;  /* 0x000000ffff047224 */ /* 0x000fce00078e000e */
[----:B------:R-:W-:Y:S05]  /*10180*/  WARPSYNC.COLLECTIVE R15, `(.L_x_2321) ;  /* 0x000000000f087348 */ /* 0x000fea0003c00000 */
[----:B------:R0:W1:Y:S02]  /*10190*/  SHFL.IDX P6, R14, R13, R12, R11 ;  /* 0x0000000c0d0e7389 */ /* 0x00006400000c000b */
[----:B01----:R-:W-:Y:S01]  /*101a0*/  ENDCOLLECTIVE ;  /* 0x000000000000791b */ /* 0x003fe20003800000 */
.L_x_2321:
        /* <DEDUP_REMOVED lines=14> */
.L_x_2322:
[----:B------:R-:W-:Y:S01]  /*10290*/  MOV R13, R3 ;  /* 0x00000003000d7202 */ /* 0x000fe20000000f00 */
[----:B------:R-:W-:-:S07]  /*102a0*/  IMAD.MOV.U32 R0, RZ, RZ, R14 ;  /* 0x000000ffff007224 */ /* 0x000fce00078e000e */
[----:B------:R-:W-:Y:S05]  /*102b0*/  WARPSYNC.COLLECTIVE R15, `(.L_x_2323) ;  /* 0x000000000f087348 */ /* 0x000fea0003c00000 */
[----:B------:R0:W1:Y:S02]  /*102c0*/  SHFL.IDX P6, R14, R13, R12, R11 ;  /* 0x0000000c0d0e7389 */ /* 0x00006400000c000b */
[----:B01----:R-:W-:Y:S01]  /*102d0*/  ENDCOLLECTIVE ;  /* 0x000000000000791b */ /* 0x003fe20003800000 */
.L_x_2323:
[----:B------:R-:W-:Y:S01]  /*102e0*/  IMAD.MOV.U32 R3, RZ, RZ, R14 ;  /* 0x000000ffff037224 */ /* 0x000fe200078e000e */
[----:B------:R-:W-:Y:S06]  /*102f0*/  BRA `(.L_x_2324) ;  /* 0xffffffd000687947 */ /* 0x000fec000383ffff */
.L_x_2253:
[----:B--2---:R2:W3:Y:S02]  /*10300*/  SYNCS.PHASECHK.TRANS64.TRYWAIT P0, [R0+URZ+0x2a860], R3 ;  /* 0x02a86003000075a7 */ /* 0x0044e4000800017f */
[----:B---3--:R-:W-:Y:S05]  /*10310*/  @!P0 NANOSLEEP.SYNCS 0x989680 ;  /* 0x009896800000895d */ /* 0x008fea0003900000 */
[----:B------:R-:W3:Y:S02]  /*10320*/  @!P0 SYNCS.PHASECHK.TRANS64 P0, [R0+URZ+0x2a860], R3 ;  /* 0x02a86003000085a7 */ /* 0x000ee4000800007f */
[----:B---3--:R-:W-:Y:S05]  /*10330*/  @!P0 BRA `(.L_x_2253) ;  /* 0xfffffffc00f08947 */ /* 0x008fea000383ffff */
[----:B------:R-:W-:Y:S05]  /*10340*/  BRA `(.L_x_2325) ;  /* 0xffffffd000c47947 */ /* 0x000fea000383ffff */
.L_x_2254:
[----:B------:R-:W-:Y:S01]  /*10350*/  BSSY B1, `(.L_x_2326) ;  /* 0x0000008000017945 */ /* 0x000fe20003800000 */
[----:B0-----:R-:W-:Y:S01]  /*10360*/  MOV R13, R18 ;  /* 0x00000012000d7202 */ /* 0x001fe20000000f00 */
[----:B------:R-:W-:Y:S01]  /*10370*/  IMAD.MOV.U32 R12, RZ, RZ, RZ ;  /* 0x000000ffff0c7224 */ /* 0x000fe200078e00ff */
[----:B------:R-:W-:Y:S01]  /*10380*/  MOV R11, 0x181f ;  /* 0x0000181f000b7802 */ /* 0x000fe20000000f00 */
[----:B------:R-:W-:-:S07]  /*10390*/  IMAD.MOV.U32 R15, RZ, RZ, -0x1 ;  /* 0xffffffffff0f7424 */ /* 0x000fce00078e00ff */
[----:B-12---:R-:W-:Y:S05]  /*103a0*/  WARPSYNC.COLLECTIVE R15, `(.L_x_2327) ;  /* 0x000000000f087348 */ /* 0x006fea0003c00000 */
[----:B------:R0:W3:Y:S02]  /*103b0*/  SHFL.IDX P6, R14, R13, R12, R11 ;  /* 0x0000000c0d0e7389 */ /* 0x0000e400000c000b */
[----:B0123--:R-:W-:Y:S01]  /*103c0*/  ENDCOLLECTIVE ;  /* 0x000000000000791b */ /* 0x00ffe20003800000 */
.L_x_2327:
[----:B------:R-:W-:Y:S05]  /*103d0*/  BSYNC B1 ;  /* 0x0000000000017941 */ /* 0x000fea0003800000 */
.L_x_2326:
[----:B------:R-:W-:Y:S01]  /*103e0*/  IMAD.MOV.U32 R13, RZ, RZ, R17 ;  /* 0x000000ffff0d7224 */ /* 0x000fe200078e0011 */
[----:B------:R-:W-:Y:S01]  /*103f0*/  MOV R12, RZ ;  /* 0x000000ff000c7202 */ /* 0x000fe20000000f00 */
[----:B------:R-:W-:Y:S01]  /*10400*/  IMAD.MOV.U32 R11, RZ, RZ, 0x181f ;  /* 0x0000181fff0b7424 */ /* 0x000fe200078e00ff */
[----:B------:R-:W-:Y:S02]  /*10410*/  MOV R15, 0xffffffff ;  /* 0xffffffff000f7802 */ /* 0x000fe40000000f00 */
[----:B------:R-:W-:-:S07]  /*10420*/  MOV R3, R14 ;  /* 0x0000000e00037202 */ /* 0x000fce0000000f00 */
[----:B------:R-:W-:Y:S05]  /*10430*/  WARPSYNC.COLLECTIVE R15, `(.L_x_2328) ;  /* 0x000000000f087348 */ /* 0x000fea0003c00000 */
[----:B------:R0:W1:Y:S02]  /*10440*/  SHFL.IDX P6, R14, R13, R12, R11 ;  /* 0x0000000c0d0e7389 */ /* 0x00006400000c000b */
[----:B01----:R-:W-:Y:S01]  /*10450*/  ENDCOLLECTIVE ;  /* 0x000000000000791b */ /* 0x003fe20003800000 */
.L_x_2328:
[----:B------:R-:W-:Y:S01]  /*10460*/  MOV R13, R18 ;  /* 0x00000012000d7202 */ /* 0x000fe20000000f00 */
[----:B------:R-:W-:Y:S01]  /*10470*/  IMAD.MOV.U32 R12, RZ, RZ, 0x1 ;  /* 0x00000001ff0c7424 */ /* 0x000fe200078e00ff */
[----:B------:R-:W-:-:S13]  /*10480*/  IADD3 R4, P1, R14, R20, RZ ;  /* 0x000000140e047210 */ /* 0x000fda0007f3e0ff */
[----:B------:R-:W-:Y:S05]  /*10490*/  WARPSYNC.COLLECTIVE R15, `(.L_x_2329) ;  /* 0x000000000f087348 */ /* 0x000fea0003c00000 */
[----:B------:R0:W1:Y:S02]  /*104a0*/  SHFL.IDX P6, R14, R13, R12, R11 ;  /* 0x0000000c0d0e7389 */ /* 0x00006400000c000b */
[----:B01----:R-:W-:Y:S01]  /*104b0*/  ENDCOLLECTIVE ;  /* 0x000000000000791b */ /* 0x003fe20003800000 */
.L_x_2329:
[----:B------:R-:W-:Y:S01]  /*104c0*/  IMAD.X R5, RZ, RZ, R3, P1 ;  /* 0x000000ffff057224 */ /* 0x000fe200008e0603 */
[----:B------:R-:W-:Y:S02]  /*104d0*/  LOP3.LUT P1, RZ, R32, 0x1, RZ, 0xc0, !PT ;  /* 0x0000000120ff7812 */ /* 0x000fe4000782c0ff */
[----:B------:R-:W-:Y:S02]  /*104e0*/  LEA R3, R10, UR46, 0x1 ;  /* 0x0000002e0a037c11 */ /* 0x000fe4000f8e08ff */
        /* <DEDUP_REMOVED lines=11> */
.L_x_2330:
        /* <DEDUP_REMOVED lines=10> */
.L_x_2331:
        /* <DEDUP_REMOVED lines=12> */
.L_x_2332:
        /* <DEDUP_REMOVED lines=10> */
.L_x_2333:
        /* <DEDUP_REMOVED lines=12> */
.L_x_2334:
        /* <DEDUP_REMOVED lines=10> */
.L_x_2335:
        /* <DEDUP_REMOVED lines=12> */
.L_x_2336:
        /* <DEDUP_REMOVED lines=10> */
.L_x_2337:
        /* <DEDUP_REMOVED lines=12> */
.L_x_2338:
[----:B------:R-:W-:Y:S01]  /*10b20*/  @!PT LDS RZ, [RZ] ;  /* 0x00000000fffff984 */ /* 0x000fe20000000800 */
[----:B------:R-:W-:Y:S01]  /*10b30*/  @!PT LDS RZ, [RZ] ;  /* 0x00000000fffff984 */ /* 0x000fe20000000800 */
[----:B------:R-:W-:Y:S01]  /*10b40*/  @!PT LDS RZ, [RZ] ;  /* 0x00000000fffff984 */ /* 0x000fe20000000800 */
[----:B------:R0:W-:Y:S01]  /*10b50*/  LDGSTS.E.BYPASS.LTC128B.128 [R3+0x5400], desc[UR36][R4.64+0x80], !P2 ;  /* 0x0540008004037fae */ /* 0x0001e2000d101d64 */
[----:B------:R-:W-:Y:S05]  /*10b60*/  BRA `(.L_x_2339) ;  /* 0xffffffcc00807947 */ /* 0x000fea000383ffff */
.L_x_2260:
[----:B0-----:R0:W2:Y:S02]  /*10b70*/  SYNCS.PHASECHK.TRANS64.TRYWAIT P0, [R0+URZ+0x2a860], R3 ;  /* 0x02a86003000075a7 */ /* 0x0010a4000800017f */
[----:B--2---:R-:W-:Y:S05]  /*10b80*/  @!P0 NANOSLEEP.SYNCS 0x989680 ;  /* 0x009896800000895d */ /* 0x004fea0003900000 */
[----:B------:R-:W2:Y:S02]  /*10b90*/  @!P0 SYNCS.PHASECHK.TRANS64 P0, [R0+URZ+0x2a860], R3 ;  /* 0x02a86003000085a7 */ /* 0x000ea4000800007f */
[----:B--2---:R-:W-:Y:S05]  /*10ba0*/  @!P0 BRA `(.L_x_2260) ;  /* 0xfffffffc00f08947 */ /* 0x004fea000383ffff */
[----:B------:R-:W-:Y:S05]  /*10bb0*/  BRA `(.L_x_2340) ;  /* 0xffffffd000687947 */ /* 0x000fea000383ffff */
.L_x_2261:
        /* <DEDUP_REMOVED lines=8> */
.L_x_2342:
[----:B------:R-:W-:Y:S05]  /*10c40*/  BSYNC B0 ;  /* 0x0000000000007941 */ /* 0x000fea0003800000 */
.L_x_2341:
        /* <DEDUP_REMOVED lines=9> */
.L_x_2343:
        /* <DEDUP_REMOVED lines=11> */
.L_x_2344:
        /* <DEDUP_REMOVED lines=13> */
.L_x_2345:
[----:B------:R-:W-:Y:S01]  /*10e60*/  IMAD.MOV.U32 R5, RZ, RZ, R6 ;  /* 0x000000ffff057224 */ /* 0x000fe200078e0006 */
[----:B------:R-:W-:Y:S01]  /*10e70*/  MOV R13, R18 ;  /* 0x00000012000d7202 */ /* 0x000fe20000000f00 */
[----:B------:R-:W-:Y:S01]  /*10e80*/  IMAD.MOV.U32 R12, RZ, RZ, 0x2 ;  /* 0x00000002ff0c7424 */ /* 0x000fe200078e00ff */
[----:B------:R-:W-:-:S07]  /*10e90*/  MOV R4, R14 ;  /* 0x0000000e00047202 */ /* 0x000fce0000000f00 */
[----:B------:R-:W-:Y:S05]  /*10ea0*/  WARPSYNC.COLLECTIVE R15, `(.L_x_2346) ;  /* 0x000000000f087348 */ /* 0x000fea0003c00000 */
[----:B------:R0:W1:Y:S02]  /*10eb0*/  SHFL.IDX P6, R14, R13, R12, R11 ;  /* 0x0000000c0d0e7389 */ /* 0x00006400000c000b */
[----:B01----:R-:W-:Y:S01]  /*10ec0*/  ENDCOLLECTIVE ;  /* 0x000000000000791b */ /* 0x003fe20003800000 */
.L_x_2346:
        /* <DEDUP_REMOVED lines=13> */
.L_x_2347:
[----:B------:R-:W-:Y:S01]  /*10fa0*/  MOV R5, R20 ;  /* 0x0000001400057202 */ /* 0x000fe20000000f00 */
[----:B------:R-:W-:Y:S01]  /*10fb0*/  IMAD.MOV.U32 R13, RZ, RZ, R18 ;  /* 0x000000ffff0d7224 */ /* 0x000fe200078e0012 */
[----:B------:R-:W-:Y:S02]  /*10fc0*/  MOV R12, 0x3 ;  /* 0x00000003000c7802 */ /* 0x000fe40000000f00 */
[----:B------:R-:W-:-:S07]  /*10fd0*/  MOV R10, R14 ;  /* 0x0000000e000a7202 */ /* 0x000fce0000000f00 */
[----:B------:R-:W-:Y:S05]  /*10fe0*/  WARPSYNC.COLLECTIVE R15, `(.L_x_2348) ;  /* 0x000000000f087348 */ /* 0x000fea0003c00000 */
[----:B------:R0:W1:Y:S02]  /*10ff0*/  SHFL.IDX P6, R14, R13, R12, R11 ;  /* 0x0000000c0d0e7389 */ /* 0x00006400000c000b */
[----:B01----:R-:W-:Y:S01]  /*11000*/  ENDCOLLECTIVE ;  /* 0x000000000000791b */ /* 0x003fe20003800000 */
.L_x_2348:
[----:B------:R-:W-:Y:S02]  /*11010*/  IMAD.MOV.U32 R4, RZ, RZ, R10 ;  /* 0x000000ffff047224 */ /* 0x000fe400078e000a */
[----:B------:R-:W-:Y:S02]  /*11020*/  IMAD.MOV.U32 R10, RZ, RZ, RZ ;  /* 0x000000ffff0a7224 */ /* 0x000fe400078e00ff */
        /* <DEDUP_REMOVED lines=13> */
.L_x_2349:
[----:B------:R-:W-:Y:S01]  /*11100*/  IMAD.MOV.U32 R5, RZ, RZ, R7 ;  /* 0x000000ffff057224 */ /* 0x000fe200078e0007 */
[----:B------:R-:W-:Y:S01]  /*11110*/  MOV R13, R18 ;  /* 0x00000012000d7202 */ /* 0x000fe20000000f00 */
[----:B------:R-:W-:Y:S02]  /*11120*/  IMAD.MOV.U32 R12, RZ, RZ, 0x4 ;  /* 0x00000004ff0c7424 */ /* 0x000fe400078e00ff */
[----:B------:R-:W-:-:S07]  /*11130*/  IMAD.MOV.U32 R22, RZ, RZ, R14 ;  /* 0x000000ffff167224 */ /* 0x000fce00078e000e */
[----:B------:R-:W-:Y:S05]  /*11140*/  WARPSYNC.COLLECTIVE R15, `(.L_x_2350) ;  /* 0x000000000f087348 */ /* 0x000fea0003c00000 */
[----:B------:R0:W1:Y:S02]  /*11150*/  SHFL.IDX P6, R14, R13, R12, R11 ;  /* 0x0000000c0d0e7389 */ /* 0x00006400000c000b */
[----:B01----:R-:W-:Y:S01]  /*11160*/  ENDCOLLECTIVE ;  /* 0x000000000000791b */ /* 0x003fe20003800000 */
.L_x_2350:
        /* <DEDUP_REMOVED lines=14> */
.L_x_2351:
[----:B------:R-:W-:Y:S01]  /*11250*/  MOV R5, R19 ;  /* 0x0000001300057202 */ /* 0x000fe20000000f00 */
[----:B------:R-:W-:Y:S01]  /*11260*/  IMAD.MOV.U32 R13, RZ, RZ, R18 ;  /* 0x000000ffff0d7224 */ /* 0x000fe200078e0012 */
[----:B------:R-:W-:Y:S02]  /*11270*/  MOV R12, 0x5 ;  /* 0x00000005000c7802 */ /* 0x000fe40000000f00 */
[----:B------:R-:W-:-:S07]  /*11280*/  MOV R24, R14 ;  /* 0x0000000e00187202 */ /* 0x000fce0000000f00 */
[----:B------:R-:W-:Y:S05]  /*11290*/  WARPSYNC.COLLECTIVE R15, `(.L_x_2352) ;  /* 0x000000000f087348 */ /* 0x000fea0003c00000 */
[----:B------:R0:W1:Y:S02]  /*112a0*/  SHFL.IDX P6, R14, R13, R12, R11 ;  /* 0x0000000c0d0e7389 */ /* 0x00006400000c000b */
[----:B01----:R-:W-:Y:S01]  /*112b0*/  ENDCOLLECTIVE ;  /* 0x000000000000791b */ /* 0x003fe20003800000 */
.L_x_2352:
        /* <DEDUP_REMOVED lines=12> */
.L_x_2353:
[----:B------:R-:W-:Y:S05]  /*11380*/  BRA `(.L_x_2354) ;  /* 0xffffffcc00407947 */ /* 0x000fea000383ffff */
.L_x_2264:
[----:B0-----:R0:W1:Y:S02]  /*11390*/  SYNCS.PHASECHK.TRANS64.TRYWAIT P0, [R5+URZ+0x2a820], R10 ;  /* 0x02a8200a050075a7 */ /* 0x001064000800017f */
[----:B-1----:R-:W-:Y:S05]  /*113a0*/  @!P0 NANOSLEEP.SYNCS 0x989680 ;  /* 0x009896800000895d */ /* 0x002fea0003900000 */
[----:B------:R-:W1:Y:S02]  /*113b0*/  @!P0 SYNCS.PHASECHK.TRANS64 P0, [R5+URZ+0x2a820], R10 ;  /* 0x02a8200a050085a7 */ /* 0x000e64000800007f */
[----:B-1----:R-:W-:Y:S05]  /*113c0*/  @!P0 BRA `(.L_x_2264) ;  /* 0xfffffffc00f08947 */ /* 0x002fea000383ffff */
[----:B------:R-:W-:Y:S05]  /*113d0*/  BRA `(.L_x_2355) ;  /* 0xffffffcc00b47947 */ /* 0x000fea000383ffff */
.L_x_2265:
[----:B------:R-:W-:Y:S01]  /*113e0*/  BSSY B0, `(.L_x_2356) ;  /* 0x0000008000007945 */ /* 0x000fe20003800000 */
[----:B------:R-:W-:Y:S01]  /*113f0*/  MOV R13, R16 ;  /* 0x00000010000d7202 */ /* 0x000fe20000000f00 */
[----:B------:R-:W-:Y:S01]  /*11400*/  IMAD.MOV.U32 R12, RZ, RZ, RZ ;  /* 0x000000ffff0c7224 */ /* 0x000fe200078e00ff */
[----:B------:R-:W-:Y:S01]  /*11410*/  MOV R11, 0x1f ;  /* 0x0000001f000b7802 */ /* 0x000fe20000000f00 */
[----:B------:R-:W-:-:S07]  /*11420*/  IMAD.MOV.U32 R15, RZ, RZ, -0x1 ;  /* 0xffffffffff0f7424 */ /* 0x000fce00078e00ff */
[----:B0----5:R-:W-:Y:S05]  /*11430*/  WARPSYNC.COLLECTIVE R15, `(.L_x_2357) ;  /* 0x000000000f087348 */ /* 0x021fea0003c00000 */
[----:B------:R1:W2:Y:S02]  /*11440*/  SHFL.IDX P6, R14, R13, R12, R11 ;  /* 0x0000000c0d0e7389 */ /* 0x0002a400000c000b */
[----:B012--5:R-:W-:Y:S01]  /*11450*/  ENDCOLLECTIVE ;  /* 0x000000000000791b */ /* 0x027fe20003800000 */
.L_x_2357:
[----:B------:R-:W-:Y:S05]  /*11460*/  BSYNC B0 ;  /* 0x0000000000007941 */ /* 0x000fea0003800000 */
.L_x_2356:
[----:B------:R-:W-:Y:S05]  /*11470*/  BRA `(.L_x_2358) ;  /* 0xffffffcc00987947 */ /* 0x000fea000383ffff */
.L_x_2266:
[----:B------:R-:W-:Y:S01]  /*11480*/  BSSY B0, `(.L_x_2359) ;  /* 0x0000006000007945 */ /* 0x000fe20003800000 */
[----:B------:R-:W-:-:S07]  /*11490*/  MOV R15, 0xffffffff ;  /* 0xffffffff000f7802 */ /* 0x000fce0000000f00 */
[----:B01---5:R-:W-:Y:S05]  /*114a0*/  WARPSYNC.COLLECTIVE R15, `(.L_x_2360) ;  /* 0x000000000f0c7348 */ /* 0x023fea0003c00000 */
[----:B------:R-:W-:Y:S02]  /*114b0*/  ELECT P6, UR62, PT ;  /* 0x00000000003e782f */ /* 0x000fe400038c0000 */
[----:B------:R-:W-:Y:S01]  /*114c0*/  MOV R14, UR62 ;  /* 0x0000003e000e7c02 */ /* 0x000fe20008000f00 */
[----:B01---5:R-:W-:Y:S10]  /*114d0*/  ENDCOLLECTIVE ;  /* 0x000000000000791b */ /* 0x023ff40003800000 */
.L_x_2360:
[----:B------:R-:W-:Y:S05]  /*114e0*/  BSYNC B0 ;  /* 0x0000000000007941 */ /* 0x000fea0003800000 */
.L_x_2359:
[----:B------:R-:W-:Y:S05]  /*114f0*/  BRA `(.L_x_2361) ;  /* 0xffffffcc008c7947 */ /* 0x000fea000383ffff */
.L_x_2268:
[----:B--2---:R2:W3:Y:S02]  /*11500*/  SYNCS.PHASECHK.TRANS64.TRYWAIT P1, [R6+URZ+0x2a840], R3 ;  /* 0x02a84003060075a7 */ /* 0x0044e4000802017f */
[----:B---3--:R-:W-:Y:S05]  /*11510*/  @!P1 NANOSLEEP.SYNCS 0x989680 ;  /* 0x009896800000995d */ /* 0x008fea0003900000 */
[----:B------:R-:W3:Y:S02]  /*11520*/  @!P1 SYNCS.PHASECHK.TRANS64 P1, [R6+URZ+0x2a840], R3 ;  /* 0x02a84003060095a7 */ /* 0x000ee4000802007f */
[----:B---3--:R-:W-:Y:S05]  /*11530*/  @!P1 BRA `(.L_x_2268) ;  /* 0xfffffffc00f09947 */ /* 0x008fea000383ffff */
[----:B------:R-:W-:Y:S05]  /*11540*/  BRA `(.L_x_2362) ;  /* 0xffffffcc00b07947 */ /* 0x000fea000383ffff */
.L_x_2270:
[----:B0-----:R0:W3:Y:S02]  /*11550*/  SYNCS.PHASECHK.TRANS64.TRYWAIT P1, [R5+URZ+0x2a840], R0 ;  /* 0x02a84000050075a7 */ /* 0x0010e4000802017f */
[----:B---3--:R-:W-:Y:S05]  /*11560*/  @!P1 NANOSLEEP.SYNCS 0x989680 ;  /* 0x009896800000995d */ /* 0x008fea0003900000 */
[----:B------:R-:W3:Y:S02]  /*11570*/  @!P1 SYNCS.PHASECHK.TRANS64 P1, [R5+URZ+0x2a840], R0 ;  /* 0x02a84000050095a7 */ /* 0x000ee4000802007f */
[----:B---3--:R-:W-:Y:S05]  /*11580*/  @!P1 BRA `(.L_x_2270) ;  /* 0xfffffffc00f09947 */ /* 0x008fea000383ffff */
[----:B------:R-:W-:Y:S05]  /*11590*/  BRA `(.L_x_2363) ;  /* 0xffffffcc00bc7947 */ /* 0x000fea000383ffff */
.L_x_2272:
[----:B---3--:R3:W4:Y:S02]  /*115a0*/  SYNCS.PHASECHK.TRANS64.TRYWAIT P1, [R6+URZ+0x2a860], R3 ;  /* 0x02a86003060075a7 */ /* 0x008724000802017f */
[----:B----4-:R-:W-:Y:S05]  /*115b0*/  @!P1 NANOSLEEP.SYNCS 0x989680 ;  /* 0x009896800000995d */ /* 0x010fea0003900000 */
[----:B------:R-:W4:Y:S02]  /*115c0*/  @!P1 SYNCS.PHASECHK.TRANS64 P1, [R6+URZ+0x2a860], R3 ;  /* 0x02a86003060095a7 */ /* 0x000f24000802007f */
[----:B----4-:R-:W-:Y:S05]  /*115d0*/  @!P1 BRA `(.L_x_2272) ;  /* 0xfffffffc00f09947 */ /* 0x010fea000383ffff */
[----:B------:R-:W-:Y:S05]  /*115e0*/  BRA `(.L_x_2364) ;  /* 0xffffffcc00b87947 */ /* 0x000fea000383ffff */
.L_x_2365:
        /* <DEDUP_REMOVED lines=9> */
.L_x_3210:


//--------------------- .text._ZN7cutlass13device_kernelIN5flash11enable_sm90INS1_16FlashAttnFwdSm90INS1_25CollectiveMainloopFwdSm90ILi2EN4cute5tupleIJNS5_1CILi1EEES8_S8_EEENS6_IJNS7_ILi128EEENS7_ILi96EEENS7_ILi192EEEEEELi128ENS_6half_tEfNS_4arch4Sm90ELb1ELb0ELb1ELb1ELb1ELb0ELb0ELb1ELb1ELb1ELb1ELb0EEENS1_21CollectiveEpilogueFwdINS6_IJSA_SA_SB_EEES9_SE_SG_Li256ELb1ELb1ELb1ELb0EEENS1_36VarlenDynamicPersistentTileSchedulerILi128ELi96ELi256ELi128ELb1ELb1ELb1ELb1ELb1ELb1EEEEEEEEEvNT_6ParamsE --------------------------
	.section	.text._ZN7cutlass13device_kernelIN5flash11enable_sm90INS1_16FlashAttnFwdSm90INS1_25CollectiveMainloopFwdSm90ILi2EN4cute5tupleIJNS5_1CILi1EEES8_S8_EEENS6_IJNS7_ILi128EEENS7_ILi96EEENS7_ILi192EEEEEELi128ENS_6half_tEfNS_4arch4Sm90ELb1ELb0ELb1ELb1ELb1ELb0ELb0ELb1ELb1ELb1ELb1ELb0EEENS1_21CollectiveEpilogueFwdINS6_IJSA_SA_SB_EEES9_SE_SG_Li256ELb1ELb1ELb1ELb0EEENS1_36VarlenDynamicPersistentTileSchedulerILi128ELi96ELi256ELi128ELb1ELb1ELb1ELb1ELb1ELb1EEEEEEEEEvNT_6ParamsE,"ax",@progbits
	.align	128
.text._ZN7cutlass13device_kernelIN5flash11enable_sm90INS1_16FlashAttnFwdSm90INS1_25CollectiveMainloopFwdSm90ILi2EN4cute5tupleIJNS5_1CILi1EEES8_S8_EEENS6_IJNS7_ILi128EEENS7_ILi96EEENS7_ILi192EEEEEELi128ENS_6half_tEfNS_4arch4Sm90ELb1ELb0ELb1ELb1ELb1ELb0ELb0ELb1ELb1ELb1ELb1ELb0EEENS1_21CollectiveEpilogueFwdINS6_IJSA_SA_SB_EEES9_SE_SG_Li256ELb1ELb1ELb1ELb0EEENS1_36VarlenDynamicPersistentTileSchedulerILi128ELi96ELi256ELi128ELb1ELb1ELb1ELb1ELb1ELb1EEEEEEEEEvNT_6ParamsE:
        .type           _ZN7cutlass13device_kernelIN5flash11enable_sm90INS1_16FlashAttnFwdSm90INS1_25CollectiveMainloopFwdSm90ILi2EN4cute5tupleIJNS5_1CILi1EEES8_S8_EEENS6_IJNS7_ILi128EEENS7_ILi96EEENS7_ILi192EEEEEELi128ENS_6half_tEfNS_4arch4Sm90ELb1ELb0ELb1ELb1ELb1ELb0ELb0ELb1ELb1ELb1ELb1ELb0EEENS1_21CollectiveEpilogueFwdINS6_IJSA_SA_SB_EEES9_SE_SG_Li256ELb1ELb1ELb1ELb0EEENS1_36VarlenDynamicPersistentTileSchedulerILi128ELi96ELi256ELi128ELb1ELb1ELb1ELb1ELb1ELb1EEEEEEEEEvNT_6ParamsE,@function
        .size           _ZN7cutlass13device_kernelIN5flash11enable_sm90INS1_16FlashAttnFwdSm90INS1_25CollectiveMainloopFwdSm90ILi2EN4cute5tupleIJNS5_1CILi1EEES8_S8_EEENS6_IJNS7_ILi128EEENS7_ILi96EEENS7_ILi192EEEEEELi128ENS_6half_tEfNS_4arch4Sm90ELb1ELb0ELb1ELb1ELb1ELb0ELb0ELb1ELb1ELb1ELb1ELb0EEENS1_21CollectiveEpilogueFwdINS6_IJSA_SA_SB_EEES9_SE_SG_Li256ELb1ELb1ELb1ELb0EEENS1_36VarlenDynamicPersistentTileSchedulerILi128ELi96ELi256ELi128ELb1ELb1ELb1ELb1ELb1ELb1EEEEEEEEEvNT_6ParamsE,(.L_x_3211 - _ZN7cutlass13device_kernelIN5flash11enable_sm90INS1_16FlashAttnFwdSm90INS1_25CollectiveMainloopFwdSm90ILi2EN4cute5tupleIJNS5_1CILi1EEES8_S8_EEENS6_IJNS7_ILi128EEENS7_ILi96EEENS7_ILi192EEEEEELi128ENS_6half_tEfNS_4arch4Sm90ELb1ELb0ELb1ELb1ELb1ELb0ELb0ELb1ELb1ELb1ELb1ELb0EEENS1_21CollectiveEpilogueFwdINS6_IJSA_SA_SB_EEES9_SE_SG_Li256ELb1ELb1ELb1ELb0EEENS1_36VarlenDynamicPersistentTileSchedulerILi128ELi96ELi256ELi128ELb1ELb1ELb1ELb1ELb1ELb1EEEEEEEEEvNT_6ParamsE)
        .other          _ZN7cutlass13device_kernelIN5flash11enable_sm90INS1_16FlashAttnFwdSm90INS1_25CollectiveMainloopFwdSm90ILi2EN4cute5tupleIJNS5_1CILi1EEES8_S8_EEENS6_IJNS7_ILi128EEENS7_ILi96EEENS7_ILi192EEEEEELi128ENS_6half_tEfNS_4arch4Sm90ELb1ELb0ELb1ELb1ELb1ELb0ELb0ELb1ELb1ELb1ELb1ELb0EEENS1_21CollectiveEpilogueFwdINS6_IJSA_SA_SB_EEES9_SE_SG_Li256ELb1ELb1ELb1ELb0EEENS1_36VarlenDynamicPersistentTileSchedulerILi128ELi96ELi256ELi128ELb1ELb1ELb1ELb1ELb1ELb1EEEEEEEEEvNT_6ParamsE,@"STO_CUDA_ENTRY STV_DEFAULT"
_ZN7cutlass13device_kernelIN5flash11enable_sm90INS1_16FlashAttnFwdSm90INS1_25CollectiveMainloopFwdSm90ILi2EN4cute5tupleIJNS5_1CILi1EEES8_S8_EEENS6_IJNS7_ILi128EEENS7_ILi96EEENS7_ILi192EEEEEELi128ENS_6half_tEfNS_4arch4Sm90ELb1ELb0ELb1ELb1ELb1ELb0ELb0ELb1ELb1ELb1ELb1ELb0EEENS1_21CollectiveEpilogueFwdINS6_IJSA_SA_SB_EEES9_SE_SG_Li256ELb1ELb1ELb1ELb0EEENS1_36VarlenDynamicPersistentTileSchedulerILi128ELi96ELi256ELi128ELb1ELb1ELb1ELb1ELb1ELb1EEEEEEEEEvNT_6ParamsE:
        /* <DEDUP_REMOVED lines=45> */
.L_x_2366:
        /* <DEDUP_REMOVED lines=22> */
.L_x_2367:
        /* <DEDUP_REMOVED lines=18> */
.L_x_2368:
        /* <DEDUP_REMOVED lines=22> */
.L_x_2369:
        /* <DEDUP_REMOVED lines=23> */
.L_x_2370:
        /* <DEDUP_REMOVED lines=10> */
.L_x_2372:
        /* <DEDUP_REMOVED lines=22> */
[----:B------:R-:W-:-:S04]  /*0a20*/  LEA.HI R3, R0, R203, RZ, 0x4 ;  /* 0x000000cb00037211 */ /* 0x000fc800078f20ff */
        /* <DEDUP_REMOVED lines=17> */
[----:B------:R-:W-:Y:S01]  /*0b40*/  LEA.HI R7, R8, R181, RZ, 0x2 ;  /* 0x000000b508077211 */ /* 0x000fe200078f10ff */
[----:B------:R-:W-:Y:S01]  /*0b50*/  IMAD.U32 R180, RZ, RZ, UR4 ;  /* 0x00000004ffb47e24 */ /* 0x000fe2000f8e00ff */
[----:B------:R-:W-:Y:S01]  /*0b60*/  LOP3.LUT R3, R3, 0x1ffffffe, RZ, 0xc0, !PT ;  /* 0x1ffffffe03037812 */ /* 0x000fe200078ec0ff */
[----:B------:R-:W-:Y:S01]  /*0b70*/  IMAD R4, R4, 0x40, R5 ;  /* 0x0000004004047824 */ /* 0x000fe200078e0205 */
[----:B------:R-:W-:-:S02]  /*0b80*/  LEA.HI R5, R0, R203, RZ, 0x2 ;  /* 0x000000cb00057211 */ /* 0x000fc400078f10ff */
[----:B------:R-:W-:Y:S01]  /*0b90*/  SHF.R.S32.HI R9, RZ, 0x2, R7 ;  /* 0x00000002ff097819 */ /* 0x000fe20000011407 */
[----:B------:R-:W-:Y:S01]  /*0ba0*/  IMAD.IADD R3, R6, 0x1, -R3 ;  /* 0x0000000106037824 */ /* 0x000fe200078e0a03 */
[----:B------:R-:W-:Y:S02]  /*0bb0*/  SHF.R.S32.HI R10, RZ, 0x1f, R7 ;  /* 0x0000001fff0a7819 */ /* 0x000fe40000011407 */
[----:B------:R-:W-:Y:S02]  /*0bc0*/  LEA.HI R0, R0, R203, RZ, 0x3 ;  /* 0x000000cb00007211 */ /* 0x000fe400078f18ff */
[----:B------:R-:W-:Y:S02]  /*0bd0*/  LOP3.LUT R6, R5, 0xfffffffc, RZ, 0xc0, !PT ;  /* 0xfffffffc05067812 */ /* 0x000fe400078ec0ff */
[----:B------:R-:W-:Y:S02]  /*0be0*/  LEA.HI R10, R10, R9, RZ, 0x3 ;  /* 0x000000090a0a7211 */ /* 0x000fe400078f18ff */
[----:B------:R-:W-:Y:S01]  /*0bf0*/  LOP3.LUT R22, R0, 0xfffffff8, RZ, 0xc0, !PT ;  /* 0xfffffff800167812 */ /* 0x000fe200078ec0ff */
[----:B------:R-:W-:Y:S01]  /*0c00*/  IMAD.IADD R6, R203, 0x1, -R6 ;  /* 0x00000001cb067824 */ /* 0x000fe200078e0a06 */
[----:B------:R-:W-:-:S02]  /*0c10*/  LEA R199, R3, R4, 0x3 ;  /* 0x0000000403c77211 */ /* 0x000fc400078e18ff */
[----:B------:R-:W-:Y:S01]  /*0c20*/  LOP3.LUT R4, R7, 0x7ffffffc, RZ, 0xc0, !PT ;  /* 0x7ffffffc07047812 */ /* 0x000fe200078ec0ff */
[----:B------:R-:W-:Y:S01]  /*0c30*/  IMAD.IADD R22, R203, 0x1, -R22 ;  /* 0x00000001cb167824 */ /* 0x000fe200078e0a16 */
[----:B------:R-:W-:Y:S02]  /*0c40*/  LOP3.LUT R10, R10, 0xfffffff8, RZ, 0xc0, !PT ;  /* 0xfffffff80a0a7812 */ /* 0x000fe400078ec0ff */
[----:B------:R-:W-:Y:S01]  /*0c50*/  LEA.HI R8, R8, R181, RZ, 0x5 ;  /* 0x000000b508087211 */ /* 0x000fe200078f28ff */
[----:B------:R-:W-:Y:S01]  /*0c60*/  IMAD.IADD R4, R181, 0x1, -R4 ;  /* 0x00000001b5047824 */ /* 0x000fe200078e0a04 */
[----:B------:R-:W-:Y:S01]  /*0c70*/  LEA.HI R3, R6, R6, RZ, 0x1 ;  /* 0x0000000606037211 */ /* 0x000fe200078f08ff */
[----:B------:R-:W-:Y:S01]  /*0c80*/  IMAD.IADD R9, R9, 0x1, -R10 ;  /* 0x0000000109097824 */ /* 0x000fe200078e0a0a */
[----:B------:R-:W-:Y:S01]  /*0c90*/  SHF.R.S32.HI R8, RZ, 0x5, R8 ;  /* 0x00000005ff087819 */ /* 0x000fe20000011408 */
[----:B------:R-:W-:Y:S01]  /*0ca0*/  IMAD.SHL.U32 R17, R4, 0x2, RZ ;  /* 0x0000000204117824 */ /* 0x000fe200078e00ff */
[----:B------:R-:W-:-:S02]  /*0cb0*/  LOP3.LUT R2, R2, 0x3fffffe, RZ, 0xc0, !PT ;  /* 0x03fffffe02027812 */ /* 0x000fc400078ec0ff */
[----:B------:R-:W-:Y:S01]  /*0cc0*/  SHF.L.U32 R16, R22, 0x3, RZ ;  /* 0x0000000316107819 */ /* 0x000fe200000006ff */
[----:B------:R-:W-:Y:S01]  /*0cd0*/  IMAD R9, R8, 0x10, R9 ;  /* 0x0000001008097824 */ /* 0x000fe200078e0209 */
[----:B------:R-:W-:Y:S01]  /*0ce0*/  LOP3.LUT R3, R3, 0x1ffffffe, RZ, 0xc0, !PT ;  /* 0x1ffffffe03037812 */ /* 0x000fe200078ec0ff */
[----:B------:R-:W-:Y:S01]  /*0cf0*/  IMAD.IADD R2, R197, 0x1, -R2 ;  /* 0x00000001c5027824 */ /* 0x000fe200078e0a02 */
[C---:B------:R-:W-:Y:S01]  /*0d00*/  IADD3 R174, R17.reuse, 0x18, RZ ;  /* 0x0000001811ae7810 */ /* 0x040fe20007ffe0ff */
[----:B------:R-:W-:Y:S01]  /*0d10*/  VIADD R19, R16, 0x40 ;  /* 0x0000004010137836 */ /* 0x000fe20000000000 */
        /* <DEDUP_REMOVED lines=30> */
[----:B------:R-:W-:-:S02]  /*0f00*/  SHF.R.S32.HI R185, RZ, 0x1f, R165 ;  /* 0x0000001fffb97819 */ /* 0x000fc400000114a5 */
[----:B------:R-:W-:Y:S01]  /*0f10*/  SHF.R.S32.HI R184, RZ, 0x1f, R164 ;  /* 0x0000001fffb87819 */ /* 0x000fe200000114a4 */
[----:B------:R-:W-:Y:S01]  /*0f20*/  IMAD R18, R3, 0x8, R198 ;  /* 0x0000000803127824 */ /* 0x000fe200078e02c6 */
[----:B------:R-:W-:Y:S02]  /*0f30*/  SHF.R.S32.HI R183, RZ, 0x1f, R163 ;  /* 0x0000001fffb77819 */ /* 0x000fe400000114a3 */
[----:B------:R-:W-:-:S07]  /*0f40*/  SHF.R.S32.HI R182, RZ, 0x1f, R162 ;  /* 0x0000001fffb67819 */ /* 0x000fce00000114a2 */
.L_x_2436:
[----:B01-34-:R-:W0:Y:S01]  /*0f50*/  LDC.64 R2, c[0x0][0xc88] ;  /* 0x00032200ff027b82 */ /* 0x01be220000000a00 */
[----:B------:R-:W-:Y:S01]  /*0f60*/  ULDC.64 UR8, c[0x0][0xa28] ;  /* 0x00028a0000087ab9 */ /* 0x000fe20000000a00 */
[----:B------:R-:W-:Y:S01]  /*0f70*/  ULDC.64 UR10, c[0x0][0xa18] ;  /* 0x00028600000a7ab9 */ /* 0x000fe20000000a00 */
[----:B0-----:R-:W-:-:S06]  /*0f80*/  IMAD.WIDE R2, R27, 0x4, R2 ;  /* 0x000000041b027825 */ /* 0x001fcc00078e0202 */
[----:B--2---:R-:W2:Y:S01]  /*0f90*/  LDG.E R2, desc[UR36][R2.64] ;  /* 0x0000002402027981 */ /* 0x004ea2000c1e1900 */
        /* <DEDUP_REMOVED lines=8> */
[----:B------:R-:W-:Y:S01]  /*1020*/  IMAD.U32 R161, RZ, RZ, UR4 ;  /* 0x00000004ffa17e24 */ /* 0x000fe2000f8e00ff */
[----:B------:R-:W-:-:S04]  /*1030*/  @UP0 ULEA UR8, UP2, UR4, UR8, 0x2 ;  /* 0x0000000804080291 */ /* 0x000fc8000f84103f */
[----:B------:R-:W-:Y:S02]  /*1040*/  @UP0 ULEA.HI.X UR9, UR4, UR9, UR7, 0x2, UP2 ;  /* 0x0000000904090291 */ /* 0x000fe400090f1407 */
[----:B------:R-:W-:Y:S01]  /*1050*/  IMAD.U32 R179, RZ, RZ, UR7 ;  /* 0x00000007ffb37e24 */ /* 0x000fe2000f8e00ff */
[----:B------:R-:W-:Y:S01]  /*1060*/  @UP1 ULEA UR10, UP0, UR4, UR10, 0x2 ;  /* 0x0000000a040a1291 */ /* 0x000fe2000f80103f */
[----:B------:R-:W-:-:S03]  /*1070*/  MOV R2, UR8 ;  /* 0x0000000800027c02 */ /* 0x000fc60008000f00 */
[----:B------:R-:W-:Y:S01]  /*1080*/  @UP1 ULEA.HI.X UR11, UR4, UR11, UR7, 0x2, UP0 ;  /* 0x0000000b040b1291 */ /* 0x000fe200080f1407 */
[----:B------:R-:W-:Y:S01]  /*1090*/  IMAD.U32 R3, RZ, RZ, UR9 ;  /* 0x00000009ff037e24 */ /* 0x000fe2000f8e00ff */
[----:B------:R-:W-:Y:S01]  /*10a0*/  ULDC.64 UR8, c[0x0][0x418] ;  /* 0x0001060000087ab9 */ /* 0x000fe20000000a00 */
[----:B------:R-:W-:Y:S01]  /*10b0*/  IMAD.U32 R4, RZ, RZ, UR10 ;  /* 0x0000000aff047e24 */ /* 0x000fe2000f8e00ff */
[----:B------:R-:W-:Y:S01]  /*10c0*/  ULDC UR4, c[0x0][0x424] ;  /* 0x0001090000047ab9 */ /* 0x000fe20000000800 */
[----:B------:R-:W-:Y:S01]  /*10d0*/  ULDC UR7, c[0x0][0x2f0] ;  /* 0x0000bc0000077ab9 */ /* 0x000fe20000000800 */
[----:B------:R-:W-:Y:S01]  /*10e0*/  IMAD.U32 R5, RZ, RZ, UR11 ;  /* 0x0000000bff057e24 */ /* 0x000fe2000f8e00ff */
[----:B------:R-:W2:Y:S01]  /*10f0*/  @P0 LDG.E R2, desc[UR36][R2.64] ;  /* 0x0000002402020981 */ /* 0x000ea2000c1e1900 */
[----:B------:R-:W-:Y:S01]  /*1100*/  UISETP.NE.U32.AND UP0, UPT, UR8, URZ, UPT ;  /* 0x0000003f0800728c */ /* 0x000fe2000bf05070 */
[----:B------:R-:W-:Y:S02]  /*1110*/  ULDC.64 UR10, c[0x0][0xa20] ;  /* 0x00028800000a7ab9 */ /* 0x000fe40000000a00 */
[----:B------:R-:W3:Y:S01]  /*1120*/  @P2 LDG.E R4, desc[UR36][R4.64] ;  /* 0x0000002404042981 */ /* 0x000ee2000c1e1900 */
[----:B------:R-:W-:Y:S01]  /*1130*/  UISETP.NE.AND.EX UP0, UPT, UR9, URZ, UPT, UP0 ;  /* 0x0000003f0900728c */ /* 0x000fe2000bf05300 */
[----:B------:R-:W-:Y:S01]  /*1140*/  ISETP.NE.U32.AND P1, PT, RZ, UR10, PT ;  /* 0x0000000aff007c0c */ /* 0x000fe2000bf25070 */
[----:B------:R-:W-:-:S02]  /*1150*/  ULOP3.LUT UR8, UR5, 0xffff, URZ, 0xc0, !UPT ;  /* 0x0000ffff05087892 */ /* 0x000fc4000f8ec03f */
[----:B------:R-:W-:Y:S01]  /*1160*/  USEL UR4, UR4, 0x1, UP0 ;  /* 0x0000000104047887 */ /* 0x000fe20008000000 */
[----:B------:R-:W-:Y:S01]  /*1170*/  ISETP.NE.AND.EX P1, PT, RZ, UR11, PT, P1 ;  /* 0x0000000bff007c0c */ /* 0x000fe2000bf25310 */
[----:B------:R-:W-:Y:S02]  /*1180*/  UMOV UR43, URZ ;  /* 0x0000003f002b7c82 */ /* 0x000fe40008000000 */
[----:B------:R-:W-:Y:S01]  /*1190*/  IMAD.U32 R177, RZ, RZ, UR8 ;  /* 0x00000008ffb17e24 */ /* 0x000fe2000f8e00ff */
[----:B------:R-:W-:Y:S01]  /*11a0*/  UIMAD UR4, UR4, UR7, URZ ;  /* 0x00000007040472a4 */ /* 0x000fe2000f8e023f */
[----:B--2---:R-:W-:Y:S02]  /*11b0*/  @P0 R2UR UR43, R2 ;  /* 0x00000000022b02ca */ /* 0x004fe400000e0000 */
[----:B---3--:R-:W-:Y:S01]  /*11c0*/  @P2 R2UR UR41, R4 ;  /* 0x00000000042922ca */ /* 0x008fe200000e0000 */
[----:B-----5:R-:W-:-:S14]  /*11d0*/  @P2 BRA `(.L_x_2373) ;  /* 0x00000000003c2947 */ /* 0x020fdc0003800000 */
[----:B------:R-:W-:Y:S01]  /*11e0*/  ULDC.64 UR8, c[0x0][0xa00] ;  /* 0x0002800000087ab9 */ /* 0x000fe20000000a00 */
[----:B------:R-:W-:Y:S01]  /*11f0*/  ULDC UR41, c[0x0][0x288] ;  /* 0x0000a20000297ab9 */ /* 0x000fe20000000800 */
[----:B------:R-:W-:-:S04]  /*1200*/  ISETP.NE.U32.AND P0, PT, RZ, UR8, PT ;  /* 0x00000008ff007c0c */ /* 0x000fc8000bf05070 */
[----:B------:R-:W-:-:S13]  /*1210*/  ISETP.NE.AND.EX P0, PT, RZ, UR9, PT, P0 ;  /* 0x00000009ff007c0c */ /* 0x000fda000bf05300 */
[----:B------:R-:W-:Y:S05]  /*1220*/  @!P0 BRA `(.L_x_2373) ;  /* 0x0000000000288947 */ /* 0x000fea0003800000 */
[----:B------:R-:W-:Y:S01]  /*1230*/  R2UR UR7, R161 ;  /* 0x00000000a10772ca */ /* 0x000fe200000e0000 */
[----:B------:R-:W-:-:S12]  /*1240*/  ULDC.64 UR8, c[0x0][0xa00] ;  /* 0x0002800000087ab9 */ /* 0x000fd80000000a00 */
        /* <DEDUP_REMOVED lines=8> */
.L_x_2373:
[----:B------:R-:W-:Y:S05]  /*12d0*/  @!P1 BRA `(.L_x_2374) ;  /* 0x0000000000249947 */ /* 0x000fea0003800000 */
[----:B------:R-:W-:Y:S02]  /*12e0*/  R2UR UR7, R161 ;  /* 0x00000000a10772ca */ /* 0x000fe400000e0000 */
[----:B------:R-:W-:-:S11]  /*12f0*/  R2UR UR8, R179 ;  /* 0x00000000b30872ca */ /* 0x000fd600000e0000 */
[----:B------:R-:W-:-:S04]  /*1300*/  ULEA UR4, UP0, UR7, UR10, 0x2 ;  /* 0x0000000a07047291 */ /* 0x000fc8000f80103f */
[----:B------:R-:W-:Y:S02]  /*1310*/  ULEA.HI.X UR7, UR7, UR11, UR8, 0x2, UP0 ;  /* 0x0000000b07077291 */ /* 0x000fe400080f1408 */
[----:B------:R-:W-:-:S04]  /*1320*/  IMAD.U32 R2, RZ, RZ, UR4 ;  /* 0x00000004ff027e24 */ /* 0x000fc8000f8e00ff */
[----:B------:R-:W-:-:S05]  /*1330*/  MOV R3, UR7 ;  /* 0x0000000700037c02 */ /* 0x000fca0008000f00 */
[----:B------:R-:W2:Y:S02]  /*1340*/  LDG.E R2, desc[UR36][R2.64] ;  /* 0x0000002402027981 */ /* 0x000ea4000c1e1900 */
[----:B--2---:R-:W-:Y:S01]  /*1350*/  R2UR UR4, R2 ;  /* 0x00000000020472ca */ /* 0x004fe200000e0000 */
[----:B------:R-:W-:-:S14]  /*1360*/  BRA `(.L_x_2375) ;  /* 0x0000000000387947 */ /* 0x000fdc0003800000 */
.L_x_2374:
[----:B------:R-:W-:Y:S02]  /*1370*/  ULDC.64 UR8, c[0x0][0xa08] ;  /* 0x0002820000087ab9 */ /* 0x000fe40000000a00 */
        /* <DEDUP_REMOVED lines=13> */
.L_x_2375:
[----:B------:R-:W-:Y:S01]  /*1450*/  ULDC UR7, c[0x0][0x448] ;  /* 0x0001120000077ab9 */ /* 0x000fe20000000800 */
[----:B------:R-:W-:Y:S02]  /*1460*/  USHF.L.U32 UR42, UR6, 0x7, URZ ;  /* 0x00000007062a7899 */ /* 0x000fe4000800063f */
[----:B------:R-:W-:Y:S02]  /*1470*/  UISETP.NE.AND UP0, UPT, UR7, 0x1, UPT ;  /* 0x000000010700788c */ /* 0x000fe4000bf05270 */
[----:B------:R-:W-:Y:S02]  /*1480*/  UIADD3 UR8, UR42, 0x7f, URZ ;  /* 0x0000007f2a087890 */ /* 0x000fe4000fffe03f */
[----:B------:R-:W-:Y:S02]  /*1490*/  UIADD3 UR43, -UR43, UR4, URZ ;  /* 0x000000042b2b7290 */ /* 0x000fe4000fffe13f */
[----:B------:R-:W-:Y:S02]  /*14a0*/  UP2UR UR61, UPR, URZ, 0x1 ;  /* 0x000000013f3d7883 */ /* 0x000fe40008000000 */
[----:B------:R-:W-:-:S03]  /*14b0*/  UIADD3 UR4, UR43, 0x60, -UR41 ;  /* 0x000000602b047890 */ /* 0x000fc6000fffe829 */
[----:B------:R-:W-:Y:S01]  /*14c0*/  @UP0 ULDC UR6, c[0x0][0x44c] ;  /* 0x0001130000060ab9 */ /* 0x000fe20000000800 */
[----:B------:R-:W-:Y:S01]  /*14d0*/  @UP0 ULDC UR9, c[0x0][0x450] ;  /* 0x0001140000090ab9 */ /* 0x000fe20000000800 */
[----:B------:R-:W-:Y:S02]  /*14e0*/  UIMAD.WIDE.U32 UR6, UR8, UR6, URZ ;  /* 0x00000006080672a5 */ /* 0x000fe4000f8e003f */
[----:B------:R-:W-:Y:S02]  /*14f0*/  UIADD3 UR6, UR43, 0x5f, URZ ;  /* 0x0000005f2b067890 */ /* 0x000fe4000fffe03f */
[----:B------:R-:W-:Y:S02]  /*1500*/  @UP0 USHF.R.U32.HI UR8, URZ, UR9, UR7 ;  /* 0x000000093f080299 */ /* 0x000fe40008011607 */
[----:B------:R-:W-:Y:S02]  /*1510*/  UIMAD.WIDE UR6, UR6, 0x2aaaaaab, URZ ;  /* 0x2aaaaaab060678a5 */ /* 0x000fe4000f8e023f */
[----:B------:R-:W-:-:S02]  /*1520*/  UIADD3 UR8, UR4, UR8, URZ ;  /* 0x0000000804087290 */ /* 0x000fc4000fffe03f */
[----:B------:R-:W-:Y:S02]  /*1530*/  USHF.R.U32.HI UR4, URZ, 0x1f, UR7 ;  /* 0x0000001f3f047899 */ /* 0x000fe40008011607 */
[----:B------:R-:W-:Y:S02]  /*1540*/  UIMAD.WIDE UR8, UR8, 0x2aaaaaab, URZ ;  /* 0x2aaaaaab080878a5 */ /* 0x000fe4000f8e023f */
[----:B------:R-:W-:Y:S02]  /*1550*/  ULEA.HI.SX32 UR7, UR7, UR4, 0x1c ;  /* 0x0000000407077291 */ /* 0x000fe4000f8fe23f */
[----:B------:R-:W-:Y:S02]  /*1560*/  USHF.R.U32.HI UR6, URZ, 0x1f, UR9 ;  /* 0x0000001f3f067899 */ /* 0x000fe40008011609 */
[----:B------:R-:W-:Y:S02]  /*1570*/  ULOP3.LUT UR4, UR5, 0xff000000, URZ, 0xc0, !UPT ;  /* 0xff00000005047892 */ /* 0x000fe4000f8ec03f */
[----:B------:R-:W-:-:S02]  /*1580*/  ULEA.HI.SX32 UR6, UR9, UR6, 0x1c ;  /* 0x0000000609067291 */ /* 0x000fc4000f8fe23f */
[----:B------:R-:W-:Y:S02]  /*1590*/  ULOP3.LUT UR5, UR5, 0xff0000, URZ, 0xc0, !UPT ;  /* 0x00ff000005057892 */ /* 0x000fe4000f8ec03f */
[----:B------:R-:W-:Y:S02]  /*15a0*/  UISETP.LT.AND UP0, UPT, UR7, UR6, UPT ;  /* 0x000000060700728c */ /* 0x000fe4000bf01270 */
[----:B------:R-:W-:Y:S02]  /*15b0*/  USHF.R.U32.HI UR4, URZ, 0x8, UR4 ;  /* 0x000000083f047899 */ /* 0x000fe40008011604 */
[----:B------:R-:W-:Y:S02]  /*15c0*/  USEL UR9, UR7, UR6, UP0 ;  /* 0x0000000607097287 */ /* 0x000fe40008000000 */
[----:B------:R-:W-:Y:S02]  /*15d0*/  ULEA.HI UR5, UR5, UR4, URZ, 0x10 ;  /* 0x0000000405057291 */ /* 0x000fe4000f8f803f */
[----:B------:R-:W-:-:S02]  /*15e0*/  UISETP.GE.AND UP0, UPT, UR9, 0x1, UPT ;  /* 0x000000010900788c */ /* 0x000fc4000bf06270 */
[----:B------:R-:W-:Y:S02]  /*15f0*/  ULOP3.LUT UR6, UR5, 0xff, URZ, 0xc0, !UPT ;  /* 0x000000ff05067892 */ /* 0x000fe4000f8ec03f */
[----:B------:R-:W-:Y:S02]  /*1600*/  USHF.R.U32.HI UR5, URZ, 0x10, UR5 ;  /* 0x000000103f057899 */ /* 0x000fe40008011605 */
[----:B------:R-:W-:Y:S01]  /*1610*/  PLOP3.LUT P0, PT, PT, PT, UP0, 0x80, 0x0 ;  /* 0x000000000000781c */ /* 0x000fe20003f0f008 */
[----:B------:R-:W-:Y:S01]  /*1620*/  UMOV UR4, URZ ;  /* 0x0000003f00047c82 */ /* 0x000fe20008000000 */
[----:B------:R-:W-:Y:S02]  /*1630*/  IMAD.U32 R160, RZ, RZ, UR6 ;  /* 0x00000006ffa07e24 */ /* 0x000fe4000f8e00ff */
[----:B------:R-:W-:-:S09]  /*1640*/  IMAD.U32 R23, RZ, RZ, UR5 ;  /* 0x00000005ff177e24 */ /* 0x000fd2000f8e00ff */
[----:B------:R-:W-:Y:S05]  /*1650*/  @!P0 BRA `(.L_x_2376) ;  /* 0x0000000000948947 */ /* 0x000fea0003800000 */
        /* <DEDUP_REMOVED lines=12> */
[----:B------:R-:W-:-:S04]  /*1720*/  IABS R4, R4 ;  /* 0x0000000400047213 */ /* 0x000fc80000000000 */
[----:B------:R-:W-:-:S04]  /*1730*/  MOV R3, R4 ;  /* 0x0000000400037202 */ /* 0x000fc80000000f00 */
[----:B------:R-:W-:-:S03]  /*1740*/  R2UR UR8, R3 ;  /* 0x00000000030872ca */ /* 0x000fc600000e0000 */
        /* <DEDUP_REMOVED lines=22> */
.L_x_2376:
[----:B------:R-:W-:Y:S01]  /*18b0*/  R2UR UR5, R160 ;  /* 0x00000000a00572ca */ /* 0x000fe200000e0000 */
[----:B------:R-:W-:Y:S01]  /*18c0*/  IMAD.U32 R0, RZ, RZ, UR9 ;  /* 0x00000009ff007e24 */ /* 0x000fe2000f8e00ff */
[----:B------:R-:W-:Y:S01]  /*18d0*/  PLOP3.LUT P0, PT, PT, PT, PT, 0x80, 0x0 ;  /* 0x000000000000781c */ /* 0x000fe20003f0f070 */
[----:B------:R-:W-:Y:S01]  /*18e0*/  IMAD.U32 R3, RZ, RZ, UR4 ;  /* 0x00000004ff037e24 */ /* 0x000fe2000f8e00ff */
[----:B------:R-:W-:Y:S01]  /*18f0*/  CS2R R86, SRZ ;  /* 0x0000000000567805 */ /* 0x000fe2000001ff00 */
[----:B------:R-:W-:Y:S01]  /*1900*/  IMAD.MOV.U32 R96, RZ, RZ, RZ ;  /* 0x000000ffff607224 */ /* 0x000fe200078e00ff */
[----:B------:R-:W-:Y:S02]  /*1910*/  CS2R R84, SRZ ;  /* 0x0000000000547805 */ /* 0x000fe4000001ff00 */
[----:B------:R-:W-:Y:S02]  /*1920*/  CS2R R82, SRZ ;  /* 0x0000000000527805 */ /* 0x000fe4000001ff00 */
[----:B------:R-:W-:-:S02]  /*1930*/  CS2R R80, SRZ ;  /* 0x0000000000507805 */ /* 0x000fc4000001ff00 */
[----:B------:R-:W-:Y:S02]  /*1940*/  CS2R R78, SRZ ;  /* 0x00000000004e7805 */ /* 0x000fe4000001ff00 */
[----:B------:R-:W-:Y:S02]  /*1950*/  CS2R R76, SRZ ;  /* 0x00000000004c7805 */ /* 0x000fe4000001ff00 */
[----:B------:R-:W-:Y:S02]  /*1960*/  CS2R R74, SRZ ;  /* 0x00000000004a7805 */ /* 0x000fe4000001ff00 */
[----:B------:R-:W-:Y:S01]  /*1970*/  CS2R R72, SRZ ;  /* 0x0000000000487805 */ /* 0x000fe2000001ff00 */
[----:B------:R-:W-:Y:S01]  /*1980*/  UIMAD UR60, UR5, UR4, URZ ;  /* 0x00000004053c72a4 */ /* 0x000fe2000f8e023f */
[----:B------:R-:W-:Y:S02]  /*1990*/  CS2R R70, SRZ ;  /* 0x0000000000467805 */ /* 0x000fe4000001ff00 */
[----:B------:R-:W-:-:S02]  /*19a0*/  CS2R R68, SRZ ;  /* 0x0000000000447805 */ /* 0x000fc4000001ff00 */
[----:B------:R-:W-:Y:S02]  /*19b0*/  CS2R R66, SRZ ;  /* 0x0000000000427805 */ /* 0x000fe4000001ff00 */
[----:B------:R-:W-:Y:S02]  /*19c0*/  CS2R R64, SRZ ;  /* 0x0000000000407805 */ /* 0x000fe4000001ff00 */
[----:B------:R-:W-:Y:S02]  /*19d0*/  CS2R R62, SRZ ;  /* 0x00000000003e7805 */ /* 0x000fe4000001ff00 */
[----:B------:R-:W-:Y:S01]  /*19e0*/  VIADDMNMX R3, R3, UR60, R0, PT ;  /* 0x0000003c03037c46 */ /* 0x000fe2000b800100 */
[----:B------:R-:W-:Y:S01]  /*19f0*/  IMAD.MOV.U32 R0, RZ, RZ, RZ ;  /* 0x000000ffff007224 */ /* 0x000fe200078e00ff */
[----:B------:R-:W-:Y:S02]  /*1a00*/  CS2R R60, SRZ ;  /* 0x00000000003c7805 */ /* 0x000fe4000001ff00 */
[----:B------:R-:W-:-:S02]  /*1a10*/  CS2R R58, SRZ ;  /* 0x00000000003a7805 */ /* 0x000fc4000001ff00 */
[----:B------:R-:W-:Y:S02]  /*1a20*/  R2UR UR5, R3 ;  /* 0x00000000030572ca */ /* 0x000fe400000e0000 */
        /* <DEDUP_REMOVED lines=41> */
[----:B------:R-:W-:Y:S01]  /*1cc0*/  MOV R5, UR5 ;  /* 0x0000000500057c02 */ /* 0x000fe20008000f00 */
        /* <DEDUP_REMOVED lines=10> */
.L_x_2378:
        /* <DEDUP_REMOVED lines=11> */
.L_x_2525:
[----:B------:R-:W-:Y:S05]  /*1e20*/  @!P0 BRA `(.L_x_2380) ;  /* 0x0000000000048947 */ /* 0x000fea0003800000 */
[----:B------:R-:W-:Y:S01]  /*1e30*/  BPT.TRAP 0x1 ;  /* 0x000000040000795c */ /* 0x000fe20000300000 */
.L_x_2380:
[----:B0-----:R-:W-:Y:S02]  /*1e40*/  IMAD.U32 R0, RZ, RZ, UR39 ;  /* 0x00000027ff007e24 */ /* 0x001fe4000f8e00ff */
[----:B------:R-:W-:-:S03]  /*1e50*/  IMAD.U32 R3, RZ, RZ, UR38 ;  /* 0x00000026ff037e24 */ /* 0x000fc6000f8e00ff */
[----:B------:R-:W-:Y:S02]  /*1e60*/  LEA R0, R0, UR40, 0x3 ;  /* 0x0000002800007c11 */ /* 0x000fe4000f8e18ff */
[----:B------:R-:W-:-:S04]  /*1e70*/  SHF.L.U32 R3, R3, 0x1f, RZ ;  /* 0x0000001f03037819 */ /* 0x000fc800000006ff */
[----:B------:R0:W1:Y:S01]  /*1e80*/  SYNCS.PHASECHK.TRANS64.TRYWAIT P1, [R0+URZ+0x2a830], R3 ;  /* 0x02a83003000075a7 */ /* 0x000062000802017f */
[----:B------:R-:W-:Y:S05]  /*1e90*/  @!P0 BRA `(.L_x_2381) ;  /* 0x0000000000048947 */ /* 0x000fea0003800000 */
[----:B------:R-:W-:Y:S01]  /*1ea0*/  BPT.TRAP 0x1 ;  /* 0x000000040000795c */ /* 0x000fe20000300000 */
.L_x_2381:
[----:B-1----:R-:W-:Y:S05]  /*1eb0*/  @P1 BRA `(.L_x_2382) ;  /* 0x0000000000081947 */ /* 0x002fea0003800000 */
[----:B------:R-:W1:Y:S02]  /*1ec0*/  SYNCS.PHASECHK.TRANS64.TRYWAIT P1, [R0+URZ+0x2a830], R3 ;  /* 0x02a83003000075a7 */ /* 0x000e64000802017f */
[----:B-1----:R-:W-:Y:S05]  /*1ed0*/  @!P1 BRA `(.L_x_2383) ;  /* 0x0000011400049947 */ /* 0x002fea0003800000 */
.L_x_2382:
        /* <DEDUP_REMOVED lines=13> */
[----:B------:R-:W-:Y:S02]  /*1fb0*/  ULOP3.LUT UR4, UR44, 0x10000, URZ, 0xfc, !UPT ;  /* 0x000100002c047892 */ /* 0x000fe4000f8efc3f */
[----:B------:R-:W-:Y:S02]  /*1fc0*/  UIMAD UR5, UR39, 0x900, UR11 ;  /* 0x00000900270578a4 */ /* 0x000fe4000f8e020b */
[----:B------:R-:W-:Y:S02]  /*1fd0*/  UIADD3 UR6, UR4, 0x2, URZ ;  /* 0x0000000204067890 */ /* 0x000fe4000fffe03f */
[----:B------:R-:W-:Y:S01]  /*1fe0*/  UIADD3 UR7, UR5, 0x2, URZ ;  /* 0x0000000205077890 */ /* 0x000fe2000fffe03f */
[----:B------:R-:W-:Y:S02]  /*1ff0*/  UMOV UR12, UR4 ;  /* 0x00000004000c7c82 */ /* 0x000fe40008000000 */
[----:B------:R-:W-:Y:S01]  /*2000*/  UMOV UR14, UR5 ;  /* 0x00000005000e7c82 */ /* 0x000fe20008000000 */
[----:B------:R-:W-:Y:S01]  /*2010*/  IMAD.U32 R6, RZ, RZ, UR12 ;  /* 0x0000000cff067e24 */ /* 0x000fe2000f8e00ff */
[----:B------:R-:W-:Y:S01]  /*2020*/  HGMMA.64x96x16.F32 R24, gdesc[UR12], RZ, !UPT, gsb0 ;  /* 0x016000000c1879f0 */ /* 0x000fe2000c0008ff */
[----:B------:R-:W-:Y:S01]  /*2030*/  UMOV UR12, UR6 ;  /* 0x00000006000c7c82 */ /* 0x000fe20008000000 */
[----:B------:R-:W-:Y:S01]  /*2040*/  UMOV UR13, 0x40000040 ;  /* 0x40000040000d7882 */ /* 0x000fe20000000000 */
[----:B------:R-:W-:Y:S01]  /*2050*/  UMOV UR14, UR7 ;  /* 0x00000007000e7c82 */ /* 0x000fe20008000000 */
[----:B------:R-:W-:Y:S01]  /*2060*/  UMOV UR15, 0x40000040 ;  /* 0x40000040000f7882 */ /* 0x000fe20000000000 */
[----:B------:R-:W-:Y:S01]  /*2070*/  UIADD3 UR6, UR4, 0x4, URZ ;  /* 0x0000000404067890 */ /* 0x000fe2000fffe03f */
[----:B------:R-:W-:Y:S01]  /*2080*/  IMAD.U32 R4, RZ, RZ, UR12 ;  /* 0x0000000cff047e24 */ /* 0x000fe2000f8e00ff */
[----:B------:R-:W-:Y:S01]  /*2090*/  UIADD3 UR7, UR5, 0x4, URZ ;  /* 0x0000000405077890 */ /* 0x000fe2000fffe03f */
[----:B------:R-:W-:Y:S01]  /*20a0*/  IMAD.U32 R5, RZ, RZ, UR13 ;  /* 0x0000000dff057e24 */ /* 0x000fe2000f8e00ff */
[----:B------:R-:W-:-:S02]  /*20b0*/  UIADD3 UR56, UR4, 0x6, URZ ;  /* 0x0000000604387890 */ /* 0x000fc4000fffe03f */
        /* <DEDUP_REMOVED lines=29> */
[----:B------:R-:W-:Y:S01]  /*2290*/  HGMMA.64x96x16.F32 R24, gdesc[UR12], R24, gsb0 ;  /* 0x016000000c1879f0 */ /* 0x000fe20008000818 */
[----:B------:R-:W-:Y:S01]  /*22a0*/  UMOV UR12, UR6 ;  /* 0x00000006000c7c82 */ /* 0x000fe20008000000 */
[----:B------:R-:W-:Y:S01]  /*22b0*/  UMOV UR13, 0x40000040 ;  /* 0x40000040000d7882 */ /* 0x000fe20000000000 */
[----:B------:R-:W-:Y:S01]  /*22c0*/  UMOV UR14, UR7 ;  /* 0x00000007000e7c82 */ /* 0x000fe20008000000 */
[----:B------:R-:W-:Y:S01]  /*22d0*/  UMOV UR15, 0x40000040 ;  /* 0x40000040000f7882 */ /* 0x000fe20000000000 */
[----:B------:R-:W-:Y:S01]  /*22e0*/  MOV R2, UR12 ;  /* 0x0000000c00027c02 */ /* 0x000fe20008000f00 */
[----:B01----:R-:W-:Y:S01]  /*22f0*/  IMAD.U32 R3, RZ, RZ, UR13 ;  /* 0x0000000dff037e24 */ /* 0x003fe2000f8e00ff */
[----:B------:R-:W-:Y:S02]  /*2300*/  WARPGROUP.DEPBAR.LE gsb0, 0x0 ;  /* 0x00008000000079c5 */ /* 0x000fe40000010000 */
        /* <DEDUP_REMOVED lines=36> */
.L_x_2384:
[----:B------:R-:W-:Y:S01]  /*2550*/  UISETP.NE.AND UP0, UPT, UR61, URZ, UPT ;  /* 0x0000003f3d00728c */ /* 0x000fe2000bf05270 */
[----:B------:R-:W-:Y:S01]  /*2560*/  VIADD R12, R18, UR42 ;  /* 0x0000002a120c7c36 */ /* 0x000fe20008000000 */
[----:B------:R-:W-:Y:S01]  /*2570*/  R2UR UR7, R97 ;  /* 0x00000000610772ca */ /* 0x000fe200000e0000 */
[----:B------:R-:W-:Y:S01]  /*2580*/  ULDC UR6, c[0x0][0x9d8] ;  /* 0x0002760000067ab9 */ /* 0x000fe20000000800 */
[----:B------:R-:W-:Y:S02]  /*2590*/  IMAD.U32 R15, RZ, RZ, UR41 ;  /* 0x00000029ff0f7e24 */ /* 0x000fe4000f8e00ff */
[----:B------:R-:W-:Y:S01]  /*25a0*/  FMUL.FTZ R26, R26, UR6 ;  /* 0x000000061a1a7c20 */ /* 0x000fe20008410000 */
[----:B------:R-:W-:Y:S01]  /*25b0*/  PLOP3.LUT P1, PT, PT, PT, UP0, 0x80, 0x0 ;  /* 0x000000000000781c */ /* 0x000fe20003f2f008 */
[----:B------:R-:W-:Y:S01]  /*25c0*/  FMUL.FTZ R27, R27, UR6 ;  /* 0x000000061b1b7c20 */ /* 0x000fe20008410000 */
[----:B------:R-:W-:Y:S01]  /*25d0*/  PLOP3.LUT P2, PT, PT, PT, UP0, 0x80, 0x0 ;  /* 0x000000000000781c */ /* 0x000fe20003f4f008 */
[----:B------:R-:W-:Y:S01]  /*25e0*/  FMUL.FTZ R30, R30, UR6 ;  /* 0x000000061e1e7c20 */ /* 0x000fe20008410000 */
[----:B------:R-:W-:Y:S01]  /*25f0*/  FMUL.FTZ R35, R35, UR6 ;  /* 0x0000000623237c20 */ /* 0x000fe20008410000 */
[----:B------:R-:W-:Y:S01]  /*2600*/  @UP0 ULDC UR4, c[0x0][0x44c] ;  /* 0x0001130000040ab9 */ /* 0x000fe20000000800 */
[----:B------:R-:W0:Y:S01]  /*2610*/  MUFU.TANH R26, R26 ;  /* 0x0000001a001a7308 */ /* 0x000e220000002400 */
[----:B------:R-:W-:Y:S01]  /*2620*/  FMUL.FTZ R31, R31, UR6 ;  /* 0x000000061f1f7c20 */ /* 0x000fe20008410000 */
[----:B------:R-:W-:Y:S01]  /*2630*/  FMUL.FTZ R34, R34, UR6 ;  /* 0x0000000622227c20 */ /* 0x000fe20008410000 */
[----:B------:R-:W-:Y:S01]  /*2640*/  UIMAD UR5, UR7, -0x60, UR43 ;  /* 0xffffffa0070578a4 */ /* 0x000fe2000f8e022b */
[----:B------:R-:W-:Y:S01]  /*2650*/  FMUL.FTZ R38, R38, UR6 ;  /* 0x0000000626267c20 */ /* 0x000fe20008410000 */
[----:B------:R-:W-:Y:S01]  /*2660*/  FMUL.FTZ R39, R39, UR6 ;  /* 0x0000000627277c20 */ /* 0x000fe20008410000 */
[----:B------:R-:W-:Y:S01]  /*2670*/  FMUL.FTZ R42, R42, UR6 ;  /* 0x000000062a2a7c20 */ /* 0x000fe20008410000 */
[----:B------:R-:W-:Y:S01]  /*2680*/  @P1 IMAD.HI.U32 R8, R12, UR4, RZ ;  /* 0x000000040c081c27 */ /* 0x000fe2000f8e00ff */
[----:B------:R-:W-:Y:S01]  /*2690*/  @UP0 ULDC UR4, c[0x0][0x450] ;  /* 0x0001140000040ab9 */ /* 0x000fe20000000800 */
[----:B------:R-:W1:Y:S02]  /*26a0*/  MUFU.TANH R84, R27 ;  /* 0x0000001b00547308 */ /* 0x000e640000002400 */
[----:B------:R-:W-:Y:S01]  /*26b0*/  FMUL.FTZ R43, R43, UR6 ;  /* 0x000000062b2b7c20 */ /* 0x000fe20008410000 */
[----:B------:R-:W-:Y:S01]  /*26c0*/  IMAD.U32 R10, RZ, RZ, UR5 ;  /* 0x00000005ff0a7e24 */ /* 0x000fe2000f8e00ff */
[----:B------:R-:W-:Y:S01]  /*26d0*/  @P2 SHF.R.U32.HI R12, RZ, UR4, R8 ;  /* 0x00000004ff0c2c19 */ /* 0x000fe20008011608 */
[----:B------:R-:W-:Y:S01]  /*26e0*/  UIMAD UR4, UR7, -0x60, URZ ;  /* 0xffffffa0070478a4 */ /* 0x000fe2000f8e023f */
[----:B------:R-:W-:Y:S01]  /*26f0*/  FMUL.FTZ R46, R46, UR6 ;  /* 0x000000062e2e7c20 */ /* 0x000fe20008410000 */
[----:B------:R-:W-:Y:S01]  /*2700*/  FMUL.FTZ R11, R24, UR6 ;  /* 0x00000006180b7c20 */ /* 0x000fe20008410000 */
[----:B------:R-:W-:Y:S01]  /*2710*/  FMUL.FTZ R47, R47, UR6 ;  /* 0x000000062f2f7c20 */ /* 0x000fe20008410000 */
[----:B------:R-:W2:Y:S01]  /*2720*/  SHFL.IDX PT, R9, R12, 0x1, 0x1c1f ;  /* 0x003c1f000c097f89 */ /* 0x000ea200000e0000 */
[----:B------:R-:W3:Y:S01]  /*2730*/  MUFU.TANH R30, R30 ;  /* 0x0000001e001e7308 */ /* 0x000ee20000002400 */
[----:B------:R-:W-:-:S02]  /*2740*/  IMAD.U32 R8, RZ, RZ, UR4 ;  /* 0x00000004ff087e24 */ /* 0x000fc4000f8e00ff */
[----:B------:R-:W-:Y:S01]  /*2750*/  FMUL.FTZ R54, R54, UR6 ;  /* 0x0000000636367c20 */ /* 0x000fe20008410000 */
[----:B------:R-:W-:Y:S01]  /*2760*/  FMUL.FTZ R50, R50, UR6 ;  /* 0x0000000632327c20 */ /* 0x000fe20008410000 */
[----:B------:R-:W-:Y:S01]  /*2770*/  FMUL.FTZ R21, R33, UR6 ;  /* 0x0000000621157c20 */ /* 0x000fe20008410000 */
[----:B------:R-:W-:Y:S01]  /*2780*/  FMUL.FTZ R51, R51, UR6 ;  /* 0x0000000633337c20 */ /* 0x000fe20008410000 */
[----:B------:R-:W-:Y:S01]  /*2790*/  IADD3 R8, -R17, 0x61, R8 ;  /* 0x0000006111087810 */ /* 0x000fe20007ffe108 */
[----:B------:R-:W-:Y:S01]  /*27a0*/  FMUL.FTZ R33, R40, UR6 ;  /* 0x0000000628217c20 */ /* 0x000fe20008410000 */
[----:B------:R4:W-:Y:S01]  /*27b0*/  MUFU.TANH R72, R35 ;  /* 0x0000002300487308 */ /* 0x0009e20000002400 */
[----:B------:R-:W-:Y:S01]  /*27c0*/  FMUL.FTZ R55, R55, UR6 ;  /* 0x0000000637377c20 */ /* 0x000fe20008410000 */
[----:B------:R-:W-:Y:S01]  /*27d0*/  IADD3 R80, -R15, UR43, R8 ;  /* 0x0000002b0f507c10 */ /* 0x000fe2000fffe108 */
[----:B------:R-:W-:Y:S01]  /*27e0*/  FMUL.FTZ R8, R58, UR6 ;  /* 0x000000063a087c20 */ /* 0x000fe20008410000 */
[----:B------:R-:W-:Y:S01]  /*27f0*/  FMUL.FTZ R20, R29, UR6 ;  /* 0x000000061d147c20 */ /* 0x000fe20008410000 */
[----:B------:R-:W-:Y:S01]  /*2800*/  FMUL.FTZ R29, R36, UR6 ;  /* 0x00000006241d7c20 */ /* 0x000fe20008410000 */
[----:B------:R-:W-:Y:S01]  /*2810*/  FMUL.FTZ R59, R59, UR6 ;  /* 0x000000063b3b7c20 */ /* 0x000fe20008410000 */
[----:B------:R-:W-:Y:S01]  /*2820*/  FMUL.FTZ R62, R62, UR6 ;  /* 0x000000063e3e7c20 */ /* 0x000fe20008410000 */
[----:B------:R5:W5:Y:S01]  /*2830*/  MUFU.TANH R76, R31 ;  /* 0x0000001f004c7308 */ /* 0x000b620000002400 */
[----:B----4-:R-:W-:Y:S01]  /*2840*/  IADD3 R35, -R17, 0x60, R10 ;  /* 0x0000006011237810 */ /* 0x010fe20007ffe10a */
[----:B------:R-:W-:Y:S01]  /*2850*/  FMUL.FTZ R63, R63, UR6 ;  /* 0x000000063f3f7c20 */ /* 0x000fe20008410000 */
[----:B------:R-:W-:Y:S01]  /*2860*/  FMUL.FTZ R13, R25, UR6 ;  /* 0x00000006190d7c20 */ /* 0x000fe20008410000 */
[----:B------:R-:W-:Y:S01]  /*2870*/  FMUL.FTZ R66, R66, UR6 ;  /* 0x0000000642427c20 */ /* 0x000fe20008410000 */
[----:B------:R-:W-:Y:S01]  /*2880*/  FMUL.FTZ R25, R32, UR6 ;  /* 0x0000000620197c20 */ /* 0x000fe20008410000 */
[----:B------:R-:W-:Y:S01]  /*2890*/  FMUL.FTZ R67, R67, UR6 ;  /* 0x0000000643437c20 */ /* 0x000fe20008410000 */
[--C-:B--2---:R-:W-:Y:S01]  /*28a0*/  VIADDMNMX R10, R9, R80, R35.reuse, PT ;  /* 0x00000050090a7246 */ /* 0x104fe20003800123 */
[----:B------:R-:W2:Y:S01]  /*28b0*/  MUFU.TANH R34, R34 ;  /* 0x0000002200227308 */ /* 0x000ea20000002400 */
[----:B------:R-:W-:Y:S01]  /*28c0*/  FMUL.FTZ R14, R28, UR6 ;  /* 0x000000061c0e7c20 */ /* 0x000fe20008410000 */
[----:B------:R-:W-:Y:S01]  /*28d0*/  FMUL.FTZ R70, R70, UR6 ;  /* 0x0000000646467c20 */ /* 0x000fe20008410000 */
[C---:B------:R-:W-:Y:S01]  /*28e0*/  ISETP.GT.AND P1, PT, R10.reuse, RZ, PT ;  /* 0x000000ff0a00720c */ /* 0x040fe20003f24270 */
[----:B------:R-:W-:Y:S01]  /*28f0*/  FMUL.FTZ R71, R71, UR6 ;  /* 0x0000000647477c20 */ /* 0x000fe20008410000 */
[C---:B------:R-:W-:Y:S01]  /*2900*/  ISETP.GT.AND P2, PT, R10.reuse, 0x1, PT ;  /* 0x000000010a00780c */ /* 0x040fe20003f44270 */
[----:B------:R-:W-:Y:S01]  /*2910*/  FMUL.FTZ R27, R37, UR6 ;  /* 0x00000006251b7c20 */ /* 0x000fe20008410000 */
[----:B------:R-:W-:Y:S01]  /*2920*/  ISETP.GT.AND P3, PT, R10, 0x8, PT ;  /* 0x000000080a00780c */ /* 0x000fe20003f64270 */
[----:B------:R-:W4:Y:S01]  /*2930*/  MUFU.TANH R38, R38 ;  /* 0x0000002600267308 */ /* 0x000f220000002400 */
[----:B0-----:R-:W-:Y:S01]  /*2940*/  FSEL R82, R26, -INF , P1 ;  /* 0xff8000001a527808 */ /* 0x001fe20000800000 */
[----:B------:R-:W-:Y:S01]  /*2950*/  FMUL.FTZ R44, R44, UR6 ;  /* 0x000000062c2c7c20 */ /* 0x000fe20008410000 */
[----:B-1----:R-:W-:Y:S01]  /*2960*/  FSEL R84, R84, -INF , P2 ;  /* 0xff80000054547808 */ /* 0x002fe20001000000 */
[----:B------:R-:W0:Y:S01]  /*2970*/  SHFL.IDX PT, R12, R12, RZ, 0x1c1f ;  /* 0x001c1fff0c0c7589 */ /* 0x000e2200000e0000 */
[----:B------:R-:W-:Y:S01]  /*2980*/  ISETP.GT.AND P1, PT, R10, 0x9, PT ;  /* 0x000000090a00780c */ /* 0x000fe20003f24270 */
[----:B------:R-:W-:Y:S01]  /*2990*/  FMUL.FTZ R48, R48, UR6 ;  /* 0x0000000630307c20 */ /* 0x000fe20008410000 */
[----:B---3--:R-:W-:Y:S01]  /*29a0*/  FSEL R78, R30, -INF , P3 ;  /* 0xff8000001e4e7808 */ /* 0x008fe20001800000 */
[----:B------:R-:W-:Y:S01]  /*29b0*/  MUFU.TANH R39, R39 ;  /* 0x0000002700277308 */ /* 0x000fe20000002400 */
[----:B------:R-:W-:Y:S01]  /*29c0*/  FMNMX.FTZ R9, R82, R84, !PT ;  /* 0x0000005452097209 */ /* 0x000fe20007810000 */
[----:B-----5:R-:W-:Y:S01]  /*29d0*/  FMUL.FTZ R31, R41, UR6 ;  /* 0x00000006291f7c20 */ /* 0x020fe20008410000 */
[----:B------:R-:W-:Y:S01]  /*29e0*/  ISETP.GT.AND P2, PT, R10, 0x10, PT ;  /* 0x000000100a00780c */ /* 0x000fe20003f44270 */
[----:B------:R-:W-:Y:S01]  /*29f0*/  ULDC UR14, c[0x0][0x988] ;  /* 0x00026200000e7ab9 */ /* 0x000fe20000000800 */
[----:B------:R-:W-:Y:S01]  /*2a00*/  FSEL R76, R76, -INF , P1 ;  /* 0xff8000004c4c7808 */ /* 0x000fe20000800000 */
[----:B------:R-:W-:Y:S01]  /*2a10*/  FMUL.FTZ R45, R45, UR6 ;  /* 0x000000062d2d7c20 */ /* 0x000fe20008410000 */
[----:B------:R-:W-:Y:S01]  /*2a20*/  FMNMX.FTZ R9, R78, R9, !PT ;  /* 0x000000094e097209 */ /* 0x000fe20007810000 */
[----:B------:R-:W1:Y:S01]  /*2a30*/  MUFU.TANH R42, R42 ;  /* 0x0000002a002a7308 */ /* 0x000e620000002400 */
[----:B------:R-:W-:Y:S01]  /*2a40*/  ISETP.GT.AND P1, PT, R10, 0x11, PT ;  /* 0x000000110a00780c */ /* 0x000fe20003f24270 */
[----:B------:R-:W-:Y:S01]  /*2a50*/  FMUL.FTZ R49, R49, UR6 ;  /* 0x0000000631317c20 */ /* 0x000fe20008410000 */
[----:B--2---:R-:W-:Y:S01]  /*2a60*/  FSEL R74, R34, -INF , P2 ;  /* 0xff800000224a7808 */ /* 0x004fe20001000000 */
[----:B------:R-:W-:Y:S01]  /*2a70*/  FMUL.FTZ R52, R52, UR6 ;  /* 0x0000000634347c20 */ /* 0x000fe20008410000 */
[----:B------:R-:W-:Y:S01]  /*2a80*/  FMNMX.FTZ R9, R76, R9, !PT ;  /* 0x000000094c097209 */ /* 0x000fe20007810000 */
[----:B------:R-:W-:Y:S01]  /*2a90*/  FMUL.FTZ R53, R53, UR6 ;  /* 0x0000000635357c20 */ /* 0x000fe20008410000 */
[----:B------:R-:W-:Y:S01]  /*2aa0*/  ISETP.GT.AND P2, PT, R10, 0x18, PT ;  /* 0x000000180a00780c */ /* 0x000fe20003f44270 */
[----:B------:R-:W-:Y:S01]  /*2ab0*/  MUFU.TANH R24, R43 ;  /* 0x0000002b00187308 */ /* 0x000fe20000002400 */
[----:B------:R-:W-:Y:S01]  /*2ac0*/  FSEL R72, R72, -INF , P1 ;  /* 0xff80000048487808 */ /* 0x000fe20000800000 */
        /* <DEDUP_REMOVED lines=9> */
[----:B------:R-:W-:Y:S01]  /*2b60*/  ISETP.GT.AND P2, PT, R10, 0x20, PT ;  /* 0x000000200a00780c */ /* 0x000fe20003f44270 */
[----:B------:R-:W-:Y:S01]  /*2b70*/  FMUL.FTZ R64, R64, UR6 ;  /* 0x0000000640407c20 */ /* 0x000fe20008410000 */
[----:B------:R-:W-:Y:S01]  /*2b80*/  FMNMX.FTZ R9, R58, R9, !PT ;  /* 0x000000093a097209 */ /* 0x000fe20007810000 */
[----:B------:R-:W-:Y:S01]  /*2b90*/  FMUL.FTZ R65, R65, UR6 ;  /* 0x0000000641417c20 */ /* 0x000fe20008410000 */
[----:B-1----:R-:W-:Y:S01]  /*2ba0*/  FSEL R42, R42, -INF , P2 ;  /* 0xff8000002a2a7808 */ /* 0x002fe20001000000 */
[----:B------:R-:W1:Y:S01]  /*2bb0*/  MUFU.TANH R47, R47 ;  /* 0x0000002f002f7308 */ /* 0x000e620000002400 */
[----:B------:R-:W-:Y:S01]  /*2bc0*/  ISETP.GT.AND P2, PT, R10, 0x28, PT ;  /* 0x000000280a00780c */ /* 0x000fe20003f44270 */
[----:B------:R-:W-:Y:S01]  /*2bd0*/  FMUL.FTZ R68, R68, UR6 ;  /* 0x0000000644447c20 */ /* 0x000fe20008410000 */
[----:B0-----:R-:W-:Y:S01]  /*2be0*/  VIADDMNMX R35, R12, R80, R35, PT ;  /* 0x000000500c237246 */ /* 0x001fe20003800123 */
[----:B------:R-:W-:Y:S01]  /*2bf0*/  FMUL.FTZ R69, R69, UR6 ;  /* 0x0000000645457c20 */ /* 0x000fe20008410000 */
[----:B------:R-:W-:Y:S01]  /*2c00*/  R2UR UR8, R0 ;  /* 0x00000000000872ca */ /* 0x000fe200000e0000 */
[----:B------:R-:W-:Y:S01]  /*2c10*/  @UP0 ULDC UR6, c[0x0][0x44c] ;  /* 0x0001130000060ab9 */ /* 0x000fe20000000800 */
[----:B------:R-:W-:Y:S01]  /*2c20*/  ISETP.GT.AND P3, PT, R35, 0x8, PT ;  /* 0x000000082300780c */ /* 0x000fe20003f64270 */
[----:B------:R0:W-:Y:S01]  /*2c30*/  MUFU.TANH R15, R54 ;  /* 0x00000036000f7308 */ /* 0x0001e20000002400 */
[----:B--2---:R-:W-:Y:S01]  /*2c40*/  FSEL R26, R46, -INF , P2 ;  /* 0xff8000002e1a7808 */ /* 0x004fe20001000000 */
[----:B------:R-:W-:Y:S01]  /*2c50*/  UIADD3 UR4, UR7, -0x2, URZ ;  /* 0xfffffffe07047890 */ /* 0x000fe2000fffe03f */
[C---:B------:R-:W-:Y:S01]  /*2c60*/  ISETP.GT.AND P2, PT, R10.reuse, 0x30, PT ;  /* 0x000000300a00780c */ /* 0x040fe20003f44270 */
[----:B------:R-:W-:Y:S01]  /*2c70*/  UIMAD.WIDE.U32 UR6, UR42, UR6, URZ ;  /* 0x000000062a0672a5 */ /* 0x000fe2000f8e003f */
[----:B------:R-:W2:Y:S01]  /*2c80*/  S2UR UR10, SR_CgaCtaId ;  /* 0x00000000000a79c3 */ /* 0x000ea20000008800 */
[----:B------:R-:W-:Y:S01]  /*2c90*/  @UP0 ULDC UR9, c[0x0][0x450] ;  /* 0x0001140000090ab9 */ /* 0x000fe20000000800 */
[----:B------:R-:W-:Y:S01]  /*2ca0*/  UMOV UR5, UR42 ;  /* 0x0000002a00057c82 */ /* 0x000fe20008000000 */
[----:B------:R1:W3:Y:S01]  /*2cb0*/  MUFU.TANH R40, R50 ;  /* 0x0000003200287308 */ /* 0x0002e20000002400 */
[----:B0-----:R-:W-:Y:S01]  /*2cc0*/  FSEL R54, R39, -INF , P1 ;  /* 0xff80000027367808 */ /* 0x001fe20000800000 */
[----:B------:R-:W-:Y:S01]  /*2cd0*/  @UP0 USHF.R.U32.HI UR5, URZ, UR9, UR7 ;  /* 0x000000093f050299 */ /* 0x000fe20008011607 */
[----:B------:R-:W-:-:S02]  /*2ce0*/  ISETP.GT.AND P1, PT, R10, 0x21, PT ;  /* 0x000000210a00780c */ /* 0x000fc40003f24270 */
[----:B------:R-:W-:Y:S02]  /*2cf0*/  CS2R R86, SRZ ;  /* 0x0000000000567805 */ /* 0x000fe4000001ff00 */
[----:B------:R-:W-:Y:S01]  /*2d00*/  FMNMX.FTZ R9, R54, R9, !PT ;  /* 0x0000000936097209 */ /* 0x000fe20007810000 */
[----:B------:R-:W-:Y:S01]  /*2d10*/  UIADD3 UR6, UR5, UR43, -UR41 ;  /* 0x0000002b05067290 */ /* 0x000fe2000fffe829 */
[----:B------:R-:W-:Y:S01]  /*2d20*/  FSEL R24, R24, -INF , P1 ;  /* 0xff80000018187808 */ /* 0x000fe20000800000 */
[----:B------:R-:W0:Y:S01]  /*2d30*/  MUFU.TANH R51, R51 ;  /* 0x0000003300337308 */ /* 0x000e220000002400 */
[----:B------:R-:W-:Y:S01]  /*2d40*/  FMNMX.FTZ R9, R42, R9, !PT ;  /* 0x000000092a097209 */ /* 0x000fe20007810000 */
[----:B------:R-:W-:Y:S01]  /*2d50*/  UIMAD.WIDE UR6, UR6, 0x2aaaaaab, URZ ;  /* 0x2aaaaaab060678a5 */ /* 0x000fe2000f8e023f */
[----:B------:R-:W-:Y:S01]  /*2d60*/  ISETP.GT.AND P1, PT, R10, 0x29, PT ;  /* 0x000000290a00780c */ /* 0x000fe20003f24270 */
[----:B------:R-:W-:Y:S01]  /*2d70*/  UIADD3 UR5, UR8, 0x2a840, URZ ;  /* 0x0002a84008057890 */ /* 0x000fe2000fffe03f */
[----:B------:R-:W-:Y:S01]  /*2d80*/  FMNMX.FTZ R9, R24, R9, !PT ;  /* 0x0000000918097209 */ /* 0x000fe20007810000 */
[----:B------:R-:W-:Y:S01]  /*2d90*/  USHF.R.U32.HI UR6, URZ, 0x1f, UR7 ;  /* 0x0000001f3f067899 */ /* 0x000fe20008011607 */
[----:B-1----:R-:W-:Y:S01]  /*2da0*/  FSEL R50, R47, -INF , P1 ;  /* 0xff8000002f327808 */ /* 0x002fe20000800000 */
[----:B------:R-:W1:Y:S01]  /*2db0*/  MUFU.TANH R36, R55 ;  /* 0x0000003700247308 */ /* 0x000e620000002400 */
[----:B------:R-:W-:Y:S01]  /*2dc0*/  FMNMX.FTZ R9, R26, R9, !PT ;  /* 0x000000091a097209 */ /* 0x000fe20007810000 */
[----:B------:R-:W-:Y:S01]  /*2dd0*/  ULEA.HI.SX32 UR6, UR7, UR6, 0x1c ;  /* 0x0000000607067291 */ /* 0x000fe2000f8fe23f */
[----:B------:R-:W-:-:S02]  /*2de0*/  ISETP.GT.AND P1, PT, R10, 0x31, PT ;  /* 0x000000310a00780c */ /* 0x000fc40003f24270 */
[----:B------:R-:W-:Y:S02]  /*2df0*/  CS2R R80, SRZ ;  /* 0x0000000000507805 */ /* 0x000fe4000001ff00 */
[----:B---3--:R-:W-:Y:S01]  /*2e00*/  FSEL R40, R40, -INF , P2 ;  /* 0xff80000028287808 */ /* 0x008fe20001000000 */
[----:B------:R-:W-:Y:S01]  /*2e10*/  UISETP.LT.AND UP0, UPT, UR60, UR6, UPT ;  /* 0x000000063c00728c */ /* 0x000fe2000bf01270 */
[----:B------:R-:W-:Y:S01]  /*2e20*/  FMNMX.FTZ R9, R50, R9, !PT ;  /* 0x0000000932097209 */ /* 0x000fe20007810000 */
[----:B------:R-:W3:Y:S01]  /*2e30*/  MUFU.TANH R8, R8 ;  /* 0x0000000800087308 */ /* 0x000ee20000002400 */
[----:B------:R-:W-:Y:S01]  /*2e40*/  ISETP.GT.AND P2, PT, R10, 0x38, PT ;  /* 0x000000380a00780c */ /* 0x000fe20003f44270 */
[----:B--2---:R-:W-:Y:S01]  /*2e50*/  UPRMT UR5, UR10, 0x654, UR5 ;  /* 0x000006540a057896 */ /* 0x004fe20008000005 */
[----:B0-----:R-:W-:Y:S01]  /*2e60*/  FSEL R46, R51, -INF , P1 ;  /* 0xff800000332e7808 */ /* 0x001fe20000800000 */
[----:B------:R-:W-:Y:S01]  /*2e70*/  USEL UR10, UR60, UR6, !UP0 ;  /* 0x000000063c0a7287 */ /* 0x000fe2000c000000 */
[----:B------:R-:W-:-:S02]  /*2e80*/  FMNMX.FTZ R9, R40, R9, !PT ;  /* 0x0000000928097209 */ /* 0x000fc40007810000 */
[----:B------:R-:W-:Y:S01]  /*2e90*/  ISETP.GT.AND P1, PT, R10, 0x39, PT ;  /* 0x000000390a00780c */ /* 0x000fe20003f24270 */
[----:B------:R-:W0:Y:S01]  /*2ea0*/  MUFU.TANH R34, R59 ;  /* 0x0000003b00227308 */ /* 0x000e220000002400 */
[----:B------:R-:W-:Y:S01]  /*2eb0*/  FSEL R38, R15, -INF , P2 ;  /* 0xff8000000f267808 */ /* 0x000fe20001000000 */
[----:B------:R-:W-:Y:S01]  /*2ec0*/  UISETP.GE.AND UP0, UPT, UR4, UR10, UPT ;  /* 0x0000000a0400728c */ /* 0x000fe2000bf06270 */
[----:B------:R-:W-:Y:S01]  /*2ed0*/  FMNMX.FTZ R9, R46, R9, !PT ;  /* 0x000000092e097209 */ /* 0x000fe20007810000 */
[----:B------:R-:W-:Y:S01]  /*2ee0*/  SYNCS.ARRIVE.TRANS64.RED.A1T0 RZ, [UR5], RZ ;  /* 0x000000ffffff79a7 */ /* 0x000fe20008100405 */
[----:B------:R-:W-:Y:S02]  /*2ef0*/  ISETP.GT.AND P2, PT, R10, 0x40, PT ;  /* 0x000000400a00780c */ /* 0x000fe40003f44270 */
[----:B-1----:R-:W-:Y:S01]  /*2f00*/  FSEL R36, R36, -INF , P1 ;  /* 0xff80000024247808 */ /* 0x002fe20000800000 */
[----:B------:R-:W1:Y:S01]  /*2f10*/  MUFU.TANH R30, R62 ;  /* 0x0000003e001e7308 */ /* 0x000e620000002400 */
[----:B------:R-:W-:-:S02]  /*2f20*/  FMNMX.FTZ R9, R38, R9, !PT ;  /* 0x0000000926097209 */ /* 0x000fc40007810000 */
[----:B------:R-:W-:Y:S02]  /*2f30*/  ISETP.GT.AND P1, PT, R10, 0x41, PT ;  /* 0x000000410a00780c */ /* 0x000fe40003f24270 */
[----:B---3--:R-:W-:Y:S02]  /*2f40*/  FSEL R28, R8, -INF , P2 ;  /* 0xff800000081c7808 */ /* 0x008fe40001000000 */
[----:B------:R-:W-:Y:S01]  /*2f50*/  FMNMX.FTZ R9, R36, R9, !PT ;  /* 0x0000000924097209 */ /* 0x000fe20007810000 */
[----:B------:R-:W2:Y:S01]  /*2f60*/  MUFU.TANH R32, R63 ;  /* 0x0000003f00207308 */ /* 0x000ea20000002400 */
[----:B------:R-:W-:Y:S02]  /*2f70*/  ISETP.GT.AND P2, PT, R10, 0x48, PT ;  /* 0x000000480a00780c */ /* 0x000fe40003f44270 */
[----:B0-----:R-:W-:Y:S02]  /*2f80*/  FSEL R34, R34, -INF , P1 ;  /* 0xff80000022227808 */ /* 0x001fe40000800000 */
[----:B------:R-:W-:-:S02]  /*2f90*/  FMNMX.FTZ R9, R28, R9, !PT ;  /* 0x000000091c097209 */ /* 0x000fc40007810000 */
[----:B------:R-:W-:Y:S01]  /*2fa0*/  ISETP.GT.AND P1, PT, R10, 0x49, PT ;  /* 0x000000490a00780c */ /* 0x000fe20003f24270 */
[----:B------:R-:W0:Y:S01]  /*2fb0*/  MUFU.TANH R66, R66 ;  /* 0x0000004200427308 */ /* 0x000e220000002400 */
[----:B-1----:R-:W-:Y:S02]  /*2fc0*/  FSEL R30, R30, -INF , P2 ;  /* 0xff8000001e1e7808 */ /* 0x002fe40001000000 */
[----:B------:R-:W-:Y:S02]  /*2fd0*/  FMNMX.FTZ R9, R34, R9, !PT ;  /* 0x0000000922097209 */ /* 0x000fe40007810000 */
[----:B------:R-:W-:Y:S02]  /*2fe0*/  ISETP.GT.AND P2, PT, R10, 0x50, PT ;  /* 0x000000500a00780c */ /* 0x000fe40003f44270 */
[----:B------:R-:W-:Y:S01]  /*2ff0*/  FMNMX.FTZ R9, R30, R9, !PT ;  /* 0x000000091e097209 */ /* 0x000fe20007810000 */
[----:B------:R-:W1:Y:S01]  /*3000*/  MUFU.TANH R67, R67 ;  /* 0x0000004300437308 */ /* 0x000e620000002400 */
[----:B--2---:R-:W-:-:S02]  /*3010*/  FSEL R32, R32, -INF , P1 ;  /* 0xff80000020207808 */ /* 0x004fc40000800000 */
[----:B------:R-:W-:Y:S02]  /*3020*/  ISETP.GT.AND P1, PT, R10, 0x51, PT ;  /* 0x000000510a00780c */ /* 0x000fe40003f24270 */
[----:B------:R-:W-:-:S03]  /*3030*/  FMNMX.FTZ R8, R32, R9, !PT ;  /* 0x0000000920087209 */ /* 0x000fc60007810000 */
[----:B------:R-:W2:Y:S01]  /*3040*/  MUFU.TANH R70, R70 ;  /* 0x0000004600467308 */ /* 0x000ea20000002400 */
[----:B0-----:R-:W-:Y:S02]  /*3050*/  FSEL R15, R66, -INF , P2 ;  /* 0xff800000420f7808 */ /* 0x001fe40001000000 */
[----:B------:R-:W-:Y:S02]  /*3060*/  ISETP.GT.AND P2, PT, R10, 0x58, PT ;  /* 0x000000580a00780c */ /* 0x000fe40003f44270 */
[----:B------:R-:W-:-:S03]  /*3070*/  FMNMX.FTZ R8, R15, R8, !PT ;  /* 0x000000080f087209 */ /* 0x000fc60007810000 */
[----:B------:R-:W0:Y:S01]  /*3080*/  MUFU.TANH R71, R71 ;  /* 0x0000004700477308 */ /* 0x000e220000002400 */
[----:B-1----:R-:W-:Y:S02]  /*3090*/  FSEL R9, R67, -INF , P1 ;  /* 0xff80000043097808 */ /* 0x002fe40000800000 */
[----:B------:R-:W-:Y:S02]  /*30a0*/  CS2R R66, SRZ ;  /* 0x0000000000427805 */ /* 0x000fe4000001ff00 */
[----:B------:R-:W-:Y:S02]  /*30b0*/  ISETP.GT.AND P1, PT, R10, 0x59, PT ;  /* 0x000000590a00780c */ /* 0x000fe40003f24270 */
[----:B------:R-:W-:Y:S01]  /*30c0*/  FMNMX.FTZ R37, R9, R8, !PT ;  /* 0x0000000809257209 */ /* 0x000fe20007810000 */
[----:B------:R1:W-:Y:S01]  /*30d0*/  MUFU.TANH R43, R44 ;  /* 0x0000002c002b7308 */ /* 0x0003e20000002400 */
[----:B--2---:R-:W-:Y:S02]  /*30e0*/  FSEL R10, R70, -INF , P2 ;  /* 0xff800000460a7808 */ /* 0x004fe40001000000 */
[----:B------:R-:W-:-:S02]  /*30f0*/  ISETP.GT.AND P2, PT, R35, 0x1, PT ;  /* 0x000000012300780c */ /* 0x000fc40003f44270 */
[----:B------:R-:W-:-:S03]  /*3100*/  FMNMX.FTZ R37, R10, R37, !PT ;  /* 0x000000250a257209 */ /* 0x000fc60007810000 */
[----:B------:R-:W-:Y:S01]  /*3110*/  MUFU.TANH R11, R11 ;  /* 0x0000000b000b7308 */ /* 0x000fe20000002400 */
[----:B0-----:R-:W-:Y:S02]  /*3120*/  FSEL R8, R71, -INF , P1 ;  /* 0xff80000047087808 */ /* 0x001fe40000800000 */
[----:B------:R-:W-:Y:S02]  /*3130*/  CS2R R70, SRZ ;  /* 0x0000000000467805 */ /* 0x000fe4000001ff00 */
[----:B------:R-:W-:Y:S02]  /*3140*/  ISETP.GT.AND P1, PT, R35, RZ, PT ;  /* 0x000000ff2300720c */ /* 0x000fe40003f24270 */
[----:B------:R-:W-:Y:S01]  /*3150*/  FMNMX.FTZ R37, R8, R37, !PT ;  /* 0x0000002508257209 */ /* 0x000fe20007810000 */
[----:B------:R-:W-:Y:S04]  /*3160*/  MUFU.TANH R13, R13 ;  /* 0x0000000d000d7308 */ /* 0x000fe80000002400 */
[----:B-1----:R-:W0:Y:S04]  /*3170*/  SHFL.BFLY PT, R44, R37, 0x2, 0x1f ;  /* 0x0c401f00252c7f89 */ /* 0x002e2800000e0000 */
[----:B------:R-:W1:Y:S08]  /*3180*/  MUFU.TANH R14, R14 ;  /* 0x0000000e000e7308 */ /* 0x000e700000002400 */
[----:B------:R-:W2:Y:S08]  /*3190*/  MUFU.TANH R20, R20 ;  /* 0x0000001400147308 */ /* 0x000eb00000002400 */
[----:B------:R-:W3:Y:S01]  /*31a0*/  MUFU.TANH R25, R25 ;  /* 0x0000001900197308 */ /* 0x000ee20000002400 */
[----:B-1----:R-:W-:-:S02]  /*31b0*/  FSEL R39, R14, -INF , P3 ;  /* 0xff8000000e277808 */ /* 0x002fc40001800000 */
[----:B0-----:R-:W-:Y:S02]  /*31c0*/  FMNMX.FTZ R44, R37, R44, !PT ;  /* 0x0000002c252c7209 */ /* 0x001fe40007810000 */
[----:B------:R-:W-:-:S03]  /*31d0*/  ISETP.GT.AND P3, PT, R35, 0x18, PT ;  /* 0x000000182300780c */ /* 0x000fc60003f64270 */
[----:B------:R-:W0:Y:S01]  /*31e0*/  SHFL.BFLY PT, R37, R44, 0x1, 0x1f ;  /* 0x0c201f002c257f89 */ /* 0x000e2200000e0000 */
[----:B------:R-:W1:Y:S08]  /*31f0*/  MUFU.TANH R21, R21 ;  /* 0x0000001500157308 */ /* 0x000e700000002400 */
[----:B------:R4:W-:Y:S08]  /*3200*/  MUFU.TANH R47, R48 ;  /* 0x00000030002f7308 */ /* 0x0009f00000002400 */
[----:B------:R-:W5:Y:S01]  /*3210*/  MUFU.TANH R29, R29 ;  /* 0x0000001d001d7308 */ /* 0x000f620000002400 */
[----:B----4-:R-:W-:-:S02]  /*3220*/  FSEL R48, R13, -INF , P2 ;  /* 0xff8000000d307808 */ /* 0x010fc40001000000 */
[----:B------:R-:W-:Y:S02]  /*3230*/  ISETP.GT.AND P2, PT, R35, 0x10, PT ;  /* 0x000000102300780c */ /* 0x000fe40003f44270 */
[----:B0-----:R-:W-:-:S03]  /*3240*/  FMNMX.FTZ R12, R44, R37, !PT ;  /* 0x000000252c0c7209 */ /* 0x001fc60007810000 */
[----:B------:R-:W0:Y:S01]  /*3250*/  MUFU.TANH R27, R27 ;  /* 0x0000001b001b7308 */ /* 0x000e220000002400 */
[----:B------:R-:W-:Y:S02]  /*3260*/  FSEL R37, R11, -INF , P1 ;  /* 0xff8000000b257808 */ /* 0x000fe40000800000 */
[----:B------:R-:W-:Y:S01]  /*3270*/  ISETP.GT.AND P1, PT, R35, 0x9, PT ;  /* 0x000000092300780c */ /* 0x000fe20003f24270 */
[----:B------:R-:W-:Y:S01]  /*3280*/  FMUL.FTZ R13, R12, UR14 ;  /* 0x0000000e0c0d7c20 */ /* 0x000fe20008410000 */
[----:B------:R-:W-:Y:S02]  /*3290*/  FMNMX.FTZ R14, R37, R48, !PT ;  /* 0x00000030250e7209 */ /* 0x000fe40007810000 */
[----:B--2---:R-:W-:Y:S01]  /*32a0*/  FSEL R41, R20, -INF , P1 ;  /* 0xff80000014297808 */ /* 0x004fe20000800000 */
[----:B------:R-:W2:Y:S01]  /*32b0*/  MUFU.TANH R33, R33 ;  /* 0x0000002100217308 */ /* 0x000ea20000002400 */
[----:B------:R-:W-:Y:S02]  /*32c0*/  FMNMX.FTZ R14, R39, R14, !PT ;  /* 0x0000000e270e7209 */ /* 0x000fe40007810000 */
[----:B------:R-:W-:-:S02]  /*32d0*/  ISETP.GT.AND P1, PT, R35, 0x11, PT ;  /* 0x000000112300780c */ /* 0x000fc40003f24270 */
[----:B---3--:R-:W-:Y:S02]  /*32e0*/  FSEL R25, R25, -INF , P2 ;  /* 0xff80000019197808 */ /* 0x008fe40001000000 */
[----:B------:R-:W-:Y:S01]  /*32f0*/  FMNMX.FTZ R14, R41, R14, !PT ;  /* 0x0000000e290e7209 */ /* 0x000fe20007810000 */
[----:B------:R-:W3:Y:S01]  /*3300*/  MUFU.TANH R31, R31 ;  /* 0x0000001f001f7308 */ /* 0x000ee20000002400 */
[----:B-1----:R-:W-:Y:S02]  /*3310*/  FSEL R21, R21, -INF , P1 ;  /* 0xff80000015157808 */ /* 0x002fe40000800000 */
[----:B------:R-:W-:Y:S02]  /*3320*/  FMNMX.FTZ R14, R25, R14, !PT ;  /* 0x0000000e190e7209 */ /* 0x000fe40007810000 */
[----:B------:R-:W-:Y:S02]  /*3330*/  FSETP.NEU.FTZ.AND P2, PT, R12, -INF , PT ;  /* 0xff8000000c00780b */ /* 0x000fe40003f5d000 */
[----:B------:R-:W-:Y:S01]  /*3340*/  ISETP.GT.AND P1, PT, R35, 0x19, PT ;  /* 0x000000192300780c */ /* 0x000fe20003f24270 */
[----:B------:R-:W1:Y:S01]  /*3350*/  MUFU.TANH R45, R45 ;  /* 0x0000002d002d7308 */ /* 0x000e620000002400 */
[----:B-----5:R-:W-:-:S02]  /*3360*/  FSEL R29, R29, -INF , P3 ;  /* 0xff8000001d1d7808 */ /* 0x020fc40001800000 */
[----:B------:R-:W-:Y:S02]  /*3370*/  FMNMX.FTZ R14, R21, R14, !PT ;  /* 0x0000000e150e7209 */ /* 0x000fe40007810000 */
[----:B------:R-:W-:Y:S02]  /*3380*/  FSEL R13, R13, RZ, P2 ;  /* 0x000000ff0d0d7208 */ /* 0x000fe40001000000 */
[----:B------:R-:W-:Y:S01]  /*3390*/  ISETP.GT.AND P2, PT, R35, 0x20, PT ;  /* 0x000000202300780c */ /* 0x000fe20003f44270 */
[----:B------:R-:W4:Y:S01]  /*33a0*/  MUFU.TANH R49, R49 ;  /* 0x0000003100317308 */ /* 0x000f220000002400 */
[----:B0-----:R-:W-:Y:S01]  /*33b0*/  FSEL R27, R27, -INF , P1 ;  /* 0xff8000001b1b7808 */ /* 0x001fe20000800000 */
[--C-:B------:R-:W-:Y:S01]  /*33c0*/  FFMA.FTZ R62, R54, UR14, -R13.reuse ;  /* 0x0000000e363e7c23 */ /* 0x100fe2000801080d */
[----:B------:R-:W-:Y:S01]  /*33d0*/  FMNMX.FTZ R14, R29, R14, !PT ;  /* 0x0000000e1d0e7209 */ /* 0x000fe20007810000 */
[--C-:B------:R-:W-:Y:S01]  /*33e0*/  FFMA.FTZ R63, R42, UR14, -R13.reuse ;  /* 0x0000000e2a3f7c23 */ /* 0x100fe2000801080d */
[----:B------:R-:W-:Y:S01]  /*33f0*/  ISETP.GT.AND P1, PT, R35, 0x21, PT ;  /* 0x000000212300780c */ /* 0x000fe20003f24270 */
[--C-:B------:R-:W-:Y:S01]  /*3400*/  FFMA.FTZ R137, R15, UR14, -R13.reuse ;  /* 0x0000000e0f897c23 */ /* 0x100fe2000801080d */
[----:B--2---:R-:W-:Y:S01]  /*3410*/  FSEL R33, R33, -INF , P2 ;  /* 0xff80000021217808 */ /* 0x004fe20001000000 */
[----:B------:R-:W0:Y:S01]  /*3420*/  MUFU.TANH R51, R52 ;  /* 0x0000003400337308 */ /* 0x000e220000002400 */
[----:B------:R-:W-:Y:S01]  /*3430*/  FMNMX.FTZ R14, R27, R14, !PT ;  /* 0x0000000e1b0e7209 */ /* 0x000fe20007810000 */
[--C-:B------:R-:W-:Y:S01]  /*3440*/  FFMA.FTZ R143, R30, UR14, -R13.reuse ;  /* 0x0000000e1e8f7c23 */ /* 0x100fe2000801080d */
[----:B------:R-:W-:Y:S01]  /*3450*/  ISETP.GT.AND P2, PT, R35, 0x28, PT ;  /* 0x000000282300780c */ /* 0x000fe20003f44270 */
[--C-:B------:R-:W-:Y:S01]  /*3460*/  FFMA.FTZ R30, R32, UR14, -R13.reuse ;  /* 0x0000000e201e7c23 */ /* 0x100fe2000801080d */
[----:B---3--:R-:W-:Y:S01]  /*3470*/  FSEL R31, R31, -INF , P1 ;  /* 0xff8000001f1f7808 */ /* 0x008fe20000800000 */
[--C-:B------:R-:W-:Y:S01]  /*3480*/  FFMA.FTZ R157, R82, UR14, -R13.reuse ;  /* 0x0000000e529d7c23 */ /* 0x100fe2000801080d */
[----:B------:R-:W-:Y:S01]  /*3490*/  FMNMX.FTZ R20, R33, R14, !PT ;  /* 0x0000000e21147209 */ /* 0x000fe20007810000 */
[----:B------:R-:W2:Y:S01]  /*34a0*/  MUFU.TANH R53, R53 ;  /* 0x0000003500357308 */ /* 0x000ea20000002400 */
[----:B------:R-:W-:Y:S01]  /*34b0*/  ISETP.GT.AND P1, PT, R35, 0x29, PT ;  /* 0x000000292300780c */ /* 0x000fe20003f24270 */
[--C-:B------:R-:W-:Y:S01]  /*34c0*/  FFMA.FTZ R84, R84, UR14, -R13.reuse ;  /* 0x0000000e54547c23 */ /* 0x100fe2000801080d */
[----:B------:R-:W-:Y:S01]  /*34d0*/  FSEL R43, R43, -INF , P2 ;  /* 0xff8000002b2b7808 */ /* 0x000fe20001000000 */
[--C-:B------:R-:W-:Y:S01]  /*34e0*/  FFMA.FTZ R159, R78, UR14, -R13.reuse ;  /* 0x0000000e4e9f7c23 */ /* 0x100fe2000801080d */
[----:B------:R-:W-:Y:S01]  /*34f0*/  FMNMX.FTZ R20, R31, R20, !PT ;  /* 0x000000141f147209 */ /* 0x000fe20007810000 */
[--C-:B------:R-:W-:Y:S01]  /*3500*/  FFMA.FTZ R76, R76, UR14, -R13.reuse ;  /* 0x0000000e4c4c7c23 */ /* 0x100fe2000801080d */
[----:B------:R-:W-:Y:S01]  /*3510*/  ISETP.GT.AND P2, PT, R35, 0x30, PT ;  /* 0x000000302300780c */ /* 0x000fe20003f44270 */
[----:B------:R-:W3:Y:S01]  /*3520*/  MUFU.TANH R56, R56 ;  /* 0x0000003800387308 */ /* 0x000ee20000002400 */
[----:B-1----:R-:W-:Y:S01]  /*3530*/  FSEL R45, R45, -INF , P1 ;  /* 0xff8000002d2d7808 */ /* 0x002fe20000800000 */
[--C-:B------:R-:W-:Y:S01]  /*3540*/  FFMA.FTZ R153, R74, UR14, -R13.reuse ;  /* 0x0000000e4a997c23 */ /* 0x100fe2000801080d */
[----:B------:R-:W-:Y:S01]  /*3550*/  FMNMX.FTZ R20, R43, R20, !PT ;  /* 0x000000142b147209 */ /* 0x000fe20007810000 */
[--C-:B------:R-:W-:Y:S01]  /*3560*/  FFMA.FTZ R26, R26, UR14, -R13.reuse ;  /* 0x0000000e1a1a7c23 */ /* 0x100fe2000801080d */
[----:B------:R-:W-:Y:S01]  /*3570*/  ISETP.GT.AND P1, PT, R35, 0x31, PT ;  /* 0x000000312300780c */ /* 0x000fe20003f24270 */
[--C-:B------:R-:W-:Y:S01]  /*3580*/  FFMA.FTZ R72, R72, UR14, -R13.reuse ;  /* 0x0000000e48487c23 */ /* 0x100fe2000801080d */
[----:B------:R-:W-:Y:S01]  /*3590*/  FSEL R47, R47, -INF , P2 ;  /* 0xff8000002f2f7808 */ /* 0x000fe20001000000 */
[----:B------:R-:W1:Y:S01]  /*35a0*/  MUFU.TANH R55, R57 ;  /* 0x0000003900377308 */ /* 0x000e620000002400 */
[----:B------:R-:W-:Y:S01]  /*35b0*/  FMNMX.FTZ R20, R45, R20, !PT ;  /* 0x000000142d147209 */ /* 0x000fe20007810000 */
[--C-:B------:R-:W-:Y:S01]  /*35c0*/  FFMA.FTZ R36, R36, UR14, -R13.reuse ;  /* 0x0000000e24247c23 */ /* 0x100fe2000801080d */
[----:B------:R-:W-:Y:S01]  /*35d0*/  ISETP.GT.AND P2, PT, R35, 0x38, PT ;  /* 0x000000382300780c */ /* 0x000fe20003f44270 */
[--C-:B------:R-:W-:Y:S01]  /*35e0*/  FFMA.FTZ R9, R9, UR14, -R13.reuse ;  /* 0x0000000e09097c23 */ /* 0x100fe2000801080d */
[----:B----4-:R-:W-:Y:S01]  /*35f0*/  FSEL R49, R49, -INF , P1 ;  /* 0xff80000031317808 */ /* 0x010fe20000800000 */
[--C-:B------:R-:W-:Y:S01]  /*3600*/  FFMA.FTZ R139, R10, UR14, -R13.reuse ;  /* 0x0000000e0a8b7c23 */ /* 0x100fe2000801080d */
[----:B------:R-:W-:Y:S01]  /*3610*/  FMNMX.FTZ R44, R47, R20, !PT ;  /* 0x000000142f2c7209 */ /* 0x000fe20007810000 */
[----:B------:R4:W5:Y:S01]  /*3620*/  MUFU.TANH R59, R60 ;  /* 0x0000003c003b7308 */ /* 0x0009620000002400 */
[----:B------:R-:W-:Y:S01]  /*3630*/  ISETP.GT.AND P1, PT, R35, 0x39, PT ;  /* 0x000000392300780c */ /* 0x000fe20003f24270 */
[--C-:B------:R-:W-:Y:S01]  /*3640*/  FFMA.FTZ R141, R28, UR14, -R13.reuse ;  /* 0x0000000e1c8d7c23 */ /* 0x100fe2000801080d */
[----:B0-----:R-:W-:Y:S01]  /*3650*/  FSEL R51, R51, -INF , P2 ;  /* 0xff80000033337808 */ /* 0x001fe20001000000 */
[--C-:B------:R-:W-:Y:S01]  /*3660*/  FFMA.FTZ R28, R34, UR14, -R13.reuse ;  /* 0x0000000e221c7c23 */ /* 0x100fe2000801080d */
[----:B------:R-:W-:Y:S01]  /*3670*/  FMNMX.FTZ R44, R49, R44, !PT ;  /* 0x0000002c312c7209 */ /* 0x000fe20007810000 */
[--C-:B------:R-:W-:Y:S01]  /*3680*/  FFMA.FTZ R50, R50, UR14, -R13.reuse ;  /* 0x0000000e32327c23 */ /* 0x100fe2000801080d */
[----:B------:R-:W-:Y:S01]  /*3690*/  ISETP.GT.AND P2, PT, R35, 0x40, PT ;  /* 0x000000402300780c */ /* 0x000fe20003f44270 */
[----:B------:R-:W0:Y:S01]  /*36a0*/  MUFU.TANH R61, R61 ;  /* 0x0000003d003d7308 */ /* 0x000e220000002400 */
[----:B--2---:R-:W-:Y:S01]  /*36b0*/  FSEL R52, R53, -INF , P1 ;  /* 0xff80000035347808 */ /* 0x004fe20000800000 */
[--C-:B------:R-:W-:Y:S01]  /*36c0*/  FFMA.FTZ R145, R40, UR14, -R13.reuse ;  /* 0x0000000e28917c23 */ /* 0x100fe2000801080d */
[----:B------:R-:W-:Y:S01]  /*36d0*/  FMNMX.FTZ R11, R51, R44, !PT ;  /* 0x0000002c330b7209 */ /* 0x000fe20007810000 */
[--C-:B------:R-:W-:Y:S01]  /*36e0*/  FFMA.FTZ R147, R38, UR14, -R13.reuse ;  /* 0x0000000e26937c23 */ /* 0x100fe2000801080d */
[----:B------:R-:W-:Y:S01]  /*36f0*/  ISETP.GT.AND P1, PT, R35, 0x41, PT ;  /* 0x000000412300780c */ /* 0x000fe20003f24270 */
[----:B------:R-:W-:Y:S01]  /*3700*/  FFMA.FTZ R8, R8, UR14, -R13 ;  /* 0x0000000e08087c23 */ /* 0x000fe2000801080d */
[----:B---3--:R-:W-:Y:S01]  /*3710*/  FSEL R53, R56, -INF , P2 ;  /* 0xff80000038357808 */ /* 0x008fe20001000000 */
[----:B------:R-:W2:Y:S01]  /*3720*/  MUFU.TANH R64, R64 ;  /* 0x0000004000407308 */ /* 0x000ea20000002400 */
[----:B------:R-:W-:-:S02]  /*3730*/  FMNMX.FTZ R44, R52, R11, !PT ;  /* 0x0000000b342c7209 */ /* 0x000fc40007810000 */
[----:B------:R-:W-:Y:S02]  /*3740*/  CS2R R82, SRZ ;  /* 0x0000000000527805 */ /* 0x000fe4000001ff00 */
[----:B------:R-:W-:Y:S02]  /*3750*/  ISETP.GT.AND P2, PT, R35, 0x48, PT ;  /* 0x000000482300780c */ /* 0x000fe40003f44270 */
[----:B------:R-:W-:Y:S02]  /*3760*/  CS2R R78, SRZ ;  /* 0x00000000004e7805 */ /* 0x000fe4000001ff00 */
[----:B-1----:R-:W-:Y:S02]  /*3770*/  FSEL R55, R55, -INF , P1 ;  /* 0xff80000037377808 */ /* 0x002fe40000800000 */
[----:B------:R-:W-:Y:S02]  /*3780*/  CS2R R74, SRZ ;  /* 0x00000000004a7805 */ /* 0x000fe4000001ff00 */
[----:B----4-:R-:W-:Y:S01]  /*3790*/  FMNMX.FTZ R60, R53, R44, !PT ;  /* 0x0000002c353c7209 */ /* 0x010fe20007810000 */
[----:B------:R-:W1:Y:S01]  /*37a0*/  MUFU.TANH R65, R65 ;  /* 0x0000004100417308 */ /* 0x000e620000002400 */
[----:B------:R-:W-:-:S02]  /*37b0*/  ISETP.GT.AND P1, PT, R35, 0x49, PT ;  /* 0x000000492300780c */ /* 0x000fc40003f24270 */
[----:B-----5:R-:W-:Y:S02]  /*37c0*/  FSEL R56, R59, -INF , P2 ;  /* 0xff8000003b387808 */ /* 0x020fe40001000000 */
[----:B------:R-:W-:Y:S02]  /*37d0*/  FMNMX.FTZ R11, R55, R60, !PT ;  /* 0x0000003c370b7209 */ /* 0x000fe40007810000 */
[----:B------:R-:W-:Y:S01]  /*37e0*/  ISETP.GT.AND P2, PT, R35, 0x50, PT ;  /* 0x000000502300780c */ /* 0x000fe20003f44270 */
[----:B------:R-:W3:Y:S01]  /*37f0*/  MUFU.TANH R68, R68 ;  /* 0x0000004400447308 */ /* 0x000ee20000002400 */
[----:B0-----:R-:W-:Y:S01]  /*3800*/  FSEL R57, R61, -INF , P1 ;  /* 0xff8000003d397808 */ /* 0x001fe20000800000 */
[----:B------:R-:W-:Y:S01]  /*3810*/  FFMA.FTZ R61, R58, UR14, -R13 ;  /* 0x0000000e3a3d7c23 */ /* 0x000fe2000801080d */
[----:B------:R-:W-:Y:S02]  /*3820*/  FMNMX.FTZ R60, R56, R11, !PT ;  /* 0x0000000b383c7209 */ /* 0x000fe40007810000 */
[----:B------:R-:W-:-:S02]  /*3830*/  ISETP.GT.AND P1, PT, R35, 0x51, PT ;  /* 0x000000512300780c */ /* 0x000fc40003f24270 */
[----:B--2---:R-:W-:Y:S01]  /*3840*/  FSEL R58, R64, -INF , P2 ;  /* 0xff800000403a7808 */ /* 0x004fe20001000000 */
[----:B------:R-:W0:Y:S01]  /*3850*/  MUFU.TANH R69, R69 ;  /* 0x0000004500457308 */ /* 0x000e220000002400 */
[----:B------:R-:W-:Y:S02]  /*3860*/  FMNMX.FTZ R11, R57, R60, !PT ;  /* 0x0000003c390b7209 */ /* 0x000fe40007810000 */
[----:B------:R-:W-:Y:S02]  /*3870*/  ISETP.GT.AND P2, PT, R35, 0x58, PT ;  /* 0x000000582300780c */ /* 0x000fe40003f44270 */
[----:B-1----:R-:W-:Y:S02]  /*3880*/  FSEL R59, R65, -INF , P1 ;  /* 0xff800000413b7808 */ /* 0x002fe40000800000 */
[----:B------:R-:W-:Y:S02]  /*3890*/  CS2R R64, SRZ ;  /* 0x0000000000407805 */ /* 0x000fe4000001ff00 */
[----:B------:R-:W-:Y:S01]  /*38a0*/  FMNMX.FTZ R54, R58, R11, !PT ;  /* 0x0000000b3a367209 */ /* 0x000fe20007810000 */
[----:B------:R-:W-:Y:S01]  /*38b0*/  MUFU.EX2 R157, R157 ;  /* 0x0000009d009d7308 */ /* 0x000fe20000000800 */
[----:B------:R-:W-:-:S02]  /*38c0*/  ISETP.GT.AND P1, PT, R35, 0x59, PT ;  /* 0x000000592300780c */ /* 0x000fc40003f24270 */
[----:B---3--:R-:W-:Y:S02]  /*38d0*/  FSEL R35, R68, -INF , P2 ;  /* 0xff80000044237808 */ /* 0x008fe40001000000 */
[----:B------:R-:W-:-:S03]  /*38e0*/  FMNMX.FTZ R60, R59, R54, !PT ;  /* 0x000000363b3c7209 */ /* 0x000fc60007810000 */
[----:B------:R1:W2:Y:S01]  /*38f0*/  MUFU.EX2 R14, R84 ;  /* 0x00000054000e7308 */ /* 0x0002a20000000800 */
[----:B0-----:R-:W-:Y:S02]  /*3900*/  FSEL R54, R69, -INF , P1 ;  /* 0xff80000045367808 */ /* 0x001fe40000800000 */
[----:B------:R-:W-:Y:S02]  /*3910*/  CS2R R68, SRZ ;  /* 0x0000000000447805 */ /* 0x000fe4000001ff00 */
[----:B------:R-:W-:Y:S01]  /*3920*/  FMNMX.FTZ R11, R35, R60, !PT ;  /* 0x0000003c230b7209 */ /* 0x000fe20007810000 */
[--C-:B------:R-:W-:Y:S01]  /*3930*/  FFMA.FTZ R60, R24, UR14, -R13.reuse ;  /* 0x0000000e183c7c23 */ /* 0x100fe2000801080d */
[----:B------:R-:W-:Y:S02]  /*3940*/  FFMA.FTZ R24, R46, UR14, -R13 ;  /* 0x0000000e2e187c23 */ /* 0x000fe4000801080d */
[----:B------:R-:W-:Y:S01]  /*3950*/  FMNMX.FTZ R11, R54, R11, !PT ;  /* 0x0000000b360b7209 */ /* 0x000fe20007810000 */
[----:B------:R-:W0:Y:S01]  /*3960*/  MUFU.EX2 R159, R159 ;  /* 0x0000009f009f7308 */ /* 0x000e220000000800 */
[----:B-1----:R-:W-:-:S03]  /*3970*/  CS2R R84, SRZ ;  /* 0x0000000000547805 */ /* 0x002fc6000001ff00 */
[----:B------:R-:W1:Y:S04]  /*3980*/  SHFL.BFLY PT, R42, R11, 0x2, 0x1f ;  /* 0x0c401f000b2a7f89 */ /* 0x000e6800000e0000 */
[----:B------:R3:W4:Y:S08]  /*3990*/  MUFU.EX2 R20, R76 ;  /* 0x0000004c00147308 */ /* 0x0007300000000800 */
[----:B------:R-:W5:Y:S01]  /*39a0*/  MUFU.EX2 R153, R153 ;  /* 0x0000009900997308 */ /* 0x000f620000000800 */
[----:B---3--:R-:W-:-:S07]  /*39b0*/  CS2R R76, SRZ ;  /* 0x00000000004c7805 */ /* 0x008fce000001ff00 */
[----:B------:R-:W-:Y:S01]  /*39c0*/  MUFU.EX2 R151, R26 ;  /* 0x0000001a00977308 */ /* 0x000fe20000000800 */
[----:B-1----:R-:W-:-:S07]  /*39d0*/  FMNMX.FTZ R42, R11, R42, !PT ;  /* 0x0000002a0b2a7209 */ /* 0x002fce0007810000 */
[----:B------:R1:W3:Y:S01]  /*39e0*/  MUFU.EX2 R44, R72 ;  /* 0x00000048002c7308 */ /* 0x0002e20000000800 */
[----:B------:R-:W0:Y:S07]  /*39f0*/  SHFL.BFLY PT, R11, R42, 0x1, 0x1f ;  /* 0x0c201f002a0b7f89 */ /* 0x000e2e00000e0000 */
[----:B------:R2:W-:Y:S01]  /*3a00*/  MUFU.EX2 R26, R36 ;  /* 0x00000024001a7308 */ /* 0x0005e20000000800 */
[----:B-1----:R-:W-:-:S07]  /*3a10*/  CS2R R72, SRZ ;  /* 0x0000000000487805 */ /* 0x002fce000001ff00 */
[----:B------:R-:W-:Y:S01]  /*3a20*/  MUFU.EX2 R34, R9 ;  /* 0x0000000900227308 */ /* 0x000fe20000000800 */
[----:B--2---:R-:W-:Y:S01]  /*3a30*/  FADD.FTZ R36, R157, R14 ;  /* 0x0000000e9d247221 */ /* 0x004fe20000010000 */
[----:B------:R-:W-:-:S06]  /*3a40*/  F2FP.F16.F32.PACK_AB R157, R14, R157 ;  /* 0x0000009d0e9d723e */ /* 0x000fcc00000000ff */
[----:B------:R-:W-:Y:S01]  /*3a50*/  MUFU.EX2 R61, R61 ;  /* 0x0000003d003d7308 */ /* 0x000fe20000000800 */
[----:B0-----:R-:W-:-:S04]  /*3a60*/  FMNMX.FTZ R11, R42, R11, !PT ;  /* 0x0000000b2a0b7209 */ /* 0x001fc80007810000 */
[C---:B------:R-:W-:Y:S01]  /*3a70*/  FSETP.NEU.FTZ.AND P1, PT, R11.reuse, -INF , PT ;  /* 0xff8000000b00780b */ /* 0x040fe20003f3d000 */
[----:B------:R-:W-:Y:S02]  /*3a80*/  FMUL.FTZ R15, R11, UR14 ;  /* 0x0000000e0b0f7c20 */ /* 0x000fe40008410000 */
[----:B------:R-:W-:Y:S03]  /*3a90*/  MUFU.EX2 R62, R62 ;  /* 0x0000003e003e7308 */ /* 0x000fe60000000800 */
[----:B------:R-:W-:Y:S01]  /*3aa0*/  FSEL R32, R15, RZ, P1 ;  /* 0x000000ff0f207208 */ /* 0x000fe20000800000 */
[----:B------:R-:W-:Y:S01]  /*3ab0*/  FADD.FTZ R15, R159, R36 ;  /* 0x000000249f0f7221 */ /* 0x000fe20000010000 */
[----:B------:R-:W-:Y:S02]  /*3ac0*/  PLOP3.LUT P1, PT, PT, PT, UP0, 0x80, 0x0 ;  /* 0x000000000000781c */ /* 0x000fe40003f2f008 */
[----:B----4-:R-:W-:Y:S01]  /*3ad0*/  F2FP.F16.F32.PACK_AB R159, R20, R159 ;  /* 0x0000009f149f723e */ /* 0x010fe200000000ff */
[--C-:B------:R-:W-:Y:S01]  /*3ae0*/  FFMA.FTZ R37, R37, UR14, -R32.reuse ;  /* 0x0000000e25257c23 */ /* 0x100fe20008010820 */
[--C-:B------:R-:W-:Y:S01]  /*3af0*/  FFMA.FTZ R48, R48, UR14, -R32.reuse ;  /* 0x0000000e30307c23 */ /* 0x100fe20008010820 */
[--C-:B------:R-:W-:Y:S01]  /*3b00*/  FFMA.FTZ R39, R39, UR14, -R32.reuse ;  /* 0x0000000e27277c23 */ /* 0x100fe20008010820 */
[--C-:B------:R-:W-:Y:S01]  /*3b10*/  FFMA.FTZ R41, R41, UR14, -R32.reuse ;  /* 0x0000000e29297c23 */ /* 0x100fe20008010820 */
[--C-:B------:R-:W-:Y:S01]  /*3b20*/  FFMA.FTZ R25, R25, UR14, -R32.reuse ;  /* 0x0000000e19197c23 */ /* 0x100fe20008010820 */
[--C-:B------:R-:W-:Y:S01]  /*3b30*/  FFMA.FTZ R21, R21, UR14, -R32.reuse ;  /* 0x0000000e15157c23 */ /* 0x100fe20008010820 */
[----:B------:R-:W-:Y:S01]  /*3b40*/  MUFU.EX2 R37, R37 ;  /* 0x0000002500257308 */ /* 0x000fe20000000800 */
[--C-:B------:R-:W-:Y:S01]  /*3b50*/  FFMA.FTZ R29, R29, UR14, -R32.reuse ;  /* 0x0000000e1d1d7c23 */ /* 0x100fe20008010820 */
[--C-:B------:R-:W-:Y:S01]  /*3b60*/  FFMA.FTZ R27, R27, UR14, -R32.reuse ;  /* 0x0000000e1b1b7c23 */ /* 0x100fe20008010820 */
[--C-:B------:R-:W-:Y:S01]  /*3b70*/  FFMA.FTZ R33, R33, UR14, -R32.reuse ;  /* 0x0000000e21217c23 */ /* 0x100fe20008010820 */
[----:B------:R-:W-:Y:S01]  /*3b80*/  FADD.FTZ R36, R20, R15 ;  /* 0x0000000f14247221 */ /* 0x000fe20000010000 */
[--C-:B------:R-:W-:Y:S01]  /*3b90*/  FFMA.FTZ R31, R31, UR14, -R32.reuse ;  /* 0x0000000e1f1f7c23 */ /* 0x100fe20008010820 */
[--C-:B------:R-:W-:Y:S01]  /*3ba0*/  FFMA.FTZ R43, R43, UR14, -R32.reuse ;  /* 0x0000000e2b2b7c23 */ /* 0x100fe20008010820 */
[----:B------:R-:W-:Y:S01]  /*3bb0*/  FFMA.FTZ R45, R45, UR14, -R32 ;  /* 0x0000000e2d2d7c23 */ /* 0x000fe20008010820 */
[----:B------:R-:W0:Y:S01]  /*3bc0*/  MUFU.EX2 R48, R48 ;  /* 0x0000003000307308 */ /* 0x000e220000000800 */
[----:B-----5:R-:W-:Y:S01]  /*3bd0*/  FADD.FTZ R15, R153, R36 ;  /* 0x00000024990f7221 */ /* 0x020fe20000010000 */
[--C-:B------:R-:W-:Y:S01]  /*3be0*/  FFMA.FTZ R47, R47, UR14, -R32.reuse ;  /* 0x0000000e2f2f7c23 */ /* 0x100fe20008010820 */
[--C-:B------:R-:W-:Y:S01]  /*3bf0*/  FFMA.FTZ R49, R49, UR14, -R32.reuse ;  /* 0x0000000e31317c23 */ /* 0x100fe20008010820 */
[--C-:B------:R-:W-:Y:S01]  /*3c00*/  FFMA.FTZ R51, R51, UR14, -R32.reuse ;  /* 0x0000000e33337c23 */ /* 0x100fe20008010820 */
[--C-:B------:R-:W-:Y:S01]  /*3c10*/  FFMA.FTZ R52, R52, UR14, -R32.reuse ;  /* 0x0000000e34347c23 */ /* 0x100fe20008010820 */
[--C-:B------:R-:W-:Y:S01]  /*3c20*/  FFMA.FTZ R53, R53, UR14, -R32.reuse ;  /* 0x0000000e35357c23 */ /* 0x100fe20008010820 */
[--C-:B------:R-:W-:Y:S01]  /*3c30*/  FFMA.FTZ R55, R55, UR14, -R32.reuse ;  /* 0x0000000e37377c23 */ /* 0x100fe20008010820 */
[----:B------:R-:W1:Y:S01]  /*3c40*/  MUFU.EX2 R39, R39 ;  /* 0x0000002700277308 */ /* 0x000e620000000800 */
[--C-:B------:R-:W-:Y:S01]  /*3c50*/  FFMA.FTZ R56, R56, UR14, -R32.reuse ;  /* 0x0000000e38387c23 */ /* 0x100fe20008010820 */
[--C-:B------:R-:W-:Y:S01]  /*3c60*/  FFMA.FTZ R57, R57, UR14, -R32.reuse ;  /* 0x0000000e39397c23 */ /* 0x100fe20008010820 */
[--C-:B------:R-:W-:Y:S01]  /*3c70*/  FFMA.FTZ R58, R58, UR14, -R32.reuse ;  /* 0x0000000e3a3a7c23 */ /* 0x100fe20008010820 */
[--C-:B------:R-:W-:Y:S01]  /*3c80*/  FFMA.FTZ R59, R59, UR14, -R32.reuse ;  /* 0x0000000e3b3b7c23 */ /* 0x100fe20008010820 */
[--C-:B------:R-:W-:Y:S01]  /*3c90*/  FFMA.FTZ R35, R35, UR14, -R32.reuse ;  /* 0x0000000e23237c23 */ /* 0x100fe20008010820 */
[----:B------:R-:W-:Y:S01]  /*3ca0*/  FFMA.FTZ R32, R54, UR14, -R32 ;  /* 0x0000000e36207c23 */ /* 0x000fe20008010820 */
[----:B---3--:R-:W-:Y:S01]  /*3cb0*/  F2FP.F16.F32.PACK_AB R153, R44, R153 ;  /* 0x000000992c99723e */ /* 0x008fe200000000ff */
[----:B------:R2:W3:Y:S01]  /*3cc0*/  MUFU.EX2 R158, R41 ;  /* 0x00000029009e7308 */ /* 0x0004e20000000800 */
[----:B0-----:R-:W-:Y:S01]  /*3cd0*/  FADD.FTZ R10, R37, R48 ;  /* 0x00000030250a7221 */ /* 0x001fe20000010000 */
[----:B------:R-:W-:-:S02]  /*3ce0*/  F2FP.F16.F32.PACK_AB R155, R62, R61 ;  /* 0x0000003d3e9b723e */ /* 0x000fc400000000ff */
[----:B------:R-:W-:Y:S02]  /*3cf0*/  F2FP.F16.F32.PACK_AB R156, R48, R37 ;  /* 0x00000025309c723e */ /* 0x000fe400000000ff */
[----:B------:R-:W-:Y:S02]  /*3d00*/  CS2R R36, SRZ ;  /* 0x0000000000247805 */ /* 0x000fe4000001ff00 */
[----:B------:R-:W0:Y:S01]  /*3d10*/  MUFU.EX2 R25, R25 ;  /* 0x0000001900197308 */ /* 0x000e220000000800 */
[----:B-1----:R-:W-:Y:S01]  /*3d20*/  FADD.FTZ R9, R39, R10 ;  /* 0x0000000a27097221 */ /* 0x002fe20000010000 */
[----:B--2---:R-:W-:-:S06]  /*3d30*/  CS2R R40, SRZ ;  /* 0x0000000000287805 */ /* 0x004fcc000001ff00 */
[----:B------:R-:W1:Y:S01]  /*3d40*/  MUFU.EX2 R152, R21 ;  /* 0x0000001500987308 */ /* 0x000e620000000800 */
[C---:B---3--:R-:W-:Y:S01]  /*3d50*/  FADD.FTZ R10, R158.reuse, R9 ;  /* 0x000000099e0a7221 */ /* 0x048fe20000010000 */
[----:B------:R-:W-:Y:S02]  /*3d60*/  F2FP.F16.F32.PACK_AB R158, R158, R39 ;  /* 0x000000279e9e723e */ /* 0x000fe400000000ff */
[----:B------:R-:W-:-:S04]  /*3d70*/  CS2R R38, SRZ ;  /* 0x0000000000267805 */ /* 0x000fc8000001ff00 */
[----:B------:R-:W2:Y:S01]  /*3d80*/  MUFU.EX2 R29, R29 ;  /* 0x0000001d001d7308 */ /* 0x000ea20000000800 */
[----:B0-----:R-:W-:Y:S01]  /*3d90*/  FADD.FTZ R9, R25, R10 ;  /* 0x0000000a19097221 */ /* 0x001fe20000010000 */
[----:B------:R-:W-:-:S04]  /*3da0*/  FADD.FTZ R10, R44, R15 ;  /* 0x0000000f2c0a7221 */ /* 0x000fc80000010000 */
[----:B------:R-:W-:Y:S02]  /*3db0*/  FADD.FTZ R13, R61, R10 ;  /* 0x0000000a3d0d7221 */ /* 0x000fe40000010000 */
[----:B------:R-:W0:Y:S01]  /*3dc0*/  MUFU.EX2 R154, R27 ;  /* 0x0000001b009a7308 */ /* 0x000e220000000800 */
[----:B-1----:R-:W-:Y:S01]  /*3dd0*/  FADD.FTZ R0, R152, R9 ;  /* 0x0000000998007221 */ /* 0x002fe20000010000 */
[----:B------:R-:W-:Y:S01]  /*3de0*/  FADD.FTZ R10, R62, R13 ;  /* 0x0000000d3e0a7221 */ /* 0x000fe20000010000 */
[----:B------:R-:W-:-:S05]  /*3df0*/  F2FP.F16.F32.PACK_AB R152, R152, R25 ;  /* 0x000000199898723e */ /* 0x000fca00000000ff */
        /* <DEDUP_REMOVED lines=12> */
[----:B------:R0:W3:Y:S01]  /*3ec0*/  MUFU.EX2 R150, R45 ;  /* 0x0000002d00967308 */ /* 0x0000e20000000800 */
[C---:B-1----:R-:W-:Y:S01]  /*3ed0*/  FADD.FTZ R10, R60.reuse, R13 ;  /* 0x0000000d3c0a7221 */ /* 0x042fe20000010000 */
[----:B------:R-:W-:Y:S02]  /*3ee0*/  F2FP.F16.F32.PACK_AB R149, R60, R63 ;  /* 0x0000003f3c95723e */ /* 0x000fe400000000ff */
[----:B------:R-:W-:Y:S02]  /*3ef0*/  CS2R R62, SRZ ;  /* 0x00000000003e7805 */ /* 0x000fe4000001ff00 */
[----:B------:R-:W-:Y:S01]  /*3f00*/  CS2R R60, SRZ ;  /* 0x00000000003c7805 */ /* 0x000fe2000001ff00 */
[----:B------:R-:W-:Y:S01]  /*3f10*/  FADD.FTZ R13, R151, R10 ;  /* 0x0000000a970d7221 */ /* 0x000fe20000010000 */
        /* <DEDUP_REMOVED lines=9> */
[----:B------:R-:W-:-:S06]  /*3fb0*/  F2FP.F16.F32.PACK_AB R151, R50, R151 ;  /* 0x000000973297723e */ /* 0x000fcc00000000ff */
        /* <DEDUP_REMOVED lines=11> */
[----:B------:R-:W-:Y:S02]  /*4070*/  F2FP.F16.F32.PACK_AB R145, R24, R145 ;  /* 0x000000911891723e */ /* 0x000fe400000000ff */
[----:B------:R-:W-:-:S04]  /*4080*/  CS2R R24, SRZ ;  /* 0x0000000000187805 */ /* 0x000fc8000001ff00 */
[----:B------:R-:W0:Y:S01]  /*4090*/  MUFU.EX2 R52, R52 ;  /* 0x0000003400347308 */ /* 0x000e220000000800 */
[----:B-1----:R-:W-:-:S07]  /*40a0*/  FADD.FTZ R9, R51, R0 ;  /* 0x0000000033097221 */ /* 0x002fce0000010000 */
[----:B------:R-:W1:Y:S01]  /*40b0*/  MUFU.EX2 R53, R53 ;  /* 0x0000003500357308 */ /* 0x000e620000000800 */
[----:B--2---:R-:W-:Y:S01]  /*40c0*/  FADD.FTZ R13, R147, R10 ;  /* 0x0000000a930d7221 */ /* 0x004fe20000010000 */
[----:B------:R-:W-:-:S03]  /*40d0*/  F2FP.F16.F32.PACK_AB R147, R26, R147 ;  /* 0x000000931a93723e */ /* 0x000fc600000000ff */
[----:B------:R-:W-:Y:S01]  /*40e0*/  FADD.FTZ R10, R26, R13 ;  /* 0x0000000d1a0a7221 */ /* 0x000fe20000010000 */
[----:B------:R-:W-:Y:S02]  /*40f0*/  CS2R R26, SRZ ;  /* 0x00000000001a7805 */ /* 0x000fe4000001ff00 */
[----:B------:R-:W2:Y:S01]  /*4100*/  MUFU.EX2 R141, R141 ;  /* 0x0000008d008d7308 */ /* 0x000ea20000000800 */
[C---:B0-----:R-:W-:Y:S01]  /*4110*/  FADD.FTZ R0, R52.reuse, R9 ;  /* 0x0000000934007221 */ /* 0x041fe20000010000 */
[----:B------:R-:W-:Y:S02]  /*4120*/  F2FP.F16.F32.PACK_AB R146, R52, R51 ;  /* 0x000000333492723e */ /* 0x000fe400000000ff */
[----:B------:R-:W-:-:S04]  /*4130*/  CS2R R50, SRZ ;  /* 0x0000000000327805 */ /* 0x000fc8000001ff00 */
[----:B------:R0:W3:Y:S01]  /*4140*/  MUFU.EX2 R140, R55 ;  /* 0x00000037008c7308 */ /* 0x0000e20000000800 */
[----:B-1----:R-:W-:-:S07]  /*4150*/  FADD.FTZ R9, R53, R0 ;  /* 0x0000000035097221 */ /* 0x002fce0000010000 */
        /* <DEDUP_REMOVED lines=11> */
[----:B------:R-:W1:Y:S01]  /*4210*/  MUFU.EX2 R57, R57 ;  /* 0x0000003900397308 */ /* 0x000e620000000800 */
[----:B0-----:R-:W-:-:S07]  /*4220*/  FADD.FTZ R10, R56, R9 ;  /* 0x00000009380a7221 */ /* 0x001fce0000010000 */
[----:B------:R-:W0:Y:S01]  /*4230*/  MUFU.EX2 R30, R30 ;  /* 0x0000001e001e7308 */ /* 0x000e220000000800 */
[----:B--2---:R-:W-:-:S07]  /*4240*/  FADD.FTZ R9, R143, R0 ;  /* 0x000000008f097221 */ /* 0x004fce0000010000 */
[----:B------:R-:W2:Y:S01]  /*4250*/  MUFU.EX2 R137, R137 ;  /* 0x0000008900897308 */ /* 0x000ea20000000800 */
[C---:B-1----:R-:W-:Y:S01]  /*4260*/  FADD.FTZ R13, R57.reuse, R10 ;  /* 0x0000000a390d7221 */ /* 0x042fe20000010000 */
[----:B------:R-:W-:Y:S02]  /*4270*/  F2FP.F16.F32.PACK_AB R142, R57, R56 ;  /* 0x00000038398e723e */ /* 0x000fe400000000ff */
[----:B------:R-:W-:-:S04]  /*4280*/  CS2R R56, SRZ ;  /* 0x0000000000387805 */ /* 0x000fc8000001ff00 */
[----:B------:R-:W1:Y:S01]  /*4290*/  MUFU.EX2 R58, R58 ;  /* 0x0000003a003a7308 */ /* 0x000e620000000800 */
[C---:B0-----:R-:W-:Y:S01]  /*42a0*/  FADD.FTZ R10, R30.reuse, R9 ;  /* 0x000000091e0a7221 */ /* 0x041fe20000010000 */
[----:B------:R-:W-:Y:S02]  /*42b0*/  F2FP.F16.F32.PACK_AB R143, R30, R143 ;  /* 0x0000008f1e8f723e */ /* 0x000fe400000000ff */
[----:B------:R-:W-:-:S04]  /*42c0*/  CS2R R30, SRZ ;  /* 0x00000000001e7805 */ /* 0x000fc8000001ff00 */
[----:B------:R-:W0:Y:S01]  /*42d0*/  MUFU.EX2 R59, R59 ;  /* 0x0000003b003b7308 */ /* 0x000e220000000800 */
[----:B--2---:R-:W-:Y:S01]  /*42e0*/  FADD.FTZ R9, R137, R10 ;  /* 0x0000000a89097221 */ /* 0x004fe20000010000 */
[----:B------:R-:W-:-:S03]  /*42f0*/  F2FP.F16.F32.PACK_AB R137, R34, R137 ;  /* 0x000000892289723e */ /* 0x000fc600000000ff */
[----:B------:R-:W-:-:S03]  /*4300*/  FADD.FTZ R10, R34, R9 ;  /* 0x00000009220a7221 */ /* 0x000fc60000010000 */
[----:B------:R-:W2:Y:S01]  /*4310*/  MUFU.EX2 R139, R139 ;  /* 0x0000008b008b7308 */ /* 0x000ea20000000800 */
[----:B-1----:R-:W-:-:S07]  /*4320*/  FADD.FTZ R14, R58, R13 ;  /* 0x0000000d3a0e7221 */ /* 0x002fce0000010000 */
[----:B------:R-:W1:Y:S01]  /*4330*/  MUFU.EX2 R35, R35 ;  /* 0x0000002300237308 */ /* 0x000e620000000800 */
[C---:B0-----:R-:W-:Y:S01]  /*4340*/  FADD.FTZ R14, R59.reuse, R14 ;  /* 0x0000000e3b0e7221 */ /* 0x041fe20000010000 */
[----:B------:R-:W-:Y:S02]  /*4350*/  F2FP.F16.F32.PACK_AB R136, R59, R58 ;  /* 0x0000003a3b88723e */ /* 0x000fe400000000ff */
[----:B------:R-:W-:-:S04]  /*4360*/  CS2R R58, SRZ ;  /* 0x00000000003a7805 */ /* 0x000fc8000001ff00 */
[----:B------:R-:W0:Y:S01]  /*4370*/  MUFU.EX2 R32, R32 ;  /* 0x0000002000207308 */ /* 0x000e220000000800 */
[----:B--2---:R-:W-:Y:S01]  /*4380*/  FADD.FTZ R13, R139, R10 ;  /* 0x0000000a8b0d7221 */ /* 0x004fe20000010000 */
[----:B------:R-:W-:-:S06]  /*4390*/  IMAD.MOV.U32 R10, RZ, RZ, 0x3f800000 ;  /* 0x3f800000ff0a7424 */ /* 0x000fcc00078e00ff */
[----:B------:R-:W2:Y:S01]  /*43a0*/  MUFU.EX2 R0, R8 ;  /* 0x0000000800007308 */ /* 0x000ea20000000800 */
[----:B-1----:R-:W-:-:S04]  /*43b0*/  FADD.FTZ R9, R35, R14 ;  /* 0x0000000e23097221 */ /* 0x002fc80000010000 */
[C---:B0-----:R-:W-:Y:S01]  /*43c0*/  FADD.FTZ R9, R32.reuse, R9 ;  /* 0x0000000920097221 */ /* 0x041fe20000010000 */
[----:B------:R-:W-:Y:S02]  /*43d0*/  F2FP.F16.F32.PACK_AB R138, R32, R35 ;  /* 0x00000023208a723e */ /* 0x000fe400000000ff */
[----:B------:R-:W-:Y:S02]  /*43e0*/  CS2R R34, SRZ ;  /* 0x0000000000227805 */ /* 0x000fe4000001ff00 */
[----:B------:R-:W-:Y:S01]  /*43f0*/  CS2R R32, SRZ ;  /* 0x0000000000207805 */ /* 0x000fe2000001ff00 */
[C---:B--2---:R-:W-:Y:S01]  /*4400*/  FADD.FTZ R8, R0.reuse, R13 ;  /* 0x0000000d00087221 */ /* 0x044fe20000010000 */
[----:B------:R-:W-:Y:S01]  /*4410*/  F2FP.F16.F32.PACK_AB R139, R0, R139 ;  /* 0x0000008b008b723e */ /* 0x000fe200000000ff */
[----:B------:R-:W-:Y:S01]  /*4420*/  IMAD.MOV.U32 R0, RZ, RZ, 0x3f800000 ;  /* 0x3f800000ff007424 */ /* 0x000fe200078e00ff */
[----:B------:R-:W-:Y:S06]  /*4430*/  @!P1 BRA `(.L_x_2385) ;  /* 0x0000002800a09947 */ /* 0x000fec0003800000 */
[----:B------:R-:W-:Y:S01]  /*4440*/  MOV R13, R12 ;  /* 0x0000000c000d7202 */ /* 0x000fe20000000f00 */
[----:B------:R-:W-:Y:S01]  /*4450*/  IMAD.MOV.U32 R14, RZ, RZ, R11 ;  /* 0x000000ffff0e7224 */ /* 0x000fe200078e000b */
[----:B------:R-:W-:Y:S01]  /*4460*/  UMOV UR5, UR38 ;  /* 0x0000002600057c82 */ /* 0x000fe20008000000 */
[----:B------:R-:W-:Y:S01]  /*4470*/  IMAD.MOV.U32 R0, RZ, RZ, 0x3f800000 ;  /* 0x3f800000ff007424 */ /* 0x000fe200078e00ff */
[----:B------:R-:W-:Y:S01]  /*4480*/  UMOV UR6, UR39 ;  /* 0x0000002700067c82 */ /* 0x000fe20008000000 */
[----:B------:R-:W-:Y:S01]  /*4490*/  IMAD.MOV.U32 R87, RZ, RZ, RZ ;  /* 0x000000ffff577224 */ /* 0x000fe200078e00ff */
[----:B------:R-:W-:Y:S01]  /*44a0*/  ULDC UR7, c[0x0][0x9d8] ;  /* 0x0002760000077ab9 */ /* 0x000fe20000000800 */
[----:B------:R-:W-:-:S05]  /*44b0*/  ULDC UR34, c[0x0][0x988] ;  /* 0x0002620000227ab9 */ /* 0x000fca0000000800 */
.L_x_2396:
[----:B------:R-:W-:-:S04]  /*44c0*/  UISETP.NE.AND UP0, UPT, UR6, 0x1, UPT ;  /* 0x000000010600788c */ /* 0x000fc8000bf05270 */
[----:B------:R-:W-:-:S04]  /*44d0*/  USEL UR38, URZ, 0x1, UP0 ;  /* 0x000000013f267887 */ /* 0x000fc80008000000 */
[----:B------:R-:W-:Y:S01]  /*44e0*/  ULOP3.LUT UR38, UR5, UR38, URZ, 0x3c, !UPT ;  /* 0x0000002605267292 */ /* 0x000fe2000f8e3c3f */
[----:B------:R-:W-:Y:S11]  /*44f0*/  @!P0 BRA `(.L_x_2386) ;  /* 0x0000000000048947 */ /* 0x000ff60003800000 */
[----:B------:R-:W-:Y:S01]  /*4500*/  BPT.TRAP 0x1 ;  /* 0x000000040000795c */ /* 0x000fe20000300000 */
.L_x_2386:
        /* <DEDUP_REMOVED lines=9> */
.L_x_2387:
[----:B-1----:R-:W-:Y:S05]  /*45a0*/  @P1 BRA `(.L_x_2388) ;  /* 0x0000000000081947 */ /* 0x002fea0003800000 */
[----:B------:R-:W1:Y:S02]  /*45b0*/  SYNCS.PHASECHK.TRANS64.TRYWAIT P1, [UR8+0x2a830], R11 ;  /* 0x02a8300bff0075a7 */ /* 0x000e640008020148 */
[----:B-1----:R-:W-:Y:S05]  /*45c0*/  @!P1 BRA `(.L_x_2389) ;  /* 0x000000ec005c9947 */ /* 0x002fea0003800000 */
.L_x_2388:
        /* <DEDUP_REMOVED lines=86> */
[----:B------:R-:W-:Y:S01]  /*4b30*/  R2UR UR28, R2 ;  /* 0x00000000021c72ca */ /* 0x000fe200000e0000 */
[----:B------:R-:W-:Y:S01]  /*4b40*/  UIADD3 UR30, UR9, 0x4, URZ ;  /* 0x00000004091e7890 */ /* 0x000fe2000fffe03f */
[----:B------:R-:W-:Y:S01]  /*4b50*/  R2UR UR29, R3 ;  /* 0x00000000031d72ca */ /* 0x000fe200000e0000 */
[----:B------:R-:W-:Y:S01]  /*4b60*/  UMOV UR31, 0x40000040 ;  /* 0x40000040001f7882 */ /* 0x000fe20000000000 */
[----:B------:R-:W-:Y:S02]  /*4b70*/  WARPGROUP.DEPBAR.LE gsb0, 0x0 ;  /* 0x00008000000079c5 */ /* 0x000fe40000010000 */
[----:B------:R-:W-:-:S09]  /*4b80*/  WARPGROUP.ARRIVE ;  /* 0x00000000000079c5 */ /* 0x000fd20000000000 */
        /* <DEDUP_REMOVED lines=51> */
.L_x_2390:
[----:B------:R-:W-:Y:S01]  /*4ec0*/  ULEA UR9, UR6, UR40, 0x3 ;  /* 0x0000002806097291 */ /* 0x000fe2000f8e183f */
[----:B------:R-:W-:-:S05]  /*4ed0*/  IMAD.U32 R0, RZ, RZ, UR5 ;  /* 0x00000005ff007e24 */ /* 0x000fca000f8e00ff */
[----:B------:R-:W-:-:S04]  /*4ee0*/  SHF.L.U32 R0, R0, 0x1f, RZ ;  /* 0x0000001f00007819 */ /* 0x000fc800000006ff */
[----:B------:R2:W3:Y:S01]  /*4ef0*/  SYNCS.PHASECHK.TRANS64.TRYWAIT P1, [UR9+0x2a850], R0 ;  /* 0x02a85000ff0075a7 */ /* 0x0004e20008020149 */
[----:B------:R-:W-:Y:S05]  /*4f00*/  @!P0 BRA `(.L_x_2391) ;  /* 0x0000000000048947 */ /* 0x000fea0003800000 */
[----:B------:R-:W-:Y:S01]  /*4f10*/  BPT.TRAP 0x1 ;  /* 0x000000040000795c */ /* 0x000fe20000300000 */
.L_x_2391:
[----:B---3--:R-:W-:Y:S05]  /*4f20*/  @P1 BRA `(.L_x_2392) ;  /* 0x0000000000081947 */ /* 0x008fea0003800000 */
[----:B------:R-:W3:Y:S02]  /*4f30*/  SYNCS.PHASECHK.TRANS64.TRYWAIT P1, [UR9+0x2a850], R0 ;  /* 0x02a85000ff0075a7 */ /* 0x000ee40008020149 */
[----:B---3--:R-:W-:Y:S05]  /*4f40*/  @!P1 BRA `(.L_x_2393) ;  /* 0x000000e400149947 */ /* 0x008fea0003800000 */
.L_x_2392:
        /* <DEDUP_REMOVED lines=37> */
.L_x_2394:
[----:B------:R-:W-:Y:S01]  /*51a0*/  UISETP.NE.AND UP0, UPT, UR61, URZ, UPT ;  /* 0x0000003f3d00728c */ /* 0x000fe2000bf05270 */
[----:B01----:R-:W-:Y:S01]  /*51b0*/  FMUL.FTZ R11, R97, UR7 ;  /* 0x00000007610b7c20 */ /* 0x003fe20008410000 */
[----:B------:R-:W-:Y:S01]  /*51c0*/  FMUL.FTZ R15, R100, UR7 ;  /* 0x00000007640f7c20 */ /* 0x000fe20008410000 */
[----:B------:R-:W-:Y:S01]  /*51d0*/  FMUL.FTZ R10, R88, UR7 ;  /* 0x00000007580a7c20 */ /* 0x000fe20008410000 */
[----:B------:R-:W-:Y:S01]  /*51e0*/  FMUL.FTZ R137, R91, UR7 ;  /* 0x000000075b897c20 */ /* 0x000fe20008410000 */
[----:B------:R0:W-:Y:S01]  /*51f0*/  MUFU.TANH R20, R11 ;  /* 0x0000000b00147308 */ /* 0x0001e20000002400 */
[----:B------:R-:W-:Y:S01]  /*5200*/  PLOP3.LUT P1, PT, PT, PT, UP0, 0x80, 0x0 ;  /* 0x000000000000781c */ /* 0x000fe20003f2f008 */
[----:B--2---:R-:W-:Y:S01]  /*5210*/  FMUL.FTZ R0, R89, UR7 ;  /* 0x0000000759007c20 */ /* 0x004fe20008410000 */
[----:B------:R-:W-:Y:S01]  /*5220*/  PLOP3.LUT P2, PT, PT, PT, UP0, 0x80, 0x0 ;  /* 0x000000000000781c */ /* 0x000fe20003f4f008 */
[----:B------:R-:W-:Y:S01]  /*5230*/  FMUL.FTZ R92, R92, UR7 ;  /* 0x000000075c5c7c20 */ /* 0x000fe20008410000 */
[----:B------:R-:W-:Y:S01]  /*5240*/  FMUL.FTZ R12, R93, UR7 ;  /* 0x000000075d0c7c20 */ /* 0x000fe20008410000 */
[----:B------:R-:W-:Y:S01]  /*5250*/  @UP0 ULDC UR5, c[0x0][0x44c] ;  /* 0x0001130000050ab9 */ /* 0x000fe20000000800 */
[----:B------:R-:W-:Y:S01]  /*5260*/  FMUL.FTZ R96, R96, UR7 ;  /* 0x0000000760607c20 */ /* 0x000fe20008410000 */
[----:B------:R1:W-:Y:S01]  /*5270*/  MUFU.TANH R88, R15 ;  /* 0x0000000f00587308 */ /* 0x0003e20000002400 */
[----:B0-----:R-:W-:-:S02]  /*5280*/  VIADD R11, R18, UR42 ;  /* 0x0000002a120b7c36 */ /* 0x001fc40008000000 */
[----:B------:R-:W-:Y:S01]  /*5290*/  FMUL.FTZ R112, R112, UR7 ;  /* 0x0000000770707c20 */ /* 0x000fe20008410000 */
[----:B------:R-:W-:Y:S01]  /*52a0*/  FMUL.FTZ R139, R94, UR7 ;  /* 0x000000075e8b7c20 */ /* 0x000fe20008410000 */
[----:B------:R-:W-:Y:S01]  /*52b0*/  FMUL.FTZ R104, R104, UR7 ;  /* 0x0000000768687c20 */ /* 0x000fe20008410000 */
[----:B------:R-:W-:Y:S01]  /*52c0*/  FMUL.FTZ R100, R103, UR7 ;  /* 0x0000000767647c20 */ /* 0x000fe20008410000 */
[----:B------:R-:W-:Y:S01]  /*52d0*/  FMUL.FTZ R101, R101, UR7 ;  /* 0x0000000765657c20 */ /* 0x000fe20008410000 */
[----:B------:R-:W-:Y:S01]  /*52e0*/  FMUL.FTZ R109, R109, UR7 ;  /* 0x000000076d6d7c20 */ /* 0x000fe20008410000 */
[----:B------:R-:W0:Y:S01]  /*52f0*/  MUFU.TANH R10, R10 ;  /* 0x0000000a000a7308 */ /* 0x000e220000002400 */
[----:B-1----:R-:W-:Y:S01]  /*5300*/  @P1 IMAD.HI.U32 R15, R11, UR5, RZ ;  /* 0x000000050b0f1c27 */ /* 0x002fe2000f8e00ff */
[----:B------:R-:W-:-:S03]  /*5310*/  @UP0 ULDC UR5, c[0x0][0x450] ;  /* 0x0001140000050ab9 */ /* 0x000fc60000000800 */
[----:B------:R-:W-:Y:S01]  /*5320*/  FMUL.FTZ R108, R108, UR7 ;  /* 0x000000076c6c7c20 */ /* 0x000fe20008410000 */
[----:B------:R-:W-:Y:S01]  /*5330*/  FMUL.FTZ R138, R95, UR7 ;  /* 0x000000075f8a7c20 */ /* 0x000fe20008410000 */
[----:B------:R-:W-:Y:S01]  /*5340*/  FMUL.FTZ R105, R105, UR7 ;  /* 0x0000000769697c20 */ /* 0x000fe20008410000 */
[----:B------:R-:W-:Y:S01]  /*5350*/  @P2 SHF.R.U32.HI R11, RZ, UR5, R15 ;  /* 0x00000005ff0b2c19 */ /* 0x000fe2000801160f */
[----:B------:R-:W-:Y:S01]  /*5360*/  UIMAD UR5, UR4, -0x60, URZ ;  /* 0xffffffa0040578a4 */ /* 0x000fe2000f8e023f */
[----:B------:R-:W-:Y:S01]  /*5370*/  MOV R15, UR41 ;  /* 0x00000029000f7c02 */ /* 0x000fe20008000f00 */
[----:B------:R-:W1:Y:S01]  /*5380*/  MUFU.TANH R0, R0 ;  /* 0x0000000000007308 */ /* 0x000e620000002400 */
[----:B------:R-:W-:Y:S01]  /*5390*/  FMUL.FTZ R97, R98, UR7 ;  /* 0x0000000762617c20 */ /* 0x000fe20008410000 */
[----:B------:R-:W2:Y:S01]  /*53a0*/  SHFL.IDX PT, R91, R11, RZ, 0x1c1f ;  /* 0x001c1fff0b5b7589 */ /* 0x000ea200000e0000 */
[----:B------:R-:W-:Y:S01]  /*53b0*/  FMUL.FTZ R98, R99, UR7 ;  /* 0x0000000763627c20 */ /* 0x000fe20008410000 */
[----:B------:R-:W-:-:S02]  /*53c0*/  IMAD.U32 R140, RZ, RZ, UR5 ;  /* 0x00000005ff8c7e24 */ /* 0x000fc4000f8e00ff */
[----:B------:R-:W-:Y:S01]  /*53d0*/  FMUL.FTZ R136, R90, UR7 ;  /* 0x000000075a887c20 */ /* 0x000fe20008410000 */
[----:B------:R-:W-:Y:S01]  /*53e0*/  FMUL.FTZ R99, R102, UR7 ;  /* 0x0000000766637c20 */ /* 0x000fe20008410000 */
[----:B------:R-:W-:Y:S01]  /*53f0*/  FMUL.FTZ R106, R106, UR7 ;  /* 0x000000076a6a7c20 */ /* 0x000fe20008410000 */
[----:B------:R-:W3:Y:S01]  /*5400*/  MUFU.TANH R92, R92 ;  /* 0x0000005c005c7308 */ /* 0x000ee20000002400 */
[----:B------:R-:W-:Y:S01]  /*5410*/  IADD3 R140, -R17, 0x1, R140 ;  /* 0x00000001118c7810 */ /* 0x000fe20007ffe18c */
[----:B------:R-:W-:Y:S01]  /*5420*/  FMUL.FTZ R102, R107, UR7 ;  /* 0x000000076b667c20 */ /* 0x000fe20008410000 */
[----:B------:R-:W-:Y:S01]  /*5430*/  FMUL.FTZ R116, R116, UR7 ;  /* 0x0000000774747c20 */ /* 0x000fe20008410000 */
[----:B------:R-:W-:Y:S01]  /*5440*/  FMUL.FTZ R117, R117, UR7 ;  /* 0x0000000775757c20 */ /* 0x000fe20008410000 */
[----:B------:R-:W-:Y:S01]  /*5450*/  IADD3 R140, -R15, UR43, R140 ;  /* 0x0000002b0f8c7c10 */ /* 0x000fe2000fffe18c */
        /* <DEDUP_REMOVED lines=11> */
[----:B------:R-:W4:Y:S01]  /*5510*/  SHFL.IDX PT, R11, R11, 0x1, 0x1c1f ;  /* 0x003c1f000b0b7f89 */ /* 0x000f2200000e0000 */
[----:B--2---:R-:W-:Y:S01]  /*5520*/  IMAD.IADD R91, R140, 0x1, R91 ;  /* 0x000000018c5b7824 */ /* 0x004fe200078e025b */
[----:B------:R-:W-:Y:S01]  /*5530*/  UMOV UR14, UR34 ;  /* 0x00000022000e7c82 */ /* 0x000fe20008000000 */
[----:B------:R-:W2:Y:S01]  /*5540*/  S2UR UR6, SR_CgaCtaId ;  /* 0x00000000000679c3 */ /* 0x000ea20000008800 */
[----:B------:R-:W-:-:S02]  /*5550*/  UIADD3 UR8, UR8, 0x2a840, URZ ;  /* 0x0002a84008087890 */ /* 0x000fc4000fffe03f */
[C---:B------:R-:W-:Y:S01]  /*5560*/  ISETP.GT.AND P1, PT, R91.reuse, RZ, PT ;  /* 0x000000ff5b00720c */ /* 0x040fe20003f24270 */
[----:B------:R1:W-:Y:S01]  /*5570*/  MUFU.TANH R94, R112 ;  /* 0x00000070005e7308 */ /* 0x0003e20000002400 */
[C---:B------:R-:W-:Y:S02]  /*5580*/  ISETP.GT.AND P2, PT, R91.reuse, 0x1, PT ;  /* 0x000000015b00780c */ /* 0x040fe40003f44270 */
[----:B0-----:R-:W-:Y:S02]  /*5590*/  FSEL R113, R10, -INF , P1 ;  /* 0xff8000000a717808 */ /* 0x001fe40000800000 */
[----:B------:R-:W-:Y:S02]  /*55a0*/  ISETP.GT.AND P1, PT, R91, 0x8, PT ;  /* 0x000000085b00780c */ /* 0x000fe40003f24270 */
[----:B------:R-:W-:Y:S01]  /*55b0*/  FMNMX.FTZ R21, R113, R14, !PT ;  /* 0x0000000e71157209 */ /* 0x000fe20007810000 */
[----:B------:R0:W-:Y:S01]  /*55c0*/  MUFU.TANH R103, R104 ;  /* 0x0000006800677308 */ /* 0x0001e20000002400 */
[----:B-1----:R-:W-:-:S02]  /*55d0*/  FSEL R112, R0, -INF , P2 ;  /* 0xff80000000707808 */ /* 0x002fc40001000000 */
[----:B------:R-:W-:Y:S02]  /*55e0*/  ISETP.GT.AND P2, PT, R91, 0x9, PT ;  /* 0x000000095b00780c */ /* 0x000fe40003f44270 */
[----:B------:R-:W-:-:S03]  /*55f0*/  FMNMX.FTZ R21, R112, R21, !PT ;  /* 0x0000001570157209 */ /* 0x000fc60007810000 */
[----:B------:R-:W1:Y:S01]  /*5600*/  MUFU.TANH R89, R101 ;  /* 0x0000006500597308 */ /* 0x000e620000002400 */
[----:B0-----:R-:W-:Y:S01]  /*5610*/  FMUL.FTZ R104, R110, UR7 ;  /* 0x000000076e687c20 */ /* 0x001fe20008410000 */
[----:B---3--:R-:W-:Y:S01]  /*5620*/  FSEL R110, R92, -INF , P1 ;  /* 0xff8000005c6e7808 */ /* 0x008fe20000800000 */
[----:B----4-:R-:W-:Y:S01]  /*5630*/  IMAD.IADD R140, R140, 0x1, R11 ;  /* 0x000000018c8c7824 */ /* 0x010fe200078e020b */
[----:B------:R-:W-:Y:S01]  /*5640*/  ISETP.GT.AND P1, PT, R91, 0x10, PT ;  /* 0x000000105b00780c */ /* 0x000fe20003f24270 */
[----:B--2---:R-:W-:Y:S01]  /*5650*/  UPRMT UR8, UR6, 0x654, UR8 ;  /* 0x0000065406087896 */ /* 0x004fe20008000008 */
[----:B------:R-:W-:Y:S02]  /*5660*/  FMNMX.FTZ R0, R110, R21, !PT ;  /* 0x000000156e007209 */ /* 0x000fe40007810000 */
[----:B------:R0:W-:Y:S01]  /*5670*/  MUFU.TANH R93, R109 ;  /* 0x0000006d005d7308 */ /* 0x0001e20000002400 */
[C---:B------:R-:W-:Y:S02]  /*5680*/  ISETP.GT.AND P3, PT, R140.reuse, 0x8, PT ;  /* 0x000000088c00780c */ /* 0x040fe40003f64270 */
[----:B------:R-:W-:-:S03]  /*5690*/  ISETP.GT.AND P4, PT, R140, 0x9, PT ;  /* 0x000000098c00780c */ /* 0x000fc60003f84270 */
[----:B------:R-:W-:Y:S02]  /*56a0*/  SYNCS.ARRIVE.TRANS64.RED.A1T0 RZ, [UR8], RZ ;  /* 0x000000ffffff79a7 */ /* 0x000fe40008100408 */
[----:B------:R5:W-:Y:S01]  /*56b0*/  MUFU.TANH R95, R108 ;  /* 0x0000006c005f7308 */ /* 0x000be20000002400 */
[----:B0-----:R-:W-:Y:S02]  /*56c0*/  FSEL R109, R12, -INF , P2 ;  /* 0xff8000000c6d7808 */ /* 0x001fe40001000000 */
[----:B------:R-:W-:-:S04]  /*56d0*/  ISETP.GT.AND P2, PT, R91, 0x11, PT ;  /* 0x000000115b00780c */ /* 0x000fc80003f44270 */
[----:B------:R-:W-:Y:S01]  /*56e0*/  FSEL R107, R20, -INF , P2 ;  /* 0xff800000146b7808 */ /* 0x000fe20001000000 */
[----:B------:R0:W-:Y:S01]  /*56f0*/  MUFU.TANH R141, R15 ;  /* 0x0000000f008d7308 */ /* 0x0001e20000002400 */
[----:B-----5:R-:W-:Y:S02]  /*5700*/  FSEL R108, R96, -INF , P1 ;  /* 0xff800000606c7808 */ /* 0x020fe40000800000 */
[C---:B------:R-:W-:Y:S02]  /*5710*/  ISETP.GT.AND P1, PT, R91.reuse, 0x18, PT ;  /* 0x000000185b00780c */ /* 0x040fe40003f24270 */
[----:B------:R-:W-:-:S03]  /*5720*/  ISETP.GT.AND P2, PT, R91, 0x19, PT ;  /* 0x000000195b00780c */ /* 0x000fc60003f44270 */
[----:B------:R1:W2:Y:S01]  /*5730*/  MUFU.TANH R90, R105 ;  /* 0x00000069005a7308 */ /* 0x0002a20000002400 */
[----:B0-----:R-:W-:-:S04]  /*5740*/  FMNMX.FTZ R15, R109, R0, !PT ;  /* 0x000000006d0f7209 */ /* 0x001fc80007810000 */
[----:B------:R-:W-:-:S03]  /*5750*/  FMNMX.FTZ R0, R108, R15, !PT ;  /* 0x0000000f6c007209 */ /* 0x000fc60007810000 */
[----:B------:R0:W-:Y:S01]  /*5760*/  MUFU.TANH R101, R106 ;  /* 0x0000006a00657308 */ /* 0x0001e20000002400 */
[----:B------:R-:W-:Y:S02]  /*5770*/  FMNMX.FTZ R15, R107, R0, !PT ;  /* 0x000000006b0f7209 */ /* 0x000fe40007810000 */
[----:B-1----:R-:W-:Y:S02]  /*5780*/  FSEL R105, R89, -INF , P2 ;  /* 0xff80000059697808 */ /* 0x002fe40001000000 */
[----:B------:R-:W-:-:S03]  /*5790*/  ISETP.GT.AND P2, PT, R91, 0x21, PT ;  /* 0x000000215b00780c */ /* 0x000fc60003f44270 */
[----:B------:R-:W1:Y:S01]  /*57a0*/  MUFU.TANH R116, R116 ;  /* 0x0000007400747308 */ /* 0x000e620000002400 */
[----:B0-----:R-:W-:Y:S02]  /*57b0*/  FSEL R106, R88, -INF , P1 ;  /* 0xff800000586a7808 */ /* 0x001fe40000800000 */
[----:B------:R-:W-:Y:S02]  /*57c0*/  ISETP.GT.AND P1, PT, R91, 0x20, PT ;  /* 0x000000205b00780c */ /* 0x000fe40003f24270 */
[----:B------:R-:W-:Y:S02]  /*57d0*/  FMNMX.FTZ R0, R106, R15, !PT ;  /* 0x0000000f6a007209 */ /* 0x000fe40007810000 */
[----:B------:R-:W-:Y:S01]  /*57e0*/  FSEL R103, R103, -INF , P1 ;  /* 0xff80000067677808 */ /* 0x000fe20000800000 */
[----:B------:R-:W0:Y:S01]  /*57f0*/  MUFU.TANH R117, R117 ;  /* 0x0000007500757308 */ /* 0x000e220000002400 */
[----:B------:R-:W-:Y:S02]  /*5800*/  FMNMX.FTZ R0, R105, R0, !PT ;  /* 0x0000000069007209 */ /* 0x000fe40007810000 */
[----:B------:R-:W-:-:S02]  /*5810*/  ISETP.GT.AND P1, PT, R91, 0x28, PT ;  /* 0x000000285b00780c */ /* 0x000fc40003f24270 */
[----:B--2---:R-:W-:Y:S02]  /*5820*/  FSEL R96, R90, -INF , P2 ;  /* 0xff8000005a607808 */ /* 0x004fe40001000000 */
[----:B------:R-:W-:Y:S01]  /*5830*/  FMNMX.FTZ R15, R103, R0, !PT ;  /* 0x00000000670f7209 */ /* 0x000fe20007810000 */
[----:B------:R-:W2:Y:S01]  /*5840*/  MUFU.TANH R10, R120 ;  /* 0x00000078000a7308 */ /* 0x000ea20000002400 */
[----:B------:R-:W-:Y:S02]  /*5850*/  ISETP.GT.AND P2, PT, R91, 0x29, PT ;  /* 0x000000295b00780c */ /* 0x000fe40003f44270 */
[----:B------:R-:W-:Y:S02]  /*5860*/  FSEL R95, R95, -INF , P1 ;  /* 0xff8000005f5f7808 */ /* 0x000fe40000800000 */
[----:B------:R-:W-:Y:S02]  /*5870*/  FMNMX.FTZ R0, R96, R15, !PT ;  /* 0x0000000f60007209 */ /* 0x000fe40007810000 */
[----:B------:R-:W-:Y:S01]  /*5880*/  ISETP.GT.AND P1, PT, R91, 0x30, PT ;  /* 0x000000305b00780c */ /* 0x000fe20003f24270 */
[----:B------:R3:W4:Y:S01]  /*5890*/  MUFU.TANH R12, R121 ;  /* 0x00000079000c7308 */ /* 0x0007220000002400 */
[----:B------:R-:W-:-:S02]  /*58a0*/  FSEL R93, R93, -INF , P2 ;  /* 0xff8000005d5d7808 */ /* 0x000fc40001000000 */
[----:B------:R-:W-:Y:S02]  /*58b0*/  FMNMX.FTZ R0, R95, R0, !PT ;  /* 0x000000005f007209 */ /* 0x000fe40007810000 */
[----:B------:R-:W-:Y:S02]  /*58c0*/  ISETP.GT.AND P2, PT, R91, 0x31, PT ;  /* 0x000000315b00780c */ /* 0x000fe40003f44270 */
[----:B------:R-:W-:Y:S01]  /*58d0*/  FSEL R94, R94, -INF , P1 ;  /* 0xff8000005e5e7808 */ /* 0x000fe20000800000 */
[----:B------:R-:W5:Y:S01]  /*58e0*/  MUFU.TANH R124, R124 ;  /* 0x0000007c007c7308 */ /* 0x000f620000002400 */
[----:B------:R-:W-:Y:S01]  /*58f0*/  FMNMX.FTZ R21, R93, R0, !PT ;  /* 0x000000005d157209 */ /* 0x000fe20007810000 */
[----:B---3--:R-:W-:Y:S01]  /*5900*/  FMUL.FTZ R121, R130, UR7 ;  /* 0x0000000782797c20 */ /* 0x008fe20008410000 */
[----:B------:R-:W-:Y:S02]  /*5910*/  ISETP.GT.AND P1, PT, R91, 0x38, PT ;  /* 0x000000385b00780c */ /* 0x000fe40003f24270 */
[----:B------:R-:W-:-:S02]  /*5920*/  FSEL R15, R141, -INF , P2 ;  /* 0xff8000008d0f7808 */ /* 0x000fc40001000000 */
[----:B------:R-:W-:Y:S01]  /*5930*/  FMNMX.FTZ R0, R94, R21, !PT ;  /* 0x000000155e007209 */ /* 0x000fe20007810000 */
[----:B------:R3:W5:Y:S01]  /*5940*/  MUFU.TANH R88, R125 ;  /* 0x0000007d00587308 */ /* 0x0007620000002400 */
[----:B------:R-:W-:Y:S02]  /*5950*/  ISETP.GT.AND P2, PT, R91, 0x39, PT ;  /* 0x000000395b00780c */ /* 0x000fe40003f44270 */
[----:B-1----:R-:W-:Y:S01]  /*5960*/  FSEL R20, R116, -INF , P1 ;  /* 0xff80000074147808 */ /* 0x002fe20000800000 */
[----:B------:R-:W-:Y:S01]  /*5970*/  FMUL.FTZ R116, R122, UR7 ;  /* 0x000000077a747c20 */ /* 0x000fe20008410000 */
[----:B------:R-:W-:Y:S01]  /*5980*/  FMNMX.FTZ R21, R15, R0, !PT ;  /* 0x000000000f157209 */ /* 0x000fe20007810000 */
[----:B------:R-:W-:Y:S01]  /*5990*/  FMUL.FTZ R122, R131, UR7 ;  /* 0x00000007837a7c20 */ /* 0x000fe20008410000 */
[----:B------:R-:W-:Y:S01]  /*59a0*/  ISETP.GT.AND P1, PT, R91, 0x40, PT ;  /* 0x000000405b00780c */ /* 0x000fe20003f24270 */
[----:B------:R-:W1:Y:S01]  /*59b0*/  MUFU.TANH R128, R128 ;  /* 0x0000008000807308 */ /* 0x000e620000002400 */
[----:B0-----:R-:W-:Y:S01]  /*59c0*/  FSEL R0, R117, -INF , P2 ;  /* 0xff80000075007808 */ /* 0x001fe20001000000 */
[----:B---3--:R-:W-:Y:S01]  /*59d0*/  FMUL.FTZ R125, R135, UR7 ;  /* 0x00000007877d7c20 */ /* 0x008fe20008410000 */
[----:B------:R-:W-:-:S02]  /*59e0*/  FMNMX.FTZ R21, R20, R21, !PT ;  /* 0x0000001514157209 */ /* 0x000fc40007810000 */
[C---:B------:R-:W-:Y:S02]  /*59f0*/  ISETP.GT.AND P2, PT, R91.reuse, 0x41, PT ;  /* 0x000000415b00780c */ /* 0x040fe40003f44270 */
[----:B--2---:R-:W-:Y:S01]  /*5a00*/  FSEL R10, R10, -INF , P1 ;  /* 0xff8000000a0a7808 */ /* 0x004fe20000800000 */
[----:B------:R-:W0:Y:S01]  /*5a10*/  MUFU.TANH R129, R129 ;  /* 0x0000008100817308 */ /* 0x000e220000002400 */
[----:B------:R-:W-:Y:S02]  /*5a20*/  FMNMX.FTZ R21, R0, R21, !PT ;  /* 0x0000001500157209 */ /* 0x000fe40007810000 */
[C---:B------:R-:W-:Y:S02]  /*5a30*/  ISETP.GT.AND P1, PT, R91.reuse, 0x48, PT ;  /* 0x000000485b00780c */ /* 0x040fe40003f24270 */
[----:B----4-:R-:W-:Y:S02]  /*5a40*/  FSEL R12, R12, -INF , P2 ;  /* 0xff8000000c0c7808 */ /* 0x010fe40001000000 */
[----:B------:R-:W-:Y:S01]  /*5a50*/  FMNMX.FTZ R89, R10, R21, !PT ;  /* 0x000000150a597209 */ /* 0x000fe20007810000 */
[----:B------:R-:W2:Y:S01]  /*5a60*/  MUFU.TANH R132, R132 ;  /* 0x0000008400847308 */ /* 0x000ea20000002400 */
[----:B------:R-:W-:-:S02]  /*5a70*/  ISETP.GT.AND P2, PT, R91, 0x49, PT ;  /* 0x000000495b00780c */ /* 0x000fc40003f44270 */
[----:B-----5:R-:W-:Y:S01]  /*5a80*/  FSEL R21, R124, -INF , P1 ;  /* 0xff8000007c157808 */ /* 0x020fe20000800000 */
[----:B------:R-:W-:Y:S01]  /*5a90*/  FMUL.FTZ R124, R111, UR7 ;  /* 0x000000076f7c7c20 */ /* 0x000fe20008410000 */
[----:B------:R-:W-:Y:S02]  /*5aa0*/  FMNMX.FTZ R90, R12, R89, !PT ;  /* 0x000000590c5a7209 */ /* 0x000fe40007810000 */
[----:B------:R-:W-:Y:S01]  /*5ab0*/  ISETP.GT.AND P1, PT, R91, 0x50, PT ;  /* 0x000000505b00780c */ /* 0x000fe20003f24270 */
[----:B------:R-:W3:Y:S01]  /*5ac0*/  MUFU.TANH R133, R133 ;  /* 0x0000008500857308 */ /* 0x000ee20000002400 */
[----:B------:R-:W-:Y:S02]  /*5ad0*/  FSEL R88, R88, -INF , P2 ;  /* 0xff80000058587808 */ /* 0x000fe40001000000 */
[----:B------:R-:W-:Y:S02]  /*5ae0*/  FMNMX.FTZ R117, R21, R90, !PT ;  /* 0x0000005a15757209 */ /* 0x000fe40007810000 */
[----:B------:R-:W-:-:S02]  /*5af0*/  ISETP.GT.AND P2, PT, R91, 0x51, PT ;  /* 0x000000515b00780c */ /* 0x000fc40003f44270 */
[----:B-1----:R-:W-:Y:S01]  /*5b00*/  FSEL R89, R128, -INF , P1 ;  /* 0xff80000080597808 */ /* 0x002fe20000800000 */
[----:B------:R-:W-:Y:S01]  /*5b10*/  FMUL.FTZ R128, R114, UR7 ;  /* 0x0000000772807c20 */ /* 0x000fe20008410000 */
[----:B------:R-:W-:Y:S01]  /*5b20*/  FMNMX.FTZ R92, R88, R117, !PT ;  /* 0x00000075585c7209 */ /* 0x000fe20007810000 */
[----:B------:R-:W-:Y:S01]  /*5b30*/  FMUL.FTZ R117, R119, UR7 ;  /* 0x0000000777757c20 */ /* 0x000fe20008410000 */
[----:B------:R-:W-:Y:S01]  /*5b40*/  ISETP.GT.AND P1, PT, R91, 0x58, PT ;  /* 0x000000585b00780c */ /* 0x000fe20003f24270 */
[----:B------:R-:W-:Y:S01]  /*5b50*/  FMUL.FTZ R119, R126, UR7 ;  /* 0x000000077e777c20 */ /* 0x000fe20008410000 */
[----:B0-----:R-:W-:Y:S01]  /*5b60*/  FSEL R90, R129, -INF , P2 ;  /* 0xff800000815a7808 */ /* 0x001fe20001000000 */
[----:B------:R-:W-:Y:S01]  /*5b70*/  FMUL.FTZ R129, R115, UR7 ;  /* 0x0000000773817c20 */ /* 0x000fe20008410000 */
[----:B------:R-:W-:Y:S01]  /*5b80*/  FMNMX.FTZ R111, R89, R92, !PT ;  /* 0x0000005c596f7209 */ /* 0x000fe20007810000 */
[----:B------:R-:W0:Y:S01]  /*5b90*/  MUFU.TANH R136, R136 ;  /* 0x0000008800887308 */ /* 0x000e220000002400 */
[----:B------:R-:W-:-:S02]  /*5ba0*/  ISETP.GT.AND P2, PT, R91, 0x59, PT ;  /* 0x000000595b00780c */ /* 0x000fc40003f44270 */
[----:B--2---:R-:W-:Y:S02]  /*5bb0*/  FSEL R91, R132, -INF , P1 ;  /* 0xff800000845b7808 */ /* 0x004fe40000800000 */
[----:B------:R-:W-:Y:S02]  /*5bc0*/  FMNMX.FTZ R114, R90, R111, !PT ;  /* 0x0000006f5a727209 */ /* 0x000fe40007810000 */
[----:B---3--:R-:W-:Y:S01]  /*5bd0*/  FSEL R92, R133, -INF , P2 ;  /* 0xff800000855c7808 */ /* 0x008fe20001000000 */
[----:B------:R-:W1:Y:S01]  /*5be0*/  MUFU.TANH R137, R137 ;  /* 0x0000008900897308 */ /* 0x000e620000002400 */
[----:B------:R-:W-:Y:S01]  /*5bf0*/  FMNMX.FTZ R111, R91, R114, !PT ;  /* 0x000000725b6f7209 */ /* 0x000fe20007810000 */
[----:B------:R-:W-:Y:S01]  /*5c00*/  FMUL.FTZ R114, R118, UR7 ;  /* 0x0000000776727c20 */ /* 0x000fe20008410000 */
[----:B------:R-:W-:Y:S01]  /*5c10*/  ISETP.GT.AND P1, PT, R140, RZ, PT ;  /* 0x000000ff8c00720c */ /* 0x000fe20003f24270 */
[----:B------:R-:W-:Y:S01]  /*5c20*/  FMUL.FTZ R118, R123, UR7 ;  /* 0x000000077b767c20 */ /* 0x000fe20008410000 */
[----:B------:R-:W-:Y:S01]  /*5c30*/  FMNMX.FTZ R111, R92, R111, !PT ;  /* 0x0000006f5c6f7209 */ /* 0x000fe20007810000 */
[----:B------:R-:W-:Y:S01]  /*5c40*/  FMUL.FTZ R123, R134, UR7 ;  /* 0x00000007867b7c20 */ /* 0x000fe20008410000 */
[----:B------:R-:W-:Y:S01]  /*5c50*/  ISETP.GT.AND P2, PT, R140, 0x1, PT ;  /* 0x000000018c00780c */ /* 0x000fe20003f44270 */
[----:B------:R-:W2:Y:S01]  /*5c60*/  MUFU.TANH R139, R139 ;  /* 0x0000008b008b7308 */ /* 0x000ea20000002400 */
[----:B0-----:R-:W-:Y:S01]  /*5c70*/  FSEL R136, R136, -INF , P1 ;  /* 0xff80000088887808 */ /* 0x001fe20000800000 */
[----:B------:R-:W0:Y:S06]  /*5c80*/  SHFL.BFLY PT, R120, R111, 0x2, 0x1f ;  /* 0x0c401f006f787f89 */ /* 0x000e2c00000e0000 */
[----:B------:R-:W3:Y:S01]  /*5c90*/  MUFU.TANH R138, R138 ;  /* 0x0000008a008a7308 */ /* 0x000ee20000002400 */
[----:B-1----:R-:W-:-:S02]  /*5ca0*/  FSEL R137, R137, -INF , P2 ;  /* 0xff80000089897808 */ /* 0x002fc40001000000 */
[----:B------:R-:W-:-:S05]  /*5cb0*/  ISETP.GT.AND P2, PT, R140, 0x10, PT ;  /* 0x000000108c00780c */ /* 0x000fca0003f44270 */
[----:B------:R-:W1:Y:S01]  /*5cc0*/  MUFU.TANH R97, R97 ;  /* 0x0000006100617308 */ /* 0x000e620000002400 */
[----:B--2---:R-:W-:Y:S02]  /*5cd0*/  FSEL R139, R139, -INF , P3 ;  /* 0xff8000008b8b7808 */ /* 0x004fe40001800000 */
[----:B------:R-:W-:-:S05]  /*5ce0*/  ISETP.GT.AND P3, PT, R140, 0x11, PT ;  /* 0x000000118c00780c */ /* 0x000fca0003f64270 */
[----:B------:R-:W2:Y:S01]  /*5cf0*/  MUFU.TANH R98, R98 ;  /* 0x0000006200627308 */ /* 0x000ea20000002400 */
[----:B---3--:R-:W-:Y:S02]  /*5d00*/  FSEL R138, R138, -INF , P4 ;  /* 0xff8000008a8a7808 */ /* 0x008fe40002000000 */
[----:B0-----:R-:W-:Y:S01]  /*5d10*/  FMNMX.FTZ R115, R111, R120, !PT ;  /* 0x000000786f737209 */ /* 0x001fe20007810000 */
[----:B------:R-:W-:-:S04]  /*5d20*/  FMUL.FTZ R120, R127, UR7 ;  /* 0x000000077f787c20 */ /* 0x000fc80008410000 */
[----:B------:R-:W0:Y:S01]  /*5d30*/  SHFL.BFLY PT, R126, R115, 0x1, 0x1f ;  /* 0x0c201f00737e7f89 */ /* 0x000e2200000e0000 */
[----:B------:R-:W-:Y:S01]  /*5d40*/  MUFU.TANH R99, R99 ;  /* 0x0000006300637308 */ /* 0x000fe20000002400 */
[----:B-1----:R-:W-:Y:S02]  /*5d50*/  FSEL R111, R97, -INF , P2 ;  /* 0xff800000616f7808 */ /* 0x002fe40001000000 */
[----:B------:R-:W-:-:S05]  /*5d60*/  ISETP.GT.AND P2, PT, R140, 0x18, PT ;  /* 0x000000188c00780c */ /* 0x000fca0003f44270 */
[----:B------:R-:W1:Y:S01]  /*5d70*/  MUFU.TANH R100, R100 ;  /* 0x0000006400647308 */ /* 0x000e620000002400 */
[----:B--2---:R-:W-:Y:S02]  /*5d80*/  FSEL R98, R98, -INF , P3 ;  /* 0xff80000062627808 */ /* 0x004fe40001800000 */
[----:B------:R-:W-:-:S05]  /*5d90*/  ISETP.GT.AND P3, PT, R140, 0x19, PT ;  /* 0x000000198c00780c */ /* 0x000fca0003f64270 */
[----:B------:R-:W2:Y:S01]  /*5da0*/  MUFU.TANH R102, R102 ;  /* 0x0000006600667308 */ /* 0x000ea20000002400 */
[----:B0-----:R-:W-:-:S07]  /*5db0*/  FMNMX.FTZ R11, R115, R126, !PT ;  /* 0x0000007e730b7209 */ /* 0x001fce0007810000 */
[----:B------:R-:W0:Y:S01]  /*5dc0*/  MUFU.TANH R104, R104 ;  /* 0x0000006800687308 */ /* 0x000e220000002400 */
[----:B------:R-:W-:Y:S02]  /*5dd0*/  FMNMX.FTZ R126, R136, R13, !PT ;  /* 0x0000000d887e7209 */ /* 0x000fe40007810000 */
[C---:B------:R-:W-:Y:S01]  /*5de0*/  FSETP.NEU.FTZ.AND P1, PT, R11.reuse, -INF , PT ;  /* 0xff8000000b00780b */ /* 0x040fe20003f3d000 */
[----:B------:R-:W-:Y:S01]  /*5df0*/  FMUL.FTZ R115, R11, UR14 ;  /* 0x0000000e0b737c20 */ /* 0x000fe20008410000 */
[----:B------:R-:W-:Y:S02]  /*5e00*/  FMNMX.FTZ R126, R137, R126, !PT ;  /* 0x0000007e897e7209 */ /* 0x000fe40007810000 */
[----:B-1----:R-:W-:Y:S01]  /*5e10*/  FSEL R100, R100, -INF , P3 ;  /* 0xff80000064647808 */ /* 0x002fe20001800000 */
[----:B------:R-:W1:Y:S01]  /*5e20*/  MUFU.TANH R124, R124 ;  /* 0x0000007c007c7308 */ /* 0x000e620000002400 */
[----:B------:R-:W-:Y:S02]  /*5e30*/  FMNMX.FTZ R127, R139, R126, !PT ;  /* 0x0000007e8b7f7209 */ /* 0x000fe40007810000 */
[----:B------:R-:W-:-:S02]  /*5e40*/  FSEL R115, R115, RZ, P1 ;  /* 0x000000ff73737208 */ /* 0x000fc40000800000 */
[----:B------:R-:W-:Y:S02]  /*5e50*/  FMNMX.FTZ R126, R138, R127, !PT ;  /* 0x0000007f8a7e7209 */ /* 0x000fe40007810000 */
[----:B------:R-:W-:Y:S01]  /*5e60*/  ISETP.GT.AND P3, PT, R140, 0x21, PT ;  /* 0x000000218c00780c */ /* 0x000fe20003f64270 */
[--C-:B------:R-:W-:Y:S01]  /*5e70*/  FFMA.FTZ R97, R113, UR14, -R115.reuse ;  /* 0x0000000e71617c23 */ /* 0x100fe20008010873 */
[----:B------:R-:W-:Y:S01]  /*5e80*/  FMNMX.FTZ R127, R111, R126, !PT ;  /* 0x0000007e6f7f7209 */ /* 0x000fe20007810000 */
[--C-:B------:R-:W-:Y:S01]  /*5e90*/  FFMA.FTZ R156, R112, UR14, -R115.reuse ;  /* 0x0000000e709c7c23 */ /* 0x100fe20008010873 */
[----:B------:R-:W-:Y:S01]  /*5ea0*/  FSEL R113, R99, -INF , P2 ;  /* 0xff80000063717808 */ /* 0x000fe20001000000 */
[----:B------:R-:W3:Y:S01]  /*5eb0*/  MUFU.TANH R128, R128 ;  /* 0x0000008000807308 */ /* 0x000ee20000002400 */
[----:B------:R-:W-:Y:S01]  /*5ec0*/  FMNMX.FTZ R112, R98, R127, !PT ;  /* 0x0000007f62707209 */ /* 0x000fe20007810000 */
[--C-:B------:R-:W-:Y:S01]  /*5ed0*/  FFMA.FTZ R158, R110, UR14, -R115.reuse ;  /* 0x0000000e6e9e7c23 */ /* 0x100fe20008010873 */
[----:B------:R-:W-:Y:S01]  /*5ee0*/  ISETP.GT.AND P2, PT, R140, 0x20, PT ;  /* 0x000000208c00780c */ /* 0x000fe20003f44270 */
[--C-:B------:R-:W-:Y:S01]  /*5ef0*/  FFMA.FTZ R126, R109, UR14, -R115.reuse ;  /* 0x0000000e6d7e7c23 */ /* 0x100fe20008010873 */
[----:B------:R-:W-:Y:S01]  /*5f00*/  FMNMX.FTZ R99, R113, R112, !PT ;  /* 0x0000007071637209 */ /* 0x000fe20007810000 */
[--C-:B------:R-:W-:Y:S01]  /*5f10*/  FFMA.FTZ R152, R108, UR14, -R115.reuse ;  /* 0x0000000e6c987c23 */ /* 0x100fe20008010873 */
[----:B------:R-:W-:Y:S01]  /*5f20*/  FSEL R112, R101, -INF , P2 ;  /* 0xff80000065707808 */ /* 0x000fe20001000000 */
[----:B------:R-:W4:Y:S01]  /*5f30*/  MUFU.TANH R129, R129 ;  /* 0x0000008100817308 */ /* 0x000f220000002400 */
[----:B------:R-:W-:Y:S01]  /*5f40*/  FMNMX.FTZ R99, R100, R99, !PT ;  /* 0x0000006364637209 */ /* 0x000fe20007810000 */
[--C-:B------:R-:W-:Y:S01]  /*5f50*/  FFMA.FTZ R154, R106, UR14, -R115.reuse ;  /* 0x0000000e6a9a7c23 */ /* 0x100fe20008010873 */
[----:B------:R-:W-:Y:S01]  /*5f60*/  ISETP.GT.AND P2, PT, R140, 0x28, PT ;  /* 0x000000288c00780c */ /* 0x000fe20003f44270 */
[--C-:B------:R-:W-:Y:S01]  /*5f70*/  FFMA.FTZ R148, R103, UR14, -R115.reuse ;  /* 0x0000000e67947c23 */ /* 0x100fe20008010873 */
[----:B--2---:R-:W-:Y:S01]  /*5f80*/  FSEL R102, R102, -INF , P3 ;  /* 0xff80000066667808 */ /* 0x004fe20001800000 */
[--C-:B------:R-:W-:Y:S01]  /*5f90*/  FFMA.FTZ R150, R95, UR14, -R115.reuse ;  /* 0x0000000e5f967c23 */ /* 0x100fe20008010873 */
[----:B------:R-:W-:Y:S01]  /*5fa0*/  FMNMX.FTZ R99, R112, R99, !PT ;  /* 0x0000006370637209 */ /* 0x000fe20007810000 */
[----:B------:R-:W2:Y:S01]  /*5fb0*/  MUFU.TANH R114, R114 ;  /* 0x0000007200727308 */ /* 0x000ea20000002400 */
        /* <DEDUP_REMOVED lines=8> */
[----:B-1----:R-:W-:Y:S01]  /*6040*/  FSEL R104, R124, -INF , P3 ;  /* 0xff8000007c687808 */ /* 0x002fe20001800000 */
[--C-:B------:R-:W-:Y:S01]  /*6050*/  FFMA.FTZ R21, R88, UR14, -R115.reuse ;  /* 0x0000000e58157c23 */ /* 0x100fe20008010873 */
[----:B------:R-:W-:Y:S01]  /*6060*/  FMNMX.FTZ R101, R110, R101, !PT ;  /* 0x000000656e657209 */ /* 0x000fe20007810000 */
[--C-:B------:R-:W-:Y:S01]  /*6070*/  FFMA.FTZ R20, R89, UR14, -R115.reuse ;  /* 0x0000000e59147c23 */ /* 0x100fe20008010873 */
[----:B------:R-:W-:Y:S01]  /*6080*/  ISETP.GT.AND P3, PT, R140, 0x31, PT ;  /* 0x000000318c00780c */ /* 0x000fe20003f64270 */
[--C-:B------:R-:W-:Y:S01]  /*6090*/  FFMA.FTZ R88, R91, UR14, -R115.reuse ;  /* 0x0000000e5b587c23 */ /* 0x100fe20008010873 */
[----:B---3--:R-:W-:Y:S01]  /*60a0*/  FSEL R109, R128, -INF , P2 ;  /* 0xff800000806d7808 */ /* 0x008fe20001000000 */
        /* <DEDUP_REMOVED lines=8> */
[----:B------:R-:W3:Y:S01]  /*6130*/  MUFU.TANH R118, R118 ;  /* 0x0000007600767308 */ /* 0x000ee20000002400 */
[----:B------:R-:W-:Y:S01]  /*6140*/  ISETP.GT.AND P3, PT, R140, 0x39, PT ;  /* 0x000000398c00780c */ /* 0x000fe20003f64270 */
[--C-:B------:R-:W-:Y:S01]  /*6150*/  FFMA.FTZ R15, R15, UR14, -R115.reuse ;  /* 0x0000000e0f0f7c23 */ /* 0x100fe20008010873 */
[----:B--2---:R-:W-:Y:S01]  /*6160*/  FSEL R114, R114, -INF , P2 ;  /* 0xff80000072727808 */ /* 0x004fe20001000000 */
[--C-:B------:R-:W-:Y:S01]  /*6170*/  FFMA.FTZ R89, R90, UR14, -R115.reuse ;  /* 0x0000000e5a597c23 */ /* 0x100fe20008010873 */
[----:B------:R-:W-:Y:S01]  /*6180*/  ISETP.GT.AND P2, PT, R140, 0x40, PT ;  /* 0x000000408c00780c */ /* 0x000fe20003f44270 */
[----:B------:R-:W-:Y:S01]  /*6190*/  FFMA.FTZ R91, R92, UR14, -R115 ;  /* 0x0000000e5c5b7c23 */ /* 0x000fe20008010873 */
[----:B0-----:R-:W-:Y:S01]  /*61a0*/  FSEL R117, R117, -INF , P3 ;  /* 0xff80000075757808 */ /* 0x001fe20001800000 */
[----:B------:R0:W-:Y:S01]  /*61b0*/  MUFU.EX2 R99, R126 ;  /* 0x0000007e00637308 */ /* 0x0001e20000000800 */
[----:B------:R-:W-:-:S02]  /*61c0*/  ISETP.GT.AND P3, PT, R140, 0x41, PT ;  /* 0x000000418c00780c */ /* 0x000fc40003f64270 */
[----:B-1----:R-:W-:Y:S02]  /*61d0*/  FSEL R116, R116, -INF , P2 ;  /* 0xff80000074747808 */ /* 0x002fe40001000000 */
[----:B------:R-:W-:-:S03]  /*61e0*/  ISETP.GT.AND P2, PT, R140, 0x48, PT ;  /* 0x000000488c00780c */ /* 0x000fc60003f44270 */
[----:B------:R-:W1:Y:S01]  /*61f0*/  MUFU.TANH R119, R119 ;  /* 0x0000007700777308 */ /* 0x000e620000002400 */
[----:B0-----:R-:W-:Y:S01]  /*6200*/  FFMA.FTZ R126, R107, UR14, -R115 ;  /* 0x0000000e6b7e7c23 */ /* 0x001fe20008010873 */
[----:B------:R-:W-:Y:S02]  /*6210*/  FMNMX.FTZ R107, R108, R101, !PT ;  /* 0x000000656c6b7209 */ /* 0x000fe40007810000 */
[----:B---3--:R-:W-:Y:S02]  /*6220*/  FSEL R118, R118, -INF , P3 ;  /* 0xff80000076767808 */ /* 0x008fe40001800000 */
[----:B------:R-:W-:Y:S02]  /*6230*/  FMNMX.FTZ R124, R114, R107, !PT ;  /* 0x0000006b727c7209 */ /* 0x000fe40007810000 */
[----:B------:R-:W0:Y:S01]  /*6240*/  MUFU.TANH R120, R120 ;  /* 0x0000007800787308 */ /* 0x000e220000002400 */
[----:B------:R-:W-:Y:S02]  /*6250*/  ISETP.GT.AND P3, PT, R140, 0x49, PT ;  /* 0x000000498c00780c */ /* 0x000fe40003f64270 */
[----:B------:R-:W-:-:S04]  /*6260*/  FMNMX.FTZ R107, R117, R124, !PT ;  /* 0x0000007c756b7209 */ /* 0x000fc80007810000 */
[----:B------:R-:W-:Y:S01]  /*6270*/  FMNMX.FTZ R107, R116, R107, !PT ;  /* 0x0000006b746b7209 */ /* 0x000fe20007810000 */
[----:B------:R-:W2:Y:S01]  /*6280*/  MUFU.TANH R121, R121 ;  /* 0x0000007900797308 */ /* 0x000ea20000002400 */
[----:B-1----:R-:W-:Y:S02]  /*6290*/  FSEL R119, R119, -INF , P2 ;  /* 0xff80000077777808 */ /* 0x002fe40001000000 */
[----:B------:R-:W-:Y:S02]  /*62a0*/  FMNMX.FTZ R106, R118, R107, !PT ;  /* 0x0000006b766a7209 */ /* 0x000fe40007810000 */
[----:B------:R-:W-:Y:S02]  /*62b0*/  ISETP.GT.AND P2, PT, R140, 0x50, PT ;  /* 0x000000508c00780c */ /* 0x000fe40003f44270 */
[----:B------:R-:W-:Y:S01]  /*62c0*/  FMNMX.FTZ R107, R119, R106, !PT ;  /* 0x0000006a776b7209 */ /* 0x000fe20007810000 */
[----:B------:R-:W1:Y:S01]  /*62d0*/  MUFU.TANH R122, R122 ;  /* 0x0000007a007a7308 */ /* 0x000e620000002400 */
[----:B0-----:R-:W-:-:S02]  /*62e0*/  FSEL R120, R120, -INF , P3 ;  /* 0xff80000078787808 */ /* 0x001fc40001800000 */
[----:B------:R-:W-:Y:S02]  /*62f0*/  ISETP.GT.AND P3, PT, R140, 0x51, PT ;  /* 0x000000518c00780c */ /* 0x000fe40003f64270 */
[----:B------:R-:W-:-:S03]  /*6300*/  FMNMX.FTZ R106, R120, R107, !PT ;  /* 0x0000006b786a7209 */ /* 0x000fc60007810000 */
[----:B------:R-:W0:Y:S01]  /*6310*/  MUFU.TANH R123, R123 ;  /* 0x0000007b007b7308 */ /* 0x000e220000002400 */
[----:B--2---:R-:W-:Y:S02]  /*6320*/  FSEL R121, R121, -INF , P2 ;  /* 0xff80000079797808 */ /* 0x004fe40001000000 */
[----:B------:R-:W-:Y:S02]  /*6330*/  ISETP.GT.AND P2, PT, R140, 0x58, PT ;  /* 0x000000588c00780c */ /* 0x000fe40003f44270 */
[----:B------:R-:W-:Y:S01]  /*6340*/  FMNMX.FTZ R103, R121, R106, !PT ;  /* 0x0000006a79677209 */ /* 0x000fe20007810000 */
[--C-:B------:R-:W-:Y:S02]  /*6350*/  FFMA.FTZ R106, R96, UR14, -R115.reuse ;  /* 0x0000000e606a7c23 */ /* 0x100fe40008010873 */
[----:B------:R-:W2:Y:S01]  /*6360*/  MUFU.TANH R125, R125 ;  /* 0x0000007d007d7308 */ /* 0x000ea20000002400 */
[----:B-1----:R-:W-:Y:S02]  /*6370*/  FSEL R122, R122, -INF , P3 ;  /* 0xff8000007a7a7808 */ /* 0x002fe40001800000 */
[----:B------:R-:W-:Y:S01]  /*6380*/  ISETP.GT.AND P3, PT, R140, 0x59, PT ;  /* 0x000000598c00780c */ /* 0x000fe20003f64270 */
[----:B------:R-:W-:Y:S01]  /*6390*/  FFMA.FTZ R140, R10, UR14, -R115 ;  /* 0x0000000e0a8c7c23 */ /* 0x000fe20008010873 */
[----:B------:R-:W-:-:S03]  /*63a0*/  FMNMX.FTZ R96, R122, R103, !PT ;  /* 0x000000677a607209 */ /* 0x000fc60007810000 */
[----:B------:R-:W-:Y:S01]  /*63b0*/  MUFU.EX2 R97, R97 ;  /* 0x0000006100617308 */ /* 0x000fe20000000800 */
[----:B0-----:R-:W-:-:S04]  /*63c0*/  FSEL R123, R123, -INF , P2 ;  /* 0xff8000007b7b7808 */ /* 0x001fc80001000000 */
[----:B------:R-:W-:-:S03]  /*63d0*/  FMNMX.FTZ R96, R123, R96, !PT ;  /* 0x000000607b607209 */ /* 0x000fc60007810000 */
[----:B------:R-:W-:Y:S01]  /*63e0*/  MUFU.EX2 R156, R156 ;  /* 0x0000009c009c7308 */ /* 0x000fe20000000800 */
[----:B--2---:R-:W-:-:S04]  /*63f0*/  FSEL R125, R125, -INF , P3 ;  /* 0xff8000007d7d7808 */ /* 0x004fc80001800000 */
[----:B------:R-:W-:-:S03]  /*6400*/  FMNMX.FTZ R96, R125, R96, !PT ;  /* 0x000000607d607209 */ /* 0x000fc60007810000 */
[----:B------:R-:W-:Y:S02]  /*6410*/  MUFU.EX2 R158, R158 ;  /* 0x0000009e009e7308 */ /* 0x000fe40000000800 */
[----:B------:R-:W0:Y:S06]  /*6420*/  SHFL.BFLY PT, R107, R96, 0x2, 0x1f ;  /* 0x0c401f00606b7f89 */ /* 0x000e2c00000e0000 */
[----:B------:R-:W-:Y:S08]  /*6430*/  MUFU.EX2 R152, R152 ;  /* 0x0000009800987308 */ /* 0x000ff00000000800 */
[----:B------:R-:W-:Y:S08]  /*6440*/  MUFU.EX2 R101, R126 ;  /* 0x0000007e00657308 */ /* 0x000ff00000000800 */
[----:B------:R-:W-:Y:S01]  /*6450*/  MUFU.EX2 R154, R154 ;  /* 0x0000009a009a7308 */ /* 0x000fe20000000800 */
[----:B0-----:R-:W-:Y:S01]  /*6460*/  FMNMX.FTZ R0, R96, R107, !PT ;  /* 0x0000006b60007209 */ /* 0x001fe20007810000 */
[----:B------:R-:W-:-:S04]  /*6470*/  FFMA.FTZ R107, R12, UR14, -R115 ;  /* 0x0000000e0c6b7c23 */ /* 0x000fc80008010873 */
[----:B------:R-:W0:Y:S02]  /*6480*/  SHFL.BFLY PT, R127, R0, 0x1, 0x1f ;  /* 0x0c201f00007f7f89 */ /* 0x000e2400000e0000 */
[----:B------:R-:W-:Y:S08]  /*6490*/  MUFU.EX2 R105, R105 ;  /* 0x0000006900697308 */ /* 0x000ff00000000800 */
[----:B------:R-:W-:Y:S08]  /*64a0*/  MUFU.EX2 R148, R148 ;  /* 0x0000009400947308 */ /* 0x000ff00000000800 */
[----:B------:R-:W-:Y:S01]  /*64b0*/  MUFU.EX2 R103, R106 ;  /* 0x0000006a00677308 */ /* 0x000fe20000000800 */
[----:B0-----:R-:W-:-:S07]  /*64c0*/  FMNMX.FTZ R12, R0, R127, !PT ;  /* 0x0000007f000c7209 */ /* 0x001fce0007810000 */
[----:B------:R-:W-:Y:S01]  /*64d0*/  MUFU.EX2 R150, R150 ;  /* 0x0000009600967308 */ /* 0x000fe20000000800 */
[C---:B------:R-:W-:Y:S01]  /*64e0*/  FSETP.NEU.FTZ.AND P2, PT, R12.reuse, -INF , PT ;  /* 0xff8000000c00780b */ /* 0x040fe20003f5d000 */
[----:B------:R-:W-:-:S06]  /*64f0*/  FMUL.FTZ R0, R12, UR14 ;  /* 0x0000000e0c007c20 */ /* 0x000fcc0008410000 */
[----:B------:R-:W-:Y:S01]  /*6500*/  MUFU.EX2 R93, R93 ;  /* 0x0000005d005d7308 */ /* 0x000fe20000000800 */
[----:B------:R-:W-:Y:S02]  /*6510*/  FSEL R115, R0, RZ, P2 ;  /* 0x000000ff00737208 */ /* 0x000fe40001000000 */
[----:B------:R-:W-:-:S03]  /*6520*/  FSEL R0, R12, RZ, P2 ;  /* 0x000000ff0c007208 */ /* 0x000fc60001000000 */
[----:B------:R-:W-:Y:S01]  /*6530*/  FFMA.FTZ R153, R111, UR14, -R115 ;  /* 0x0000000e6f997c23 */ /* 0x000fe20008010873 */
[----:B------:R-:W-:Y:S01]  /*6540*/  FSEL R111, R11, RZ, P1 ;  /* 0x000000ff0b6f7208 */ /* 0x000fe20000800000 */
[----:B------:R-:W-:Y:S01]  /*6550*/  FADD.FTZ R0, -R0, R13 ;  /* 0x0000000d00007221 */ /* 0x000fe20000010100 */
[--C-:B------:R-:W-:Y:S01]  /*6560*/  FFMA.FTZ R157, R136, UR14, -R115.reuse ;  /* 0x0000000e889d7c23 */ /* 0x100fe20008010873 */
[--C-:B------:R-:W-:Y:S01]  /*6570*/  FFMA.FTZ R90, R137, UR14, -R115.reuse ;  /* 0x0000000e895a7c23 */ /* 0x100fe20008010873 */
[--C-:B------:R-:W-:Y:S01]  /*6580*/  FFMA.FTZ R159, R139, UR14, -R115.reuse ;  /* 0x0000000e8b9f7c23 */ /* 0x100fe20008010873 */
[----:B------:R-:W-:Y:S01]  /*6590*/  FADD.FTZ R111, -R111, R14 ;  /* 0x0000000e6f6f7221 */ /* 0x000fe20000010100 */
[----:B------:R-:W-:Y:S01]  /*65a0*/  FMUL.FTZ R0, R0, UR14 ;  /* 0x0000000e00007c20 */ /* 0x000fe20008410000 */
[--C-:B------:R-:W-:Y:S01]  /*65b0*/  FFMA.FTZ R92, R138, UR14, -R115.reuse ;  /* 0x0000000e8a5c7c23 */ /* 0x100fe20008010873 */
[----:B------:R-:W-:Y:S01]  /*65c0*/  MUFU.EX2 R157, R157 ;  /* 0x0000009d009d7308 */ /* 0x000fe20000000800 */
[----:B------:R-:W-:Y:S01]  /*65d0*/  FMUL.FTZ R111, R111, UR14 ;  /* 0x0000000e6f6f7c20 */ /* 0x000fe20008410000 */
[--C-:B------:R-:W-:Y:S01]  /*65e0*/  FFMA.FTZ R94, R98, UR14, -R115.reuse ;  /* 0x0000000e625e7c23 */ /* 0x100fe20008010873 */
[--C-:B------:R-:W-:Y:S01]  /*65f0*/  FFMA.FTZ R155, R113, UR14, -R115.reuse ;  /* 0x0000000e719b7c23 */ /* 0x100fe20008010873 */
[--C-:B------:R-:W-:Y:S01]  /*6600*/  FFMA.FTZ R96, R100, UR14, -R115.reuse ;  /* 0x0000000e64607c23 */ /* 0x100fe20008010873 */
[--C-:B------:R-:W-:Y:S01]  /*6610*/  FFMA.FTZ R14, R104, UR14, -R115.reuse ;  /* 0x0000000e680e7c23 */ /* 0x100fe20008010873 */
[--C-:B------:R-:W-:Y:S01]  /*6620*/  FFMA.FTZ R149, R112, UR14, -R115.reuse ;  /* 0x0000000e70957c23 */ /* 0x100fe20008010873 */
[--C-:B------:R-:W-:Y:S01]  /*6630*/  FFMA.FTZ R98, R102, UR14, -R115.reuse ;  /* 0x0000000e66627c23 */ /* 0x100fe20008010873 */
[----:B------:R-:W0:Y:S01]  /*6640*/  MUFU.EX2 R10, R111 ;  /* 0x0000006f000a7308 */ /* 0x000e220000000800 */
[--C-:B------:R-:W-:Y:S01]  /*6650*/  FFMA.FTZ R151, R110, UR14, -R115.reuse ;  /* 0x0000000e6e977c23 */ /* 0x100fe20008010873 */
        /* <DEDUP_REMOVED lines=9> */
[----:B------:R-:W-:-:S05]  /*66f0*/  FFMA.FTZ R123, R123, UR14, -R115 ;  /* 0x0000000e7b7b7c23 */ /* 0x000fca0008010873 */
        /* <DEDUP_REMOVED lines=8> */
[----:B------:R-:W-:-:S04]  /*6780*/  FADD.FTZ R13, R99, R104 ;  /* 0x00000068630d7221 */ /* 0x000fc80000010000 */
[----:B------:R-:W-:Y:S02]  /*6790*/  FADD.FTZ R104, R152, R13 ;  /* 0x0000000d98687221 */ /* 0x000fe40000010000 */
[----:B------:R-:W2:Y:S01]  /*67a0*/  MUFU.EX2 R153, R153 ;  /* 0x0000009900997308 */ /* 0x000ea20000000800 */
[----:B0-----:R-:W-:Y:S01]  /*67b0*/  FADD.FTZ R9, R159, R8 ;  /* 0x000000089f097221 */ /* 0x001fe20000010000 */
[----:B------:R-:W-:Y:S01]  /*67c0*/  FADD.FTZ R13, R101, R104 ;  /* 0x00000068650d7221 */ /* 0x000fe20000010000 */
[----:B------:R-:W-:-:S03]  /*67d0*/  FFMA.FTZ R104, R118, UR14, -R115 ;  /* 0x0000000e76687c23 */ /* 0x000fc60008010873 */
[----:B------:R-:W-:Y:S02]  /*67e0*/  FADD.FTZ R106, R154, R13 ;  /* 0x0000000d9a6a7221 */ /* 0x000fe40000010000 */
[----:B------:R-:W0:Y:S01]  /*67f0*/  MUFU.EX2 R94, R94 ;  /* 0x0000005e005e7308 */ /* 0x000e220000000800 */
[----:B-1----:R-:W-:Y:S01]  /*6800*/  FADD.FTZ R8, R92, R9 ;  /* 0x000000095c087221 */ /* 0x002fe20000010000 */
[----:B------:R-:W-:-:S04]  /*6810*/  FADD.FTZ R13, R105, R106 ;  /* 0x0000006a690d7221 */ /* 0x000fc80000010000 */
[----:B------:R-:W-:Y:S02]  /*6820*/  FADD.FTZ R106, R148, R13 ;  /* 0x0000000d946a7221 */ /* 0x000fe40000010000 */
[----:B------:R-:W1:Y:S01]  /*6830*/  MUFU.EX2 R155, R155 ;  /* 0x0000009b009b7308 */ /* 0x000e620000000800 */
[----:B--2---:R-:W-:Y:S01]  /*6840*/  FADD.FTZ R9, R153, R8 ;  /* 0x0000000899097221 */ /* 0x004fe20000010000 */
[----:B------:R-:W-:Y:S01]  /*6850*/  FADD.FTZ R13, R103, R106 ;  /* 0x0000006a670d7221 */ /* 0x000fe20000010000 */
[--C-:B------:R-:W-:Y:S01]  /*6860*/  FFMA.FTZ R106, R120, UR14, -R115.reuse ;  /* 0x0000000e786a7c23 */ /* 0x100fe20008010873 */
[----:B------:R-:W-:Y:S02]  /*6870*/  FFMA.FTZ R115, R125, UR14, -R115 ;  /* 0x0000000e7d737c23 */ /* 0x000fe40008010873 */
        /* <DEDUP_REMOVED lines=64> */
.L_x_2395:
[----:B------:R-:W0:Y:S01]  /*6c80*/  S2UR UR5, SR_CgaCtaId ;  /* 0x00000000000579c3 */ /* 0x000e220000008800 */
[----:B------:R-:W-:Y:S01]  /*6c90*/  UISETP.GT.AND UP0, UPT, UR4, UR10, UPT ;  /* 0x0000000a0400728c */ /* 0x000fe2000bf04270 */
[----:B------:R-:W-:Y:S01]  /*6ca0*/  F2FP.F16.F32.PACK_AB R151, R14, R151 ;  /* 0x000000970e97723e */ /* 0x000fe200000000ff */
[----:B------:R-:W-:Y:S01]  /*6cb0*/  UIADD3 UR9, UR9, 0x2a860, URZ ;  /* 0x0002a86009097890 */ /* 0x000fe2000fffe03f */
[----:B------:R-:W-:Y:S01]  /*6cc0*/  F2FP.F16.F32.PACK_AB R156, R156, R97 ;  /* 0x000000619c9c723e */ /* 0x000fe200000000ff */
[----:B------:R-:W-:Y:S01]  /*6cd0*/  UIADD3 UR4, UR4, -0x1, URZ ;  /* 0xffffffff04047890 */ /* 0x000fe2000fffe03f */
[----:B------:R-:W-:Y:S01]  /*6ce0*/  F2FP.F16.F32.PACK_AB R157, R90, R157 ;  /* 0x0000009d5a9d723e */ /* 0x000fe200000000ff */
[----:B------:R-:W-:Y:S01]  /*6cf0*/  UMOV UR6, UR39 ;  /* 0x0000002700067c82 */ /* 0x000fe20008000000 */
[----:B------:R-:W-:Y:S01]  /*6d00*/  PLOP3.LUT P1, PT, PT, PT, UP0, 0x80, 0x0 ;  /* 0x000000000000781c */ /* 0x000fe20003f2f008 */
        /* <DEDUP_REMOVED lines=27> */
.L_x_2385:
[----:B------:R-:W-:-:S06]  /*6ec0*/  UISETP.GE.AND UP0, UPT, UR4, UR60, UPT ;  /* 0x0000003c0400728c */ /* 0x000fcc000bf06270 */
[----:B------:R-:W-:-:S13]  /*6ed0*/  PLOP3.LUT P1, PT, PT, PT, UP0, 0x80, 0x0 ;  /* 0x000000000000781c */ /* 0x000fda0003f2f008 */
[----:B------:R-:W-:Y:S05]  /*6ee0*/  @!P1 BRA `(.L_x_2397) ;  /* 0x0000002000c09947 */ /* 0x000fea0003800000 */
[----:B------:R-:W-:Y:S01]  /*6ef0*/  IMAD.MOV.U32 R13, RZ, RZ, R12 ;  /* 0x000000ffff0d7224 */ /* 0x000fe200078e000c */
[----:B------:R-:W-:Y:S01]  /*6f00*/  UMOV UR5, UR38 ;  /* 0x0000002600057c82 */ /* 0x000fe20008000000 */
[----:B------:R-:W-:Y:S01]  /*6f10*/  IMAD.MOV.U32 R14, RZ, RZ, R11 ;  /* 0x000000ffff0e7224 */ /* 0x000fe200078e000b */
[----:B------:R-:W-:Y:S01]  /*6f20*/  UMOV UR6, UR39 ;  /* 0x0000002700067c82 */ /* 0x000fe20008000000 */
[----:B------:R-:W-:Y:S01]  /*6f30*/  ULDC UR7, c[0x0][0x9d8] ;  /* 0x0002760000077ab9 */ /* 0x000fe20000000800 */
[----:B------:R-:W-:-:S05]  /*6f40*/  ULDC UR10, c[0x0][0x988] ;  /* 0x00026200000a7ab9 */ /* 0x000fca0000000800 */
.L_x_2408:
[----:B------:R-:W-:-:S04]  /*6f50*/  UIADD3 UR9, UR6, 0x1, URZ ;  /* 0x0000000106097890 */ /* 0x000fc8000fffe03f */
[----:B------:R-:W-:-:S04]  /*6f60*/  UISETP.NE.AND UP0, UPT, UR9, 0x2, UPT ;  /* 0x000000020900788c */ /* 0x000fc8000bf05270 */
[----:B------:R-:W-:Y:S02]  /*6f70*/  USEL UR9, UR9, URZ, UP0 ;  /* 0x0000003f09097287 */ /* 0x000fe40008000000 */
[----:B------:R-:W-:-:S04]  /*6f80*/  USEL UR38, URZ, 0x1, UP0 ;  /* 0x000000013f267887 */ /* 0x000fc80008000000 */
[----:B------:R-:W-:Y:S01]  /*6f90*/  ULOP3.LUT UR38, UR5, UR38, URZ, 0x3c, !UPT ;  /* 0x0000002605267292 */ /* 0x000fe2000f8e3c3f */
[----:B------:R-:W-:Y:S01]  /*6fa0*/  UMOV UR39, UR9 ;  /* 0x0000000900277c82 */ /* 0x000fe20008000000 */
[----:B------:R-:W-:Y:S10]  /*6fb0*/  @!P0 BRA `(.L_x_2398) ;  /* 0x0000000000048947 */ /* 0x000ff40003800000 */
[----:B------:R-:W-:Y:S01]  /*6fc0*/  BPT.TRAP 0x1 ;  /* 0x000000040000795c */ /* 0x000fe20000300000 */
.L_x_2398:
[----:B------:R-:W-:Y:S01]  /*6fd0*/  ULEA UR8, UR39, UR40, 0x3 ;  /* 0x0000002827087291 */ /* 0x000fe2000f8e183f */
[----:B------:R-:W-:-:S05]  /*6fe0*/  IMAD.U32 R11, RZ, RZ, UR38 ;  /* 0x00000026ff0b7e24 */ /* 0x000fca000f8e00ff */
[----:B------:R-:W-:-:S04]  /*6ff0*/  SHF.L.U32 R11, R11, 0x1f, RZ ;  /* 0x0000001f0b0b7819 */ /* 0x000fc800000006ff */
[----:B------:R0:W1:Y:S01]  /*7000*/  SYNCS.PHASECHK.TRANS64.TRYWAIT P1, [UR8+0x2a830], R11 ;  /* 0x02a8300bff0075a7 */ /* 0x0000620008020148 */
[----:B------:R-:W-:Y:S05]  /*7010*/  @!P0 BRA `(.L_x_2399) ;  /* 0x0000000000048947 */ /* 0x000fea0003800000 */
[----:B------:R-:W-:Y:S01]  /*7020*/  BPT.TRAP 0x1 ;  /* 0x000000040000795c */ /* 0x000fe20000300000 */
.L_x_2399:
[----:B-1----:R-:W-:Y:S05]  /*7030*/  @P1 BRA `(.L_x_2400) ;  /* 0x0000000000081947 */ /* 0x002fea0003800000 */
[----:B------:R-:W1:Y:S02]  /*7040*/  SYNCS.PHASECHK.TRANS64.TRYWAIT P1, [UR8+0x2a830], R11 ;  /* 0x02a8300bff0075a7 */ /* 0x000e640008020148 */
[----:B-1----:R-:W-:Y:S05]  /*7050*/  @!P1 BRA `(.L_x_2401) ;  /* 0x000000c000e89947 */ /* 0x002fea0003800000 */
.L_x_2400:
        /* <DEDUP_REMOVED lines=143> */
.L_x_2402:
[----:B------:R-:W-:Y:S01]  /*7950*/  ULEA UR8, UR6, UR40, 0x3 ;  /* 0x0000002806087291 */ /* 0x000fe2000f8e183f */
[----:B------:R-:W-:-:S04]  /*7960*/  MOV R0, UR5 ;  /* 0x0000000500007c02 */ /* 0x000fc80008000f00 */
[----:B------:R-:W-:-:S04]  /*7970*/  SHF.L.U32 R0, R0, 0x1f, RZ ;  /* 0x0000001f00007819 */ /* 0x000fc800000006ff */
[----:B------:R2:W3:Y:S01]  /*7980*/  SYNCS.PHASECHK.TRANS64.TRYWAIT P1, [UR8+0x2a850], R0 ;  /* 0x02a85000ff0075a7 */ /* 0x0004e20008020148 */
[----:B------:R-:W-:Y:S05]  /*7990*/  @!P0 BRA `(.L_x_2403) ;  /* 0x0000000000048947 */ /* 0x000fea0003800000 */
[----:B------:R-:W-:Y:S01]  /*79a0*/  BPT.TRAP 0x1 ;  /* 0x000000040000795c */ /* 0x000fe20000300000 */
.L_x_2403:
[----:B---3--:R-:W-:Y:S05]  /*79b0*/  @P1 BRA `(.L_x_2404) ;  /* 0x0000000000081947 */ /* 0x008fea0003800000 */
[----:B------:R-:W3:Y:S02]  /*79c0*/  SYNCS.PHASECHK.TRANS64.TRYWAIT P1, [UR8+0x2a850], R0 ;  /* 0x02a85000ff0075a7 */ /* 0x000ee40008020148 */
[----:B---3--:R-:W-:Y:S05]  /*79d0*/  @!P1 BRA `(.L_x_2405) ;  /* 0x000000b800a09947 */ /* 0x008fea0003800000 */
.L_x_2404:
        /* <DEDUP_REMOVED lines=37> */
.L_x_2406:
        /* <DEDUP_REMOVED lines=58> */
[----:B------:R-:W-:Y:S01]  /*7fd0*/  UMOV UR14, UR10 ;  /* 0x0000000a000e7c82 */ /* 0x000fe20008000000 */
[----:B------:R-:W1:Y:S01]  /*7fe0*/  S2UR UR6, SR_CgaCtaId ;  /* 0x00000000000679c3 */ /* 0x000e620000008800 */
[----:B------:R-:W-:-:S02]  /*7ff0*/  ULEA UR5, UR9, UR40, 0x3 ;  /* 0x0000002809057291 */ /* 0x000fc4000f8e183f */
[----:B------:R-:W3:Y:S01]  /*8000*/  MUFU.TANH R88, R88 ;  /* 0x0000005800587308 */ /* 0x000ee20000002400 */
[----:B--2---:R-:W-:Y:S01]  /*8010*/  FMNMX.FTZ R11, R21, R0, !PT ;  /* 0x00000000150b7209 */ /* 0x004fe20007810000 */
[----:B------:R-:W-:-:S06]  /*8020*/  UIADD3 UR5, UR5, 0x2a840, URZ ;  /* 0x0002a84005057890 */ /* 0x000fcc000fffe03f */
[----:B------:R-:W2:Y:S01]  /*8030*/  MUFU.TANH R140, R140 ;  /* 0x0000008c008c7308 */ /* 0x000ea20000002400 */
[----:B0-----:R-:W-:-:S07]  /*8040*/  FMNMX.FTZ R111, R139, R10, !PT ;  /* 0x0000000a8b6f7209 */ /* 0x001fce0007810000 */
[----:B------:R-:W0:Y:S01]  /*8050*/  MUFU.TANH R89, R89 ;  /* 0x0000005900597308 */ /* 0x000e220000002400 */
[----:B---3--:R-:W-:Y:S01]  /*8060*/  FMNMX.FTZ R0, R88, R11, !PT ;  /* 0x0000000b58007209 */ /* 0x008fe20007810000 */
[----:B-1----:R-:W-:-:S06]  /*8070*/  UPRMT UR5, UR6, 0x654, UR5 ;  /* 0x0000065406057896 */ /* 0x002fcc0008000005 */
[----:B------:R-:W1:Y:S01]  /*8080*/  MUFU.TANH R141, R141 ;  /* 0x0000008d008d7308 */ /* 0x000e620000002400 */
[----:B--2---:R-:W-:Y:S02]  /*8090*/  FMNMX.FTZ R10, R140, R111, !PT ;  /* 0x0000006f8c0a7209 */ /* 0x004fe40007810000 */
        /* <DEDUP_REMOVED lines=25> */
[----:B------:R-:W-:-:S06]  /*8230*/  FMUL.FTZ R111, R131, UR7 ;  /* 0x00000007836f7c20 */ /* 0x000fcc0008410000 */
        /* <DEDUP_REMOVED lines=31> */
[----:B0-----:R-:W-:Y:S01]  /*8430*/  FMNMX.FTZ R10, R116, R121, !PT ;  /* 0x00000079740a7209 */ /* 0x001fe20007810000 */
[----:B------:R-:W-:-:S06]  /*8440*/  FMUL.FTZ R121, R135, UR7 ;  /* 0x0000000787797c20 */ /* 0x000fcc0008410000 */
        /* <DEDUP_REMOVED lines=20> */
[----:B---3--:R-:W-:-:S05]  /*8590*/  FMNMX.FTZ R10, R121, R10, !PT ;  /* 0x0000000a790a7209 */ /* 0x008fca0007810000 */
[----:B------:R-:W0:Y:S01]  /*85a0*/  SHFL.BFLY PT, R125, R10, 0x2, 0x1f ;  /* 0x0c401f000a7d7f89 */ /* 0x000e2200000e0000 */
[----:B--2---:R-:W-:-:S05]  /*85b0*/  FMNMX.FTZ R124, R0, R11, !PT ;  /* 0x0000000b007c7209 */ /* 0x004fca0007810000 */
[----:B------:R-:W1:Y:S01]  /*85c0*/  SHFL.BFLY PT, R11, R124, 0x1, 0x1f ;  /* 0x0c201f007c0b7f89 */ /* 0x000e6200000e0000 */
[----:B0-----:R-:W-:-:S05]  /*85d0*/  FMNMX.FTZ R125, R10, R125, !PT ;  /* 0x0000007d0a7d7209 */ /* 0x001fca0007810000 */
[----:B------:R-:W0:Y:S01]  /*85e0*/  SHFL.BFLY PT, R12, R125, 0x1, 0x1f ;  /* 0x0c201f007d0c7f89 */ /* 0x000e2200000e0000 */
[----:B-1----:R-:W-:-:S05]  /*85f0*/  FMNMX.FTZ R11, R124, R11, !PT ;  /* 0x0000000b7c0b7209 */ /* 0x002fca0007810000 */
[C---:B------:R-:W-:Y:S01]  /*8600*/  FADD.FTZ R14, -R11.reuse, R14 ;  /* 0x0000000e0b0e7221 */ /* 0x040fe20000010100 */
[----:B------:R-:W-:-:S03]  /*8610*/  FMUL.FTZ R126, R11, UR14 ;  /* 0x0000000e0b7e7c20 */ /* 0x000fc60008410000 */
[----:B------:R-:W-:Y:S01]  /*8620*/  FMUL.FTZ R14, R14, UR14 ;  /* 0x0000000e0e0e7c20 */ /* 0x000fe20008410000 */
[--C-:B------:R-:W-:Y:S01]  /*8630*/  FFMA.FTZ R156, R136, UR14, -R126.reuse ;  /* 0x0000000e889c7c23 */ /* 0x100fe2000801087e */
[--C-:B------:R-:W-:Y:S01]  /*8640*/  FFMA.FTZ R158, R138, UR14, -R126.reuse ;  /* 0x0000000e8a9e7c23 */ /* 0x100fe2000801087e */
[--C-:B------:R-:W-:Y:S01]  /*8650*/  FFMA.FTZ R152, R140, UR14, -R126.reuse ;  /* 0x0000000e8c987c23 */ /* 0x100fe2000801087e */
[----:B------:R1:W-:Y:S01]  /*8660*/  MUFU.EX2 R10, R14 ;  /* 0x0000000e000a7308 */ /* 0x0003e20000000800 */
[--C-:B------:R-:W-:Y:S01]  /*8670*/  FFMA.FTZ R127, R141, UR14, -R126.reuse ;  /* 0x0000000e8d7f7c23 */ /* 0x100fe2000801087e */
        /* <DEDUP_REMOVED lines=8> */
[----:B0-----:R-:W-:Y:S01]  /*8700*/  FMNMX.FTZ R12, R125, R12, !PT ;  /* 0x0000000c7d0c7209 */ /* 0x001fe20007810000 */
[--C-:B------:R-:W-:Y:S01]  /*8710*/  FFMA.FTZ R125, R139, UR14, -R126.reuse ;  /* 0x0000000e8b7d7c23 */ /* 0x100fe2000801087e */
[--C-:B------:R-:W-:Y:S01]  /*8720*/  FFMA.FTZ R109, R109, UR14, -R126.reuse ;  /* 0x0000000e6d6d7c23 */ /* 0x100fe2000801087e */
[--C-:B------:R-:W-:Y:S01]  /*8730*/  FFMA.FTZ R146, R112, UR14, -R126.reuse ;  /* 0x0000000e70927c23 */ /* 0x100fe2000801087e */
[--C-:B------:R-:W-:Y:S01]  /*8740*/  FFMA.FTZ R113, R113, UR14, -R126.reuse ;  /* 0x0000000e71717c23 */ /* 0x100fe2000801087e */
[C---:B------:R-:W-:Y:S01]  /*8750*/  FADD.FTZ R0, -R12.reuse, R13 ;  /* 0x0000000d0c007221 */ /* 0x040fe20000010100 */
[----:B-1----:R-:W-:Y:S01]  /*8760*/  FMUL.FTZ R14, R12, UR14 ;  /* 0x0000000e0c0e7c20 */ /* 0x002fe20008410000 */
[----:B------:R-:W-:Y:S01]  /*8770*/  FFMA.FTZ R13, R137, UR14, -R126 ;  /* 0x0000000e890d7c23 */ /* 0x000fe2000801087e */
        /* <DEDUP_REMOVED lines=19> */
[----:B------:R-:W-:Y:S01]  /*88b0*/  FFMA.FTZ R100, R100, UR14, -R14 ;  /* 0x0000000e64647c23 */ /* 0x000fe2000801080e */
[----:B------:R-:W-:Y:S01]  /*88c0*/  FFMA.FTZ R140, R114, UR14, -R126 ;  /* 0x0000000e728c7c23 */ /* 0x000fe2000801087e */
[----:B------:R-:W-:Y:S01]  /*88d0*/  FFMA.FTZ R141, R101, UR14, -R14 ;  /* 0x0000000e658d7c23 */ /* 0x000fe2000801080e */
[----:B------:R-:W-:Y:S01]  /*88e0*/  FFMA.FTZ R115, R115, UR14, -R126 ;  /* 0x0000000e73737c23 */ /* 0x000fe2000801087e */
[----:B------:R-:W-:Y:S01]  /*88f0*/  FFMA.FTZ R102, R102, UR14, -R14 ;  /* 0x0000000e66667c23 */ /* 0x000fe2000801080e */
[----:B------:R-:W1:Y:S01]  /*8900*/  MUFU.EX2 R157, R157 ;  /* 0x0000009d009d7308 */ /* 0x000e620000000800 */
[----:B0-----:R-:W-:Y:S01]  /*8910*/  FFMA.FTZ R9, R10, R9, R13 ;  /* 0x000000090a097223 */ /* 0x001fe2000001000d */
[----:B------:R-:W-:Y:S01]  /*8920*/  FFMA.FTZ R142, R116, UR14, -R126 ;  /* 0x0000000e748e7c23 */ /* 0x000fe2000801087e */
[----:B------:R-:W-:Y:S01]  /*8930*/  FFMA.FTZ R143, R103, UR14, -R14 ;  /* 0x0000000e678f7c23 */ /* 0x000fe2000801080e */
[----:B------:R-:W-:Y:S01]  /*8940*/  FFMA.FTZ R117, R117, UR14, -R126 ;  /* 0x0000000e75757c23 */ /* 0x000fe2000801087e */
[----:B------:R-:W-:Y:S01]  /*8950*/  FADD.FTZ R9, R156, R9 ;  /* 0x000000099c097221 */ /* 0x000fe20000010000 */
[----:B------:R-:W-:Y:S01]  /*8960*/  FFMA.FTZ R104, R104, UR14, -R14 ;  /* 0x0000000e68687c23 */ /* 0x000fe2000801080e */
[----:B------:R-:W-:Y:S01]  /*8970*/  FFMA.FTZ R136, R118, UR14, -R126 ;  /* 0x0000000e76887c23 */ /* 0x000fe2000801087e */
[----:B------:R-:W0:Y:S01]  /*8980*/  MUFU.EX2 R20, R20 ;  /* 0x0000001400147308 */ /* 0x000e220000000800 */
[----:B------:R-:W-:Y:S01]  /*8990*/  FADD.FTZ R106, R158, R9 ;  /* 0x000000099e6a7221 */ /* 0x000fe20000010000 */
[----:B------:R-:W-:Y:S01]  /*89a0*/  FFMA.FTZ R110, R110, UR14, -R14 ;  /* 0x0000000e6e6e7c23 */ /* 0x000fe2000801080e */
[----:B------:R-:W-:Y:S01]  /*89b0*/  FFMA.FTZ R119, R119, UR14, -R126 ;  /* 0x0000000e77777c23 */ /* 0x000fe2000801087e */
[----:B------:R-:W-:Y:S01]  /*89c0*/  FFMA.FTZ R111, R111, UR14, -R14 ;  /* 0x0000000e6f6f7c23 */ /* 0x000fe2000801080e */
[----:B------:R-:W-:Y:S01]  /*89d0*/  FFMA.FTZ R138, R122, UR14, -R126 ;  /* 0x0000000e7a8a7c23 */ /* 0x000fe2000801087e */
[----:B------:R-:W-:Y:S01]  /*89e0*/  FFMA.FTZ R120, R120, UR14, -R14 ;  /* 0x0000000e78787c23 */ /* 0x000fe2000801080e */
[----:B------:R-:W-:Y:S01]  /*89f0*/  FFMA.FTZ R123, R123, UR14, -R126 ;  /* 0x0000000e7b7b7c23 */ /* 0x000fe2000801087e */
[----:B------:R-:W2:Y:S01]  /*8a00*/  MUFU.EX2 R159, R159 ;  /* 0x0000009f009f7308 */ /* 0x000ea20000000800 */
[----:B-1----:R-:W-:Y:S01]  /*8a10*/  FFMA.FTZ R15, R0, R8, R157 ;  /* 0x00000008000f7223 */ /* 0x002fe2000001009d */
[----:B------:R-:W-:-:S06]  /*8a20*/  FFMA.FTZ R14, R121, UR14, -R14 ;  /* 0x0000000e790e7c23 */ /* 0x000fcc000801080e */
        /* <DEDUP_REMOVED lines=88> */
.L_x_2407:
        /* <DEDUP_REMOVED lines=36> */
.L_x_2397:
        /* <DEDUP_REMOVED lines=67> */
.L_x_2409:
[----:B------:R-:W-:Y:S01]  /*9620*/  ULEA UR5, UR39, UR40, 0x3 ;  /* 0x0000002827057291 */ /* 0x000fe2000f8e183f */
[----:B------:R-:W-:-:S05]  /*9630*/  IMAD.U32 R0, RZ, RZ, UR38 ;  /* 0x00000026ff007e24 */ /* 0x000fca000f8e00ff */
[----:B------:R-:W-:-:S04]  /*9640*/  SHF.L.U32 R0, R0, 0x1f, RZ ;  /* 0x0000001f00007819 */ /* 0x000fc800000006ff */
[----:B------:R0:W1:Y:S01]  /*9650*/  SYNCS.PHASECHK.TRANS64.TRYWAIT P1, [UR5+0x2a850], R0 ;  /* 0x02a85000ff0075a7 */ /* 0x0000620008020145 */
[----:B------:R-:W-:Y:S05]  /*9660*/  @!P0 BRA `(.L_x_2410) ;  /* 0x0000000000048947 */ /* 0x000fea0003800000 */
[----:B------:R-:W-:Y:S01]  /*9670*/  BPT.TRAP 0x1 ;  /* 0x000000040000795c */ /* 0x000fe20000300000 */
.L_x_2410:
[----:B-1----:R-:W-:Y:S05]  /*9680*/  @P1 BRA `(.L_x_2411) ;  /* 0x0000000000081947 */ /* 0x002fea0003800000 */
[----:B------:R-:W1:Y:S02]  /*9690*/  SYNCS.PHASECHK.TRANS64.TRYWAIT P1, [UR5+0x2a850], R0 ;  /* 0x02a85000ff0075a7 */ /* 0x000e640008020145 */
[----:B-1----:R-:W-:Y:S05]  /*96a0*/  @!P1 BRA `(.L_x_2412) ;  /* 0x0000009c00849947 */ /* 0x002fea0003800000 */
.L_x_2411:
[----:B------:R-:W-:Y:S01]  /*96b0*/  UIADD3 UR40, UR40, 0x400, URZ ;  /* 0x0000040028287890 */ /* 0x000fe2000fffe03f */
[----:B------:R-:W-:Y:S01]  /*96c0*/  WARPGROUP.ARRIVE ;  /* 0x00000000000079c5 */ /* 0x000fe20000000000 */
[----:B------:R-:W-:Y:S01]  /*96d0*/  UMOV UR7, 0x40000040 ;  /* 0x4000004000077882 */ /* 0x000fe20000000000 */
[----:B01----:R-:W0:Y:S01]  /*96e0*/  SHFL.BFLY PT, R0, R9, 0x2, 0x1f ;  /* 0x0c401f0009007f89 */ /* 0x003e2200000e0000 */
[----:B------:R-:W-:Y:S01]  /*96f0*/  USHF.R.U32.HI UR40, URZ, 0x4, UR40 ;  /* 0x000000043f287899 */ /* 0x000fe20008011628 */
[----:B------:R-:W-:Y:S02]  /*9700*/  IMAD.U32 R7, RZ, RZ, UR14 ;  /* 0x0000000eff077e24 */ /* 0x000fe4000f8e00ff */
[----:B------:R-:W1:Y:S01]  /*9710*/  SHFL.BFLY PT, R3, R8, 0x2, 0x1f ;  /* 0x0c401f0008037f89 */ /* 0x000e6200000e0000 */
[----:B------:R-:W-:Y:S01]  /*9720*/  ULOP3.LUT UR40, UR40, 0x3fff, URZ, 0xc0, !UPT ;  /* 0x00003fff28287892 */ /* 0x000fe2000f8ec03f */
[----:B------:R-:W-:-:S03]  /*9730*/  IMAD.MOV.U32 R96, RZ, RZ, -0x800000 ;  /* 0xff800000ff607424 */ /* 0x000fc600078e00ff */
[----:B------:R-:W-:-:S04]  /*9740*/  ULOP3.LUT UR4, UR40, 0x3000000, URZ, 0xfc, !UPT ;  /* 0x0300000028047892 */ /* 0x000fc8000f8efc3f */
[----:B------:R-:W-:-:S07]  /*9750*/  UIMAD UR4, UR39, 0x600, UR4 ;  /* 0x00000600270478a4 */ /* 0x000fce000f8e0204 */
[----:B------:R-:W-:Y:S02]  /*9760*/  UMOV UR6, UR4 ;  /* 0x0000000400067c82 */ /* 0x000fe40008000000 */
[----:B------:R-:W-:Y:S01]  /*9770*/  HGMMA.64x128x16.F32 R24, R156, gdesc[UR4].tnspB, R24, gsb0 ;  /* 0x41e000049c187df0 */ /* 0x000fe20008000818 */
[----:B------:R-:W-:Y:S01]  /*9780*/  UIADD3 UR6, UR4, 0x80, URZ ;  /* 0x0000008004067890 */ /* 0x000fe2000fffe03f */
[----:B0-----:R-:W-:Y:S01]  /*9790*/  FADD.FTZ R0, R0, R9 ;  /* 0x0000000900007221 */ /* 0x001fe20000010000 */
[----:B------:R-:W-:Y:S01]  /*97a0*/  UMOV UR7, 0x40000040 ;  /* 0x4000004000077882 */ /* 0x000fe20000000000 */
[----:B-1----:R-:W-:Y:S01]  /*97b0*/  FADD.FTZ R2, R3, R8 ;  /* 0x0000000803027221 */ /* 0x002fe20000010000 */
[----:B------:R-:W-:Y:S02]  /*97c0*/  IMAD.U32 R8, RZ, RZ, UR14 ;  /* 0x0000000eff087e24 */ /* 0x000fe4000f8e00ff */
[----:B------:R-:W0:Y:S04]  /*97d0*/  SHFL.BFLY PT, R3, R0, 0x1, 0x1f ;  /* 0x0c201f0000037f89 */ /* 0x000e2800000e0000 */
[----:B------:R-:W1:Y:S01]  /*97e0*/  SHFL.BFLY PT, R5, R2, 0x1, 0x1f ;  /* 0x0c201f0002057f89 */ /* 0x000e6200000e0000 */
[----:B0-----:R-:W-:Y:S01]  /*97f0*/  FADD.FTZ R10, R0, R3 ;  /* 0x00000003000a7221 */ /* 0x001fe20000010000 */
[----:B------:R-:W-:-:S02]  /*9800*/  IMAD.MOV.U32 R0, RZ, RZ, -0x800000 ;  /* 0xff800000ff007424 */ /* 0x000fc400078e00ff */
[----:B-1----:R-:W-:Y:S02]  /*9810*/  FADD.FTZ R13, R2, R5 ;  /* 0x00000005020d7221 */ /* 0x002fe40000010000 */
[----:B------:R-:W-:Y:S02]  /*9820*/  FSETP.NE.FTZ.AND P1, PT, R10, RZ, PT ;  /* 0x000000ff0a00720b */ /* 0x000fe40003f35000 */
[----:B------:R-:W-:Y:S02]  /*9830*/  CS2R R4, SRZ ;  /* 0x0000000000047805 */ /* 0x000fe4000001ff00 */
        /* <DEDUP_REMOVED lines=35> */
[----:B0-23--:R-:W-:Y:S05]  /*9a70*/  @!P0 BRA `(.L_x_2413) ;  /* 0x0000000000048947 */ /* 0x00dfea0003800000 */
[----:B------:R-:W-:Y:S01]  /*9a80*/  BPT.TRAP 0x1 ;  /* 0x000000040000795c */ /* 0x000fe20000300000 */
.L_x_2413:
        /* <DEDUP_REMOVED lines=18> */
[-C--:B------:R-:W-:Y:S01]  /*9bb0*/  FMUL.FTZ R49, R49, R4.reuse ;  /* 0x0000000431317220 */ /* 0x080fe20000410000 */
[----:B------:R-:W-:Y:S01]  /*9bc0*/  MOV R180, UR6 ;  /* 0x0000000600b47c02 */ /* 0x000fe20008000f00 */
        /* <DEDUP_REMOVED lines=57> */
.L_x_2377:
        /* <DEDUP_REMOVED lines=12> */
[----:B------:R-:W-:Y:S01]  /*a020*/  ULDC.64 UR10, c[0x0][0xc00] ;  /* 0x00030000000a7ab9 */ /* 0x000fe20000000a00 */
[----:B------:R-:W-:Y:S02]  /*a030*/  R2UR UR14, R161 ;  /* 0x00000000a10e72ca */ /* 0x000fe400000e0000 */
[----:B------:R-:W-:Y:S02]  /*a040*/  R2UR UR13, R179 ;  /* 0x00000000b30d72ca */ /* 0x000fe400000e0000 */
[----:B------:R-:W-:Y:S02]  /*a050*/  R2UR UR15, R160 ;  /* 0x00000000a00f72ca */ /* 0x000fe400000e0000 */
[----:B------:R-:W-:-:S07]  /*a060*/  R2UR UR19, R177 ;  /* 0x00000000b11372ca */ /* 0x000fce00000e0000 */
[----:B------:R-:W-:Y:S02]  /*a070*/  USHF.L.U32 UR4, UR14, 0x2, URZ ;  /* 0x000000020e047899 */ /* 0x000fe4000800063f */
[----:B------:R-:W-:Y:S02]  /*a080*/  USHF.L.U64.HI UR12, UR14, 0x2, UR13 ;  /* 0x000000020e0c7899 */ /* 0x000fe4000801020d */
[----:B------:R-:W-:-:S04]  /*a090*/  UIADD3 UR7, UP0, UR4, UR10, URZ ;  /* 0x0000000a04077290 */ /* 0x000fc8000ff1e03f */
[----:B------:R-:W-:Y:S01]  /*a0a0*/  UIADD3.X UR8, UR12, UR11, URZ, UP0, !UPT ;  /* 0x0000000b0c087290 */ /* 0x000fe200087fe43f */
        /* <DEDUP_REMOVED lines=26> */
[----:B------:R-:W-:Y:S02]  /*a250*/  LOP3.LUT R30, R7, R8, RZ, 0x3c, !PT ;  /* 0x00000008071e7212 */ /* 0x000fe400078e3cff */
[----:B------:R-:W-:Y:S02]  /*a260*/  SHF.R.U64 R6, R6, 0x3, RZ ;  /* 0x0000000306067819 */ /* 0x000fe400000012ff */
[----:B------:R-:W-:-:S02]  /*a270*/  SHF.R.U64 R10, R10, 0x3, RZ ;  /* 0x000000030a0a7819 */ /* 0x000fc400000012ff */
[----:B------:R-:W-:Y:S02]  /*a280*/  LOP3.LUT R8, R101, 0x380, RZ, 0xc0, !PT ;  /* 0x0000038065087812 */ /* 0x000fe400078ec0ff */
[----:B------:R-:W-:Y:S02]  /*a290*/  SHF.R.U64 R12, R12, 0x3, RZ ;  /* 0x000000030c0c7819 */ /* 0x000fe400000012ff */
[----:B------:R-:W-:Y:S02]  /*a2a0*/  LOP3.LUT R32, R6, R23, RZ, 0x3c, !PT ;  /* 0x0000001706207212 */ /* 0x000fe400078e3cff */
[----:B------:R-:W-:Y:S02]  /*a2b0*/  LOP3.LUT R28, R10, R35, RZ, 0x3c, !PT ;  /* 0x000000230a1c7212 */ /* 0x000fe400078e3cff */
[----:B------:R-:W-:Y:S02]  /*a2c0*/  SHF.R.U64 R8, R8, 0x3, RZ ;  /* 0x0000000308087819 */ /* 0x000fe400000012ff */
[----:B------:R-:W-:-:S02]  /*a2d0*/  LOP3.LUT R10, R103, 0x380, RZ, 0xc0, !PT ;  /* 0x00000380670a7812 */ /* 0x000fc400078ec0ff */
[----:B------:R-:W-:Y:S02]  /*a2e0*/  LOP3.LUT R23, R34, 0x380, RZ, 0xc0, !PT ;  /* 0x0000038022177812 */ /* 0x000fe400078ec0ff */
[----:B------:R-:W-:Y:S02]  /*a2f0*/  LOP3.LUT R14, R12, R99, RZ, 0x3c, !PT ;  /* 0x000000630c0e7212 */ /* 0x000fe400078e3cff */
[----:B------:R-:W-:Y:S02]  /*a300*/  LOP3.LUT R12, R8, R101, RZ, 0x3c, !PT ;  /* 0x00000065080c7212 */ /* 0x000fe400078e3cff */
[----:B------:R-:W-:Y:S02]  /*a310*/  SHF.R.U64 R10, R10, 0x3, RZ ;  /* 0x000000030a0a7819 */ /* 0x000fe400000012ff */
[----:B------:R-:W-:Y:S02]  /*a320*/  SHF.R.U64 R23, R23, 0x3, RZ ;  /* 0x0000000317177819 */ /* 0x000fe400000012ff */
[----:B------:R-:W-:-:S02]  /*a330*/  MOV R26, R4 ;  /* 0x00000004001a7202 */ /* 0x000fc40000000f00 */
[----:B------:R-:W-:Y:S02]  /*a340*/  F2FP.F16.F32.PACK_AB R4, R3, R2 ;  /* 0x000000020304723e */ /* 0x000fe400000000ff */
[----:B------:R-:W-:Y:S02]  /*a350*/  F2FP.F16.F32.PACK_AB R5, R91, R90 ;  /* 0x0000005a5b05723e */ /* 0x000fe400000000ff */
[----:B------:R-:W-:Y:S02]  /*a360*/  F2FP.F16.F32.PACK_AB R6, R21, R20 ;  /* 0x000000141506723e */ /* 0x000fe400000000ff */
[----:B------:R-:W-:Y:S02]  /*a370*/  F2FP.F16.F32.PACK_AB R7, R93, R92 ;  /* 0x0000005c5d07723e */ /* 0x000fe400000000ff */
[----:B------:R-:W-:Y:S02]  /*a380*/  MOV R99, R14 ;  /* 0x0000000e00637202 */ /* 0x000fe40000000f00 */
[----:B------:R-:W-:Y:S01]  /*a390*/  MOV R98, R12 ;  /* 0x0000000c00627202 */ /* 0x000fe20000000f00 */
[----:B------:R0:W-:Y:S01]  /*a3a0*/  STSM.16.M88.4 [R26], R4 ;  /* 0x000000041a007844 */ /* 0x0001e20000000200 */
[----:B------:R-:W-:-:S02]  /*a3b0*/  LOP3.LUT R10, R10, R103, RZ, 0x3c, !PT ;  /* 0x000000670a0a7212 */ /* 0x000fc400078e3cff */
        /* <DEDUP_REMOVED lines=15> */
[----:B------:R-:W-:Y:S01]  /*a4b0*/  STSM.16.M88.4 [R101], R28 ;  /* 0x0000001c65007844 */ /* 0x000fe20000000200 */
[----:B------:R-:W-:Y:S02]  /*a4c0*/  F2FP.F16.F32.PACK_AB R34, R53, R52 ;  /* 0x000000343522723e */ /* 0x000fe400000000ff */
        /* <DEDUP_REMOVED lines=14> */
[----:B------:R-:W-:Y:S01]  /*a5b0*/  F2FP.F16.F32.PACK_AB R12, R73, R72 ;  /* 0x00000048490c723e */ /* 0x000fe200000000ff */
[----:B------:R-:W-:Y:S01]  /*a5c0*/  ULDC.64 UR8, c[0x0][0xc08] ;  /* 0x0003020000087ab9 */ /* 0x000fe20000000a00 */
        /* <DEDUP_REMOVED lines=13> */
[----:B------:R-:W-:-:S07]  /*a6a0*/  ISETP.NE.AND.EX P0, PT, RZ, UR11, PT, P0 ;  /* 0x0000000bff007c0c */ /* 0x000fce000bf05300 */
        /* <DEDUP_REMOVED lines=20> */
[----:B------:R-:W-:Y:S01]  /*a7f0*/  VIADD R11, R18, UR42 ;  /* 0x0000002a120b7c36 */ /* 0x000fe20008000000 */
[----:B------:R-:W-:Y:S01]  /*a800*/  UISETP.NE.U32.AND UP0, UPT, UR10, URZ, UPT ;  /* 0x0000003f0a00728c */ /* 0x000fe2000bf05070 */
[----:B------:R0:W5:Y:S01]  /*a810*/  @P4 LDG.E R23, desc[UR36][R4.64] ;  /* 0x0000002404174981 */ /* 0x000162000c1e1900 */
[----:B------:R-:W-:Y:S01]  /*a820*/  UMOV UR4, URZ ;  /* 0x0000003f00047c82 */ /* 0x000fe20008000000 */
[----:B------:R-:W-:Y:S01]  /*a830*/  USEL UR16, UR15, URZ, UP1 ;  /* 0x0000003f0f107287 */ /* 0x000fe20008800000 */
[----:B------:R-:W-:Y:S01]  /*a840*/  IMAD.MOV.U32 R7, RZ, RZ, R11 ;  /* 0x000000ffff077224 */ /* 0x000fe200078e000b */
[----:B------:R-:W-:-:S04]  /*a850*/  UISETP.NE.AND.EX UP0, UPT, UR11, URZ, UPT, UP0 ;  /* 0x0000003f0b00728c */ /* 0x000fc8000bf05300 */
[----:B------:R-:W-:Y:S01]  /*a860*/  USEL UR7, UR14, URZ, !UP0 ;  /* 0x0000003f0e077287 */ /* 0x000fe2000c000000 */
[----:B------:R-:W-:Y:S01]  /*a870*/  ULDC.64 UR10, c[0x0][UR18+0x220] ;  /* 0x00008800120a7abb */ /* 0x000fe20008000a00 */
[----:B------:R-:W-:Y:S01]  /*a880*/  USEL UR17, UR13, URZ, !UP0 ;  /* 0x0000003f0d117287 */ /* 0x000fe2000c000000 */
[----:B0-----:R-:W-:Y:S01]  /*a890*/  @P1 IMAD.HI.U32 R4, R11, R6, RZ ;  /* 0x000000060b041227 */ /* 0x001fe200078e00ff */
[----:B------:R-:W-:Y:S01]  /*a8a0*/  ULDC.64 UR8, c[0x0][UR18+0x218] ;  /* 0x0000860012087abb */ /* 0x000fe20008000a00 */
[----:B------:R-:W-:Y:S01]  /*a8b0*/  UIMAD UR11, UR11, UR7, URZ ;  /* 0x000000070b0b72a4 */ /* 0x000fe2000f8e023f */
[----:B------:R-:W-:Y:S01]  /*a8c0*/  ULDC.64 UR12, c[0x0][UR18+0x228] ;  /* 0x00008a00120c7abb */ /* 0x000fe20008000a00 */
[----:B------:R-:W-:Y:S02]  /*a8d0*/  UIMAD.WIDE.U32 UR14, UR8, UR19, URZ ;  /* 0x00000013080e72a5 */ /* 0x000fe4000f8e003f */
[----:B------:R-:W-:Y:S01]  /*a8e0*/  UIMAD UR19, UR9, UR19, URZ ;  /* 0x00000013091372a4 */ /* 0x000fe2000f8e023f */
[----:B-1----:R-:W-:Y:S01]  /*a8f0*/  @P1 SHF.R.U32.HI R7, RZ, R9, R4 ;  /* 0x00000009ff071219 */ /* 0x002fe20000011604 */
[----:B------:R-:W-:-:S02]  /*a900*/  UIMAD.WIDE.U32 UR20, UR12, UR16, URZ ;  /* 0x000000100c1472a5 */ /* 0x000fc4000f8e003f */
[----:B------:R-:W-:Y:S02]  /*a910*/  UIMAD.WIDE.U32 UR8, UR10, UR7, URZ ;  /* 0x000000070a0872a5 */ /* 0x000fe4000f8e003f */
[----:B------:R-:W-:Y:S01]  /*a920*/  UIMAD UR12, UR13, UR16, URZ ;  /* 0x000000100d0c72a4 */ /* 0x000fe2000f8e023f */
[----:B------:R-:W-:Y:S01]  /*a930*/  IMAD.MOV R9, RZ, RZ, -R7 ;  /* 0x000000ffff097224 */ /* 0x000fe200078e0a07 */
[----:B------:R-:W-:Y:S01]  /*a940*/  UIMAD UR11, UR10, UR17, UR11 ;  /* 0x000000110a0b72a4 */ /* 0x000fe2000f8e020b */
[----:B------:R-:W-:Y:S01]  /*a950*/  MOV R4, UR20 ;  /* 0x0000001400047c02 */ /* 0x000fe20008000f00 */
[----:B------:R-:W-:Y:S02]  /*a960*/  UIADD3 UR12, UR21, UR12, URZ ;  /* 0x0000000c150c7290 */ /* 0x000fe4000fffe03f */
[----:B------:R-:W-:Y:S01]  /*a970*/  IMAD.U32 R5, RZ, RZ, UR21 ;  /* 0x00000015ff057e24 */ /* 0x000fe2000f8e00ff */
[----:B------:R-:W-:Y:S01]  /*a980*/  UIADD3 UR10, UR9, UR11, URZ ;  /* 0x0000000b090a7290 */ /* 0x000fe2000fffe03f */
[----:B------:R-:W-:Y:S01]  /*a990*/  IMAD R9, R26, R9, R11 ;  /* 0x000000091a097224 */ /* 0x000fe200078e020b */
[----:B------:R-:W-:Y:S01]  /*a9a0*/  UIADD3 UR19, UR15, UR19, URZ ;  /* 0x000000130f137290 */ /* 0x000fe2000fffe03f */
[----:B------:R-:W-:Y:S01]  /*a9b0*/  SHF.R.S32.HI R5, RZ, 0x1f, R7 ;  /* 0x0000001fff057819 */ /* 0x000fe20000011407 */
[----:B------:R-:W-:Y:S01]  /*a9c0*/  IMAD.U32 R8, RZ, RZ, UR12 ;  /* 0x0000000cff087e24 */ /* 0x000fe2000f8e00ff */
[----:B------:R-:W-:Y:S01]  /*a9d0*/  ULDC.64 UR12, c[0x0][0xba8] ;  /* 0x0002ea00000c7ab9 */ /* 0x000fe20000000a00 */
[----:B------:R-:W-:Y:S01]  /*a9e0*/  SHF.R.S32.HI R6, RZ, 0x1f, R9 ;  /* 0x0000001fff067819 */ /* 0x000fe20000011409 */
[----:B------:R-:W-:Y:S01]  /*a9f0*/  @!UP1 ULDC UR12, c[0x0][0xb50] ;  /* 0x0002d400000c9ab9 */ /* 0x000fe20000000800 */
[----:B------:R-:W-:Y:S01]  /*aa00*/  @!UP1 ULDC UR13, c[0x0][0xb54] ;  /* 0x0002d500000d9ab9 */ /* 0x000fe20000000800 */
[----:B--2---:R-:W-:-:S13]  /*aa10*/  @P0 R2UR UR4, R34 ;  /* 0x00000000220402ca */ /* 0x004fda00000e0000 */
[----:B------:R-:W-:Y:S02]  /*aa20*/  UIADD3 UR14, UP0, UP2, UR8, UR14, UR4 ;  /* 0x0000000e080e7290 */ /* 0x000fe4000fa1e004 */
[----:B------:R-:W-:Y:S01]  /*aa30*/  USHF.R.S32.HI UR11, URZ, 0x1f, UR4 ;  /* 0x0000001f3f0b7899 */ /* 0x000fe20008011404 */
[----:B------:R-:W-:-:S03]  /*aa40*/  ULDC.64 UR8, c[0x0][UR18+0x210] ;  /* 0x0000840012087abb */ /* 0x000fc60008000a00 */
[----:B------:R-:W-:Y:S01]  /*aa50*/  UIADD3.X UR10, UR10, UR19, UR11, UP0, UP2 ;  /* 0x000000130a0a7290 */ /* 0x000fe200087e440b */
[----:B------:R-:W-:Y:S01]  /*aa60*/  IADD3 R4, P2, P3, R7, UR14, R4 ;  /* 0x0000000e07047c10 */ /* 0x000fe2000fb5e004 */
[----:B------:R-:W-:-:S04]  /*aa70*/  IMAD R7, R9, UR9, RZ ;  /* 0x0000000909077c24 */ /* 0x000fc8000f8e02ff */
[----:B------:R-:W-:Y:S01]  /*aa80*/  IADD3.X R5, R5, UR10, R8, P2, P3 ;  /* 0x0000000a05057c10 */ /* 0x000fe200097e6408 */
[----:B------:R-:W-:Y:S02]  /*aa90*/  IMAD R7, R6, UR8, R7 ;  /* 0x0000000806077c24 */ /* 0x000fe4000f8e0207 */
        /* <DEDUP_REMOVED lines=9> */
.L_x_2416:
[----:B------:R-:W-:Y:S01]  /*ab30*/  SHFL.IDX PT, R4, R9, RZ, 0x1c1f ;  /* 0x001c1fff09047589 */ /* 0x000fe200000e0000 */
[----:B------:R-:W-:Y:S01]  /*ab40*/  VIADD R12, R198, UR42 ;  /* 0x0000002ac60c7c36 */ /* 0x000fe20008000000 */
[----:B------:R-:W-:Y:S01]  /*ab50*/  LOP3.LUT P0, RZ, R181, 0x3, RZ, 0xc0, !PT ;  /* 0x00000003b5ff7812 */ /* 0x000fe2000780c0ff */
[----:B-----5:R-:W-:Y:S01]  /*ab60*/  IMAD R23, R23, R26, RZ ;  /* 0x0000001a17177224 */ /* 0x020fe200078e02ff */
[----:B------:R-:W0:Y:S01]  /*ab70*/  SHFL.IDX PT, R5, R10, RZ, 0x1c1f ;  /* 0x001c1fff0a057589 */ /* 0x000e2200000e0000 */
[C---:B------:R-:W-:Y:S01]  /*ab80*/  VIADD R8, R12.reuse, 0x8 ;  /* 0x000000080c087836 */ /* 0x040fe20000000000 */
[----:B------:R-:W-:Y:S02]  /*ab90*/  PLOP3.LUT P3, PT, PT, PT, UP1, 0x80, 0x0 ;  /* 0x000000000000781c */ /* 0x000fe40003f6f018 */
[----:B------:R-:W-:Y:S01]  /*aba0*/  SHFL.IDX PT, R6, R9, 0x1, 0x1c1f ;  /* 0x003c1f0009067f89 */ /* 0x000fe200000e0000 */
[-C--:B------:R-:W-:Y:S02]  /*abb0*/  ISETP.GE.OR P2, PT, R12, R23.reuse, P0 ;  /* 0x000000170c00720c */ /* 0x080fe40000746670 */
[-C--:B------:R-:W-:Y:S01]  /*abc0*/  ISETP.GE.OR P0, PT, R8, R23.reuse, P0 ;  /* 0x000000170800720c */ /* 0x080fe20000706670 */
[----:B------:R-:W1:Y:S10]  /*abd0*/  SHFL.IDX PT, R7, R10, 0x1, 0x1c1f ;  /* 0x003c1f000a077f89 */ /* 0x000e7400000e0000 */
[----:B0-----:R0:W-:Y:S01]  /*abe0*/  @!P2 ST.E desc[UR36][R4.64], R96 ;  /* 0x000000600400a985 */ /* 0x0011e2000c101924 */
[----:B------:R-:W-:-:S03]  /*abf0*/  ISETP.GE.AND P2, PT, R12, R23, PT ;  /* 0x000000170c00720c */ /* 0x000fc60003f46270 */
[----:B-1----:R0:W-:Y:S01]  /*ac00*/  @!P0 ST.E desc[UR36][R6.64], R0 ;  /* 0x0000000006008985 */ /* 0x0021e2000c101924 */
[----:B------:R-:W-:Y:S01]  /*ac10*/  ISETP.GE.AND P0, PT, R8, R23, PT ;  /* 0x000000170800720c */ /* 0x000fe20003f06270 */
[----:B------:R-:W-:-:S12]  /*ac20*/  @P3 BRA `(.L_x_2417) ;  /* 0x00000008008c3947 */ /* 0x000fd80003800000 */
[----:B------:R-:W-:Y:S01]  /*ac30*/  IMAD R3, R178, 0x40, R16 ;  /* 0x00000040b2037824 */ /* 0x000fe200078e0210 */
[----:B------:R-:W-:Y:S01]  /*ac40*/  ULDC.64 UR12, c[0x0][0xaa0] ;  /* 0x0002a800000c7ab9 */ /* 0x000fe20000000a00 */
[----:B------:R-:W-:Y:S02]  /*ac50*/  R2UR UR14, R177 ;  /* 0x00000000b10e72ca */ /* 0x000fe400000e0000 */
[----:B------:R-:W-:-:S03]  /*ac60*/  IMAD.WIDE R24, R3, 0x2, R24 ;  /* 0x0000000203187825 */ /* 0x000fc600078e0218 */
[C---:B------:R-:W-:Y:S02]  /*ac70*/  IADD3 R9, P6, R24.reuse, 0x1000, RZ ;  /* 0x0000100018097810 */ /* 0x040fe40007fde0ff */
[C---:B------:R-:W-:Y:S02]  /*ac80*/  IADD3 R13, P5, R24.reuse, 0x2000, RZ ;  /* 0x00002000180d7810 */ /* 0x040fe40007fbe0ff */
[----:B------:R-:W-:Y:S02]  /*ac90*/  LOP3.LUT R8, R9, 0x380, RZ, 0xc0, !PT ;  /* 0x0000038009087812 */ /* 0x000fe400078ec0ff */
[----:B------:R-:W-:Y:S02]  /*aca0*/  IADD3 R29, P4, R24, 0x3000, RZ ;  /* 0x00003000181d7810 */ /* 0x000fe40007f9e0ff */
[----:B------:R-:W-:Y:S02]  /*acb0*/  SHF.R.U64 R8, R8, 0x3, RZ ;  /* 0x0000000308087819 */ /* 0x000fe400000012ff */
[----:B------:R-:W-:-:S02]  /*acc0*/  IADD3 R33, P3, R24, 0x4000, RZ ;  /* 0x0000400018217810 */ /* 0x000fc40007f7e0ff */
[----:B------:R-:W-:Y:S02]  /*acd0*/  LOP3.LUT R8, R8, R9, RZ, 0x3c, !PT ;  /* 0x0000000908087212 */ /* 0x000fe400078e3cff */
[----:B------:R-:W-:Y:S02]  /*ace0*/  IADD3.X R9, RZ, R25, RZ, P6, !PT ;  /* 0x00000019ff097210 */ /* 0x000fe400037fe4ff */
[C---:B------:R-:W-:Y:S02]  /*acf0*/  IADD3 R3, P6, R24.reuse, 0x7000, RZ ;  /* 0x0000700018037810 */ /* 0x040fe40007fde0ff */
[C---:B------:R-:W-:Y:S02]  /*ad00*/  IADD3 R37, P2, R24.reuse, 0x5000, RZ ;  /* 0x0000500018257810 */ /* 0x040fe40007f5e0ff */
[C---:B------:R-:W-:Y:S01]  /*ad10*/  IADD3 R41, P0, R24.reuse, 0x6000, RZ ;  /* 0x0000600018297810 */ /* 0x040fe20007f1e0ff */
[----:B------:R-:W-:Y:S01]  /*ad20*/  IMAD.X R45, RZ, RZ, R25, P6 ;  /* 0x000000ffff2d7224 */ /* 0x000fe200030e0619 */
[----:B0-----:R-:W-:Y:S01]  /*ad30*/  LOP3.LUT R5, R24, 0x380, RZ, 0xc0, !PT ;  /* 0x0000038018057812 */ /* 0x001fe200078ec0ff */
[----:B------:R-:W-:Y:S01]  /*ad40*/  UIMAD UR10, UR11, UR12, URZ ;  /* 0x0000000c0b0a72a4 */ /* 0x000fe2000f8e023f */
[----:B------:R-:W-:Y:S01]  /*ad50*/  LOP3.LUT R0, R3, 0x380, RZ, 0xc0, !PT ;  /* 0x0000038003007812 */ /* 0x000fe200078ec0ff */
[----:B------:R-:W-:Y:S01]  /*ad60*/  UIMAD.WIDE.U32 UR8, UR4, UR12, URZ ;  /* 0x0000000c040872a5 */ /* 0x000fe2000f8e003f */
[----:B------:R-:W-:Y:S01]  /*ad70*/  LOP3.LUT R12, R13, 0x380, RZ, 0xc0, !PT ;  /* 0x000003800d0c7812 */ /* 0x000fe200078ec0ff */
[----:B------:R-:W5:Y:S01]  /*ad80*/  LD.E.128 R8, desc[UR36][R8.64] ;  /* 0x0000002408087980 */ /* 0x000f62000c101d00 */
[----:B------:R-:W-:-:S02]  /*ad90*/  LOP3.LUT R28, R29, 0x380, RZ, 0xc0, !PT ;  /* 0x000003801d1c7812 */ /* 0x000fc400078ec0ff */
[----:B------:R-:W-:Y:S02]  /*ada0*/  LOP3.LUT R32, R33, 0x380, RZ, 0xc0, !PT ;  /* 0x0000038021207812 */ /* 0x000fe400078ec0ff */
[----:B------:R-:W-:Y:S02]  /*adb0*/  LOP3.LUT R36, R37, 0x380, RZ, 0xc0, !PT ;  /* 0x0000038025247812 */ /* 0x000fe400078ec0ff */
[----:B------:R-:W-:Y:S02]  /*adc0*/  LOP3.LUT R40, R41, 0x380, RZ, 0xc0, !PT ;  /* 0x0000038029287812 */ /* 0x000fe400078ec0ff */
[----:B------:R-:W-:Y:S02]  /*add0*/  SHF.R.U64 R5, R5, 0x3, RZ ;  /* 0x0000000305057819 */ /* 0x000fe400000012ff */
[----:B------:R-:W-:Y:S02]  /*ade0*/  SHF.R.U64 R0, R0, 0x3, RZ ;  /* 0x0000000300007819 */ /* 0x000fe400000012ff */
[----:B------:R-:W-:-:S02]  /*adf0*/  SHF.R.U64 R12, R12, 0x3, RZ ;  /* 0x000000030c0c7819 */ /* 0x000fc400000012ff */
[----:B------:R-:W-:Y:S02]  /*ae00*/  SHF.R.U64 R28, R28, 0x3, RZ ;  /* 0x000000031c1c7819 */ /* 0x000fe400000012ff */
[----:B------:R-:W-:Y:S02]  /*ae10*/  SHF.R.U64 R32, R32, 0x3, RZ ;  /* 0x0000000320207819 */ /* 0x000fe400000012ff */
[----:B------:R-:W-:Y:S02]  /*ae20*/  SHF.R.U64 R36, R36, 0x3, RZ ;  /* 0x0000000324247819 */ /* 0x000fe400000012ff */
[----:B------:R-:W-:Y:S02]  /*ae30*/  SHF.R.U64 R40, R40, 0x3, RZ ;  /* 0x0000000328287819 */ /* 0x000fe400000012ff */
[----:B------:R-:W-:Y:S02]  /*ae40*/  LOP3.LUT R24, R5, R24, RZ, 0x3c, !PT ;  /* 0x0000001805187212 */ /* 0x000fe400078e3cff */
[----:B------:R-:W-:-:S02]  /*ae50*/  LOP3.LUT R44, R0, R3, RZ, 0x3c, !PT ;  /* 0x00000003002c7212 */ /* 0x000fc400078e3cff */
[----:B------:R-:W0:Y:S01]  /*ae60*/  @P1 LDC R3, c[0x0][0xbec] ;  /* 0x0002fb00ff031b82 */ /* 0x000e220000000800 */
[----:B------:R-:W-:Y:S01]  /*ae70*/  LOP3.LUT R12, R12, R13, RZ, 0x3c, !PT ;  /* 0x0000000d0c0c7212 */ /* 0x000fe200078e3cff */
[--C-:B------:R-:W-:Y:S01]  /*ae80*/  IMAD.X R13, RZ, RZ, R25.reuse, P5 ;  /* 0x000000ffff0d7224 */ /* 0x100fe200028e0619 */
[----:B------:R-:W-:Y:S01]  /*ae90*/  LOP3.LUT R28, R28, R29, RZ, 0x3c, !PT ;  /* 0x0000001d1c1c7212 */ /* 0x000fe200078e3cff */
[--C-:B------:R-:W-:Y:S01]  /*aea0*/  IMAD.X R29, RZ, RZ, R25.reuse, P4 ;  /* 0x000000ffff1d7224 */ /* 0x100fe200020e0619 */
[----:B------:R-:W-:Y:S01]  /*aeb0*/  LOP3.LUT R32, R32, R33, RZ, 0x3c, !PT ;  /* 0x0000002120207212 */ /* 0x000fe200078e3cff */
[--C-:B------:R-:W-:Y:S01]  /*aec0*/  IMAD.X R33, RZ, RZ, R25.reuse, P3 ;  /* 0x000000ffff217224 */ /* 0x100fe200018e0619 */
[----:B------:R-:W-:Y:S01]  /*aed0*/  LOP3.LUT R36, R36, R37, RZ, 0x3c, !PT ;  /* 0x0000002524247212 */ /* 0x000fe200078e3cff */
[--C-:B------:R-:W-:Y:S01]  /*aee0*/  IMAD.X R37, RZ, RZ, R25.reuse, P2 ;  /* 0x000000ffff257224 */ /* 0x100fe200010e0619 */
[----:B------:R-:W-:Y:S01]  /*aef0*/  LOP3.LUT R40, R40, R41, RZ, 0x3c, !PT ;  /* 0x0000002928287212 */ /* 0x000fe200078e3cff */
[----:B------:R-:W-:Y:S01]  /*af00*/  IMAD.X R41, RZ, RZ, R25, P0 ;  /* 0x000000ffff297224 */ /* 0x000fe200000e0619 */
[----:B------:R1:W5:Y:S01]  /*af10*/  LD.E.128 R4, desc[UR36][R24.64] ;  /* 0x0000002418047980 */ /* 0x000362000c101d00 */
[----:B------:R-:W-:Y:S01]  /*af20*/  UIMAD UR10, UR4, UR13, UR10 ;  /* 0x0000000d040a72a4 */ /* 0x000fe2000f8e020a */
[----:B------:R-:W-:-:S02]  /*af30*/  IMAD R0, R22, 0x20, R178 ;  /* 0x0000002016007824 */ /* 0x000fc400078e02b2 */
[----:B------:R-:W5:Y:S04]  /*af40*/  LD.E.128 R12, desc[UR36][R12.64] ;  /* 0x000000240c0c7980 */ /* 0x000f68000c101d00 */
[----:B------:R-:W5:Y:S01]  /*af50*/  LD.E.128 R28, desc[UR36][R28.64] ;  /* 0x000000241c1c7980 */ /* 0x000f62000c101d00 */
[----:B-1----:R-:W1:Y:S01]  /*af60*/  @P1 LDC R25, c[0x0][0xbf0] ;  /* 0x0002fc00ff191b82 */ /* 0x002e620000000800 */
[----:B------:R-:W-:Y:S01]  /*af70*/  UIADD3 UR9, UR9, UR10, URZ ;  /* 0x0000000a09097290 */ /* 0x000fe2000fffe03f */
[----:B------:R-:W-:Y:S01]  /*af80*/  IADD3 R20, R0, UR42, RZ ;  /* 0x0000002a00147c10 */ /* 0x000fe2000fffe0ff */
[----:B------:R-:W5:Y:S01]  /*af90*/  LD.E.128 R32, desc[UR36][R32.64] ;  /* 0x0000002420207980 */ /* 0x000f62000c101d00 */
[----:B------:R-:W-:Y:S02]  /*afa0*/  ULDC.64 UR10, c[0x0][0xae8] ;  /* 0x0002ba00000a7ab9 */ /* 0x000fe40000000a00 */
[----:B------:R-:W-:Y:S01]  /*afb0*/  UIMAD.WIDE.U32 UR8, UR14, UR10, UR8 ;  /* 0x0000000a0e0872a5 */ /* 0x000fe2000f8e0008 */
[----:B------:R-:W5:Y:S01]  /*afc0*/  LD.E.128 R36, desc[UR36][R36.64] ;  /* 0x0000002424247980 */ /* 0x000f62000c101d00 */
[----:B------:R-:W-:Y:S01]  /*afd0*/  USHF.R.S32.HI UR4, URZ, 0x1f, UR7 ;  /* 0x0000001f3f047899 */ /* 0x000fe20008011407 */
[----:B0-----:R-:W-:Y:S01]  /*afe0*/  @P1 IMAD.HI.U32 R0, R20, R3, RZ ;  /* 0x0000000314001227 */ /* 0x001fe200078e00ff */
[----:B------:R-:W-:Y:S01]  /*aff0*/  UIMAD UR9, UR14, UR11, UR9 ;  /* 0x0000000b0e0972a4 */ /* 0x000fe2000f8e0209 */
[----:B------:R-:W5:Y:S02]  /*b000*/  LD.E.128 R40, desc[UR36][R40.64] ;  /* 0x0000002428287980 */ /* 0x000f64000c101d00 */
[----:B------:R-:W-:-:S02]  /*b010*/  ULDC.64 UR10, c[0x0][0xaf0] ;  /* 0x0002bc00000a7ab9 */ /* 0x000fc40000000a00 */
[----:B------:R-:W-:Y:S01]  /*b020*/  UIMAD UR4, UR4, UR10, URZ ;  /* 0x0000000a040472a4 */ /* 0x000fe2000f8e023f */
[----:B------:R-:W-:Y:S01]  /*b030*/  IMAD.MOV.U32 R21, RZ, RZ, R20 ;  /* 0x000000ffff157224 */ /* 0x000fe200078e0014 */
[----:B------:R-:W-:Y:S01]  /*b040*/  UIMAD.WIDE.U32 UR8, UR7, UR10, UR8 ;  /* 0x0000000a070872a5 */ /* 0x000fe2000f8e0008 */
[----:B------:R-:W5:Y:S01]  /*b050*/  LD.E.128 R44, desc[UR36][R44.64] ;  /* 0x000000242c2c7980 */ /* 0x000f62000c101d00 */
[----:B------:R-:W-:-:S03]  /*b060*/  UIMAD UR4, UR7, UR11, UR4 ;  /* 0x0000000b070472a4 */ /* 0x000fc6000f8e0204 */
[----:B------:R-:W-:Y:S01]  /*b070*/  ULDC.64 UR10, c[0x0][0xae0] ;  /* 0x0002b800000a7ab9 */ /* 0x000fe20000000a00 */
[----:B-1----:R-:W-:Y:S01]  /*b080*/  @P1 SHF.R.U32.HI R21, RZ, R25, R0 ;  /* 0x00000019ff151219 */ /* 0x002fe20000011600 */
[----:B------:R-:W-:Y:S02]  /*b090*/  UIADD3 UR4, UR9, UR4, URZ ;  /* 0x0000000409047290 */ /* 0x000fe4000fffe03f */
[----:B------:R-:W-:Y:S01]  /*b0a0*/  IMAD.U32 R3, RZ, RZ, UR9 ;  /* 0x00000009ff037e24 */ /* 0x000fe2000f8e00ff */
[----:B------:R-:W-:Y:S01]  /*b0b0*/  @!PT LDS RZ, [RZ] ;  /* 0x00000000fffff984 */ /* 0x000fe20000000800 */
[----:B------:R-:W-:Y:S01]  /*b0c0*/  @!PT LDS RZ, [RZ] ;  /* 0x00000000fffff984 */ /* 0x000fe20000000800 */
[----:B------:R-:W-:Y:S01]  /*b0d0*/  @!PT LDS RZ, [RZ] ;  /* 0x00000000fffff984 */ /* 0x000fe20000000800 */
[----:B------:R-:W-:Y:S01]  /*b0e0*/  @!PT LDS RZ, [RZ] ;  /* 0x00000000fffff984 */ /* 0x000fe20000000800 */
[----:B------:R0:W-:Y:S06]  /*b0f0*/  MEMBAR.ALL.CTA ;  /* 0x0000000000007992 */ /* 0x0001ec0000008000 */
[----:B0-----:R-:W0:Y:S01]  /*b100*/  FENCE.VIEW.ASYNC.S ;  /* 0x00000000000073c6 */ /* 0x001e220000000000 */
[--C-:B------:R-:W-:Y:S01]  /*b110*/  SHF.R.S32.HI R0, RZ, 0x1f, R21.reuse ;  /* 0x0000001fff007819 */ /* 0x100fe20000011415 */
[----:B------:R-:W-:-:S02]  /*b120*/  IMAD.MOV R25, RZ, RZ, -R21 ;  /* 0x000000ffff197224 */ /* 0x000fc400078e0a15 */
[----:B------:R-:W-:Y:S01]  /*b130*/  IMAD.U32 R2, RZ, RZ, UR8 ;  /* 0x00000008ff027e24 */ /* 0x000fe2000f8e00ff */
[----:B------:R-:W-:Y:S01]  /*b140*/  ULDC.64 UR8, c[0x0][0xad8] ;  /* 0x0002b60000087ab9 */ /* 0x000fe20000000a00 */
[----:B------:R-:W-:Y:S02]  /*b150*/  IMAD R0, R0, UR10, RZ ;  /* 0x0000000a00007c24 */ /* 0x000fe4000f8e02ff */
[----:B------:R-:W-:Y:S02]  /*b160*/  IMAD R25, R26, R25, R20 ;  /* 0x000000191a197224 */ /* 0x000fe400078e0214 */
[----:B------:R-:W-:Y:S02]  /*b170*/  IMAD.U32 R3, RZ, RZ, UR4 ;  /* 0x00000004ff037e24 */ /* 0x000fe4000f8e00ff */
[C---:B------:R-:W-:Y:S01]  /*b180*/  IMAD R49, R21.reuse, UR11, R0 ;  /* 0x0000000b15317c24 */ /* 0x040fe2000f8e0200 */
[----:B------:R-:W-:Y:S01]  /*b190*/  SHF.R.S32.HI R0, RZ, 0x1f, R25 ;  /* 0x0000001fff007819 */ /* 0x000fe20000011419 */
[----:B------:R-:W-:-:S04]  /*b1a0*/  IMAD.WIDE.U32 R2, R21, UR10, R2 ;  /* 0x0000000a15027c25 */ /* 0x000fc8000f8e0002 */
[----:B------:R-:W-:Y:S02]  /*b1b0*/  IMAD.IADD R3, R3, 0x1, R49 ;  /* 0x0000000103037824 */ /* 0x000fe400078e0231 */
[----:B------:R-:W-:Y:S02]  /*b1c0*/  IMAD R20, R0, UR8, RZ ;  /* 0x0000000800147c24 */ /* 0x000fe4000f8e02ff */
[----:B------:R-:W-:Y:S02]  /*b1d0*/  VIADD R26, R178, UR42 ;  /* 0x0000002ab21a7c36 */ /* 0x000fe40008000000 */
        /* <DEDUP_REMOVED lines=27> */
.L_x_2419:
[----:B------:R-:W-:Y:S05]  /*b390*/  BSYNC B1 ;  /* 0x0000000000017941 */ /* 0x000fea0003800000 */
.L_x_2418:
        /* <DEDUP_REMOVED lines=13> */
.L_x_2421:
[----:B------:R-:W-:Y:S05]  /*b470*/  BSYNC B1 ;  /* 0x0000000000017941 */ /* 0x000fea0003800000 */
.L_x_2420:
        /* <DEDUP_REMOVED lines=13> */
.L_x_2423:
[----:B------:R-:W-:Y:S05]  /*b550*/  BSYNC B1 ;  /* 0x0000000000017941 */ /* 0x000fea0003800000 */
.L_x_2422:
[----:B0-----:R-:W-:Y:S01]  /*b560*/  VIADD R0, R26, 0x60 ;  /* 0x000000601a007836 */ /* 0x001fe20000000000 */
[----:B--2-4-:R-:W4:Y:S04]  /*b570*/  SHFL.IDX PT, R25, R25, 0x3, 0x181f ;  /* 0x00781f0019197f89 */ /* 0x014f2800000e0000 */
[----:B------:R-:W-:Y:S01]  /*b580*/  ISETP.GE.AND P0, PT, R0, R23, PT ;  /* 0x000000170000720c */ /* 0x000fe20003f06270 */
[----:B------:R-:W0:-:S12]  /*b590*/  SHFL.IDX PT, R24, R24, 0x3, 0x181f ;  /* 0x00781f0018187f89 */ /* 0x000e1800000e0000 */
        /* <DEDUP_REMOVED lines=12> */
.L_x_2417:
        /* <DEDUP_REMOVED lines=12> */
[----:B------:R-:W-:Y:S01]  /*b720*/  BSSY B1, `(.L_x_2425) ;  /* 0x0000067000017945 */ /* 0x000fe20003800000 */
[----:B------:R-:W-:Y:S01]  /*b730*/  ULDC.64 UR10, c[0x0][0xb38] ;  /* 0x0002ce00000a7ab9 */ /* 0x000fe20000000a00 */
[----:B------:R-:W-:Y:S01]  /*b740*/  PRMT R97, RZ, 0x654, R97 ;  /* 0x00000654ff617816 */ /* 0x000fe20000000061 */
[----:B------:R-:W-:-:S04]  /*b750*/  UIMAD.WIDE.U32 UR8, UR15, UR10, UR8 ;  /* 0x0000000a0f0872a5 */ /* 0x000fc8000f8e0008 */
[----:B------:R-:W-:Y:S01]  /*b760*/  UIMAD UR9, UR15, UR11, UR9 ;  /* 0x0000000b0f0972a4 */ /* 0x000fe2000f8e0209 */
[----:B------:R2:W-:Y:S02]  /*b770*/  SYNCS.ARRIVE.TRANS64.RED.A1T0 RZ, [R97+URZ], RZ ;  /* 0x000000ff61ff79a7 */ /* 0x0005e4000810043f */
[----:B------:R-:W-:Y:S02]  /*b780*/  ULDC.64 UR10, c[0x0][0xb40] ;  /* 0x0002d000000a7ab9 */ /* 0x000fe40000000a00 */
[----:B------:R-:W-:Y:S02]  /*b790*/  UIMAD UR4, UR4, UR10, URZ ;  /* 0x0000000a040472a4 */ /* 0x000fe4000f8e023f */
[----:B------:R-:W-:Y:S01]  /*b7a0*/  UIMAD.WIDE.U32 UR8, UR7, UR10, UR8 ;  /* 0x0000000a070872a5 */ /* 0x000fe2000f8e0008 */
[----:B0-----:R-:W-:Y:S01]  /*b7b0*/  @P1 IMAD.HI.U32 R0, R11, R0, RZ ;  /* 0x000000000b001227 */ /* 0x001fe200078e00ff */
[----:B------:R-:W-:-:S03]  /*b7c0*/  UIMAD UR4, UR7, UR11, UR4 ;  /* 0x0000000b070472a4 */ /* 0x000fc6000f8e0204 */
[----:B------:R-:W-:Y:S01]  /*b7d0*/  ULDC.64 UR10, c[0x0][0xb48] ;  /* 0x0002d200000a7ab9 */ /* 0x000fe20000000a00 */
[----:B------:R-:W-:Y:S01]  /*b7e0*/  UIADD3 UR9, UR9, UR4, URZ ;  /* 0x0000000409097290 */ /* 0x000fe2000fffe03f */
[----:B-1----:R-:W-:-:S03]  /*b7f0*/  @P1 SHF.R.U32.HI R7, RZ, R5, R0 ;  /* 0x00000005ff071219 */ /* 0x002fc60000011600 */
[----:B------:R-:W-:Y:S01]  /*b800*/  UIMAD.WIDE.U32 UR8, UR14, UR10, UR8 ;  /* 0x0000000a0e0872a5 */ /* 0x000fe2000f8e0008 */
[--C-:B------:R-:W-:Y:S01]  /*b810*/  SHF.R.S32.HI R0, RZ, 0x1f, R7.reuse ;  /* 0x0000001fff007819 */ /* 0x100fe20000011407 */
[----:B------:R-:W-:Y:S02]  /*b820*/  IMAD.MOV R9, RZ, RZ, -R7 ;  /* 0x000000ffff097224 */ /* 0x000fe400078e0a07 */
        /* <DEDUP_REMOVED lines=86> */
.L_x_2426:
[----:B------:R-:W-:Y:S05]  /*bd90*/  BSYNC B1 ;  /* 0x0000000000017941 */ /* 0x000fea0003800000 */
.L_x_2425:
        /* <DEDUP_REMOVED lines=69> */
.L_x_2415:
[----:B------:R-:W-:Y:S01]  /*c1f0*/  R2UR UR4, R161 ;  /* 0x00000000a10472ca */ /* 0x000fe200000e0000 */
[----:B------:R-:W-:Y:S01]  /*c200*/  ULDC.64 UR8, c[0x0][0xc00] ;  /* 0x0003000000087ab9 */ /* 0x000fe20000000a00 */
[----:B------:R-:W-:Y:S01]  /*c210*/  R2UR UR7, R23 ;  /* 0x00000000170772ca */ /* 0x000fe200000e0000 */
[----:B------:R-:W-:-:S04]  /*c220*/  UISETP.NE.U32.AND UP0, UPT, UR8, URZ, UPT ;  /* 0x0000003f0800728c */ /* 0x000fc8000bf05070 */
[----:B------:R-:W-:-:S03]  /*c230*/  UISETP.NE.AND.EX UP0, UPT, UR9, URZ, UPT, UP0 ;  /* 0x0000003f0900728c */ /* 0x000fc6000bf05300 */
[----:B------:R-:W-:-:S03]  /*c240*/  ULDC.64 UR8, c[0x0][0xc00] ;  /* 0x0003000000087ab9 */ /* 0x000fc60000000a00 */
[----:B------:R-:W-:Y:S01]  /*c250*/  UIMAD.WIDE UR8, UR4, 0x4, UR8 ;  /* 0x00000004040878a5 */ /* 0x000fe2000f8e0208 */
[----:B------:R-:W-:-:S05]  /*c260*/  PLOP3.LUT P1, PT, PT, PT, UP0, 0x80, 0x0 ;  /* 0x000000000000781c */ /* 0x000fca0003f2f008 */
[----:B------:R-:W-:Y:S02]  /*c270*/  IMAD.U32 R2, RZ, RZ, UR8 ;  /* 0x00000008ff027e24 */ /* 0x000fe4000f8e00ff */
[----:B------:R-:W-:Y:S01]  /*c280*/  IMAD.U32 R3, RZ, RZ, UR9 ;  /* 0x00000009ff037e24 */ /* 0x000fe2000f8e00ff */
[----:B------:R-:W-:Y:S02]  /*c290*/  ULDC.64 UR8, c[0x0][0xc08] ;  /* 0x0003020000087ab9 */ /* 0x000fe40000000a00 */
[----:B------:R-:W-:-:S03]  /*c2a0*/  UISETP.NE.U32.AND UP1, UPT, UR8, URZ, UPT ;  /* 0x0000003f0800728c */ /* 0x000fc6000bf25070 */
[----:B------:R-:W2:Y:S01]  /*c2b0*/  @P1 LDG.E R6, desc[UR36][R2.64] ;  /* 0x0000002402061981 */ /* 0x000ea2000c1e1900 */
[----:B------:R-:W-:-:S06]  /*c2c0*/  UISETP.NE.AND.EX UP1, UPT, UR9, URZ, UPT, UP1 ;  /* 0x0000003f0900728c */ /* 0x000fcc000bf25310 */
[----:B------:R-:W-:-:S05]  /*c2d0*/  PLOP3.LUT P2, PT, PT, PT, UP1, 0x80, 0x0 ;  /* 0x000000000000781c */ /* 0x000fca0003f4f018 */
[----:B------:R-:W-:Y:S02]  /*c2e0*/  @UP1 ULDC.64 UR8, c[0x0][0xc08] ;  /* 0x0003020000081ab9 */ /* 0x000fe40000000a00 */
[----:B------:R-:W-:-:S03]  /*c2f0*/  @UP1 UIMAD.WIDE UR8, UR4, 0x4, UR8 ;  /* 0x00000004040818a5 */ /* 0x000fc6000f8e0208 */
[----:B------:R-:W-:Y:S02]  /*c300*/  ULDC UR4, c[0x0][0xa88] ;  /* 0x0002a20000047ab9 */ /* 0x000fe40000000800 */
[----:B------:R-:W-:Y:S01]  /*c310*/  IMAD.U32 R0, RZ, RZ, UR4 ;  /* 0x00000004ff007e24 */ /* 0x000fe2000f8e00ff */
[----:B------:R-:W-:Y:S01]  /*c320*/  MOV R4, UR8 ;  /* 0x0000000800047c02 */ /* 0x000fe20008000f00 */
        /* <DEDUP_REMOVED lines=14> */
.L_x_2427:
[----:B------:R-:W-:Y:S01]  /*c410*/  R2UR UR7, R161 ;  /* 0x00000000a10772ca */ /* 0x000fe200000e0000 */
[----:B------:R-:W-:Y:S01]  /*c420*/  BSSY B1, `(.L_x_2428) ;  /* 0x000003d000017945 */ /* 0x000fe20003800000 */
[----:B------:R-:W-:-:S11]  /*c430*/  R2UR UR8, R179 ;  /* 0x00000000b30872ca */ /* 0x000fd600000e0000 */
[----:B------:R-:W-:Y:S02]  /*c440*/  USEL UR7, UR7, URZ, !UP0 ;  /* 0x0000003f07077287 */ /* 0x000fe4000c000000 */
[----:B------:R-:W-:Y:S01]  /*c450*/  USEL UR10, UR8, URZ, !UP0 ;  /* 0x0000003f080a7287 */ /* 0x000fe2000c000000 */
[----:B------:R-:W-:Y:S11]  /*c460*/  @P0 BRA `(.L_x_2429) ;  /* 0x0000000000e00947 */ /* 0x000ff60003800000 */
[----:B------:R-:W0:Y:S01]  /*c470*/  S2R R3, SR_TID.X ;  /* 0x0000000000037919 */ /* 0x000e220000002100 */
[----:B------:R-:W1:Y:S01]  /*c480*/  LDC R9, c[0x0][0xbe8] ;  /* 0x0002fa00ff097b82 */ /* 0x000e620000000800 */
[----:B------:R-:W-:Y:S02]  /*c490*/  IMAD.U32 R4, RZ, RZ, UR42 ;  /* 0x0000002aff047e24 */ /* 0x000fe4000f8e00ff */
[----:B-1---5:R-:W-:-:S03]  /*c4a0*/  IMAD R2, R0, R9, RZ ;  /* 0x0000000900027224 */ /* 0x022fc600078e02ff */
        /* <DEDUP_REMOVED lines=17> */
[----:B------:R-:W-:Y:S02]  /*c5c0*/  UIMAD.WIDE.U32 UR16, UR8, UR19, URZ ;  /* 0x00000013081072a5 */ /* 0x000fe4000f8e003f */
[----:B------:R-:W-:Y:S01]  /*c5d0*/  UIMAD UR13, UR13, UR7, URZ ;  /* 0x000000070d0d72a4 */ /* 0x000fe2000f8e023f */
[----:B0-----:R-:W-:Y:S01]  /*c5e0*/  @P0 IMAD.HI.U32 R2, R4, R3, RZ ;  /* 0x0000000304020227 */ /* 0x001fe200078e00ff */
[----:B------:R-:W-:Y:S02]  /*c5f0*/  UIMAD UR19, UR9, UR19, URZ ;  /* 0x00000013091372a4 */ /* 0x000fe4000f8e023f */
[----:B------:R-:W-:Y:S02]  /*c600*/  UIMAD.WIDE.U32 UR8, UR12, UR7, URZ ;  /* 0x000000070c0872a5 */ /* 0x000fe4000f8e003f */
[----:B------:R-:W-:-:S02]  /*c610*/  UIMAD.WIDE.U32 UR22, UR14, UR11, URZ ;  /* 0x0000000b0e1672a5 */ /* 0x000fc4000f8e003f */
[----:B------:R-:W-:Y:S01]  /*c620*/  UIMAD UR11, UR15, UR11, URZ ;  /* 0x0000000b0f0b72a4 */ /* 0x000fe2000f8e023f */
[----:B-1----:R-:W-:Y:S01]  /*c630*/  @P0 SHF.R.U32.HI R5, RZ, R7, R2 ;  /* 0x00000007ff050219 */ /* 0x002fe20000011602 */
[----:B------:R-:W-:Y:S02]  /*c640*/  UIMAD UR13, UR12, UR10, UR13 ;  /* 0x0000000a0c0d72a4 */ /* 0x000fe4000f8e020d */
[----:B------:R-:W-:Y:S01]  /*c650*/  UIADD3 UR16, UP1, UP2, UR8, UR16, UR4 ;  /* 0x0000001008107290 */ /* 0x000fe2000fa3e004 */
[----:B------:R-:W-:Y:S01]  /*c660*/  IMAD.U32 R2, RZ, RZ, UR22 ;  /* 0x00000016ff027e24 */ /* 0x000fe2000f8e00ff */
[----:B------:R-:W-:Y:S01]  /*c670*/  UIADD3 UR8, UR23, UR11, URZ ;  /* 0x0000000b17087290 */ /* 0x000fe2000fffe03f */
[--C-:B------:R-:W-:Y:S01]  /*c680*/  IMAD.MOV R7, RZ, RZ, -R5.reuse ;  /* 0x000000ffff077224 */ /* 0x100fe200078e0a05 */
[----:B------:R-:W-:Y:S01]  /*c690*/  UIADD3 UR19, UR17, UR19, URZ ;  /* 0x0000001311137290 */ /* 0x000fe2000fffe03f */
[----:B------:R-:W-:Y:S01]  /*c6a0*/  MOV R3, UR23 ;  /* 0x0000001700037c02 */ /* 0x000fe20008000f00 */
[----:B------:R-:W-:Y:S01]  /*c6b0*/  UIADD3 UR11, UR9, UR13, URZ ;  /* 0x0000000d090b7290 */ /* 0x000fe2000fffe03f */
[----:B------:R-:W-:Y:S01]  /*c6c0*/  IMAD R7, R9, R7, R4 ;  /* 0x0000000709077224 */ /* 0x000fe200078e0204 */
[----:B------:R-:W-:Y:S01]  /*c6d0*/  IADD3 R2, P0, P1, R5, UR16, R2 ;  /* 0x0000001005027c10 */ /* 0x000fe2000f91e002 */
[----:B------:R-:W-:Y:S01]  /*c6e0*/  IMAD.U32 R6, RZ, RZ, UR8 ;  /* 0x00000008ff067e24 */ /* 0x000fe2000f8e00ff */
[----:B------:R-:W-:Y:S01]  /*c6f0*/  UIADD3.X UR11, UR11, UR19, UR20, UP1, UP2 ;  /* 0x000000130b0b7290 */ /* 0x000fe20008fe4414 */
[----:B------:R-:W-:Y:S01]  /*c700*/  SHF.R.S32.HI R5, RZ, 0x1f, R5 ;  /* 0x0000001fff057819 */ /* 0x000fe20000011405 */
[----:B------:R-:W-:Y:S01]  /*c710*/  ULDC.64 UR8, c[0x0][UR18+0x210] ;  /* 0x0000840012087abb */ /* 0x000fe20008000a00 */
[----:B------:R-:W-:Y:S01]  /*c720*/  SHF.R.S32.HI R4, RZ, 0x1f, R7 ;  /* 0x0000001fff047819 */ /* 0x000fe20000011407 */
[----:B------:R-:W-:Y:S01]  /*c730*/  IMAD R9, R7, UR9, RZ ;  /* 0x0000000907097c24 */ /* 0x000fe2000f8e02ff */
[----:B------:R-:W-:Y:S01]  /*c740*/  ULDC.64 UR12, c[0x0][0xba8] ;  /* 0x0002ea00000c7ab9 */ /* 0x000fe20000000a00 */
[----:B------:R-:W-:Y:S01]  /*c750*/  IADD3.X R3, R5, UR11, R6, P0, P1 ;  /* 0x0000000b05037c10 */ /* 0x000fe200087e2406 */
[----:B------:R-:W-:Y:S01]  /*c760*/  @!UP0 ULDC UR12, c[0x0][0xb50] ;  /* 0x0002d400000c8ab9 */ /* 0x000fe20000000800 */
[----:B------:R-:W-:Y:S01]  /*c770*/  IMAD R9, R4, UR8, R9 ;  /* 0x0000000804097c24 */ /* 0x000fe2000f8e0209 */
[----:B------:R-:W-:Y:S01]  /*c780*/  @!UP0 ULDC UR13, c[0x0][0xb54] ;  /* 0x0002d500000d8ab9 */ /* 0x000fe20000000800 */
[----:B------:R-:W-:-:S04]  /*c790*/  IMAD.WIDE.U32 R2, R7, UR8, R2 ;  /* 0x0000000807027c25 */ /* 0x000fc8000f8e0002 */
[----:B------:R-:W-:Y:S01]  /*c7a0*/  IMAD.IADD R3, R3, 0x1, R9 ;  /* 0x0000000103037824 */ /* 0x000fe200078e0209 */
[----:B------:R-:W-:-:S04]  /*c7b0*/  LEA R4, P0, R2, UR12, 0x2 ;  /* 0x0000000c02047c11 */ /* 0x000fc8000f8010ff */
[----:B------:R-:W-:Y:S01]  /*c7c0*/  LEA.HI.X R5, R2, UR13, R3, 0x2, P0 ;  /* 0x0000000d02057c11 */ /* 0x000fe200080f1403 */
[----:B------:R-:W-:-:S05]  /*c7d0*/  IMAD.MOV.U32 R3, RZ, RZ, -0x800000 ;  /* 0xff800000ff037424 */ /* 0x000fca00078e00ff */
[----:B------:R0:W-:Y:S03]  /*c7e0*/  STG.E desc[UR36][R4.64], R3 ;  /* 0x0000000304007986 */ /* 0x0001e6000c101924 */
.L_x_2429:
[----:B------:R-:W-:Y:S05]  /*c7f0*/  BSYNC B1 ;  /* 0x0000000000017941 */ /* 0x000fea0003800000 */
.L_x_2428:
[----:B------:R-:W-:-:S13]  /*c800*/  R2UR UR8, R23 ;  /* 0x00000000170872ca */ /* 0x000fda00000e0000 */
[----:B------:R-:W-:-:S06]  /*c810*/  UISETP.GT.AND UP0, UPT, UR8, 0x1, UPT ;  /* 0x000000010800788c */ /* 0x000fcc000bf04270 */
[----:B------:R-:W-:-:S13]  /*c820*/  PLOP3.LUT P0, PT, PT, PT, UP0, 0x80, 0x0 ;  /* 0x000000000000781c */ /* 0x000fda0003f0f008 */
[----:B------:R-:W-:Y:S05]  /*c830*/  @P0 BRA `(.L_x_2424) ;  /* 0x0000000400a80947 */ /* 0x000fea0003800000 */
[----:B------:R-:W1:Y:S01]  /*c840*/  LDC R11, c[0x0][0xbe8] ;  /* 0x0002fa00ff0b7b82 */ /* 0x000e620000000800 */
[----:B------:R-:W-:Y:S01]  /*c850*/  ULDC.64 UR12, c[0x0][0xaa0] ;  /* 0x0002a800000c7ab9 */ /* 0x000fe20000000a00 */
[----:B------:R-:W-:Y:S01]  /*c860*/  R2UR UR14, R177 ;  /* 0x00000000b10e72ca */ /* 0x000fe200000e0000 */
[----:B------:R-:W-:Y:S01]  /*c870*/  UIMAD UR11, UR20, UR12, URZ ;  /* 0x0000000c140b72a4 */ /* 0x000fe2000f8e023f */
[----:B------:R-:W-:Y:S01]  /*c880*/  IMAD R2, R22, 0x20, R178 ;  /* 0x0000002016027824 */ /* 0x000fe200078e02b2 */
[----:B------:R-:W-:Y:S01]  /*c890*/  UIMAD.WIDE.U32 UR8, UR4, UR12, URZ ;  /* 0x0000000c040872a5 */ /* 0x000fe2000f8e003f */
[----:B------:R-:W-:Y:S01]  /*c8a0*/  BSSY B1, `(.L_x_2430) ;  /* 0x0000039000017945 */ /* 0x000fe20003800000 */
[----:B------:R-:W-:Y:S01]  /*c8b0*/  UIMAD UR11, UR4, UR13, UR11 ;  /* 0x0000000d040b72a4 */ /* 0x000fe2000f8e020b */
[----:B------:R-:W-:Y:S02]  /*c8c0*/  VIADD R6, R2, UR42 ;  /* 0x0000002a02067c36 */ /* 0x000fe40008000000 */
[----:B------:R-:W-:Y:S01]  /*c8d0*/  ULDC.64 UR12, c[0x0][0xae8] ;  /* 0x0002ba00000c7ab9 */ /* 0x000fe20000000a00 */
[----:B------:R-:W-:Y:S01]  /*c8e0*/  UIADD3 UR9, UR9, UR11, URZ ;  /* 0x0000000b09097290 */ /* 0x000fe2000fffe03f */
[----:B0-----:R-:W-:-:S03]  /*c8f0*/  IMAD.MOV.U32 R5, RZ, RZ, R6 ;  /* 0x000000ffff057224 */ /* 0x001fc600078e0006 */
[----:B------:R-:W-:-:S04]  /*c900*/  UIMAD.WIDE.U32 UR8, UR14, UR12, UR8 ;  /* 0x0000000c0e0872a5 */ /* 0x000fc8000f8e0008 */
[----:B------:R-:W-:-:S03]  /*c910*/  UIMAD UR9, UR14, UR13, UR9 ;  /* 0x0000000d0e0972a4 */ /* 0x000fc6000f8e0209 */
[----:B------:R-:W-:Y:S01]  /*c920*/  ULDC.64 UR12, c[0x0][0xaf0] ;  /* 0x0002bc00000c7ab9 */ /* 0x000fe20000000a00 */
[----:B-1----:R-:W-:Y:S01]  /*c930*/  ISETP.NE.AND P0, PT, R11, 0x1, PT ;  /* 0x000000010b00780c */ /* 0x002fe20003f05270 */
[----:B------:R-:W-:Y:S02]  /*c940*/  UIMAD UR10, UR10, UR12, URZ ;  /* 0x0000000c0a0a72a4 */ /* 0x000fe4000f8e023f */
[----:B------:R-:W-:Y:S02]  /*c950*/  UIMAD.WIDE.U32 UR8, UR7, UR12, UR8 ;  /* 0x0000000c070872a5 */ /* 0x000fe4000f8e0008 */
[----:B------:R-:W-:-:S03]  /*c960*/  UIMAD UR4, UR7, UR13, UR10 ;  /* 0x0000000d070472a4 */ /* 0x000fc6000f8e020a */
[----:B------:R-:W-:Y:S01]  /*c970*/  ULDC.64 UR10, c[0x0][0xae0] ;  /* 0x0002b800000a7ab9 */ /* 0x000fe20000000a00 */
[----:B------:R-:W-:-:S04]  /*c980*/  UIADD3 UR4, UR9, UR4, URZ ;  /* 0x0000000409047290 */ /* 0x000fc8000fffe03f */
        /* <DEDUP_REMOVED lines=17> */
[----:B------:R-:W-:Y:S02]  /*caa0*/  VIADD R6, R178, UR42 ;  /* 0x0000002ab2067c36 */ /* 0x000fe40008000000 */
[----:B-----5:R-:W-:Y:S02]  /*cab0*/  IMAD R11, R0, R11, RZ ;  /* 0x0000000b000b7224 */ /* 0x020fe400078e02ff */
[C---:B------:R-:W-:Y:S02]  /*cac0*/  IMAD R5, R7.reuse, UR9, R4 ;  /* 0x0000000907057c24 */ /* 0x040fe4000f8e0204 */
[----:B------:R-:W-:Y:S01]  /*cad0*/  IMAD.WIDE.U32 R2, R7, UR8, R2 ;  /* 0x0000000807027c25 */ /* 0x000fe2000f8e0002 */
[----:B------:R-:W-:Y:S01]  /*cae0*/  ISETP.GE.AND P2, PT, R6, R11, PT ;  /* 0x0000000b0600720c */ /* 0x000fe20003f46270 */
[----:B------:R-:W-:-:S02]  /*caf0*/  ULDC.64 UR8, c[0x0][0xa80] ;  /* 0x0002a00000087ab9 */ /* 0x000fc40000000a00 */
[----:B------:R-:W-:Y:S01]  /*cb00*/  VIADD R0, R6, 0x20 ;  /* 0x0000002006007836 */ /* 0x000fe20000000000 */
[----:B------:R-:W-:Y:S01]  /*cb10*/  LEA R4, P3, R2, UR8, 0x1 ;  /* 0x0000000802047c11 */ /* 0x000fe2000f8608ff */
[----:B------:R-:W-:-:S03]  /*cb20*/  IMAD.IADD R3, R3, 0x1, R5 ;  /* 0x0000000103037824 */ /* 0x000fc600078e0205 */
[-C--:B------:R-:W-:Y:S01]  /*cb30*/  ISETP.GE.AND P1, PT, R0, R11.reuse, PT ;  /* 0x0000000b0000720c */ /* 0x080fe20003f26270 */
[----:B------:R-:W-:Y:S01]  /*cb40*/  VIADD R0, R6, 0x40 ;  /* 0x0000004006007836 */ /* 0x000fe20000000000 */
[----:B------:R-:W-:Y:S02]  /*cb50*/  LEA.HI.X R5, R2, UR9, R3, 0x1, P3 ;  /* 0x0000000902057c11 */ /* 0x000fe400098f0c03 */
[----:B------:R0:W1:Y:S02]  /*cb60*/  SHFL.IDX PT, R2, R4, RZ, 0x181f ;  /* 0x00181fff04027589 */ /* 0x00006400000e0000 */
[----:B------:R-:W-:Y:S02]  /*cb70*/  ISETP.GE.AND P0, PT, R0, R11, PT ;  /* 0x0000000b0000720c */ /* 0x000fe40003f06270 */
[----:B------:R0:W2:Y:S01]  /*cb80*/  SHFL.IDX PT, R0, R5, RZ, 0x181f ;  /* 0x00181fff05007589 */ /* 0x0000a200000e0000 */
        /* <DEDUP_REMOVED lines=8> */
[----:B------:R3:W-:Y:S04]  /*cc10*/  @!P4 ST.E.128 desc[UR36][R8.64], RZ ;  /* 0x000000ff0800c985 */ /* 0x0007e8000c101d24 */
[----:B------:R3:W-:Y:S02]  /*cc20*/  @!P5 ST.E.128 desc[UR36][R2.64], RZ ;  /* 0x000000ff0200d985 */ /* 0x0007e4000c101d24 */
.L_x_2431:
[----:B------:R-:W-:Y:S05]  /*cc30*/  BSYNC B1 ;  /* 0x0000000000017941 */ /* 0x000fea0003800000 */
.L_x_2430:
[----:B--2---:R2:W4:Y:S01]  /*cc40*/  SHFL.IDX PT, R0, R5, 0x1, 0x181f ;  /* 0x00381f0005007f89 */ /* 0x00452200000e0000 */
[----:B------:R-:W-:Y:S03]  /*cc50*/  BSSY B1, `(.L_x_2432) ;  /* 0x000000c000017945 */ /* 0x000fe60003800000 */
[----:B-1-3--:R2:W1:Y:S01]  /*cc60*/  SHFL.IDX PT, R2, R4, 0x1, 0x181f ;  /* 0x00381f0004027f89 */ /* 0x00a46200000e0000 */
[----:B------:R-:W-:Y:S05]  /*cc70*/  @P1 BRA `(.L_x_2433) ;  /* 0x0000000000241947 */ /* 0x000fea0003800000 */
[----:B------:R-:W-:Y:S02]  /*cc80*/  ULDC UR4, c[0x0][0xac8] ;  /* 0x0002b20000047ab9 */ /* 0x000fe40000000800 */
[----:B------:R-:W-:Y:S02]  /*cc90*/  ISETP.GE.AND P3, PT, R16, UR4, PT ;  /* 0x0000000410007c0c */ /* 0x000fe4000bf66270 */
[----:B------:R-:W-:-:S11]  /*cca0*/  ISETP.GE.AND P4, PT, R19, UR4, PT ;  /* 0x0000000413007c0c */ /* 0x000fd6000bf86270 */
[CC--:B-1----:R-:W-:Y:S02]  /*ccb0*/  @!P3 LEA R8, P1, R16.reuse, R2.reuse, 0x1 ;  /* 0x000000021008b211 */ /* 0x0c2fe400078208ff */
[C---:B------:R-:W-:Y:S02]  /*ccc0*/  @!P4 LEA R2, P2, R19.reuse, R2, 0x1 ;  /* 0x000000021302c211 */ /* 0x040fe400078408ff */
[-C--:B----4-:R-:W-:Y:S02]  /*ccd0*/  @!P3 LEA.HI.X R9, R16, R0.reuse, R202, 0x1, P1 ;  /* 0x000000001009b211 */ /* 0x090fe400008f0cca */
[----:B------:R-:W-:-:S03]  /*cce0*/  @!P4 LEA.HI.X R3, R19, R0, R201, 0x1, P2 ;  /* 0x000000001303c211 */ /* 0x000fc600010f0cc9 */
[----:B------:R3:W-:Y:S04]  /*ccf0*/  @!P3 ST.E.128 desc[UR36][R8.64], RZ ;  /* 0x000000ff0800b985 */ /* 0x0007e8000c101d24 */
[----:B------:R3:W-:Y:S02]  /*cd00*/  @!P4 ST.E.128 desc[UR36][R2.64], RZ ;  /* 0x000000ff0200c985 */ /* 0x0007e4000c101d24 */
.L_x_2433:
[----:B------:R-:W-:Y:S05]  /*cd10*/  BSYNC B1 ;  /* 0x0000000000017941 */ /* 0x000fea0003800000 */
.L_x_2432:
[----:B----4-:R4:W0:Y:S01]  /*cd20*/  SHFL.IDX PT, R0, R5, 0x2, 0x181f ;  /* 0x00581f0005007f89 */ /* 0x01082200000e0000 */
        /* <DEDUP_REMOVED lines=8> */
[-C--:B0-----:R-:W-:Y:S02]  /*cdb0*/  @!P2 LEA.HI.X R9, R16, R0.reuse, R202, 0x1, P0 ;  /* 0x000000001009a211 */ /* 0x081fe400000f0cca */
[----:B------:R-:W-:-:S03]  /*cdc0*/  @!P3 LEA.HI.X R3, R19, R0, R201, 0x1, P1 ;  /* 0x000000001303b211 */ /* 0x000fc600008f0cc9 */
[----:B------:R3:W-:Y:S04]  /*cdd0*/  @!P2 ST.E.128 desc[UR36][R8.64], RZ ;  /* 0x000000ff0800a985 */ /* 0x0007e8000c101d24 */
[----:B------:R3:W-:Y:S02]  /*cde0*/  @!P3 ST.E.128 desc[UR36][R2.64], RZ ;  /* 0x000000ff0200b985 */ /* 0x0007e4000c101d24 */
.L_x_2435:
[----:B------:R-:W-:Y:S05]  /*cdf0*/  BSYNC B1 ;  /* 0x0000000000017941 */ /* 0x000fea0003800000 */
.L_x_2434:
[----:B0-----:R-:W-:Y:S01]  /*ce00*/  IADD3 R0, R6, 0x60, RZ ;  /* 0x0000006006007810 */ /* 0x001fe20007ffe0ff */
[----:B--2-4-:R-:W2:Y:S03]  /*ce10*/  SHFL.IDX PT, R5, R5, 0x3, 0x181f ;  /* 0x00781f0005057f89 */ /* 0x014ea600000e0000 */
[----:B------:R-:W-:Y:S01]  /*ce20*/  ISETP.GE.AND P0, PT, R0, R11, PT ;  /* 0x0000000b0000720c */ /* 0x000fe20003f06270 */
[----:B-1-3--:R1:W3:-:S12]  /*ce30*/  SHFL.IDX PT, R2, R4, 0x3, 0x181f ;  /* 0x00781f0004027f89 */ /* 0x00a2d800000e0000 */
[----:B-1----:R-:W-:Y:S05]  /*ce40*/  @P0 BRA `(.L_x_2424) ;  /* 0x0000000000240947 */ /* 0x002fea0003800000 */
[----:B------:R-:W-:Y:S02]  /*ce50*/  ULDC UR4, c[0x0][0xac8] ;  /* 0x0002b20000047ab9 */ /* 0x000fe40000000800 */
[----:B------:R-:W-:Y:S02]  /*ce60*/  ISETP.GE.AND P2, PT, R16, UR4, PT ;  /* 0x0000000410007c0c */ /* 0x000fe4000bf46270 */
[----:B------:R-:W-:-:S11]  /*ce70*/  ISETP.GE.AND P3, PT, R19, UR4, PT ;  /* 0x0000000413007c0c */ /* 0x000fd6000bf66270 */
[CC--:B---3--:R-:W-:Y:S02]  /*ce80*/  @!P2 LEA R6, P0, R16.reuse, R2.reuse, 0x1 ;  /* 0x000000021006a211 */ /* 0x0c8fe400078008ff */
[C---:B------:R-:W-:Y:S02]  /*ce90*/  @!P3 LEA R2, P1, R19.reuse, R2, 0x1 ;  /* 0x000000021302b211 */ /* 0x040fe400078208ff */
[-C--:B--2---:R-:W-:Y:S02]  /*cea0*/  @!P2 LEA.HI.X R7, R16, R5.reuse, R202, 0x1, P0 ;  /* 0x000000051007a211 */ /* 0x084fe400000f0cca */
[----:B------:R-:W-:-:S03]  /*ceb0*/  @!P3 LEA.HI.X R3, R19, R5, R201, 0x1, P1 ;  /* 0x000000051303b211 */ /* 0x000fc600008f0cc9 */
[----:B------:R1:W-:Y:S04]  /*cec0*/  @!P2 ST.E.128 desc[UR36][R6.64], RZ ;  /* 0x000000ff0600a985 */ /* 0x0003e8000c101d24 */
[----:B------:R1:W-:Y:S02]  /*ced0*/  @!P3 ST.E.128 desc[UR36][R2.64], RZ ;  /* 0x000000ff0200b985 */ /* 0x0003e4000c101d24 */
.L_x_2424:
[----:B------:R-:W-:Y:S05]  /*cee0*/  BSYNC B0 ;  /* 0x0000000000007941 */ /* 0x000fea0003800000 */
.L_x_2414:
[----:B------:R-:W-:Y:S02]  /*cef0*/  ULDC UR4, c[0x0][0xc3c] ;  /* 0x00030f0000047ab9 */ /* 0x000fe40000000800 */
[----:B------:R-:W-:-:S13]  /*cf00*/  ISETP.GE.AND P0, PT, R27, UR4, PT ;  /* 0x000000041b007c0c */ /* 0x000fda000bf06270 */
[----:B------:R-:W-:Y:S05]  /*cf10*/  @!P0 BRA `(.L_x_2436) ;  /* 0xffffff40000c8947 */ /* 0x000fea000383ffff */
[----:B------:R-:W-:Y:S05]  /*cf20*/  EXIT ;  /* 0x000000000000794d */ /* 0x000fea0003800000 */
.L_x_2371:
        /* <DEDUP_REMOVED lines=16> */
.L_x_2437:
        /* <DEDUP_REMOVED lines=44> */
.L_x_2441:
        /* <DEDUP_REMOVED lines=35> */
.L_x_2439:
        /* <DEDUP_REMOVED lines=13> */
.L_x_2442:
        /* <DEDUP_REMOVED lines=32> */
[----:B------:R-:W-:Y:S02]  /*d7f0*/  IABS R2, R9 ;  /* 0x0000000900027213 */ /* 0x000fe40000000000 */
[----:B0-----:R-:W-:Y:S01]  /*d800*/  IADD3 R11, RZ, -R3, RZ ;  /* 0x80000003ff0b7210 */ /* 0x001fe20007ffe0ff */
        /* <DEDUP_REMOVED lines=19> */
[----:B------:R-:W-:-:S06]  /*d940*/  @P0 IADD3 R2, R2, 0x1, RZ ;  /* 0x0000000102020810 */ /* 0x000fcc0007ffe0ff */
        /* <DEDUP_REMOVED lines=8> */
.L_x_2443:
[----:B------:R-:W0:Y:S02]  /*d9d0*/  LDC.64 R2, c[0x0][0xc90] ;  /* 0x00032400ff027b82 */ /* 0x000e240000000a00 */
[----:B0-----:R-:W-:-:S05]  /*d9e0*/  IMAD.WIDE R2, R19, 0x4, R2 ;  /* 0x0000000413027825 */ /* 0x001fca00078e0202 */
[----:B------:R0:W2:Y:S01]  /*d9f0*/  LDG.E R11, desc[UR36][R2.64] ;  /* 0x00000024020b7981 */ /* 0x0000a2000c1e1900 */
[----:B------:R-:W-:Y:S02]  /*da00*/  IABS R13, R5 ;  /* 0x00000005000d7213 */ /* 0x000fe40000000000 */
[----:B0-----:R-:W-:Y:S01]  /*da10*/  MOV R2, RZ ;  /* 0x000000ff00027202 */ /* 0x001fe20000000f00 */
        /* <DEDUP_REMOVED lines=23> */
[----:B------:R-:W-:Y:S01]  /*db90*/  IMAD R13, R11, R2, RZ ;  /* 0x000000020b0d7224 */ /* 0x000fe200078e02ff */
[----:B------:R-:W-:-:S03]  /*dba0*/  IADD3 R2, -R2, RZ, RZ ;  /* 0x000000ff02027210 */ /* 0x000fc60007ffe1ff */
        /* <DEDUP_REMOVED lines=29> */
[----:B------:R-:W-:-:S05]  /*dd80*/  @!P1 LOP3.LUT R2, RZ, R11, RZ, 0x33, !PT ;  /* 0x0000000bff029212 */ /* 0x000fca00078e33ff */
[----:B------:R-:W-:-:S07]  /*dd90*/  IMAD R18, R2, R18, R3 ;  /* 0x0000001202127224 */ /* 0x000fce00078e0203 */
.L_x_2444:
[----:B------:R-:W-:-:S05]  /*dda0*/  LOP3.LUT R17, RZ, R2, RZ, 0x33, !PT ;  /* 0x00000002ff117212 */ /* 0x000fca00078e33ff */
[----:B------:R-:W-:Y:S01]  /*ddb0*/  IMAD.IADD R17, R0, 0x1, R17 ;  /* 0x0000000100117824 */ /* 0x000fe200078e0211 */
[----:B------:R-:W-:Y:S06]  /*ddc0*/  BRA `(.L_x_2445) ;  /* 0x0000000000147947 */ /* 0x000fec0003800000 */
.L_x_2440:
[----:B------:R-:W-:Y:S01]  /*ddd0*/  ULDC UR4, c[0x0][0xc3c] ;  /* 0x00030f0000047ab9 */ /* 0x000fe20000000800 */
[----:B------:R-:W-:Y:S02]  /*dde0*/  IMAD.MOV.U32 R17, RZ, RZ, RZ ;  /* 0x000000ffff117224 */ /* 0x000fe400078e00ff */
[----:B------:R-:W-:Y:S02]  /*ddf0*/  IMAD.U32 R16, RZ, RZ, UR6 ;  /* 0x00000006ff107e24 */ /* 0x000fe4000f8e00ff */
[----:B------:R-:W-:Y:S02]  /*de00*/  IMAD.MOV.U32 R18, RZ, RZ, RZ ;  /* 0x000000ffff127224 */ /* 0x000fe400078e00ff */
[----:B------:R-:W-:-:S07]  /*de10*/  IMAD.U32 R19, RZ, RZ, UR4 ;  /* 0x00000004ff137e24 */ /* 0x000fce000f8e00ff */
.L_x_2445:
[----:B------:R-:W-:-:S13]  /*de20*/  ISETP.NE.AND P0, PT, R7, RZ, PT ;  /* 0x000000ff0700720c */ /* 0x000fda0003f05270 */
[----:B------:R-:W0:Y:S01]  /*de30*/  @!P0 S2R R3, SR_CgaCtaId ;  /* 0x0000000000038919 */ /* 0x000e220000008800 */
[----:B------:R-:W-:-:S04]  /*de40*/  @!P0 MOV R0, 0x400 ;  /* 0x0000040000008802 */ /* 0x000fc80000000f00 */
[----:B0-----:R-:W-:-:S05]  /*de50*/  @!P0 LEA R0, R3, R0, 0x18 ;  /* 0x0000000003008211 */ /* 0x001fca00078ec0ff */
[----:B------:R1:W-:Y:S01]  /*de60*/  @!P0 STS.128 [R0+0x2a8d0], R16 ;  /* 0x02a8d01000008388 */ /* 0x0003e20000000c00 */
[----:B------:R-:W-:Y:S06]  /*de70*/  BAR.ARV 0x5, 0x180 ;  /* 0x0146000000007b1d */ /* 0x000fec0000002000 */
.L_x_2438:
[----:B------:R2:W-:Y:S01]  /*de80*/  STL [R1+0x14], RZ ;  /* 0x000014ff01007387 */ /* 0x0005e20000100800 */
[----:B------:R-:W-:Y:S01]  /*de90*/  ULDC UR4, c[0x0][0xc3c] ;  /* 0x00030f0000047ab9 */ /* 0x000fe20000000800 */
[----:B------:R-:W-:Y:S01]  /*dea0*/  IMAD.MOV.U32 R28, RZ, RZ, 0x1 ;  /* 0x00000001ff1c7424 */ /* 0x000fe200078e00ff */
[----:B0-----:R-:W-:Y:S02]  /*deb0*/  ISETP.GE.AND P0, PT, R19, UR4, PT ;  /* 0x0000000413007c0c */ /* 0x001fe4000bf06270 */
[----:B------:R-:W-:-:S11]  /*dec0*/  MOV R27, RZ ;  /* 0x000000ff001b7202 */ /* 0x000fd60000000f00 */
        /* <DEDUP_REMOVED lines=9> */
[C---:B-1----:R-:W-:Y:S02]  /*df60*/  LOP3.LUT R4, R5.reuse, 0x7f, RZ, 0xc0, !PT ;  /* 0x0000007f05047812 */ /* 0x042fe400078ec0ff */
[----:B--2---:R-:W-:Y:S01]  /*df70*/  R2UR UR4, R0 ;  /* 0x00000000000472ca */ /* 0x004fe200000e0000 */
[----:B------:R-:W-:-:S05]  /*df80*/  IMAD.SHL.U32 R0, R5, 0x8, RZ ;  /* 0x0000000805007824 */ /* 0x000fca00078e00ff */
        /* <DEDUP_REMOVED lines=14> */
.L_x_2511:
[----:B0-----:R-:W0:Y:S02]  /*e070*/  LDC.64 R30, c[0x0][0xc88] ;  /* 0x00032200ff1e7b82 */ /* 0x001e240000000a00 */
[----:B0-----:R-:W-:-:S06]  /*e080*/  IMAD.WIDE R30, R19, 0x4, R30 ;  /* 0x00000004131e7825 */ /* 0x001fcc00078e021e */
[----:B------:R-:W2:Y:S01]  /*e090*/  LDG.E R30, desc[UR36][R30.64] ;  /* 0x000000241e1e7981 */ /* 0x000ea2000c1e1900 */
        /* <DEDUP_REMOVED lines=13> */
[----:B-1----:R1:W5:Y:S01]  /*e170*/  @P0 LDG.E R37, desc[UR36][R2.64] ;  /* 0x0000002402250981 */ /* 0x002362000c1e1900 */
        /* <DEDUP_REMOVED lines=31> */
.L_x_2447:
        /* <DEDUP_REMOVED lines=9> */
.L_x_2448:
        /* <DEDUP_REMOVED lines=9> */
.L_x_2449:
[----:B------:R-:W4:Y:S01]  /*e490*/  LDL R4, [R1+0x4] ;  /* 0x0000040001047983 */ /* 0x000f220000100800 */
[----:B012---:R-:W0:Y:S01]  /*e4a0*/  LDC R0, c[0x0][0x448] ;  /* 0x00011200ff007b82 */ /* 0x007e220000000800 */
[----:B-----5:R-:W-:Y:S01]  /*e4b0*/  IMAD.IADD R34, R34, 0x1, -R37 ;  /* 0x0000000122227824 */ /* 0x020fe200078e0a25 */
[----:B------:R-:W-:Y:S01]  /*e4c0*/  LOP3.LUT R23, R23, 0xffffff7f, RZ, 0xc0, !PT ;  /* 0xffffff7f17177812 */ /* 0x000fe200078ec0ff */
[----:B------:R-:W-:Y:S01]  /*e4d0*/  BSSY B0, `(.L_x_2450) ;  /* 0x0000038000007945 */ /* 0x000fe20003800000 */
[----:B0-----:R-:W-:Y:S01]  /*e4e0*/  ISETP.NE.AND P0, PT, R0, 0x1, PT ;  /* 0x000000010000780c */ /* 0x001fe20003f05270 */
[----:B------:R-:W-:-:S05]  /*e4f0*/  IMAD.SHL.U32 R0, R17, 0x80, RZ ;  /* 0x0000008011007824 */ /* 0x000fca00078e00ff */
[----:B------:R-:W-:-:S07]  /*e500*/  IADD3 R0, R0, 0x7f, RZ ;  /* 0x0000007f00007810 */ /* 0x000fce0007ffe0ff */
[----:B---3--:R-:W0:Y:S01]  /*e510*/  @P0 LDC R3, c[0x0][0x44c] ;  /* 0x00011300ff030b82 */ /* 0x008e220000000800 */
[----:B------:R-:W-:-:S07]  /*e520*/  @P0 LOP3.LUT R23, R23, 0x80, RZ, 0xfc, !PT ;  /* 0x0000008017170812 */ /* 0x000fce00078efcff */
[----:B------:R-:W1:Y:S01]  /*e530*/  @P0 LDC R5, c[0x0][0x450] ;  /* 0x00011400ff050b82 */ /* 0x000e620000000800 */
[----:B0-----:R-:W-:-:S05]  /*e540*/  @P0 IMAD.HI.U32 R2, R0, R3, RZ ;  /* 0x0000000300020227 */ /* 0x001fca00078e00ff */
[----:B-1----:R-:W-:Y:S01]  /*e550*/  @P0 SHF.R.U32.HI R0, RZ, R5, R2 ;  /* 0x00000005ff000219 */ /* 0x002fe20000011602 */
[----:B------:R-:W-:-:S04]  /*e560*/  VIADD R2, R34, 0x5f ;  /* 0x0000005f22027836 */ /* 0x000fc80000000000 */
[----:B------:R-:W-:Y:S01]  /*e570*/  IMAD.HI R2, R2, 0x2aaaaaab, RZ ;  /* 0x2aaaaaab02027827 */ /* 0x000fe200078e02ff */
[----:B----4-:R-:W-:-:S05]  /*e580*/  IADD3 R3, R34, 0x60, -R4 ;  /* 0x0000006022037810 */ /* 0x010fca0007ffe804 */
[----:B------:R-:W-:Y:S01]  /*e590*/  IMAD.IADD R0, R3, 0x1, R0 ;  /* 0x0000000103007824 */ /* 0x000fe200078e0200 */
[----:B------:R-:W-:-:S03]  /*e5a0*/  SHF.R.U32.HI R3, RZ, 0x1f, R2 ;  /* 0x0000001fff037819 */ /* 0x000fc60000011602 */
[----:B------:R-:W-:Y:S01]  /*e5b0*/  IMAD.HI R4, R0, 0x2aaaaaab, RZ ;  /* 0x2aaaaaab00047827 */ /* 0x000fe200078e02ff */
[----:B------:R-:W-:Y:S02]  /*e5c0*/  LEA.HI.SX32 R0, R2, R3, 0x1c ;  /* 0x0000000302007211 */ /* 0x000fe400078fe2ff */
[----:B------:R-:W-:Y:S02]  /*e5d0*/  LOP3.LUT R2, R18, 0xff000000, RZ, 0xc0, !PT ;  /* 0xff00000012027812 */ /* 0x000fe400078ec0ff */
[----:B------:R-:W-:Y:S02]  /*e5e0*/  SHF.R.U32.HI R3, RZ, 0x1f, R4 ;  /* 0x0000001fff037819 */ /* 0x000fe40000011604 */
[----:B------:R-:W-:Y:S02]  /*e5f0*/  SHF.R.U32.HI R2, RZ, 0x8, R2 ;  /* 0x00000008ff027819 */ /* 0x000fe40000011602 */
[----:B------:R-:W-:-:S04]  /*e600*/  LEA.HI.SX32 R3, R4, R3, 0x1c ;  /* 0x0000000304037211 */ /* 0x000fc800078fe2ff */
[----:B------:R-:W-:Y:S02]  /*e610*/  VIMNMX R0, R0, R3, PT ;  /* 0x0000000300007248 */ /* 0x000fe40003fe0100 */
[----:B------:R-:W-:Y:S02]  /*e620*/  LOP3.LUT R3, R18, 0xff0000, RZ, 0xc0, !PT ;  /* 0x00ff000012037812 */ /* 0x000fe400078ec0ff */
[----:B------:R-:W-:Y:S02]  /*e630*/  ISETP.GE.AND P0, PT, R0, 0x1, PT ;  /* 0x000000010000780c */ /* 0x000fe40003f06270 */
[----:B------:R-:W-:Y:S01]  /*e640*/  LEA.HI R2, R3, R2, RZ, 0x10 ;  /* 0x0000000203027211 */ /* 0x000fe200078f80ff */
[----:B------:R-:W-:-:S03]  /*e650*/  IMAD.MOV.U32 R3, RZ, RZ, RZ ;  /* 0x000000ffff037224 */ /* 0x000fc600078e00ff */
[----:B------:R-:W-:-:S07]  /*e660*/  LOP3.LUT R36, R2, 0xff, RZ, 0xc0, !PT ;  /* 0x000000ff02247812 */ /* 0x000fce00078ec0ff */
[----:B------:R-:W-:Y:S05]  /*e670*/  @!P0 BRA `(.L_x_2451) ;  /* 0x0000000000748947 */ /* 0x000fea0003800000 */
[----:B------:R-:W-:-:S04]  /*e680*/  SHF.R.U32.HI R4, RZ, 0x10, R2 ;  /* 0x00000010ff047819 */ /* 0x000fc80000011602 */
[----:B------:R-:W-:-:S13]  /*e690*/  ISETP.NE.AND P0, PT, R4, RZ, PT ;  /* 0x000000ff0400720c */ /* 0x000fda0003f05270 */
[----:B------:R-:W0:Y:S02]  /*e6a0*/  @!P0 LDC R4, c[0x0][0x9f0] ;  /* 0x00027c00ff048b82 */ /* 0x000e240000000800 */
[-C--:B0-----:R-:W-:Y:S02]  /*e6b0*/  IABS R6, R4.reuse ;  /* 0x0000000400067213 */ /* 0x081fe40000000000 */
[----:B------:R-:W-:Y:S02]  /*e6c0*/  IADD3 R5, R4, -0x1, R0 ;  /* 0xffffffff04057810 */ /* 0x000fe40007ffe000 */
[----:B------:R-:W0:Y:S02]  /*e6d0*/  I2F.RP R8, R6 ;  /* 0x0000000600087306 */ /* 0x000e240000209400 */
[----:B------:R-:W-:-:S04]  /*e6e0*/  LOP3.LUT R2, R5, R4, RZ, 0x3c, !PT ;  /* 0x0000000405027212 */ /* 0x000fc800078e3cff */
[----:B------:R-:W-:Y:S02]  /*e6f0*/  ISETP.GE.AND P2, PT, R2, RZ, PT ;  /* 0x000000ff0200720c */ /* 0x000fe40003f46270 */
[----:B0-----:R-:W0:Y:S02]  /*e700*/  MUFU.RCP R8, R8 ;  /* 0x0000000800087308 */ /* 0x001e240000001000 */
[----:B0-----:R-:W-:-:S06]  /*e710*/  VIADD R3, R8, 0xffffffe ;  /* 0x0ffffffe08037836 */ /* 0x001fcc0000000000 */
[----:B------:R-:W0:Y:S02]  /*e720*/  F2I.FTZ.U32.TRUNC.NTZ R3, R3 ;  /* 0x0000000300037305 */ /* 0x000e24000021f000 */
[----:B0-----:R-:W-:-:S04]  /*e730*/  IMAD.MOV R2, RZ, RZ, -R3 ;  /* 0x000000ffff027224 */ /* 0x001fc800078e0a03 */
        /* <DEDUP_REMOVED lines=14> */
[----:B------:R-:W-:-:S04]  /*e820*/  IMAD.MOV.U32 R3, RZ, RZ, R7 ;  /* 0x000000ffff037224 */ /* 0x000fc800078e0007 */
[----:B------:R-:W-:Y:S01]  /*e830*/  @!P2 IMAD.MOV R3, RZ, RZ, -R3 ;  /* 0x000000ffff03a224 */ /* 0x000fe200078e0a03 */
[----:B------:R-:W-:-:S07]  /*e840*/  @!P1 LOP3.LUT R3, RZ, R4, RZ, 0x33, !PT ;  /* 0x00000004ff039212 */ /* 0x000fce00078e33ff */
.L_x_2451:
[----:B------:R-:W-:Y:S05]  /*e850*/  BSYNC B0 ;  /* 0x0000000000007941 */ /* 0x000fea0003800000 */
.L_x_2450:
        /* <DEDUP_REMOVED lines=23> */
.L_x_2453:
        /* <DEDUP_REMOVED lines=20> */
.L_x_2456:
[----:B------:R-:W-:Y:S05]  /*eb10*/  BSYNC B6 ;  /* 0x0000000000067941 */ /* 0x000fea0003800000 */
.L_x_2455:
[----:B------:R-:W-:Y:S01]  /*eb20*/  IADD3 R0, R22, 0x400, RZ ;  /* 0x0000040016007810 */ /* 0x000fe20007ffe0ff */
[----:B------:R-:W-:Y:S03]  /*eb30*/  BSSY B6, `(.L_x_2457) ;  /* 0x0000022000067945 */ /* 0x000fe60003800000 */
        /* <DEDUP_REMOVED lines=8> */
[----:B------:R-:W-:Y:S01]  /*ebc0*/  MOV R12, 0x1 ;  /* 0x00000001000c7802 */ /* 0x000fe20000000f00 */
[----:B------:R-:W-:Y:S02]  /*ebd0*/  IMAD.U32 R5, RZ, RZ, UR7 ;  /* 0x00000007ff057e24 */ /* 0x000fe4000f8e00ff */
[----:B------:R-:W-:Y:S02]  /*ebe0*/  IMAD.U32 R6, RZ, RZ, UR8 ;  /* 0x00000008ff067e24 */ /* 0x000fe4000f8e00ff */
[----:B------:R-:W-:-:S02]  /*ebf0*/  IMAD.U32 R7, RZ, RZ, UR9 ;  /* 0x00000009ff077e24 */ /* 0x000fc4000f8e00ff */
[----:B------:R-:W-:Y:S02]  /*ec00*/  IMAD.U32 R10, RZ, RZ, UR4 ;  /* 0x00000004ff0a7e24 */ /* 0x000fe4000f8e00ff */
[----:B------:R-:W-:Y:S02]  /*ec10*/  IMAD.U32 R11, RZ, RZ, UR5 ;  /* 0x00000005ff0b7e24 */ /* 0x000fe4000f8e00ff */
[----:B------:R-:W-:Y:S02]  /*ec20*/  IMAD.MOV.U32 R8, RZ, RZ, 0x70 ;  /* 0x00000070ff087424 */ /* 0x000fe400078e00ff */
[----:B0-----:R-:W-:-:S07]  /*ec30*/  IMAD.MOV.U32 R13, RZ, RZ, RZ ;  /* 0x000000ffff0d7224 */ /* 0x001fce00078e00ff */
[----:B------:R-:W-:-:S07]  /*ec40*/  LEPC R20, `(.L_x_2459) ;  /* 0x000000001014794e */ /* 0x000fce0000000000 */
[----:B-1----:R-:W-:Y:S05]  /*ec50*/  CALL.ABS.NOINC R2 ;  /* 0x0000000002007343 */ /* 0x002fea0003c00000 */
.L_x_2459:
[----:B------:R0:W1:Y:S01]  /*ec60*/  LDC.64 R2, c[0x4][R26] ;  /* 0x010000001a027b82 */ /* 0x0000620000000a00 */
[----:B------:R-:W-:Y:S01]  /*ec70*/  ULDC.64 UR6, c[0x4][0x90] ;  /* 0x0100240000067ab9 */ /* 0x000fe20000000a00 */
[----:B------:R-:W-:Y:S01]  /*ec80*/  ULDC.64 UR8, c[0x4][0x98] ;  /* 0x0100260000087ab9 */ /* 0x000fe20000000a00 */
[----:B------:R-:W-:Y:S01]  /*ec90*/  ULDC.64 UR4, c[0x4][0x18] ;  /* 0x0100060000047ab9 */ /* 0x000fe20000000a00 */
        /* <DEDUP_REMOVED lines=11> */
.L_x_2458:
[----:B------:R-:W-:Y:S05]  /*ed50*/  BSYNC B6 ;  /* 0x0000000000067941 */ /* 0x000fea0003800000 */
.L_x_2457:
[----:B------:R-:W-:Y:S01]  /*ed60*/  ULDC.64 UR4, c[0x0][0x9f8] ;  /* 0x00027e0000047ab9 */ /* 0x000fe20000000a00 */
[----:B------:R-:W0:Y:S01]  /*ed70*/  S2R R2, SR_TID.X ;  /* 0x0000000000027919 */ /* 0x000e220000002100 */
[----:B------:R-:W-:Y:S01]  /*ed80*/  ISETP.NE.U32.AND P0, PT, RZ, UR4, PT ;  /* 0x00000004ff007c0c */ /* 0x000fe2000bf05070 */
[----:B------:R-:W1:Y:S03]  /*ed90*/  LDC R5, c[0x0][0x430] ;  /* 0x00010c00ff057b82 */ /* 0x000e660000000800 */
[----:B------:R-:W-:-:S13]  /*eda0*/  ISETP.NE.AND.EX P0, PT, RZ, UR5, PT, P0 ;  /* 0x00000005ff007c0c */ /* 0x000fda000bf05300 */
[----:B------:R-:W-:Y:S01]  /*edb0*/  @P0 IADD3 R24, P1, R24, UR4, RZ ;  /* 0x0000000418180c10 */ /* 0x000fe2000ff3e0ff */
[----:B------:R-:W2:Y:S01]  /*edc0*/  S2R R21, SR_TID.X ;  /* 0x0000000000157919 */ /* 0x000ea20000002100 */
[----:B------:R-:W-:Y:S01]  /*edd0*/  LOP3.LUT R23, R23, 0xffffffdf, RZ, 0xc0, !PT ;  /* 0xffffffdf17177812 */ /* 0x000fe200078ec0ff */
[----:B------:R-:W-:Y:S01]  /*ede0*/  ULDC UR4, c[0x0][0x320] ;  /* 0x0000c80000047ab9 */ /* 0x000fe20000000800 */
[----:B------:R-:W-:-:S05]  /*edf0*/  @P0 IADD3.X R25, R25, UR5, RZ, P1, !PT ;  /* 0x0000000519190c10 */ /* 0x000fca0008ffe4ff */
[----:B------:R3:W4:Y:S01]  /*ee00*/  @P0 LDG.E R31, desc[UR36][R24.64] ;  /* 0x00000024181f0981 */ /* 0x000722000c1e1900 */
[----:B-1----:R-:W-:Y:S01]  /*ee10*/  ISETP.NE.AND P2, PT, R5, 0x1, PT ;  /* 0x000000010500780c */ /* 0x002fe20003f45270 */
[----:B------:R-:W1:Y:S01]  /*ee20*/  S2R R26, SR_TID.X ;  /* 0x00000000001a7919 */ /* 0x000e620000002100 */
[----:B0-----:R-:W-:-:S04]  /*ee30*/  LOP3.LUT R2, R2, 0x7f, RZ, 0xc0, !PT ;  /* 0x0000007f02027812 */ /* 0x001fc800078ec0ff */
[----:B------:R-:W-:Y:S01]  /*ee40*/  SHF.R.U32.HI R2, RZ, 0x3, R2 ;  /* 0x00000003ff027819 */ /* 0x000fe20000011602 */
[----:B---3--:R-:W-:-:S06]  /*ee50*/  VIADD R25, R29, 0xffffffff ;  /* 0xffffffff1d197836 */ /* 0x008fcc0000000000 */
[----:B------:R-:W0:Y:S01]  /*ee60*/  @P2 LDC R3, c[0x0][0x434] ;  /* 0x00010d00ff032b82 */ /* 0x000e220000000800 */
[----:B------:R-:W-:Y:S01]  /*ee70*/  @P2 LOP3.LUT R23, R23, 0x20, RZ, 0xfc, !PT ;  /* 0x0000002017172812 */ /* 0x000fe200078efcff */
[----:B--2---:R-:W-:-:S05]  /*ee80*/  IMAD.SHL.U32 R20, R21, 0x10, RZ ;  /* 0x0000001015147824 */ /* 0x004fca00078e00ff */
[----:B------:R-:W-:Y:S02]  /*ee90*/  LOP3.LUT R20, R2, 0x70, R20, 0xf8, !PT ;  /* 0x0000007002147812 */ /* 0x000fe400078ef814 */
[----:B------:R-:W2:Y:S03]  /*eea0*/  @P2 LDC R2, c[0x0][0x438] ;  /* 0x00010e00ff022b82 */ /* 0x000ea60000000800 */
[----:B------:R-:W-:Y:S02]  /*eeb0*/  IMAD R4, R25, 0x60, R20 ;  /* 0x0000006019047824 */ /* 0x000fe400078e0214 */
[----:B-1----:R-:W-:Y:S02]  /*eec0*/  IMAD.SHL.U32 R9, R26, 0x8, RZ ;  /* 0x000000081a097824 */ /* 0x002fe400078e00ff */
[C---:B------:R-:W-:Y:S01]  /*eed0*/  IMAD.IADD R0, R4.reuse, 0x1, R37 ;  /* 0x0000000104007824 */ /* 0x040fe200078e0225 */
[----:B------:R-:W-:-:S02]  /*eee0*/  ISETP.GE.AND P0, PT, R4, R34, PT ;  /* 0x000000220400720c */ /* 0x000fc40003f06270 */
[----:B------:R-:W-:Y:S01]  /*eef0*/  LOP3.LUT R9, R9, 0x38, RZ, 0xc0, !PT ;  /* 0x0000003809097812 */ /* 0x000fe200078ec0ff */
[----:B0-----:R-:W-:Y:S01]  /*ef00*/  @P2 IMAD.HI.U32 R3, R0, R3, RZ ;  /* 0x0000000300032227 */ /* 0x001fe200078e00ff */
[----:B------:R-:W-:Y:S02]  /*ef10*/  ISETP.GT.U32.OR P0, PT, R20, 0x5f, P0 ;  /* 0x0000005f1400780c */ /* 0x000fe40000704470 */
[C---:B------:R-:W-:Y:S01]  /*ef20*/  LOP3.LUT R8, R9.reuse, 0x40, RZ, 0xfc, !PT ;  /* 0x0000004009087812 */ /* 0x040fe200078efcff */
[----:B------:R-:W-:Y:S01]  /*ef30*/  IMAD.MOV.U32 R4, RZ, RZ, R0 ;  /* 0x000000ffff047224 */ /* 0x000fe200078e0000 */
[----:B------:R-:W-:Y:S02]  /*ef40*/  ISETP.GE.AND P1, PT, R9, UR4, PT ;  /* 0x0000000409007c0c */ /* 0x000fe4000bf26270 */
[----:B--2---:R-:W-:Y:S02]  /*ef50*/  @P2 SHF.R.U32.HI R4, RZ, R2, R3 ;  /* 0x00000002ff042219 */ /* 0x004fe40000011603 */
[----:B------:R-:W-:Y:S01]  /*ef60*/  ISETP.GE.AND P2, PT, R8, UR4, PT ;  /* 0x0000000408007c0c */ /* 0x000fe2000bf46270 */
[----:B------:R-:W-:Y:S01]  /*ef70*/  ULDC UR4, c[0x0][0x2f4] ;  /* 0x0000bd0000047ab9 */ /* 0x000fe20000000800 */
[----:B------:R-:W-:-:S02]  /*ef80*/  IADD3 R3, -R4, RZ, RZ ;  /* 0x000000ff04037210 */ /* 0x000fc40007ffe1ff */
[----:B------:R-:W-:-:S03]  /*ef90*/  SEL R29, RZ, 0xffffffff, P2 ;  /* 0xffffffffff1d7807 */ /* 0x000fc60001000000 */
[----:B------:R-:W-:Y:S01]  /*efa0*/  IMAD R0, R5, R3, R0 ;  /* 0x0000000305007224 */ /* 0x000fe200078e0200 */
[----:B------:R-:W-:Y:S01]  /*efb0*/  SEL R5, RZ, 0x1, P1 ;  /* 0x00000001ff057807 */ /* 0x000fe20000800000 */
[----:B------:R-:W0:Y:S01]  /*efc0*/  @!P0 LDC.64 R2, c[0x0][0x428] ;  /* 0x00010a00ff028b82 */ /* 0x000e220000000a00 */
[----:B------:R-:W-:-:S05]  /*efd0*/  IMAD.SHL.U32 R29, R29, 0x2, RZ ;  /* 0x000000021d1d7824 */ /* 0x000fca00078e00ff */
[----:B------:R-:W-:Y:S02]  /*efe0*/  LOP3.LUT R29, R29, 0x2, R5, 0xe2, !PT ;  /* 0x000000021d1d7812 */ /* 0x000fe400078ee205 */
[----:B------:R-:W-:Y:S02]  /*eff0*/  @!P0 SHF.R.S32.HI R5, RZ, 0x1f, R4 ;  /* 0x0000001fff058819 */ /* 0x000fe40000011404 */
[----:B------:R-:W-:Y:S02]  /*f000*/  ISETP.GE.AND P2, PT, R9, UR4, PT ;  /* 0x0000000409007c0c */ /* 0x000fe4000bf46270 */
[----:B------:R-:W-:Y:S02]  /*f010*/  LOP3.LUT R23, R23, 0xfffffffb, RZ, 0xc0, !PT ;  /* 0xfffffffb17177812 */ /* 0x000fe400078ec0ff */
[----:B------:R-:W-:-:S09]  /*f020*/  LOP3.LUT R7, R9, 0x80, RZ, 0xfc, !PT ;  /* 0x0000008009077812 */ /* 0x000fd200078efcff */
[----:B------:R-:W-:-:S04]  /*f030*/  @P2 LOP3.LUT R23, R23, 0x4, RZ, 0xfc, !PT ;  /* 0x0000000417172812 */ /* 0x000fc800078efcff */
[----:B------:R-:W-:Y:S01]  /*f040*/  LOP3.LUT R23, R23, 0xfffffffd, RZ, 0xc0, !PT ;  /* 0xfffffffd17177812 */ /* 0x000fe200078ec0ff */
[----:B------:R-:W-:Y:S01]  /*f050*/  UMOV UR5, 0xffffffff ;  /* 0xffffffff00057882 */ /* 0x000fe20000000000 */
[----:B------:R-:W-:Y:S02]  /*f060*/  LOP3.LUT R26, R18, 0xffff, RZ, 0xc0, !PT ;  /* 0x0000ffff121a7812 */ /* 0x000fe400078ec0ff */
[----:B----4-:R-:W-:Y:S01]  /*f070*/  SHF.R.S32.HI R6, RZ, 0x1f, R31 ;  /* 0x0000001fff067819 */ /* 0x010fe2000001141f */
[----:B0-----:R-:W-:-:S04]  /*f080*/  @!P0 IMAD.WIDE.U32 R4, R31, R2, R4 ;  /* 0x000000021f048225 */ /* 0x001fc800078e0004 */
[----:B------:R0:W-:Y:S02]  /*f090*/  STL [R1], R6 ;  /* 0x0000000601007387 */ /* 0x0001e40000100800 */
[----:B0-----:R-:W-:-:S04]  /*f0a0*/  @!P0 IMAD R6, R6, R2, RZ ;  /* 0x0000000206068224 */ /* 0x001fc800078e02ff */
[----:B------:R-:W-:Y:S02]  /*f0b0*/  @!P0 IMAD R6, R31, R3, R6 ;  /* 0x000000031f068224 */ /* 0x000fe400078e0206 */
[----:B------:R-:W0:Y:S02]  /*f0c0*/  @!P0 LDC.64 R2, c[0x0][0x418] ;  /* 0x00010600ff028b82 */ /* 0x000e240000000a00 */
[----:B------:R-:W-:Y:S01]  /*f0d0*/  @!P0 IMAD.IADD R6, R5, 0x1, R6 ;  /* 0x0000000105068824 */ /* 0x000fe200078e0206 */
[----:B0-----:R-:W-:-:S04]  /*f0e0*/  @!P0 LEA R2, P1, R4, R2, 0x2 ;  /* 0x0000000204028211 */ /* 0x001fc800078210ff */
[----:B------:R-:W-:Y:S01]  /*f0f0*/  @!P0 LEA.HI.X R3, R4, R3, R6, 0x2, P1 ;  /* 0x0000000304038211 */ /* 0x000fe200008f1406 */
[----:B------:R-:W-:Y:S01]  /*f100*/  IMAD.MOV.U32 R4, RZ, RZ, RZ ;  /* 0x000000ffff047224 */ /* 0x000fe200078e00ff */
[----:B------:R-:W-:-:S05]  /*f110*/  ISETP.GE.AND P1, PT, R8, UR4, PT ;  /* 0x0000000408007c0c */ /* 0x000fca000bf26270 */
[----:B------:R0:W5:Y:S01]  /*f120*/  @!P0 LDG.E R4, desc[UR36][R2.64] ;  /* 0x0000002402048981 */ /* 0x000162000c1e1900 */
[----:B------:R-:W-:-:S07]  /*f130*/  ISETP.GE.AND P0, PT, R7, UR4, PT ;  /* 0x0000000407007c0c */ /* 0x000fce000bf06270 */
[----:B------:R-:W-:Y:S01]  /*f140*/  @P1 LOP3.LUT R23, R23, 0x2, RZ, 0xfc, !PT ;  /* 0x0000000217171812 */ /* 0x000fe200078efcff */
[----:B0-----:R-:W-:-:S03]  /*f150*/  IMAD.U32 R2, RZ, RZ, UR38 ;  /* 0x00000026ff027e24 */ /* 0x001fc6000f8e00ff */
[----:B------:R-:W-:-:S04]  /*f160*/  LOP3.LUT R23, R23, 0xfffffffe, RZ, 0xc0, !PT ;  /* 0xfffffffe17177812 */ /* 0x000fc800078ec0ff */
[----:B------:R-:W-:Y:S01]  /*f170*/  @P0 LOP3.LUT R23, R23, 0x1, RZ, 0xfc, !PT ;  /* 0x0000000117170812 */ /* 0x000fe200078efcff */
[----:B------:R-:W-:Y:S06]  /*f180*/  BRA.DIV UR5, `(.L_x_2460) ;  /* 0x0000004205e47947 */ /* 0x000fec000b800000 */
.L_x_2528:
        /* <DEDUP_REMOVED lines=8> */
.L_x_2461:
[----:B------:R-:W-:Y:S01]  /*f210*/  SHF.R.S32.HI R5, RZ, 0x1f, R0 ;  /* 0x0000001fff057819 */ /* 0x000fe20000011400 */
[----:B------:R-:W-:Y:S01]  /*f220*/  ULDC.64 UR4, c[0x0][0x328] ;  /* 0x0000ca0000047ab9 */ /* 0x000fe20000000a00 */
[----:B------:R-:W-:Y:S01]  /*f230*/  ULDC.64 UR6, c[0x0][0x318] ;  /* 0x0000c60000067ab9 */ /* 0x000fe20000000a00 */
[----:B------:R-:W-:Y:S01]  /*f240*/  IMAD.WIDE.U32 R2, R0, UR4, RZ ;  /* 0x0000000400027c25 */ /* 0x000fe2000f8e00ff */
        /* <DEDUP_REMOVED lines=19> */
.L_x_2529:
[----:B------:R-:W-:Y:S05]  /*f380*/  BSYNC B0 ;  /* 0x0000000000007941 */ /* 0x000fea0003800000 */
.L_x_2462:
        /* <DEDUP_REMOVED lines=11> */
[----:B------:R-:W-:Y:S01]  /*f440*/  IADD3 R3, R3, R5, RZ ;  /* 0x0000000503037210 */ /* 0x000fe20007ffe0ff */
[----:B------:R-:W-:Y:S02]  /*f450*/  IMAD R5, R27, 0x4800, R32 ;  /* 0x000048001b057824 */ /* 0x000fe400078e0220 */
        /* <DEDUP_REMOVED lines=8> */
[----:B-1----:R-:W-:Y:S02]  /*f4e0*/  LOP3.LUT R8, R8, 0x7f, RZ, 0xc0, !PT ;  /* 0x0000007f08087812 */ /* 0x002fe400078ec0ff */
[C---:B------:R-:W-:Y:S02]  /*f4f0*/  LEA R4, P0, R2.reuse, UR6, 0x1 ;  /* 0x0000000602047c11 */ /* 0x040fe4000f8008ff */
[----:B------:R-:W-:Y:S02]  /*f500*/  SHF.R.U32.HI R9, RZ, 0x3, R8 ;  /* 0x00000003ff097819 */ /* 0x000fe40000011608 */
[----:B------:R-:W0:Y:S01]  /*f510*/  S2R R8, SR_TID.X ;  /* 0x0000000000087919 */ /* 0x000e220000002100 */
[----:B------:R-:W-:Y:S02]  /*f520*/  LEA.HI.X R0, R2, UR7, R0, 0x1, P0 ;  /* 0x0000000702007c11 */ /* 0x000fe400080f0c00 */
[----:B------:R-:W-:-:S05]  /*f530*/  IMAD.IADD R6, R6, 0x1, -R9 ;  /* 0x0000000106067824 */ /* 0x000fca00078e0a09 */
        /* <DEDUP_REMOVED lines=66> */
.L_x_2543:
        /* <DEDUP_REMOVED lines=12> */
.L_x_2465:
        /* <DEDUP_REMOVED lines=10> */
.L_x_2466:
        /* <DEDUP_REMOVED lines=24> */
[----:B------:R-:W-:Y:S01]  /*fc40*/  MOV R8, 0x70 ;  /* 0x0000007000087802 */ /* 0x000fe20000000f00 */
[----:B------:R-:W0:Y:S01]  /*fc50*/  LDC.64 R2, c[0x4][R2] ;  /* 0x0100000002027b82 */ /* 0x000e220000000a00 */
[----:B------:R-:W-:Y:S02]  /*fc60*/  IMAD.U32 R5, RZ, RZ, UR7 ;  /* 0x00000007ff057e24 */ /* 0x000fe4000f8e00ff */
[----:B------:R-:W-:Y:S02]  /*fc70*/  IMAD.U32 R6, RZ, RZ, UR8 ;  /* 0x00000008ff067e24 */ /* 0x000fe4000f8e00ff */
[----:B--2---:R-:W-:-:S02]  /*fc80*/  IMAD.U32 R7, RZ, RZ, UR9 ;  /* 0x00000009ff077e24 */ /* 0x004fc4000f8e00ff */
[----:B------:R-:W-:Y:S02]  /*fc90*/  IMAD.U32 R10, RZ, RZ, UR4 ;  /* 0x00000004ff0a7e24 */ /* 0x000fe4000f8e00ff */
[----:B------:R-:W-:Y:S02]  /*fca0*/  IMAD.U32 R11, RZ, RZ, UR5 ;  /* 0x00000005ff0b7e24 */ /* 0x000fe4000f8e00ff */
[----:B------:R-:W-:Y:S02]  /*fcb0*/  IMAD.MOV.U32 R12, RZ, RZ, 0x1 ;  /* 0x00000001ff0c7424 */ /* 0x000fe400078e00ff */
[----:B------:R-:W-:-:S07]  /*fcc0*/  IMAD.MOV.U32 R13, RZ, RZ, RZ ;  /* 0x000000ffff0d7224 */ /* 0x000fce00078e00ff */
[----:B------:R-:W-:-:S07]  /*fcd0*/  LEPC R20, `(.L_x_2468) ;  /* 0x000000001014794e */ /* 0x000fce0000000000 */
[----:B0-----:R-:W-:Y:S05]  /*fce0*/  CALL.ABS.NOINC R2 ;  /* 0x0000000002007343 */ /* 0x001fea0003c00000 */
.L_x_2468:
[----:B------:R-:W-:Y:S05]  /*fcf0*/  BSYNC B6 ;  /* 0x0000000000067941 */ /* 0x000fea0003800000 */
.L_x_2467:
[----:B------:R-:W3:Y:S01]  /*fd00*/  LDL.LU R2, [R1+0x18] ;  /* 0x0000180001027983 */ /* 0x000ee20000300800 */
[----:B------:R-:W-:Y:S01]  /*fd10*/  ULDC.64 UR6, c[0x0][0x2e0] ;  /* 0x0000b80000067ab9 */ /* 0x000fe20000000a00 */
[----:B------:R-:W-:Y:S01]  /*fd20*/  IMAD.MOV.U32 R3, RZ, RZ, R35 ;  /* 0x000000ffff037224 */ /* 0x000fe200078e0023 */
[----:B------:R-:W-:Y:S01]  /*fd30*/  ULDC.64 UR4, c[0x0][0x2d8] ;  /* 0x0000b60000047ab9 */ /* 0x000fe20000000a00 */
[----:B------:R-:W4:Y:S04]  /*fd40*/  LDL.LU.64 R20, [R1+0x8] ;  /* 0x0000080001147983 */ /* 0x000f280000300a00 */
[----:B------:R0:W5:Y:S01]  /*fd50*/  LDL R10, [R1+0x4] ;  /* 0x00000400010a7983 */ /* 0x0001620000100800 */
[----:B------:R-:W1:Y:S02]  /*fd60*/  S2R R11, SR_TID.X ;  /* 0x00000000000b7919 */ /* 0x000e640000002100 */
[----:B-1----:R-:W-:-:S05]  /*fd70*/  IMAD.SHL.U32 R8, R11, 0x8, RZ ;  /* 0x000000080b087824 */ /* 0x002fca00078e00ff */
[----:B------:R-:W-:Y:S01]  /*fd80*/  LOP3.LUT R8, R8, 0x38, RZ, 0xc0, !PT ;  /* 0x0000003808087812 */ /* 0x000fe200078ec0ff */
[----:B---3--:R-:W-:Y:S02]  /*fd90*/  IMAD.MOV.U32 R0, RZ, RZ, R2 ;  /* 0x000000ffff007224 */ /* 0x008fe400078e0002 */
[----:B----4-:R-:W-:Y:S01]  /*fda0*/  IMAD.MOV.U32 R2, RZ, RZ, R20 ;  /* 0x000000ffff027224 */ /* 0x010fe200078e0014 */
[----:B------:R-:W1:Y:S01]  /*fdb0*/  S2R R21, SR_TID.X ;  /* 0x0000000000157919 */ /* 0x000e620000002100 */
[----:B------:R-:W3:Y:S01]  /*fdc0*/  LDC R20, c[0x0][0x448] ;  /* 0x00011200ff147b82 */ /* 0x000ee20000000800 */
[----:B------:R-:W-:Y:S02]  /*fdd0*/  IMAD R4, R0, UR6, RZ ;  /* 0x0000000600047c24 */ /* 0x000fe4000f8e02ff */
[----:B------:R-:W-:-:S04]  /*fde0*/  IMAD.WIDE.U32 R2, R26, UR4, R2 ;  /* 0x000000041a027c25 */ /* 0x000fc8000f8e0002 */
[----:B------:R-:W-:Y:S01]  /*fdf0*/  IMAD R3, R26, UR5, R3 ;  /* 0x000000051a037c24 */ /* 0x000fe2000f8e0203 */
[----:B------:R-:W-:Y:S01]  /*fe00*/  ULDC.64 UR4, c[0x0][0x2d0] ;  /* 0x0000b40000047ab9 */ /* 0x000fe20000000a00 */
[C---:B------:R-:W-:Y:S02]  /*fe10*/  IMAD R4, R30.reuse, UR7, R4 ;  /* 0x000000071e047c24 */ /* 0x040fe4000f8e0204 */
[----:B------:R-:W-:Y:S01]  /*fe20*/  IMAD.WIDE.U32 R2, R30, UR6, R2 ;  /* 0x000000061e027c25 */ /* 0x000fe2000f8e0002 */
[----:B---3--:R-:W-:Y:S02]  /*fe30*/  ISETP.NE.AND P6, PT, R20, 0x1, PT ;  /* 0x000000011400780c */ /* 0x008fe40003fc5270 */
[----:B------:R-:W3:Y:S01]  /*fe40*/  S2R R20, SR_TID.X ;  /* 0x0000000000147919 */ /* 0x000ee20000002100 */
[----:B-1----:R-:W-:-:S04]  /*fe50*/  LOP3.LUT R21, R21, 0x7f, RZ, 0xc0, !PT ;  /* 0x0000007f15157812 */ /* 0x002fc800078ec0ff */
[----:B------:R-:W-:-:S06]  /*fe60*/  SHF.R.U32.HI R21, RZ, 0x3, R21 ;  /* 0x00000003ff157819 */ /* 0x000fcc0000011615 */
[----:B--2---:R-:W1:Y:S08]  /*fe70*/  @P6 LDC R7, c[0x0][0x44c] ;  /* 0x00011300ff076b82 */ /* 0x004e700000000800 */
[----:B------:R-:W2:Y:S01]  /*fe80*/  @P6 LDC R6, c[0x0][0x450] ;  /* 0x00011400ff066b82 */ /* 0x000ea20000000800 */
[----:B---3--:R-:W-:-:S05]  /*fe90*/  IMAD.SHL.U32 R20, R20, 0x10, RZ ;  /* 0x0000001014147824 */ /* 0x008fca00078e00ff */
[----:B------:R-:W-:-:S05]  /*fea0*/  LOP3.LUT R20, R21, 0x70, R20, 0xf8, !PT ;  /* 0x0000007015147812 */ /* 0x000fca00078ef814 */
[----:B------:R-:W-:-:S04]  /*feb0*/  IMAD R5, R17, 0x80, R20 ;  /* 0x0000008011057824 */ /* 0x000fc800078e0214 */
[----:B-1----:R-:W-:Y:S01]  /*fec0*/  @P6 IMAD.HI.U32 R7, R5, R7, RZ ;  /* 0x0000000705076227 */ /* 0x002fe200078e00ff */
[----:B------:R-:W-:-:S04]  /*fed0*/  MOV R0, R5 ;  /* 0x0000000500007202 */ /* 0x000fc80000000f00 */
[----:B--2---:R-:W-:Y:S02]  /*fee0*/  @P6 SHF.R.U32.HI R0, RZ, R6, R7 ;  /* 0x00000006ff006219 */ /* 0x004fe40000011607 */
[----:B------:R-:W1:Y:S01]  /*fef0*/  LDC R6, c[0x0][0x448] ;  /* 0x00011200ff067b82 */ /* 0x000e620000000800 */
[----:B------:R-:W-:Y:S02]  /*ff00*/  IMAD.IADD R3, R3, 0x1, R4 ;  /* 0x0000000103037824 */ /* 0x000fe400078e0204 */
[----:B------:R-:W-:Y:S02]  /*ff10*/  IMAD.MOV R4, RZ, RZ, -R0 ;  /* 0x000000ffff047224 */ /* 0x000fe400078e0a00 */
[----:B------:R-:W-:-:S04]  /*ff20*/  IMAD.WIDE.U32 R2, R0, UR4, R2 ;  /* 0x0000000400027c25 */ /* 0x000fc8000f8e0002 */
[----:B-1----:R-:W-:Y:S01]  /*ff30*/  IMAD R4, R6, R4, R5 ;  /* 0x0000000406047224 */ /* 0x002fe200078e0205 */
[----:B------:R-:W-:-:S05]  /*ff40*/  SHF.R.S32.HI R5, RZ, 0x1f, R0 ;  /* 0x0000001fff057819 */ /* 0x000fca0000011400 */
[----:B------:R-:W-:-:S04]  /*ff50*/  IMAD R5, R5, UR4, RZ ;  /* 0x0000000405057c24 */ /* 0x000fc8000f8e02ff */
[----:B------:R-:W-:Y:S01]  /*ff60*/  IMAD R5, R0, UR5, R5 ;  /* 0x0000000500057c24 */ /* 0x000fe2000f8e0205 */
[----:B------:R-:W-:Y:S01]  /*ff70*/  SHF.R.S32.HI R0, RZ, 0x1f, R4 ;  /* 0x0000001fff007819 */ /* 0x000fe20000011404 */
[----:B------:R-:W-:Y:S02]  /*ff80*/  ULDC.64 UR4, c[0x0][0x2c8] ;  /* 0x0000b20000047ab9 */ /* 0x000fe40000000a00 */
[----:B------:R-:W-:Y:S02]  /*ff90*/  IMAD.IADD R3, R3, 0x1, R5 ;  /* 0x0000000103037824 */ /* 0x000fe400078e0205 */
[----:B------:R-:W-:Y:S02]  /*ffa0*/  IMAD R5, R0, UR4, RZ ;  /* 0x0000000400057c24 */ /* 0x000fe4000f8e02ff */
[----:B------:R-:W-:Y:S02]  /*ffb0*/  IMAD.SHL.U32 R21, R11, 0x8, RZ ;  /* 0x000000080b157824 */ /* 0x000fe400078e00ff */
[----:B------:R-:W-:-:S02]  /*ffc0*/  IMAD R0, R4, UR5, R5 ;  /* 0x0000000504007c24 */ /* 0x000fc4000f8e0205 */
[----:B------:R-:W-:Y:S01]  /*ffd0*/  IMAD.WIDE.U32 R2, R4, UR4, R2 ;  /* 0x0000000404027c25 */ /* 0x000fe2000f8e0002 */
        /* <DEDUP_REMOVED lines=14> */
[----:B0-----:R-:W-:Y:S10]  /*100c0*/  BRA.DIV UR5, `(.L_x_2469) ;  /* 0x0000003e05807947 */ /* 0x001ff4000b800000 */
[----:B------:R-:W0:Y:S01]  /*100d0*/  SHFL.IDX PT, R14, R0, RZ, 0x181f ;  /* 0x00181fff000e7589 */ /* 0x000e2200000e0000 */
[----:B-----5:R-:W-:Y:S02]  /*100e0*/  IMAD R5, R10, R6, RZ ;  /* 0x000000060a057224 */ /* 0x020fe400078e02ff */
[----:B------:R-:W-:Y:S01]  /*100f0*/  IMAD R17, R17, 0x80, R9 ;  /* 0x0000008011117824 */ /* 0x000fe200078e0209 */
[----:B------:R-:W1:Y:S03]  /*10100*/  SHFL.IDX PT, R2, R4, RZ, 0x181f ;  /* 0x00181fff04027589 */ /* 0x000e6600000e0000 */
[C---:B------:R-:W-:Y:S01]  /*10110*/  VIADD R6, R17.reuse, 0x10 ;  /* 0x0000001011067836 */ /* 0x040fe20000000000 */
[----:B------:R-:W-:-:S13]  /*10120*/  ISETP.GE.AND P1, PT, R17, R5, PT ;  /* 0x000000051100720c */ /* 0x000fda0003f26270 */
[----:B0-----:R-:W-:-:S04]  /*10130*/  @!P1 LEA R14, P4, R8, R14, 0x1 ;  /* 0x0000000e080e9211 */ /* 0x001fc800078808ff */
[----:B-1----:R-:W-:Y:S01]  /*10140*/  @!P1 IADD3.X R3, RZ, R2, RZ, P4, !PT ;  /* 0x00000002ff039210 */ /* 0x002fe200027fe4ff */
[----:B------:R-:W-:Y:S02]  /*10150*/  @!P1 IMAD.MOV.U32 R2, RZ, RZ, R14 ;  /* 0x000000ffff029224 */ /* 0x000fe400078e000e */
[----:B------:R-:W0:Y:S04]  /*10160*/  SHFL.IDX PT, R14, R0, 0x1, 0x181f ;  /* 0x00381f00000e7f89 */ /* 0x000e2800000e0000 */
[----:B------:R-:W-:Y:S04]  /*10170*/  @!P1 LDGSTS.E.BYPASS.LTC128B.128 [R33+0xc400], desc[UR36][R2.64], !P3 ;  /* 0x0c40000002219fae */ /* 0x000fe8000d901d64 */
[----:B------:R-:W-:Y:S04]  /*10180*/  @!P1 LDGSTS.E.BYPASS.LTC128B.128 [R33+0x10400], desc[UR36][R2.64+0x80], !P2 ;  /* 0x1040008002219fae */ /* 0x000fe8000d101d64 */
[----:B------:R1:W-:Y:S01]  /*10190*/  @!P1 LDGSTS.E.BYPASS.LTC128B.128 [R33+0x14400], desc[UR36][R2.64+0x100], !P0 ;  /* 0x1440010002219fae */ /* 0x0003e2000c101d64 */
[----:B------:R-:W-:Y:S01]  /*101a0*/  ISETP.GE.AND P1, PT, R6, R5, PT ;  /* 0x000000050600720c */ /* 0x000fe20003f26270 */
[----:B------:R-:W-:-:S02]  /*101b0*/  VIADD R6, R17, 0x20 ;  /* 0x0000002011067836 */ /* 0x000fc40000000000 */
[----:B-1----:R-:W1:Y:S10]  /*101c0*/  SHFL.IDX PT, R2, R4, 0x1, 0x181f ;  /* 0x00381f0004027f89 */ /* 0x002e7400000e0000 */
[----:B0-----:R-:W-:-:S05]  /*101d0*/  @!P1 LEA R14, P4, R8, R14, 0x1 ;  /* 0x0000000e080e9211 */ /* 0x001fca00078808ff */
[----:B-1----:R-:W-:Y:S02]  /*101e0*/  @!P1 IMAD.X R7, RZ, RZ, R2, P4 ;  /* 0x000000ffff079224 */ /* 0x002fe400020e0602 */
[----:B------:R-:W-:Y:S02]  /*101f0*/  @!P1 IMAD.MOV.U32 R2, RZ, RZ, R14 ;  /* 0x000000ffff029224 */ /* 0x000fe400078e000e */
[----:B------:R-:W-:Y:S01]  /*10200*/  @!P1 IMAD.MOV.U32 R3, RZ, RZ, R7 ;  /* 0x000000ffff039224 */ /* 0x000fe200078e0007 */
        /* <DEDUP_REMOVED lines=8> */
[----:B-1----:R-:W-:Y:S01]  /*10290*/  @!P1 IMAD.X R7, RZ, RZ, R2, P4 ;  /* 0x000000ffff079224 */ /* 0x002fe200020e0602 */
[----:B------:R-:W-:Y:S02]  /*102a0*/  @!P1 MOV R2, R14 ;  /* 0x0000000e00029202 */ /* 0x000fe40000000f00 */
[----:B------:R-:W0:Y:S01]  /*102b0*/  SHFL.IDX PT, R14, R0, 0x3, 0x181f ;  /* 0x00781f00000e7f89 */ /* 0x000e2200000e0000 */
[----:B------:R-:W-:-:S05]  /*102c0*/  @!P1 IMAD.MOV.U32 R3, RZ, RZ, R7 ;  /* 0x000000ffff039224 */ /* 0x000fca00078e0007 */
        /* <DEDUP_REMOVED lines=36> */
[----:B------:R-:W-:-:S03]  /*10510*/  ISETP.GE.AND P1, PT, R6, R5, PT ;  /* 0x000000050600720c */ /* 0x000fc60003f26270 */
[----:B-1----:R-:W1:Y:S10]  /*10520*/  SHFL.IDX PT, R2, R4, 0x6, 0x181f ;  /* 0x00d81f0004027f89 */ /* 0x002e7400000e0000 */
[----:B0-----:R-:W-:Y:S01]  /*10530*/  @!P1 LEA R14, P4, R8, R14, 0x1 ;  /* 0x0000000e080e9211 */ /* 0x001fe200078808ff */
[----:B------:R-:W0:Y:S04]  /*10540*/  SHFL.IDX PT, R4, R4, 0x7, 0x181f ;  /* 0x00f81f0004047f89 */ /* 0x000e2800000e0000 */
[----:B-1----:R-:W-:Y:S01]  /*10550*/  @!P1 IMAD.X R7, RZ, RZ, R2, P4 ;  /* 0x000000ffff079224 */ /* 0x002fe200020e0602 */
[----:B------:R-:W-:-:S02]  /*10560*/  @!P1 MOV R2, R14 ;  /* 0x0000000e00029202 */ /* 0x000fc40000000f00 */
[----:B------:R1:W2:Y:S01]  /*10570*/  SHFL.IDX PT, R14, R0, 0x7, 0x181f ;  /* 0x00f81f00000e7f89 */ /* 0x0002a200000e0000 */
[----:B------:R-:W-:-:S05]  /*10580*/  @!P1 IMAD.MOV.U32 R3, RZ, RZ, R7 ;  /* 0x000000ffff039224 */ /* 0x000fca00078e0007 */
[----:B------:R1:W-:Y:S04]  /*10590*/  @!P1 LDGSTS.E.BYPASS.LTC128B.128 [R33+0xf400], desc[UR36][R2.64], !P3 ;  /* 0x0f40000002219fae */ /* 0x0003e8000d901d64 */
[----:B------:R1:W-:Y:S04]  /*105a0*/  @!P1 LDGSTS.E.BYPASS.LTC128B.128 [R33+0x13400], desc[UR36][R2.64+0x80], !P2 ;  /* 0x1340008002219fae */ /* 0x0003e8000d101d64 */
[----:B0-----:R1:W-:Y:S02]  /*105b0*/  @!P1 LDGSTS.E.BYPASS.LTC128B.128 [R33+0x17400], desc[UR36][R2.64+0x100], !P0 ;  /* 0x1740010002219fae */ /* 0x0013e4000c101d64 */
.L_x_2560:
[----:B-1----:R-:W-:Y:S01]  /*105c0*/  VIADD R0, R17, 0x70 ;  /* 0x0000007011007836 */ /* 0x002fe20000000000 */
[----:B------:R-:W-:Y:S04]  /*105d0*/  BSSY B0, `(.L_x_2470) ;  /* 0x000000b000007945 */ /* 0x000fe80003800000 */
        /* <DEDUP_REMOVED lines=10> */
.L_x_2471:
[----:B------:R-:W-:Y:S05]  /*10680*/  BSYNC B0 ;  /* 0x0000000000007941 */ /* 0x000fea0003800000 */
.L_x_2470:
[----:B------:R-:W-:Y:S01]  /*10690*/  NOP ;  /* 0x0000000000007918 */ /* 0x000fe20000000000 */
[----:B------:R-:W-:-:S13]  /*106a0*/  PLOP3.LUT P0, PT, PT, PT, PT, 0x80, 0x0 ;  /* 0x000000000000781c */ /* 0x000fda0003f0f070 */
.L_x_2472:
        /* <DEDUP_REMOVED lines=20> */
.L_x_2561:
[----:B------:R-:W-:Y:S05]  /*107f0*/  BSYNC B0 ;  /* 0x0000000000007941 */ /* 0x000fea0003800000 */
.L_x_2473:
[----:B------:R-:W-:Y:S01]  /*10800*/  ISETP.GE.AND P0, PT, R0, R36, PT ;  /* 0x000000240000720c */ /* 0x000fe20003f06270 */
[----:B------:R-:W-:-:S12]  /*10810*/  BSSY B0, `(.L_x_2475) ;  /* 0x00000f6000007945 */ /* 0x000fd80003800000 */
[----:B------:R-:W-:Y:S05]  /*10820*/  @!P0 BRA `(.L_x_2476) ;  /* 0x0000000c00d08947 */ /* 0x000fea0003800000 */
[----:B------:R-:W-:Y:S01]  /*10830*/  IMAD.MOV.U32 R17, RZ, RZ, R28 ;  /* 0x000000ffff117224 */ /* 0x000fe200078e001c */
[----:B------:R-:W-:Y:S01]  /*10840*/  MOV R10, R27 ;  /* 0x0000001b000a7202 */ /* 0x000fe20000000f00 */
[----:B------:R-:W-:-:S07]  /*10850*/  IMAD.MOV.U32 R30, RZ, RZ, R25 ;  /* 0x000000ffff1e7224 */ /* 0x000fce00078e0019 */
.L_x_2489:
        /* <DEDUP_REMOVED lines=42> */
.L_x_2477:
[----:B------:R-:W-:Y:S01]  /*10b00*/  IMAD R6, R27, 0x8, R22 ;  /* 0x000000081b067824 */ /* 0x000fe200078e0216 */
[----:B------:R-:W-:Y:S01]  /*10b10*/  SHF.L.U32 R3, R28, 0x1f, RZ ;  /* 0x0000001f1c037819 */ /* 0x000fe200000006ff */
[----:B------:R-:W-:Y:S03]  /*10b20*/  BSSY B1, `(.L_x_2478) ;  /* 0x0000003000017945 */ /* 0x000fe60003800000 */
[----:B------:R-:W0:Y:S02]  /*10b30*/  SYNCS.PHASECHK.TRANS64.TRYWAIT P0, [R6+URZ+0x2a840], R3 ;  /* 0x02a84003060075a7 */ /* 0x000e24000800017f */
[----:B0-----:R-:W-:Y:S05]  /*10b40*/  @!P0 BRA `(.L_x_2479) ;  /* 0x0000003c00908947 */ /* 0x001fea0003800000 */
.L_x_2562:
[----:B------:R-:W-:Y:S05]  /*10b50*/  BSYNC B1 ;  /* 0x0000000000017941 */ /* 0x000fea0003800000 */
.L_x_2478:
        /* <DEDUP_REMOVED lines=30> */
[----:B------:R-:W-:-:S05]  /*10d40*/  LOP3.LUT R11, R11, 0x38, RZ, 0xc0, !PT ;  /* 0x000000380b0b7812 */ /* 0x000fca00078ec0ff */
[----:B------:R-:W-:-:S05]  /*10d50*/  IMAD.SHL.U32 R0, R11, 0x2, RZ ;  /* 0x000000020b007824 */ /* 0x000fca00078e00ff */
[----:B-1----:R-:W-:-:S04]  /*10d60*/  IADD3 R2, P0, R2, R0, RZ ;  /* 0x0000000002027210 */ /* 0x002fc80007f1e0ff */
[----:B0-----:R-:W-:-:S05]  /*10d70*/  IADD3.X R3, RZ, R3, RZ, P0, !PT ;  /* 0x00000003ff037210 */ /* 0x001fca00007fe4ff */
        /* <DEDUP_REMOVED lines=32> */
.L_x_2576:
        /* <DEDUP_REMOVED lines=10> */
.L_x_2481:
        /* <DEDUP_REMOVED lines=10> */
.L_x_2482:
[----:B------:R3:W-:Y:S01]  /*110c0*/  SYNCS.ARRIVE.TRANS64.A1T0 RZ, [R6+URZ+0x2a830], RZ ;  /* 0x02a830ff06ff79a7 */ /* 0x0007e2000810003f */
[----:B------:R-:W-:Y:S05]  /*110d0*/  @!P2 BRA `(.L_x_2483) ;  /* 0x000000000004a947 */ /* 0x000fea0003800000 */
[----:B------:R-:W-:Y:S01]  /*110e0*/  BPT.TRAP 0x1 ;  /* 0x000000040000795c */ /* 0x000fe20000300000 */
.L_x_2483:
[----:B-1----:R-:W-:Y:S01]  /*110f0*/  SHF.L.U32 R2, R17, 0x1f, RZ ;  /* 0x0000001f11027819 */ /* 0x002fe200000006ff */
[----:B------:R-:W-:Y:S01]  /*11100*/  IMAD R4, R10, 0x8, R22 ;  /* 0x000000080a047824 */ /* 0x000fe200078e0216 */
[----:B------:R-:W-:Y:S03]  /*11110*/  BSSY B1, `(.L_x_2484) ;  /* 0x0000003000017945 */ /* 0x000fe60003800000 */
[----:B------:R-:W1:Y:S02]  /*11120*/  SYNCS.PHASECHK.TRANS64.TRYWAIT P0, [R4+URZ+0x2a860], R2 ;  /* 0x02a86002040075a7 */ /* 0x000e64000800017f */
[----:B-1----:R-:W-:Y:S05]  /*11130*/  @!P0 BRA `(.L_x_2485) ;  /* 0x0000004000048947 */ /* 0x002fea0003800000 */
.L_x_2577:
[----:B------:R-:W-:Y:S05]  /*11140*/  BSYNC B1 ;  /* 0x0000000000017941 */ /* 0x000fea0003800000 */
.L_x_2484:
[----:B------:R-:W4:Y:S01]  /*11150*/  S2R R3, SR_TID.X ;  /* 0x0000000000037919 */ /* 0x000f220000002100 */
[----:B---3--:R-:W-:Y:S01]  /*11160*/  IMAD R6, R30, -0x60, R34 ;  /* 0xffffffa01e067824 */ /* 0x008fe200078e0222 */
[----:B------:R-:W-:Y:S01]  /*11170*/  UMOV UR4, 0xffffffff ;  /* 0xffffffff00047882 */ /* 0x000fe20000000000 */
[----:B0-----:R-:W-:Y:S01]  /*11180*/  IMAD R5, R10, 0x3000, R32 ;  /* 0x000030000a057824 */ /* 0x001fe200078e0220 */
[----:B------:R-:W-:Y:S02]  /*11190*/  LOP3.LUT P0, RZ, R29, 0x2, RZ, 0xc0, !PT ;  /* 0x000000021dff7812 */ /* 0x000fe4000780c0ff */
[----:B----4-:R-:W-:-:S04]  /*111a0*/  LOP3.LUT R3, R3, 0x7f, RZ, 0xc0, !PT ;  /* 0x0000007f03037812 */ /* 0x010fc800078ec0ff */
[----:B------:R-:W-:-:S04]  /*111b0*/  SHF.R.U32.HI R3, RZ, 0x3, R3 ;  /* 0x00000003ff037819 */ /* 0x000fc80000011603 */
[----:B------:R-:W-:Y:S01]  /*111c0*/  IADD3 R6, -R3, R6, RZ ;  /* 0x0000000603067210 */ /* 0x000fe20007ffe1ff */
        /* <DEDUP_REMOVED lines=45> */
.L_x_2591:
        /* <DEDUP_REMOVED lines=16> */
[----:B------:R-:W-:Y:S01]  /*115a0*/  IMAD R21, R21, UR4, RZ ;  /* 0x0000000415157c24 */ /* 0x000fe2000f8e02ff */
[----:B------:R-:W-:-:S03]  /*115b0*/  IADD3 R3, R3, R9, RZ ;  /* 0x0000000903037210 */ /* 0x000fc60007ffe0ff */
[C---:B------:R-:W-:Y:S02]  /*115c0*/  IMAD R21, R8.reuse, UR5, R21 ;  /* 0x0000000508157c24 */ /* 0x040fe4000f8e0215 */
[----:B------:R-:W-:-:S04]  /*115d0*/  IMAD.WIDE.U32 R2, R8, UR4, R2 ;  /* 0x0000000408027c25 */ /* 0x000fc8000f8e0002 */
[----:B------:R-:W-:-:S07]  /*115e0*/  IMAD.IADD R21, R3, 0x1, R21 ;  /* 0x0000000103157824 */ /* 0x000fce00078e0215 */
.L_x_2487:
        /* <DEDUP_REMOVED lines=10> */
.L_x_2488:
        /* <DEDUP_REMOVED lines=14> */
.L_x_2476:
[----:B------:R-:W-:Y:S05]  /*11770*/  BSYNC B0 ;  /* 0x0000000000007941 */ /* 0x000fea0003800000 */
.L_x_2475:
        /* <DEDUP_REMOVED lines=17> */
.L_x_2491:
[----:B------:R-:W-:Y:S05]  /*11890*/  BSYNC B0 ;  /* 0x0000000000007941 */ /* 0x000fea0003800000 */
.L_x_2490:
[----:B------:R-:W-:-:S13]  /*118a0*/  LOP3.LUT P0, RZ, R23, 0x10, RZ, 0xc0, !PT ;  /* 0x0000001017ff7812 */ /* 0x000fda000780c0ff */
[----:B------:R-:W-:Y:S05]  /*118b0*/  @!P0 BRA `(.L_x_2492) ;  /* 0x0000000000048947 */ /* 0x000fea0003800000 */
[----:B------:R-:W-:Y:S01]  /*118c0*/  BPT.TRAP 0x1 ;  /* 0x000000040000795c */ /* 0x000fe20000300000 */
.L_x_2492:
[----:B------:R-:W-:Y:S01]  /*118d0*/  IMAD R0, R27, 0x8, R22 ;  /* 0x000000081b007824 */ /* 0x000fe200078e0216 */
[----:B0-----:R-:W-:Y:S01]  /*118e0*/  SHF.L.U32 R3, R28, 0x1f, RZ ;  /* 0x0000001f1c037819 */ /* 0x001fe200000006ff */
[----:B------:R-:W-:Y:S01]  /*118f0*/  BSSY B0, `(.L_x_2493) ;  /* 0x0000004000007945 */ /* 0x000fe20003800000 */
[----:B------:R-:W-:Y:S02]  /*11900*/  IMAD R6, R25, -0x60, R34 ;  /* 0xffffffa019067824 */ /* 0x000fe400078e0222 */
[----:B------:R-:W0:Y:S02]  /*11910*/  SYNCS.PHASECHK.TRANS64.TRYWAIT P0, [R0+URZ+0x2a860], R3 ;  /* 0x02a86003000075a7 */ /* 0x000e24000800017f */
[----:B0-----:R-:W-:Y:S05]  /*11920*/  @!P0 BRA `(.L_x_2494) ;  /* 0x0000004000088947 */ /* 0x001fea0003800000 */
.L_x_2592:
[----:B------:R-:W-:Y:S05]  /*11930*/  BSYNC B0 ;  /* 0x0000000000007941 */ /* 0x000fea0003800000 */
.L_x_2493:
[----:B------:R-:W1:Y:S01]  /*11940*/  S2R R2, SR_TID.X ;  /* 0x0000000000027919 */ /* 0x000e620000002100 */
[----:B------:R-:W-:Y:S01]  /*11950*/  UMOV UR4, 0xffffffff ;  /* 0xffffffff00047882 */ /* 0x000fe20000000000 */
[----:B------:R-:W-:Y:S01]  /*11960*/  IMAD R7, R27, 0x3000, R32 ;  /* 0x000030001b077824 */ /* 0x000fe200078e0220 */
[----:B-1----:R-:W-:-:S04]  /*11970*/  LOP3.LUT R2, R2, 0x7f, RZ, 0xc0, !PT ;  /* 0x0000007f02027812 */ /* 0x002fc800078ec0ff */
[----:B------:R-:W-:-:S04]  /*11980*/  SHF.R.U32.HI R2, RZ, 0x3, R2 ;  /* 0x00000003ff027819 */ /* 0x000fc80000011602 */
[----:B------:R-:W-:Y:S01]  /*11990*/  IADD3 R6, -R2, R6, RZ ;  /* 0x0000000602067210 */ /* 0x000fe20007ffe1ff */
        /* <DEDUP_REMOVED lines=47> */
[----:B--2---:R-:W-:-:S04]  /*11c90*/  IADD3 R2, P4, R10, R5, RZ ;  /* 0x000000050a027210 */ /* 0x004fc80007f9e0ff */
[----:B---3--:R-:W-:-:S05]  /*11ca0*/  IADD3.X R3, RZ, R7, RZ, P4, !PT ;  /* 0x00000007ff037210 */ /* 0x008fca00027fe4ff */
[----:B------:R1:W-:Y:S04]  /*11cb0*/  LDGSTS.E.BYPASS.LTC128B.128 [R4+0x2400], desc[UR36][R2.64], !P2 ;  /* 0x0240000002047fae */ /* 0x0003e8000d101d64 */
[----:B0---4-:R1:W-:Y:S02]  /*11cc0*/  LDGSTS.E.BYPASS.LTC128B.128 [R4+0x5400], desc[UR36][R2.64+0x80], !P3 ;  /* 0x0540008002047fae */ /* 0x0113e4000d901d64 */
.L_x_2606:
        /* <DEDUP_REMOVED lines=11> */
.L_x_2496:
        /* <DEDUP_REMOVED lines=10> */
.L_x_2497:
[----:B------:R1:W-:Y:S01]  /*11e20*/  SYNCS.ARRIVE.TRANS64.A1T0 RZ, [R0+URZ+0x2a850], RZ ;  /* 0x02a850ff00ff79a7 */ /* 0x0003e2000810003f */
[----:B------:R-:W-:-:S05]  /*11e30*/  VIADD R27, R27, 0x1 ;  /* 0x000000011b1b7836 */ /* 0x000fca0000000000 */
[----:B------:R-:W-:-:S04]  /*11e40*/  ISETP.NE.AND P0, PT, R27, 0x2, PT ;  /* 0x000000021b00780c */ /* 0x000fc80003f05270 */
[----:B0-----:R-:W-:Y:S02]  /*11e50*/  SEL R3, RZ, 0x1, P0 ;  /* 0x00000001ff037807 */ /* 0x001fe40000000000 */
[----:B------:R-:W-:Y:S02]  /*11e60*/  SEL R27, R27, RZ, P0 ;  /* 0x000000ff1b1b7207 */ /* 0x000fe40000000000 */
[----:B-1----:R-:W-:-:S07]  /*11e70*/  LOP3.LUT R28, R28, R3, RZ, 0x3c, !PT ;  /* 0x000000031c1c7212 */ /* 0x002fce00078e3cff */
.L_x_2454:
[----:B------:R-:W-:Y:S05]  /*11e80*/  BSYNC B7 ;  /* 0x0000000000077941 */ /* 0x000fea0003800000 */
.L_x_2452:
        /* <DEDUP_REMOVED lines=8> */
[----:B------:R1:W2:Y:S01]  /*11f10*/  LDS.128 R16, [R22+0x2a8d0] ;  /* 0x02a8d00016107984 */ /* 0x0002a20000000c00 */
[----:B------:R-:W-:Y:S06]  /*11f20*/  BAR.ARV 0x4, 0x180 ;  /* 0x0106000000007b1d */ /* 0x000fec0000002000 */
[----:B------:R-:W-:Y:S05]  /*11f30*/  BRA `(.L_x_2499) ;  /* 0x0000000c00d47947 */ /* 0x000fea0003800000 */
.L_x_2498:
        /* <DEDUP_REMOVED lines=22> */
[----:B--2---:R-:W-:Y:S01]  /*120a0*/  @!P1 MOV R8, R2 ;  /* 0x0000000200089202 */ /* 0x004fe20000000f00 */
        /* <DEDUP_REMOVED lines=20> */
.L_x_2616:
[----:B------:R-:W-:Y:S02]  /*121f0*/  ULDC UR4, c[0x0][0xc38] ;  /* 0x00030e0000047ab9 */ /* 0x000fe40000000800 */
[----:B------:R-:W-:-:S04]  /*12200*/  IMAD.U32 R5, RZ, RZ, UR4 ;  /* 0x00000004ff057e24 */ /* 0x000fc8000f8e00ff */
[----:B-1----:R-:W-:-:S05]  /*12210*/  IMAD R14, R14, R5, RZ ;  /* 0x000000050e0e7224 */ /* 0x002fca00078e02ff */
[----:B------:R-:W-:-:S04]  /*12220*/  IADD3 R7, R7, R14, RZ ;  /* 0x0000000e07077210 */ /* 0x000fc80007ffe0ff */
[----:B------:R-:W-:-:S13]  /*12230*/  ISETP.GT.AND P6, PT, R7, R0, PT ;  /* 0x000000000700720c */ /* 0x000fda0003fc4270 */
[----:B------:R-:W-:Y:S05]  /*12240*/  @P6 BRA `(.L_x_2501) ;  /* 0x0000000000a46947 */ /* 0x000fea0003800000 */
.L_x_2504:
        /* <DEDUP_REMOVED lines=34> */
[----:B------:R0:W1:Y:S02]  /*12470*/  SHFL.IDX PT, R14, R2, 0x1f, 0x1f ;  /* 0x03e01f00020e7f89 */ /* 0x00006400000e0000 */
.L_x_2624:
[----:B------:R-:W-:Y:S02]  /*12480*/  ULDC UR4, c[0x0][0xc38] ;  /* 0x00030e0000047ab9 */ /* 0x000fe40000000800 */
[----:B------:R-:W-:-:S04]  /*12490*/  IMAD.U32 R5, RZ, RZ, UR4 ;  /* 0x00000004ff057e24 */ /* 0x000fc8000f8e00ff */
[----:B-1----:R-:W-:-:S04]  /*124a0*/  IMAD R14, R14, R5, RZ ;  /* 0x000000050e0e7224 */ /* 0x002fc800078e02ff */
[----:B------:R-:W-:-:S05]  /*124b0*/  IMAD.IADD R7, R14, 0x1, R7 ;  /* 0x000000010e077824 */ /* 0x000fca00078e0207 */
[----:B------:R-:W-:-:S13]  /*124c0*/  ISETP.GT.AND P6, PT, R7, R0, PT ;  /* 0x000000000700720c */ /* 0x000fda0003fc4270 */
[----:B------:R-:W-:Y:S05]  /*124d0*/  @!P6 BRA `(.L_x_2504) ;  /* 0xfffffffc005ce947 */ /* 0x000fea000383ffff */
.L_x_2501:
        /* <DEDUP_REMOVED lines=10> */
.L_x_2629:
[----:B------:R-:W-:-:S13]  /*12580*/  ISETP.NE.AND P0, PT, R3, RZ, PT ;  /* 0x000000ff0300720c */ /* 0x000fda0003f05270 */
[----:B------:R-:W-:Y:S05]  /*12590*/  @!P0 BRA `(.L_x_2506) ;  /* 0x0000000000108947 */ /* 0x000fea0003800000 */
[----:B------:R-:W-:Y:S01]  /*125a0*/  UMOV UR4, 0xffffffff ;  /* 0xffffffff00047882 */ /* 0x000fe20000000000 */
[----:B-1----:R-:W-:Y:S02]  /*125b0*/  VIADD R12, R12, 0xffffffff ;  /* 0xffffffff0c0c7836 */ /* 0x002fe40000000000 */
[----:B------:R-:W-:Y:S05]  /*125c0*/  BRA.DIV UR4, `(.L_x_2507) ;  /* 0x0000004604307947 */ /* 0x000fea000b800000 */
[----:B------:R4:W1:Y:S02]  /*125d0*/  SHFL.IDX PT, R6, R2, R12, 0x1f ;  /* 0x00001f0c02067589 */ /* 0x00086400000e0000 */
.L_x_2506:
[----:B---3--:R-:W-:Y:S01]  /*125e0*/  ISETP.NE.AND P0, PT, R8, 0x1, PT ;  /* 0x000000010800780c */ /* 0x008fe20003f05270 */
[----:B-1----:R-:W-:-:S04]  /*125f0*/  IMAD R16, R6, R5, R7 ;  /* 0x0000000506107224 */ /* 0x002fc800078e0207 */
[----:B------:R-:W-:-:S08]  /*12600*/  IMAD.IADD R0, R0, 0x1, -R16 ;  /* 0x0000000100007824 */ /* 0x000fd000078e0a10 */
[----:B------:R-:W-:Y:S05]  /*12610*/  @!P0 BRA `(.L_x_2508) ;  /* 0x0000000000dc8947 */ /* 0x000fea0003800000 */
[----:B--2---:R-:W-:Y:S02]  /*12620*/  IABS R5, R17 ;  /* 0x0000001100057213 */ /* 0x004fe40000000000 */
[----:B------:R-:W-:Y:S02]  /*12630*/  IABS R4, R8 ;  /* 0x0000000800047213 */ /* 0x000fe40000000000 */
[----:B------:R-:W1:Y:S08]  /*12640*/  I2F.RP R6, R5 ;  /* 0x0000000500067306 */ /* 0x000e700000209400 */
[----:B------:R-:W2:Y:S08]  /*12650*/  I2F.RP R7, R4 ;  /* 0x0000000400077306 */ /* 0x000eb00000209400 */
[----:B-1----:R-:W0:Y:S08]  /*12660*/  MUFU.RCP R6, R6 ;  /* 0x0000000600067308 */ /* 0x002e300000001000 */
[----:B--2---:R-:W-:Y:S01]  /*12670*/  MUFU.RCP R7, R7 ;  /* 0x0000000700077308 */ /* 0x004fe20000001000 */
[----:B0---4-:R-:W-:-:S02]  /*12680*/  IADD3 R2, R6, 0xffffffe, RZ ;  /* 0x0ffffffe06027810 */ /* 0x011fc40007ffe0ff */
[----:B------:R-:W-:-:S05]  /*12690*/  IABS R6, R17 ;  /* 0x0000001100067213 */ /* 0x000fca0000000000 */
        /* <DEDUP_REMOVED lines=12> */
[----:B------:R-:W-:Y:S01]  /*12760*/  @!P1 IMAD.IADD R2, R2, 0x1, -R5 ;  /* 0x0000000102029824 */ /* 0x000fe200078e0a05 */
[----:B------:R-:W-:-:S02]  /*12770*/  @!P1 IADD3 R6, R6, 0x1, RZ ;  /* 0x0000000106069810 */ /* 0x000fc40007ffe0ff */
        /* <DEDUP_REMOVED lines=27> */
[----:B------:R-:W-:-:S04]  /*12930*/  @!P1 LOP3.LUT R5, RZ, R8, RZ, 0x33, !PT ;  /* 0x00000008ff059212 */ /* 0x000fc800078e33ff */
[----:B------:R-:W-:Y:S01]  /*12940*/  IADD3 R3, -R5, RZ, RZ ;  /* 0x000000ff05037210 */ /* 0x000fe20007ffe1ff */
[----:B------:R-:W-:-:S04]  /*12950*/  IMAD R5, R8, 0x1000000, R5 ;  /* 0x0100000008057824 */ /* 0x000fc800078e0205 */
[----:B------:R-:W-:-:S04]  /*12960*/  IMAD R8, R8, R3, R6 ;  /* 0x0000000308087224 */ /* 0x000fc800078e0206 */
[----:B------:R-:W-:Y:S01]  /*12970*/  IMAD R18, R8, 0x10000, R5 ;  /* 0x0001000008127824 */ /* 0x000fe200078e0205 */
[----:B------:R-:W-:Y:S06]  /*12980*/  BRA `(.L_x_2509) ;  /* 0x0000000000f07947 */ /* 0x000fec0003800000 */
.L_x_2508:
        /* <DEDUP_REMOVED lines=60> */
.L_x_2509:
[----:B------:R-:W-:-:S05]  /*12d50*/  LOP3.LUT R2, RZ, R2, RZ, 0x33, !PT ;  /* 0x00000002ff027212 */ /* 0x000fca00078e33ff */
[----:B------:R-:W-:Y:S01]  /*12d60*/  IMAD.IADD R17, R17, 0x1, R2 ;  /* 0x0000000111117824 */ /* 0x000fe200078e0202 */
[----:B------:R-:W-:Y:S06]  /*12d70*/  BRA `(.L_x_2510) ;  /* 0x00000000001c7947 */ /* 0x000fec0003800000 */
.L_x_2502:
[----:B------:R-:W-:Y:S01]  /*12d80*/  UMOV UR4, URZ ;  /* 0x0000003f00047c82 */ /* 0x000fe20008000000 */
[----:B------:R-:W-:Y:S01]  /*12d90*/  UMOV UR5, URZ ;  /* 0x0000003f00057c82 */ /* 0x000fe20008000000 */
[----:B------:R-:W-:Y:S01]  /*12da0*/  ULDC UR6, c[0x0][0xc3c] ;  /* 0x00030f0000067ab9 */ /* 0x000fe20000000800 */
[----:B------:R-:W-:Y:S01]  /*12db0*/  MOV R16, R0 ;  /* 0x0000000000107202 */ /* 0x000fe20000000f00 */
[----:B------:R-:W-:Y:S02]  /*12dc0*/  IMAD.U32 R17, RZ, RZ, UR4 ;  /* 0x00000004ff117e24 */ /* 0x000fe4000f8e00ff */
[----:B------:R-:W-:Y:S02]  /*12dd0*/  IMAD.U32 R18, RZ, RZ, UR5 ;  /* 0x00000005ff127e24 */ /* 0x000fe4000f8e00ff */
[----:B------:R-:W-:-:S07]  /*12de0*/  IMAD.U32 R19, RZ, RZ, UR6 ;  /* 0x00000006ff137e24 */ /* 0x000fce000f8e00ff */
.L_x_2510:
        /* <DEDUP_REMOVED lines=10> */
.L_x_2499:
[----:B------:R-:W-:Y:S02]  /*12e90*/  ULDC UR4, c[0x0][0xc3c] ;  /* 0x00030f0000047ab9 */ /* 0x000fe40000000800 */
[----:B--2---:R-:W-:-:S13]  /*12ea0*/  ISETP.GE.AND P0, PT, R19, UR4, PT ;  /* 0x0000000413007c0c */ /* 0x004fda000bf06270 */
[----:B------:R-:W-:Y:S05]  /*12eb0*/  @!P0 BRA `(.L_x_2511) ;  /* 0xffffffb0006c8947 */ /* 0x000fea000383ffff */
[----:B------:R-:W-:Y:S05]  /*12ec0*/  BSYNC B8 ;  /* 0x0000000000087941 */ /* 0x000fea0003800000 */
.L_x_2446:
[----:B-1----:R-:W2:Y:S01]  /*12ed0*/  LDL.LU R0, [R1+0x14] ;  /* 0x0000140001007983 */ /* 0x002ea20000300800 */
[----:B------:R-:W-:Y:S01]  /*12ee0*/  BSSY B0, `(.L_x_2512) ;  /* 0x000000b000007945 */ /* 0x000fe20003800000 */
[----:B------:R-:W1:Y:S01]  /*12ef0*/  S2R R5, SR_CgaCtaId ;  /* 0x0000000000057919 */ /* 0x000e620000008800 */
[----:B--2---:R-:W-:-:S05]  /*12f00*/  VIADD R0, R0, 0x1 ;  /* 0x0000000100007836 */ /* 0x004fca0000000000 */
        /* <DEDUP_REMOVED lines=8> */
.L_x_2632:
[----:B------:R-:W-:Y:S05]  /*12f90*/  BSYNC B0 ;  /* 0x0000000000007941 */ /* 0x000fea0003800000 */
.L_x_2512:
[----:B------:R-:W-:-:S03]  /*12fa0*/  UMOV UR4, 0xffffffff ;  /* 0xffffffff00047882 */ /* 0x000fc60000000000 */
[----:B------:R-:W-:Y:S05]  /*12fb0*/  BRA.DIV UR4, `(.L_x_2514) ;  /* 0x0000003a04f07947 */ /* 0x000fea000b800000 */
[----:B-1----:R-:W1:Y:S02]  /*12fc0*/  S2R R0, SR_TID.X ;  /* 0x0000000000007919 */ /* 0x002e640000002100 */
[----:B-1----:R-:W-:-:S04]  /*12fd0*/  SHF.R.U32.HI R0, RZ, 0x5, R0 ;  /* 0x00000005ff007819 */ /* 0x002fc80000011600 */
[----:B------:R-:W-:-:S05]  /*12fe0*/  LOP3.LUT R0, R0, 0x3, RZ, 0xc0, !PT ;  /* 0x0000000300007812 */ /* 0x000fca00078ec0ff */
[----:B------:R1:W2:Y:S02]  /*12ff0*/  SHFL.IDX PT, R14, R0, RZ, 0x1f ;  /* 0x00001fff000e7589 */ /* 0x0002a400000e0000 */
.L_x_2635:
[----:B--2---:R-:W-:Y:S01]  /*13000*/  ISETP.NE.AND P0, PT, R14, RZ, PT ;  /* 0x000000ff0e00720c */ /* 0x004fe20003f05270 */
[----:B------:R-:W-:-:S12]  /*13010*/  BSSY B0, `(.L_x_2515) ;  /* 0x0000026000007945 */ /* 0x000fd80003800000 */
[----:B------:R-:W-:Y:S05]  /*13020*/  @P0 BRA `(.L_x_2516) ;  /* 0x0000000000900947 */ /* 0x000fea0003800000 */
[----:B------:R-:W-:-:S03]  /*13030*/  UMOV UR4, 0xffffffff ;  /* 0xffffffff00047882 */ /* 0x000fc60000000000 */
[----:B------:R-:W-:Y:S05]  /*13040*/  BRA.DIV UR4, `(.L_x_2517) ;  /* 0x0000003e04007947 */ /* 0x000fea000b800000 */
[----:B------:R-:W-:-:S13]  /*13050*/  ELECT P6, URZ, PT ;  /* 0x00000000003f782f */ /* 0x000fda00038c0000 */
.L_x_2638:
[----:B------:R-:W-:Y:S05]  /*13060*/  @!P6 BRA `(.L_x_2516) ;  /* 0x000000000080e947 */ /* 0x000fea0003800000 */
[----:B-1----:R-:W2:Y:S02]  /*13070*/  LDL R0, [R1+0x1c] ;  /* 0x00001c0001007983 */ /* 0x002ea40000100800 */
[----:B--2---:R-:W-:-:S13]  /*13080*/  R2UR UR4, R0 ;  /* 0x00000000000472ca */ /* 0x004fda00000e0000 */
[----:B------:R-:W-:-:S06]  /*13090*/  ULOP3.LUT UR4, UR4, 0x2, URZ, 0xfc, !UPT ;  /* 0x0000000204047892 */ /* 0x000fcc000f8efc3f */
[----:B------:R-:W-:-:S05]  /*130a0*/  IMAD.U32 R0, RZ, RZ, UR4 ;  /* 0x00000004ff007e24 */ /* 0x000fca000f8e00ff */
[----:B------:R-:W-:-:S13]  /*130b0*/  ISETP.NE.AND P0, PT, R0, 0x3, PT ;  /* 0x000000030000780c */ /* 0x000fda0003f05270 */
[----:B------:R-:W-:Y:S05]  /*130c0*/  @!P0 BRA `(.L_x_2518) ;  /* 0x0000000000048947 */ /* 0x000fea0003800000 */
[----:B------:R-:W-:Y:S01]  /*130d0*/  BPT.TRAP 0x1 ;  /* 0x000000040000795c */ /* 0x000fe20000300000 */
.L_x_2518:
[C---:B------:R-:W-:Y:S01]  /*130e0*/  IMAD R5, R27.reuse, 0x8, R4 ;  /* 0x000000081b057824 */ /* 0x040fe200078e0204 */
[----:B------:R-:W-:Y:S02]  /*130f0*/  SHF.L.U32 R0, R28, 0x1f, RZ ;  /* 0x0000001f1c007819 */ /* 0x000fe400000006ff */
[----:B------:R-:W-:Y:S02]  /*13100*/  IADD3 R27, R27, 0x1, RZ ;  /* 0x000000011b1b7810 */ /* 0x000fe40007ffe0ff */
[----:B------:R-:W1:Y:S02]  /*13110*/  SYNCS.PHASECHK.TRANS64.TRYWAIT P1, [R5+URZ+0x2a840], R0 ;  /* 0x02a84000050075a7 */ /* 0x000e64000802017f */
[----:B------:R-:W-:-:S04]  /*13120*/  ISETP.NE.AND P2, PT, R27, 0x2, PT ;  /* 0x000000021b00780c */ /* 0x000fc80003f45270 */
[----:B------:R-:W-:Y:S01]  /*13130*/  SEL R3, RZ, 0x1, P2 ;  /* 0x00000001ff037807 */ /* 0x000fe20001000000 */
[----:B-1----:R-:W-:Y:S08]  /*13140*/  @!P1 BRA `(.L_x_2519) ;  /* 0x0000003800e09947 */ /* 0x002ff00003800000 */
.L_x_2639:
[----:B------:R-:W-:Y:S02]  /*13150*/  SEL R27, R27, RZ, P2 ;  /* 0x000000ff1b1b7207 */ /* 0x000fe40001000000 */
[----:B------:R-:W-:Y:S01]  /*13160*/  LOP3.LUT R2, R28, R3, RZ, 0x3c, !PT ;  /* 0x000000031c027212 */ /* 0x000fe200078e3cff */
[----:B------:R-:W-:Y:S06]  /*13170*/  @!P0 BRA `(.L_x_2520) ;  /* 0x0000000000048947 */ /* 0x000fec0003800000 */
[----:B------:R-:W-:Y:S01]  /*13180*/  BPT.TRAP 0x1 ;  /* 0x000000040000795c */ /* 0x000fe20000300000 */
.L_x_2520:
[----:B------:R-:W-:Y:S01]  /*13190*/  IMAD R27, R27, 0x8, R4 ;  /* 0x000000081b1b7824 */ /* 0x000fe200078e0204 */
[----:B------:R-:W-:-:S04]  /*131a0*/  SHF.L.U32 R2, R2, 0x1f, RZ ;  /* 0x0000001f02027819 */ /* 0x000fc800000006ff */
[----:B------:R-:W2:Y:S02]  /*131b0*/  SYNCS.PHASECHK.TRANS64.TRYWAIT P1, [R27+URZ+0x2a840], R2 ;  /* 0x02a840021b0075a7 */ /* 0x000ea4000802017f */
[----:B--2---:R-:W-:Y:S05]  /*131c0*/  @!P1 BRA `(.L_x_2521) ;  /* 0x0000003800d49947 */ /* 0x004fea0003800000 */
.L_x_2640:
[----:B------:R-:W-:Y:S05]  /*131d0*/  @!P0 BRA `(.L_x_2522) ;  /* 0x0000000000048947 */ /* 0x000fea0003800000 */
[----:B------:R-:W-:Y:S01]  /*131e0*/  BPT.TRAP 0x1 ;  /* 0x000000040000795c */ /* 0x000fe20000300000 */
.L_x_2522:
[----:B------:R-:W3:Y:S02]  /*131f0*/  SYNCS.PHASECHK.TRANS64.TRYWAIT P1, [R5+URZ+0x2a860], R0 ;  /* 0x02a86000050075a7 */ /* 0x000ee4000802017f */
[----:B---3--:R-:W-:Y:S05]  /*13200*/  @!P1 BRA `(.L_x_2523) ;  /* 0x0000003800d89947 */ /* 0x008fea0003800000 */
.L_x_2641:
[----:B------:R-:W-:Y:S05]  /*13210*/  @!P0 BRA `(.L_x_2524) ;  /* 0x0000000000048947 */ /* 0x000fea0003800000 */
[----:B------:R-:W-:Y:S01]  /*13220*/  BPT.TRAP 0x1 ;  /* 0x000000040000795c */ /* 0x000fe20000300000 */
.L_x_2524:
[----:B----4-:R4:W0:Y:S02]  /*13230*/  SYNCS.PHASECHK.TRANS64.TRYWAIT P0, [R27+URZ+0x2a860], R2 ;  /* 0x02a860021b0075a7 */ /* 0x010824000800017f */
[----:B0-----:R-:W-:Y:S05]  /*13240*/  @!P0 NANOSLEEP.SYNCS 0x989680 ;  /* 0x009896800000895d */ /* 0x001fea0003900000 */
[----:B------:R-:W0:Y:S02]  /*13250*/  @!P0 SYNCS.PHASECHK.TRANS64 P0, [R27+URZ+0x2a860], R2 ;  /* 0x02a860021b0085a7 */ /* 0x000e24000800007f */
[----:B0-----:R-:W-:Y:S05]  /*13260*/  @!P0 BRA `(.L_x_2524) ;  /* 0xfffffffc00f08947 */ /* 0x001fea000383ffff */
.L_x_2516:
[----:B------:R-:W-:Y:S05]  /*13270*/  BSYNC B0 ;  /* 0x0000000000007941 */ /* 0x000fea0003800000 */
.L_x_2515:
[----:B------:R-:W-:Y:S05]  /*13280*/  EXIT ;  /* 0x000000000000794d */ /* 0x000fea0003800000 */
.L_x_2379:
[----:B0-----:R-:W-:-:S04]  /*13290*/  IMAD.U32 R3, RZ, RZ, UR40 ;  /* 0x00000028ff037e24 */ /* 0x001fc8000f8e00ff */
[----:B------:R0:W1:Y:S03]  /*132a0*/  SYNCS.PHASECHK.TRANS64.TRYWAIT P1, [R3+URZ+0x2a800], R0 ;  /* 0x02a80000030075a7 */ /* 0x000066000802017f */
[----:B-1----:R-:W-:Y:S05]  /*132b0*/  @!P1 NANOSLEEP.SYNCS 0x989680 ;  /* 0x009896800000995d */ /* 0x002fea0003900000 */
[----:B------:R-:W1:Y:S02]  /*132c0*/  @!P1 SYNCS.PHASECHK.TRANS64 P1, [R3+URZ+0x2a800], R0 ;  /* 0x02a80000030095a7 */ /* 0x000e64000802007f */
[----:B-1----:R-:W-:Y:S05]  /*132d0*/  @!P1 BRA `(.L_x_2379) ;  /* 0xfffffffc00ec9947 */ /* 0x002fea000383ffff */
[----:B------:R-:W-:Y:S05]  /*132e0*/  BRA `(.L_x_2525) ;  /* 0xfffffee800cc7947 */ /* 0x000fea000383ffff */
.L_x_2383:
[----:B-1----:R1:W2:Y:S02]  /*132f0*/  SYNCS.PHASECHK.TRANS64.TRYWAIT P1, [R0+URZ+0x2a830], R3 ;  /* 0x02a83003000075a7 */ /* 0x0022a4000802017f */
[----:B--2---:R-:W-:Y:S05]  /*13300*/  @!P1 NANOSLEEP.SYNCS 0x989680 ;  /* 0x009896800000995d */ /* 0x004fea0003900000 */
[----:B------:R-:W2:Y:S02]  /*13310*/  @!P1 SYNCS.PHASECHK.TRANS64 P1, [R0+URZ+0x2a830], R3 ;  /* 0x02a83003000095a7 */ /* 0x000ea4000802007f */
[----:B--2---:R-:W-:Y:S05]  /*13320*/  @!P1 BRA `(.L_x_2383) ;  /* 0xfffffffc00f09947 */ /* 0x004fea000383ffff */
[----:B------:R-:W-:Y:S05]  /*13330*/  BRA `(.L_x_2382) ;  /* 0xfffffee800e87947 */ /* 0x000fea000383ffff */
.L_x_2389:
[----:B-1----:R-:W-:-:S04]  /*13340*/  IMAD.U32 R12, RZ, RZ, UR8 ;  /* 0x00000008ff0c7e24 */ /* 0x002fc8000f8e00ff */
[----:B------:R1:W2:Y:S03]  /*13350*/  SYNCS.PHASECHK.TRANS64.TRYWAIT P1, [R12+URZ+0x2a830], R11 ;  /* 0x02a8300b0c0075a7 */ /* 0x0002a6000802017f */
[----:B--2---:R-:W-:Y:S05]  /*13360*/  @!P1 NANOSLEEP.SYNCS 0x989680 ;  /* 0x009896800000995d */ /* 0x004fea0003900000 */
[----:B------:R-:W2:Y:S02]  /*13370*/  @!P1 SYNCS.PHASECHK.TRANS64 P1, [R12+URZ+0x2a830], R11 ;  /* 0x02a8300b0c0095a7 */ /* 0x000ea4000802007f */
[----:B--2---:R-:W-:Y:S05]  /*13380*/  @!P1 BRA `(.L_x_2389) ;  /* 0xfffffffc00ec9947 */ /* 0x004fea000383ffff */
[----:B------:R-:W-:Y:S05]  /*13390*/  BRA `(.L_x_2388) ;  /* 0xffffff10008c7947 */ /* 0x000fea000383ffff */
.L_x_2393:
[----:B01----:R-:W-:-:S04]  /*133a0*/  IMAD.U32 R11, RZ, RZ, UR9 ;  /* 0x00000009ff0b7e24 */ /* 0x003fc8000f8e00ff */
[----:B------:R0:W1:Y:S03]  /*133b0*/  SYNCS.PHASECHK.TRANS64.TRYWAIT P1, [R11+URZ+0x2a850], R0 ;  /* 0x02a850000b0075a7 */ /* 0x000066000802017f */
[----:B-1----:R-:W-:Y:S05]  /*133c0*/  @!P1 NANOSLEEP.SYNCS 0x989680 ;  /* 0x009896800000995d */ /* 0x002fea0003900000 */
[----:B------:R-:W1:Y:S02]  /*133d0*/  @!P1 SYNCS.PHASECHK.TRANS64 P1, [R11+URZ+0x2a850], R0 ;  /* 0x02a850000b0095a7 */ /* 0x000e64000802007f */
[----:B-1----:R-:W-:Y:S05]  /*133e0*/  @!P1 BRA `(.L_x_2393) ;  /* 0xfffffffc00ec9947 */ /* 0x002fea000383ffff */
[----:B------:R-:W-:Y:S05]  /*133f0*/  BRA `(.L_x_2392) ;  /* 0xffffff1800d47947 */ /* 0x000fea000383ffff */
.L_x_2401:
[----:B-1----:R-:W-:-:S04]  /*13400*/  IMAD.U32 R12, RZ, RZ, UR8 ;  /* 0x00000008ff0c7e24 */ /* 0x002fc8000f8e00ff */
[----:B------:R1:W2:Y:S03]  /*13410*/  SYNCS.PHASECHK.TRANS64.TRYWAIT P1, [R12+URZ+0x2a830], R11 ;  /* 0x02a8300b0c0075a7 */ /* 0x0002a6000802017f */
[----:B--2---:R-:W-:Y:S05]  /*13420*/  @!P1 NANOSLEEP.SYNCS 0x989680 ;  /* 0x009896800000995d */ /* 0x004fea0003900000 */
[----:B------:R-:W2:Y:S02]  /*13430*/  @!P1 SYNCS.PHASECHK.TRANS64 P1, [R12+URZ+0x2a830], R11 ;  /* 0x02a8300b0c0095a7 */ /* 0x000ea4000802007f */
[----:B--2---:R-:W-:Y:S05]  /*13440*/  @!P1 BRA `(.L_x_2401) ;  /* 0xfffffffc00ec9947 */ /* 0x004fea000383ffff */
[----:B------:R-:W-:Y:S05]  /*13450*/  BRA `(.L_x_2400) ;  /* 0xffffff3c00007947 */ /* 0x000fea000383ffff */
.L_x_2405:
[----:B01----:R-:W-:-:S04]  /*13460*/  IMAD.U32 R11, RZ, RZ, UR8 ;  /* 0x00000008ff0b7e24 */ /* 0x003fc8000f8e00ff */
[----:B------:R0:W1:Y:S03]  /*13470*/  SYNCS.PHASECHK.TRANS64.TRYWAIT P1, [R11+URZ+0x2a850], R0 ;  /* 0x02a850000b0075a7 */ /* 0x000066000802017f */
[----:B-1----:R-:W-:Y:S05]  /*13480*/  @!P1 NANOSLEEP.SYNCS 0x989680 ;  /* 0x009896800000995d */ /* 0x002fea0003900000 */
[----:B------:R-:W1:Y:S02]  /*13490*/  @!P1 SYNCS.PHASECHK.TRANS64 P1, [R11+URZ+0x2a850], R0 ;  /* 0x02a850000b0095a7 */ /* 0x000e64000802007f */
[----:B-1----:R-:W-:Y:S05]  /*134a0*/  @!P1 BRA `(.L_x_2405) ;  /* 0xfffffffc00ec9947 */ /* 0x002fea000383ffff */
[----:B------:R-:W-:Y:S05]  /*134b0*/  BRA `(.L_x_2404) ;  /* 0xffffff4400487947 */ /* 0x000fea000383ffff */
.L_x_2412:
[----:B-1----:R-:W-:-:S04]  /*134c0*/  IMAD.U32 R3, RZ, RZ, UR5 ;  /* 0x00000005ff037e24 */ /* 0x002fc8000f8e00ff */
[----:B------:R1:W2:Y:S03]  /*134d0*/  SYNCS.PHASECHK.TRANS64.TRYWAIT P1, [R3+URZ+0x2a850], R0 ;  /* 0x02a85000030075a7 */ /* 0x0002a6000802017f */
[----:B--2---:R-:W-:Y:S05]  /*134e0*/  @!P1 NANOSLEEP.SYNCS 0x989680 ;  /* 0x009896800000995d */ /* 0x004fea0003900000 */
[----:B------:R-:W2:Y:S02]  /*134f0*/  @!P1 SYNCS.PHASECHK.TRANS64 P1, [R3+URZ+0x2a850], R0 ;  /* 0x02a85000030095a7 */ /* 0x000ea4000802007f */
[----:B--2---:R-:W-:Y:S05]  /*13500*/  @!P1 BRA `(.L_x_2412) ;  /* 0xfffffffc00ec9947 */ /* 0x004fea000383ffff */
[----:B------:R-:W-:Y:S05]  /*13510*/  BRA `(.L_x_2411) ;  /* 0xffffff6000647947 */ /* 0x000fea000383ffff */
.L_x_2460:
[----:B------:R-:W-:Y:S01]  /*13520*/  SHF.R.U32.HI R7, RZ, 0x5, R21 ;  /* 0x00000005ff077819 */ /* 0x000fe20000011615 */
[----:B------:R-:W-:Y:S01]  /*13530*/  BSSY B0, `(.L_x_2526) ;  /* 0x0000009000007945 */ /* 0x000fe20003800000 */
[----:B------:R-:W-:Y:S02]  /*13540*/  IMAD.MOV.U32 R12, RZ, RZ, RZ ;  /* 0x000000ffff0c7224 */ /* 0x000fe400078e00ff */
[----:B------:R-:W-:Y:S01]  /*13550*/  LOP3.LUT R7, R7, 0x3, RZ, 0xc0, !PT ;  /* 0x0000000307077812 */ /* 0x000fe200078ec0ff */
[----:B------:R-:W-:Y:S02]  /*13560*/  IMAD.MOV.U32 R11, RZ, RZ, 0x1f ;  /* 0x0000001fff0b7424 */ /* 0x000fe400078e00ff */
[----:B------:R-:W-:Y:S01]  /*13570*/  IMAD.MOV.U32 R15, RZ, RZ, -0x1 ;  /* 0xffffffffff0f7424 */ /* 0x000fe200078e00ff */
[----:B------:R-:W-:-:S07]  /*13580*/  MOV R13, R7 ;  /* 0x00000007000d7202 */ /* 0x000fce0000000f00 */
[----:B-----5:R-:W-:Y:S05]  /*13590*/  WARPSYNC.COLLECTIVE R15, `(.L_x_2527) ;  /* 0x000000000f087348 */ /* 0x020fea0003c00000 */
[----:B------:R0:W1:Y:S02]  /*135a0*/  SHFL.IDX P6, R14, R13, R12, R11 ;  /* 0x0000000c0d0e7389 */ /* 0x00006400000c000b */
[----:B01---5:R-:W-:Y:S01]  /*135b0*/  ENDCOLLECTIVE ;  /* 0x000000000000791b */ /* 0x023fe20003800000 */
.L_x_2527:
[----:B------:R-:W-:Y:S05]  /*135c0*/  BSYNC B0 ;  /* 0x0000000000007941 */ /* 0x000fea0003800000 */
.L_x_2526:
[----:B------:R-:W-:Y:S05]  /*135d0*/  BRA `(.L_x_2528) ;  /* 0xffffffb800ec7947 */ /* 0x000fea000383ffff */
.L_x_2463:
[----:B0-----:R0:W1:Y:S02]  /*135e0*/  SYNCS.PHASECHK.TRANS64.TRYWAIT P0, [R7+URZ+0x2a840], R2 ;  /* 0x02a84002070075a7 */ /* 0x001064000800017f */
[----:B-1----:R-:W-:Y:S05]  /*135f0*/  @!P0 NANOSLEEP.SYNCS 0x989680 ;  /* 0x009896800000895d */ /* 0x002fea0003900000 */
[----:B------:R-:W1:Y:S02]  /*13600*/  @!P0 SYNCS.PHASECHK.TRANS64 P0, [R7+URZ+0x2a840], R2 ;  /* 0x02a84002070085a7 */ /* 0x000e64000800007f */
[----:B-1----:R-:W-:Y:S05]  /*13610*/  @!P0 BRA `(.L_x_2463) ;  /* 0xfffffffc00f08947 */ /* 0x002fea000383ffff */
[----:B------:R-:W-:Y:S05]  /*13620*/  BRA `(.L_x_2529) ;  /* 0xffffffbc00547947 */ /* 0x000fea000383ffff */
.L_x_2464:
        /* <DEDUP_REMOVED lines=8> */
.L_x_2531:
[----:B------:R-:W-:Y:S05]  /*136b0*/  BSYNC B0 ;  /* 0x0000000000007941 */ /* 0x000fea0003800000 */
.L_x_2530:
        /* <DEDUP_REMOVED lines=9> */
.L_x_2532:
[----:B------:R-:W-:Y:S01]  /*13750*/  MOV R13, R0 ;  /* 0x00000000000d7202 */ /* 0x000fe20000000f00 */
[----:B------:R-:W-:Y:S02]  /*13760*/  IMAD.MOV.U32 R12, RZ, RZ, 0x1 ;  /* 0x00000001ff0c7424 */ /* 0x000fe400078e00ff */
[----:B------:R-:W-:-:S07]  /*13770*/  IMAD.MOV.U32 R3, RZ, RZ, R14 ;  /* 0x000000ffff037224 */ /* 0x000fce00078e000e */
[----:B------:R-:W-:Y:S05]  /*13780*/  WARPSYNC.COLLECTIVE R15, `(.L_x_2533) ;  /* 0x000000000f087348 */ /* 0x000fea0003c00000 */
[----:B------:R0:W1:Y:S02]  /*13790*/  SHFL.IDX P6, R14, R13, R12, R11 ;  /* 0x0000000c0d0e7389 */ /* 0x00006400000c000b */
[----:B01----:R-:W-:Y:S01]  /*137a0*/  ENDCOLLECTIVE ;  /* 0x000000000000791b */ /* 0x003fe20003800000 */
.L_x_2533:
        /* <DEDUP_REMOVED lines=17> */
.L_x_2534:
[----:B------:R-:W-:Y:S02]  /*138c0*/  @P1 IMAD R8, R5, 0x2, R22 ;  /* 0x0000000205081824 */ /* 0x000fe400078e0216 */
[----:B------:R-:W-:Y:S01]  /*138d0*/  IMAD.MOV.U32 R13, RZ, RZ, R0 ;  /* 0x000000ffff0d7224 */ /* 0x000fe200078e0000 */
[----:B------:R-:W-:Y:S01]  /*138e0*/  MOV R12, 0x2 ;  /* 0x00000002000c7802 */ /* 0x000fe20000000f00 */
[----:B------:R-:W-:-:S07]  /*138f0*/  IMAD.MOV.U32 R3, RZ, RZ, R14 ;  /* 0x000000ffff037224 */ /* 0x000fce00078e000e */
[----:B------:R-:W-:Y:S05]  /*13900*/  WARPSYNC.COLLECTIVE R15, `(.L_x_2535) ;  /* 0x000000000f087348 */ /* 0x000fea0003c00000 */
[----:B------:R0:W1:Y:S02]  /*13910*/  SHFL.IDX P6, R14, R13, R12, R11 ;  /* 0x0000000c0d0e7389 */ /* 0x00006400000c000b */
[----:B01----:R-:W-:Y:S01]  /*13920*/  ENDCOLLECTIVE ;  /* 0x000000000000791b */ /* 0x003fe20003800000 */
.L_x_2535:
        /* <DEDUP_REMOVED lines=17> */
.L_x_2536:
[----:B------:R-:W-:Y:S02]  /*13a40*/  @P1 IMAD R8, R5, 0x2, R22 ;  /* 0x0000000205081824 */ /* 0x000fe400078e0216 */
[----:B------:R-:W-:Y:S02]  /*13a50*/  IMAD.MOV.U32 R13, RZ, RZ, R0 ;  /* 0x000000ffff0d7224 */ /* 0x000fe400078e0000 */
[----:B------:R-:W-:Y:S02]  /*13a60*/  IMAD.MOV.U32 R12, RZ, RZ, 0x3 ;  /* 0x00000003ff0c7424 */ /* 0x000fe400078e00ff */
[----:B------:R-:W-:-:S07]  /*13a70*/  IMAD.MOV.U32 R3, RZ, RZ, R14 ;  /* 0x000000ffff037224 */ /* 0x000fce00078e000e */
[----:B------:R-:W-:Y:S05]  /*13a80*/  WARPSYNC.COLLECTIVE R15, `(.L_x_2537) ;  /* 0x000000000f087348 */ /* 0x000fea0003c00000 */
[----:B------:R0:W1:Y:S02]  /*13a90*/  SHFL.IDX P6, R14, R13, R12, R11 ;  /* 0x0000000c0d0e7389 */ /* 0x00006400000c000b */
[----:B01----:R-:W-:Y:S01]  /*13aa0*/  ENDCOLLECTIVE ;  /* 0x000000000000791b */ /* 0x003fe20003800000 */
.L_x_2537:
        /* <DEDUP_REMOVED lines=17> */
.L_x_2538:
[----:B------:R-:W-:Y:S02]  /*13bc0*/  @P1 IMAD R8, R5, 0x2, R22 ;  /* 0x0000000205081824 */ /* 0x000fe400078e0216 */
[----:B------:R-:W-:Y:S02]  /*13bd0*/  IMAD.MOV.U32 R13, RZ, RZ, R0 ;  /* 0x000000ffff0d7224 */ /* 0x000fe400078e0000 */
[----:B------:R-:W-:Y:S02]  /*13be0*/  IMAD.MOV.U32 R12, RZ, RZ, 0x4 ;  /* 0x00000004ff0c7424 */ /* 0x000fe400078e00ff */
[----:B------:R-:W-:-:S07]  /*13bf0*/  IMAD.MOV.U32 R3, RZ, RZ, R14 ;  /* 0x000000ffff037224 */ /* 0x000fce00078e000e */
[----:B------:R-:W-:Y:S05]  /*13c00*/  WARPSYNC.COLLECTIVE R15, `(.L_x_2539) ;  /* 0x000000000f087348 */ /* 0x000fea0003c00000 */
[----:B------:R0:W1:Y:S02]  /*13c10*/  SHFL.IDX P6, R14, R13, R12, R11 ;  /* 0x0000000c0d0e7389 */ /* 0x00006400000c000b */
[----:B01----:R-:W-:Y:S01]  /*13c20*/  ENDCOLLECTIVE ;  /* 0x000000000000791b */ /* 0x003fe20003800000 */
.L_x_2539:
        /* <DEDUP_REMOVED lines=17> */
.L_x_2540:
[----:B------:R-:W-:Y:S02]  /*13d40*/  @P1 IMAD R8, R5, 0x2, R22 ;  /* 0x0000000205081824 */ /* 0x000fe400078e0216 */
[----:B------:R-:W-:Y:S02]  /*13d50*/  IMAD.MOV.U32 R13, RZ, RZ, R0 ;  /* 0x000000ffff0d7224 */ /* 0x000fe400078e0000 */
[----:B------:R-:W-:Y:S02]  /*13d60*/  IMAD.MOV.U32 R12, RZ, RZ, 0x5 ;  /* 0x00000005ff0c7424 */ /* 0x000fe400078e00ff */
[----:B------:R-:W-:-:S07]  /*13d70*/  IMAD.MOV.U32 R3, RZ, RZ, R14 ;  /* 0x000000ffff037224 */ /* 0x000fce00078e000e */
[----:B------:R-:W-:Y:S05]  /*13d80*/  WARPSYNC.COLLECTIVE R15, `(.L_x_2541) ;  /* 0x000000000f087348 */ /* 0x000fea0003c00000 */
[----:B------:R0:W1:Y:S02]  /*13d90*/  SHFL.IDX P6, R14, R13, R12, R11 ;  /* 0x0000000c0d0e7389 */ /* 0x00006400000c000b */
[----:B01----:R-:W-:Y:S01]  /*13da0*/  ENDCOLLECTIVE ;  /* 0x000000000000791b */ /* 0x003fe20003800000 */
.L_x_2541:
        /* <DEDUP_REMOVED lines=10> */
.L_x_2542:
[----:B------:R-:W-:Y:S01]  /*13e50*/  @!PT LDS RZ, [RZ] ;  /* 0x00000000fffff984 */ /* 0x000fe20000000800 */
[----:B------:R-:W-:Y:S01]  /*13e60*/  @!PT LDS RZ, [RZ] ;  /* 0x00000000fffff984 */ /* 0x000fe20000000800 */
[----:B------:R-:W-:Y:S01]  /*13e70*/  @!PT LDS RZ, [RZ] ;  /* 0x00000000fffff984 */ /* 0x000fe20000000800 */
[----:B------:R-:W-:Y:S04]  /*13e80*/  @P1 LDGSTS.E.BYPASS.LTC128B.128 [R8+0x1a400], desc[UR36][R2.64], !P4 ;  /* 0x1a40000002081fae */ /* 0x000fe8000e101d64 */
[----:B------:R-:W-:Y:S04]  /*13e90*/  @P1 LDGSTS.E.BYPASS.LTC128B.128 [R8+0x1d400], desc[UR36][R2.64+0x80], !P3 ;  /* 0x1d40008002081fae */ /* 0x000fe8000d901d64 */
[----:B------:R0:W-:Y:S02]  /*13ea0*/  @P1 LDGSTS.E.BYPASS.LTC128B.128 [R8+0x20400], desc[UR36][R2.64+0x100], !P2 ;  /* 0x2040010002081fae */ /* 0x0001e4000d101d64 */
[----:B0-----:R-:W-:Y:S01]  /*13eb0*/  MOV R2, R14 ;  /* 0x0000000e00027202 */ /* 0x001fe20000000f00 */
[----:B------:R-:W-:Y:S06]  /*13ec0*/  BRA `(.L_x_2543) ;  /* 0xffffffb800a47947 */ /* 0x000fec000383ffff */
.L_x_2469:
[----:B------:R-:W-:Y:S02]  /*13ed0*/  IMAD.MOV.U32 R13, RZ, RZ, R4 ;  /* 0x000000ffff0d7224 */ /* 0x000fe400078e0004 */
[----:B------:R-:W-:Y:S02]  /*13ee0*/  IMAD.MOV.U32 R12, RZ, RZ, RZ ;  /* 0x000000ffff0c7224 */ /* 0x000fe400078e00ff */
[----:B------:R-:W-:Y:S02]  /*13ef0*/  IMAD.MOV.U32 R11, RZ, RZ, 0x181f ;  /* 0x0000181fff0b7424 */ /* 0x000fe400078e00ff */
[----:B------:R-:W-:Y:S02]  /*13f00*/  IMAD.MOV.U32 R15, RZ, RZ, -0x1 ;  /* 0xffffffffff0f7424 */ /* 0x000fe400078e00ff */
[----:B-----5:R-:W-:Y:S02]  /*13f10*/  IMAD R5, R10, R6, RZ ;  /* 0x000000060a057224 */ /* 0x020fe400078e02ff */
[----:B------:R-:W-:-:S07]  /*13f20*/  IMAD R17, R17, 0x80, R9 ;  /* 0x0000008011117824 */ /* 0x000fce00078e0209 */
[----:B------:R-:W-:Y:S05]  /*13f30*/  WARPSYNC.COLLECTIVE R15, `(.L_x_2544) ;  /* 0x000000000f087348 */ /* 0x000fea0003c00000 */
[----:B------:R0:W1:Y:S02]  /*13f40*/  SHFL.IDX P6, R14, R13, R12, R11 ;  /* 0x0000000c0d0e7389 */ /* 0x00006400000c000b */
[----:B01----:R-:W-:Y:S01]  /*13f50*/  ENDCOLLECTIVE ;  /* 0x000000000000791b */ /* 0x003fe20003800000 */
.L_x_2544:
[C---:B------:R-:W-:Y:S01]  /*13f60*/  VIADD R6, R17.reuse, 0x10 ;  /* 0x0000001011067836 */ /* 0x040fe20000000000 */
[----:B------:R-:W-:Y:S01]  /*13f70*/  ISETP.GE.AND P1, PT, R17, R5, PT ;  /* 0x000000051100720c */ /* 0x000fe20003f26270 */
[----:B------:R-:W-:Y:S02]  /*13f80*/  IMAD.MOV.U32 R13, RZ, RZ, R0 ;  /* 0x000000ffff0d7224 */ /* 0x000fe400078e0000 */
[----:B------:R-:W-:-:S10]  /*13f90*/  IMAD.MOV.U32 R2, RZ, RZ, R14 ;  /* 0x000000ffff027224 */ /* 0x000fd400078e000e */
[----:B------:R-:W-:Y:S05]  /*13fa0*/  WARPSYNC.COLLECTIVE R15, `(.L_x_2545) ;  /* 0x000000000f087348 */ /* 0x000fea0003c00000 */
[----:B------:R0:W1:Y:S02]  /*13fb0*/  SHFL.IDX P6, R14, R13, R12, R11 ;  /* 0x0000000c0d0e7389 */ /* 0x00006400000c000b */
[----:B01----:R-:W-:Y:S01]  /*13fc0*/  ENDCOLLECTIVE ;  /* 0x000000000000791b */ /* 0x003fe20003800000 */
.L_x_2545:
        /* <DEDUP_REMOVED lines=8> */
.L_x_2546:
        /* <DEDUP_REMOVED lines=8> */
[----:B------:R-:W-:Y:S02]  /*140d0*/  VIADD R6, R17, 0x20 ;  /* 0x0000002011067836 */ /* 0x000fe40000000000 */
[----:B0-----:R-:W-:-:S08]  /*140e0*/  IMAD.MOV.U32 R2, RZ, RZ, R14 ;  /* 0x000000ffff027224 */ /* 0x001fd000078e000e */
[----:B------:R-:W-:Y:S05]  /*140f0*/  WARPSYNC.COLLECTIVE R15, `(.L_x_2547) ;  /* 0x000000000f087348 */ /* 0x000fea0003c00000 */
[----:B------:R0:W1:Y:S02]  /*14100*/  SHFL.IDX P6, R14, R13, R12, R11 ;  /* 0x0000000c0d0e7389 */ /* 0x00006400000c000b */
[----:B01----:R-:W-:Y:S01]  /*14110*/  ENDCOLLECTIVE ;  /* 0x000000000000791b */ /* 0x003fe20003800000 */
.L_x_2547:
        /* <DEDUP_REMOVED lines=8> */
.L_x_2548:
[----:B------:R-:W-:-:S05]  /*141a0*/  @!P1 IMAD.MOV.U32 R3, RZ, RZ, R7 ;  /* 0x000000ffff039224 */ /* 0x000fca00078e0007 */
        /* <DEDUP_REMOVED lines=8> */
[----:B------:R-:W-:Y:S02]  /*14230*/  VIADD R6, R17, 0x30 ;  /* 0x0000003011067836 */ /* 0x000fe40000000000 */
[----:B0-----:R-:W-:-:S10]  /*14240*/  IMAD.MOV.U32 R2, RZ, RZ, R14 ;  /* 0x000000ffff027224 */ /* 0x001fd400078e000e */
[----:B------:R-:W-:Y:S05]  /*14250*/  WARPSYNC.COLLECTIVE R15, `(.L_x_2549) ;  /* 0x000000000f087348 */ /* 0x000fea0003c00000 */
[----:B------:R0:W1:Y:S02]  /*14260*/  SHFL.IDX P6, R14, R13, R12, R11 ;  /* 0x0000000c0d0e7389 */ /* 0x00006400000c000b */
[----:B01----:R-:W-:Y:S01]  /*14270*/  ENDCOLLECTIVE ;  /* 0x000000000000791b */ /* 0x003fe20003800000 */
.L_x_2549:
        /* <DEDUP_REMOVED lines=8> */
.L_x_2550:
        /* <DEDUP_REMOVED lines=14> */
.L_x_2551:
        /* <DEDUP_REMOVED lines=8> */
.L_x_2552:
        /* <DEDUP_REMOVED lines=14> */
.L_x_2553:
        /* <DEDUP_REMOVED lines=8> */
.L_x_2554:
        /* <DEDUP_REMOVED lines=14> */
.L_x_2555:
        /* <DEDUP_REMOVED lines=8> */
.L_x_2556:
        /* <DEDUP_REMOVED lines=13> */
.L_x_2557:
        /* <DEDUP_REMOVED lines=8> */
.L_x_2558:
        /* <DEDUP_REMOVED lines=12> */
.L_x_2559:
[----:B------:R-:W-:Y:S05]  /*14930*/  BRA `(.L_x_2560) ;  /* 0xffffffbc00207947 */ /* 0x000fea000383ffff */
.L_x_2474:
[----:B0-----:R0:W1:Y:S02]  /*14940*/  SYNCS.PHASECHK.TRANS64.TRYWAIT P0, [R22+URZ+0x2a820], R3 ;  /* 0x02a82003160075a7 */ /* 0x001064000800017f */
[----:B-1----:R-:W-:Y:S05]  /*14950*/  @!P0 NANOSLEEP.SYNCS 0x989680 ;  /* 0x009896800000895d */ /* 0x002fea0003900000 */
[----:B------:R-:W1:Y:S02]  /*14960*/  @!P0 SYNCS.PHASECHK.TRANS64 P0, [R22+URZ+0x2a820], R3 ;  /* 0x02a82003160085a7 */ /* 0x000e64000800007f */
[----:B-1----:R-:W-:Y:S05]  /*14970*/  @!P0 BRA `(.L_x_2474) ;  /* 0xfffffffc00f08947 */ /* 0x002fea000383ffff */
[----:B------:R-:W-:Y:S05]  /*14980*/  BRA `(.L_x_2561) ;  /* 0xffffffbc00987947 */ /* 0x000fea000383ffff */
.L_x_2479:
[----:B0-----:R0:W1:Y:S02]  /*14990*/  SYNCS.PHASECHK.TRANS64.TRYWAIT P0, [R6+URZ+0x2a840], R3 ;  /* 0x02a84003060075a7 */ /* 0x001064000800017f */
[----:B-1----:R-:W-:Y:S05]  /*149a0*/  @!P0 NANOSLEEP.SYNCS 0x989680 ;  /* 0x009896800000895d */ /* 0x002fea0003900000 */
[----:B------:R-:W1:Y:S02]  /*149b0*/  @!P0 SYNCS.PHASECHK.TRANS64 P0, [R6+URZ+0x2a840], R3 ;  /* 0x02a84003060085a7 */ /* 0x000e64000800007f */
[----:B-1----:R-:W-:Y:S05]  /*149c0*/  @!P0 BRA `(.L_x_2479) ;  /* 0xfffffffc00f08947 */ /* 0x002fea000383ffff */
[----:B------:R-:W-:Y:S05]  /*149d0*/  BRA `(.L_x_2562) ;  /* 0xffffffc0005c7947 */ /* 0x000fea000383ffff */
.L_x_2480:
[----:B------:R-:W-:Y:S01]  /*149e0*/  BSSY B1, `(.L_x_2563) ;  /* 0x0000008000017945 */ /* 0x000fe20003800000 */
[----:B------:R-:W-:Y:S01]  /*149f0*/  IMAD.MOV.U32 R13, RZ, RZ, R5 ;  /* 0x000000ffff0d7224 */ /* 0x000fe200078e0005 */
[----:B------:R-:W-:Y:S01]  /*14a00*/  MOV R11, 0x181f ;  /* 0x0000181f000b7802 */ /* 0x000fe20000000f00 */
[----:B------:R-:W-:Y:S02]  /*14a10*/  IMAD.MOV.U32 R12, RZ, RZ, RZ ;  /* 0x000000ffff0c7224 */ /* 0x000fe400078e00ff */
[----:B------:R-:W-:-:S07]  /*14a20*/  IMAD.MOV.U32 R15, RZ, RZ, -0x1 ;  /* 0xffffffffff0f7424 */ /* 0x000fce00078e00ff */
[----:B--2---:R-:W-:Y:S05]  /*14a30*/  WARPSYNC.COLLECTIVE R15, `(.L_x_2564) ;  /* 0x000000000f087348 */ /* 0x004fea0003c00000 */
[----:B--2---:R0:W1:Y:S02]  /*14a40*/  SHFL.IDX P6, R14, R13, R12, R11 ;  /* 0x0000000c0d0e7389 */ /* 0x00406400000c000b */
[----:B01----:R-:W-:Y:S01]  /*14a50*/  ENDCOLLECTIVE ;  /* 0x000000000000791b */ /* 0x003fe20003800000 */
.L_x_2564:
[----:B------:R-:W-:Y:S05]  /*14a60*/  BSYNC B1 ;  /* 0x0000000000017941 */ /* 0x000fea0003800000 */
.L_x_2563:
        /* <DEDUP_REMOVED lines=10> */
.L_x_2565:
[----:B------:R-:W-:Y:S02]  /*14b10*/  IMAD.MOV.U32 R13, RZ, RZ, R5 ;  /* 0x000000ffff0d7224 */ /* 0x000fe400078e0005 */
[----:B------:R-:W-:Y:S02]  /*14b20*/  IMAD.MOV.U32 R12, RZ, RZ, 0x1 ;  /* 0x00000001ff0c7424 */ /* 0x000fe400078e00ff */
[----:B------:R-:W-:Y:S01]  /*14b30*/  IMAD.SHL.U32 R35, R35, 0x8, RZ ;  /* 0x0000000823237824 */ /* 0x000fe200078e00ff */
[----:B------:R-:W-:-:S07]  /*14b40*/  MOV R2, R14 ;  /* 0x0000000e00027202 */ /* 0x000fce0000000f00 */
[----:B------:R-:W-:Y:S05]  /*14b50*/  WARPSYNC.COLLECTIVE R15, `(.L_x_2566) ;  /* 0x000000000f087348 */ /* 0x000fea0003c00000 */
[----:B------:R0:W1:Y:S02]  /*14b60*/  SHFL.IDX P6, R14, R13, R12, R11 ;  /* 0x0000000c0d0e7389 */ /* 0x00006400000c000b */
[----:B01----:R-:W-:Y:S01]  /*14b70*/  ENDCOLLECTIVE ;  /* 0x000000000000791b */ /* 0x003fe20003800000 */
.L_x_2566:
        /* <DEDUP_REMOVED lines=15> */
.L_x_2567:
[----:B------:R-:W-:Y:S02]  /*14c70*/  IMAD.MOV.U32 R13, RZ, RZ, R5 ;  /* 0x000000ffff0d7224 */ /* 0x000fe400078e0005 */
[----:B------:R-:W-:Y:S01]  /*14c80*/  IMAD.MOV.U32 R12, RZ, RZ, 0x2 ;  /* 0x00000002ff0c7424 */ /* 0x000fe200078e00ff */
[----:B------:R-:W-:-:S07]  /*14c90*/  MOV R2, R14 ;  /* 0x0000000e00027202 */ /* 0x000fce0000000f00 */
[----:B------:R-:W-:Y:S05]  /*14ca0*/  WARPSYNC.COLLECTIVE R15, `(.L_x_2568) ;  /* 0x000000000f087348 */ /* 0x000fea0003c00000 */
[----:B------:R0:W1:Y:S02]  /*14cb0*/  SHFL.IDX P6, R14, R13, R12, R11 ;  /* 0x0000000c0d0e7389 */ /* 0x00006400000c000b */
[----:B01----:R-:W-:Y:S01]  /*14cc0*/  ENDCOLLECTIVE ;  /* 0x000000000000791b */ /* 0x003fe20003800000 */
.L_x_2568:
        /* <DEDUP_REMOVED lines=13> */
.L_x_2569:
[----:B------:R-:W-:Y:S01]  /*14da0*/  MOV R13, R5 ;  /* 0x00000005000d7202 */ /* 0x000fe20000000f00 */
[----:B------:R-:W-:Y:S02]  /*14db0*/  IMAD.MOV.U32 R12, RZ, RZ, 0x3 ;  /* 0x00000003ff0c7424 */ /* 0x000fe400078e00ff */
[----:B------:R-:W-:-:S07]  /*14dc0*/  IMAD.MOV.U32 R2, RZ, RZ, R14 ;  /* 0x000000ffff027224 */ /* 0x000fce00078e000e */
[----:B------:R-:W-:Y:S05]  /*14dd0*/  WARPSYNC.COLLECTIVE R15, `(.L_x_2570) ;  /* 0x000000000f087348 */ /* 0x000fea0003c00000 */
[----:B------:R0:W1:Y:S02]  /*14de0*/  SHFL.IDX P6, R14, R13, R12, R11 ;  /* 0x0000000c0d0e7389 */ /* 0x00006400000c000b */
[----:B01----:R-:W-:Y:S01]  /*14df0*/  ENDCOLLECTIVE ;  /* 0x000000000000791b */ /* 0x003fe20003800000 */
.L_x_2570:
        /* <DEDUP_REMOVED lines=13> */
.L_x_2571:
[----:B------:R-:W-:Y:S02]  /*14ed0*/  IMAD.MOV.U32 R13, RZ, RZ, R5 ;  /* 0x000000ffff0d7224 */ /* 0x000fe400078e0005 */
[----:B------:R-:W-:Y:S02]  /*14ee0*/  IMAD.MOV.U32 R12, RZ, RZ, 0x4 ;  /* 0x00000004ff0c7424 */ /* 0x000fe400078e00ff */
[----:B------:R-:W-:-:S07]  /*14ef0*/  IMAD.MOV.U32 R2, RZ, RZ, R14 ;  /* 0x000000ffff027224 */ /* 0x000fce00078e000e */
[----:B------:R-:W-:Y:S05]  /*14f00*/  WARPSYNC.COLLECTIVE R15, `(.L_x_2572) ;  /* 0x000000000f087348 */ /* 0x000fea0003c00000 */
[----:B------:R0:W1:Y:S02]  /*14f10*/  SHFL.IDX P6, R14, R13, R12, R11 ;  /* 0x0000000c0d0e7389 */ /* 0x00006400000c000b */
[----:B01----:R-:W-:Y:S01]  /*14f20*/  ENDCOLLECTIVE ;  /* 0x000000000000791b */ /* 0x003fe20003800000 */
.L_x_2572:
        /* <DEDUP_REMOVED lines=13> */
.L_x_2573:
[----:B------:R-:W-:Y:S02]  /*15000*/  IMAD.MOV.U32 R13, RZ, RZ, R5 ;  /* 0x000000ffff0d7224 */ /* 0x000fe400078e0005 */
[----:B------:R-:W-:Y:S02]  /*15010*/  IMAD.MOV.U32 R12, RZ, RZ, 0x5 ;  /* 0x00000005ff0c7424 */ /* 0x000fe400078e00ff */
[----:B------:R-:W-:-:S07]  /*15020*/  IMAD.MOV.U32 R2, RZ, RZ, R14 ;  /* 0x000000ffff027224 */ /* 0x000fce00078e000e */
[----:B------:R-:W-:Y:S05]  /*15030*/  WARPSYNC.COLLECTIVE R15, `(.L_x_2574) ;  /* 0x000000000f087348 */ /* 0x000fea0003c00000 */
[----:B------:R0:W1:Y:S02]  /*15040*/  SHFL.IDX P6, R14, R13, R12, R11 ;  /* 0x0000000c0d0e7389 */ /* 0x00006400000c000b */
[----:B01----:R-:W-:Y:S01]  /*15050*/  ENDCOLLECTIVE ;  /* 0x000000000000791b */ /* 0x003fe20003800000 */
.L_x_2574:
        /* <DEDUP_REMOVED lines=13> */
.L_x_2575:
[----:B------:R-:W-:Y:S01]  /*15130*/  MOV R2, R14 ;  /* 0x0000000e00027202 */ /* 0x000fe20000000f00 */
[----:B------:R-:W-:Y:S06]  /*15140*/  BRA `(.L_x_2576) ;  /* 0xffffffbc008c7947 */ /* 0x000fec000383ffff */
.L_x_2485:
[----:B-1----:R1:W4:Y:S02]  /*15150*/  SYNCS.PHASECHK.TRANS64.TRYWAIT P0, [R4+URZ+0x2a860], R2 ;  /* 0x02a86002040075a7 */ /* 0x002324000800017f */
[----:B----4-:R-:W-:Y:S05]  /*15160*/  @!P0 NANOSLEEP.SYNCS 0x989680 ;  /* 0x009896800000895d */ /* 0x010fea0003900000 */
[----:B------:R-:W4:Y:S02]  /*15170*/  @!P0 SYNCS.PHASECHK.TRANS64 P0, [R4+URZ+0x2a860], R2 ;  /* 0x02a86002040085a7 */ /* 0x000f24000800007f */
[----:B----4-:R-:W-:Y:S05]  /*15180*/  @!P0 BRA `(.L_x_2485) ;  /* 0xfffffffc00f08947 */ /* 0x010fea000383ffff */
[----:B------:R-:W-:Y:S05]  /*15190*/  BRA `(.L_x_2577) ;  /* 0xffffffbc00e87947 */ /* 0x000fea000383ffff */
.L_x_2486:
        /* <DEDUP_REMOVED lines=8> */
.L_x_2579:
[----:B------:R-:W-:Y:S05]  /*15220*/  BSYNC B1 ;  /* 0x0000000000017941 */ /* 0x000fea0003800000 */
.L_x_2578:
        /* <DEDUP_REMOVED lines=9> */
.L_x_2580:
[----:B------:R-:W-:Y:S02]  /*152c0*/  IMAD.MOV.U32 R13, RZ, RZ, R24 ;  /* 0x000000ffff0d7224 */ /* 0x000fe400078e0018 */
[----:B------:R-:W-:Y:S02]  /*152d0*/  IMAD.MOV.U32 R12, RZ, RZ, 0x1 ;  /* 0x00000001ff0c7424 */ /* 0x000fe400078e00ff */
[----:B------:R-:W-:-:S07]  /*152e0*/  IMAD.MOV.U32 R2, RZ, RZ, R14 ;  /* 0x000000ffff027224 */ /* 0x000fce00078e000e */
[----:B------:R-:W-:Y:S05]  /*152f0*/  WARPSYNC.COLLECTIVE R15, `(.L_x_2581) ;  /* 0x000000000f087348 */ /* 0x000fea0003c00000 */
[----:B------:R0:W1:Y:S02]  /*15300*/  SHFL.IDX P6, R14, R13, R12, R11 ;  /* 0x0000000c0d0e7389 */ /* 0x00006400000c000b */
[----:B01----:R-:W-:Y:S01]  /*15310*/  ENDCOLLECTIVE ;  /* 0x000000000000791b */ /* 0x003fe20003800000 */
.L_x_2581:
[----:B------:R-:W-:-:S05]  /*15320*/  IADD3 R2, P1, R2, R0, RZ ;  /* 0x0000000002027210 */ /* 0x000fca0007f3e0ff */
[----:B------:R-:W-:Y:S01]  /*15330*/  IMAD.X R3, RZ, RZ, R3, P1 ;  /* 0x000000ffff037224 */ /* 0x000fe200008e0603 */
[----:B------:R-:W-:-:S04]  /*15340*/  LOP3.LUT P1, RZ, R29, 0x1, RZ, 0xc0, !PT ;  /* 0x000000011dff7812 */ /* 0x000fc8000782c0ff */
        /* <DEDUP_REMOVED lines=12> */
.L_x_2582:
[----:B------:R-:W-:Y:S02]  /*15410*/  IMAD.MOV.U32 R13, RZ, RZ, R24 ;  /* 0x000000ffff0d7224 */ /* 0x000fe400078e0018 */
[----:B------:R-:W-:Y:S02]  /*15420*/  IMAD.MOV.U32 R12, RZ, RZ, 0x2 ;  /* 0x00000002ff0c7424 */ /* 0x000fe400078e00ff */
[----:B------:R-:W-:-:S07]  /*15430*/  IMAD.MOV.U32 R2, RZ, RZ, R14 ;  /* 0x000000ffff027224 */ /* 0x000fce00078e000e */
[----:B------:R-:W-:Y:S05]  /*15440*/  WARPSYNC.COLLECTIVE R15, `(.L_x_2583) ;  /* 0x000000000f087348 */ /* 0x000fea0003c00000 */
[----:B------:R0:W1:Y:S02]  /*15450*/  SHFL.IDX P6, R14, R13, R12, R11 ;  /* 0x0000000c0d0e7389 */ /* 0x00006400000c000b */
[----:B01----:R-:W-:Y:S01]  /*15460*/  ENDCOLLECTIVE ;  /* 0x000000000000791b */ /* 0x003fe20003800000 */
.L_x_2583:
        /* <DEDUP_REMOVED lines=14> */
.L_x_2584:
[----:B------:R-:W-:Y:S02]  /*15550*/  IMAD.MOV.U32 R13, RZ, RZ, R24 ;  /* 0x000000ffff0d7224 */ /* 0x000fe400078e0018 */
[----:B------:R-:W-:Y:S02]  /*15560*/  IMAD.MOV.U32 R12, RZ, RZ, 0x3 ;  /* 0x00000003ff0c7424 */ /* 0x000fe400078e00ff */
[----:B------:R-:W-:-:S07]  /*15570*/  IMAD.MOV.U32 R2, RZ, RZ, R14 ;  /* 0x000000ffff027224 */ /* 0x000fce00078e000e */
[----:B------:R-:W-:Y:S05]  /*15580*/  WARPSYNC.COLLECTIVE R15, `(.L_x_2585) ;  /* 0x000000000f087348 */ /* 0x000fea0003c00000 */
[----:B------:R0:W1:Y:S02]  /*15590*/  SHFL.IDX P6, R14, R13, R12, R11 ;  /* 0x0000000c0d0e7389 */ /* 0x00006400000c000b */
[----:B01----:R-:W-:Y:S01]  /*155a0*/  ENDCOLLECTIVE ;  /* 0x000000000000791b */ /* 0x003fe20003800000 */
.L_x_2585:
        /* <DEDUP_REMOVED lines=14> */
.L_x_2586:
[----:B------:R-:W-:Y:S01]  /*15690*/  IMAD.MOV.U32 R13, RZ, RZ, R24 ;  /* 0x000000ffff0d7224 */ /* 0x000fe200078e0018 */
[----:B------:R-:W-:Y:S01]  /*156a0*/  MOV R12, 0x4 ;  /* 0x00000004000c7802 */ /* 0x000fe20000000f00 */
[----:B------:R-:W-:-:S07]  /*156b0*/  IMAD.MOV.U32 R2, RZ, RZ, R14 ;  /* 0x000000ffff027224 */ /* 0x000fce00078e000e */
[----:B------:R-:W-:Y:S05]  /*156c0*/  WARPSYNC.COLLECTIVE R15, `(.L_x_2587) ;  /* 0x000000000f087348 */ /* 0x000fea0003c00000 */
[----:B------:R0:W1:Y:S02]  /*156d0*/  SHFL.IDX P6, R14, R13, R12, R11 ;  /* 0x0000000c0d0e7389 */ /* 0x00006400000c000b */
[----:B01----:R-:W-:Y:S01]  /*156e0*/  ENDCOLLECTIVE ;  /* 0x000000000000791b */ /* 0x003fe20003800000 */
.L_x_2587:
        /* <DEDUP_REMOVED lines=14> */
.L_x_2588:
[----:B------:R-:W-:Y:S02]  /*157d0*/  IMAD.MOV.U32 R13, RZ, RZ, R24 ;  /* 0x000000ffff0d7224 */ /* 0x000fe400078e0018 */
[----:B------:R-:W-:Y:S02]  /*157e0*/  IMAD.MOV.U32 R12, RZ, RZ, 0x5 ;  /* 0x00000005ff0c7424 */ /* 0x000fe400078e00ff */
[----:B------:R-:W-:-:S07]  /*157f0*/  IMAD.MOV.U32 R2, RZ, RZ, R14 ;  /* 0x000000ffff027224 */ /* 0x000fce00078e000e */
[----:B------:R-:W-:Y:S05]  /*15800*/  WARPSYNC.COLLECTIVE R15, `(.L_x_2589) ;  /* 0x000000000f087348 */ /* 0x000fea0003c00000 */
[----:B------:R0:W1:Y:S02]  /*15810*/  SHFL.IDX P6, R14, R13, R12, R11 ;  /* 0x0000000c0d0e7389 */ /* 0x00006400000c000b */
[----:B01----:R-:W-:Y:S01]  /*15820*/  ENDCOLLECTIVE ;  /* 0x000000000000791b */ /* 0x003fe20003800000 */
.L_x_2589:
[----:B------:R-:W-:-:S05]  /*15830*/  IADD3 R2, P2, R2, R0, RZ ;  /* 0x0000000002027210 */ /* 0x000fca0007f5e0ff */
        /* <DEDUP_REMOVED lines=12> */
.L_x_2590:
[----:B------:R-:W-:Y:S01]  /*15900*/  @!PT LDS RZ, [RZ] ;  /* 0x00000000fffff984 */ /* 0x000fe20000000800 */
[----:B------:R-:W-:Y:S01]  /*15910*/  @!PT LDS RZ, [RZ] ;  /* 0x00000000fffff984 */ /* 0x000fe20000000800 */
[----:B------:R-:W-:Y:S01]  /*15920*/  @!PT LDS RZ, [RZ] ;  /* 0x00000000fffff984 */ /* 0x000fe20000000800 */
[----:B------:R1:W-:Y:S01]  /*15930*/  LDGSTS.E.BYPASS.LTC128B.128 [R5+0x5400], desc[UR36][R2.64+0x80], !P2 ;  /* 0x0540008002057fae */ /* 0x0003e2000d101d64 */
[----:B------:R-:W-:Y:S05]  /*15940*/  BRA `(.L_x_2591) ;  /* 0xffffffb800d47947 */ /* 0x000fea000383ffff */
.L_x_2494:
[----:B0-----:R0:W1:Y:S02]  /*15950*/  SYNCS.PHASECHK.TRANS64.TRYWAIT P0, [R0+URZ+0x2a860], R3 ;  /* 0x02a86003000075a7 */ /* 0x001064000800017f */
[----:B-1----:R-:W-:Y:S05]  /*15960*/  @!P0 NANOSLEEP.SYNCS 0x989680 ;  /* 0x009896800000895d */ /* 0x002fea0003900000 */
[----:B------:R-:W1:Y:S02]  /*15970*/  @!P0 SYNCS.PHASECHK.TRANS64 P0, [R0+URZ+0x2a860], R3 ;  /* 0x02a86003000085a7 */ /* 0x000e64000800007f */
[----:B-1----:R-:W-:Y:S05]  /*15980*/  @!P0 BRA `(.L_x_2494) ;  /* 0xfffffffc00f08947 */ /* 0x002fea000383ffff */
[----:B------:R-:W-:Y:S05]  /*15990*/  BRA `(.L_x_2592) ;  /* 0xffffffbc00e47947 */ /* 0x000fea000383ffff */
.L_x_2495:
        /* <DEDUP_REMOVED lines=8> */
.L_x_2594:
[----:B------:R-:W-:Y:S05]  /*15a20*/  BSYNC B0 ;  /* 0x0000000000007941 */ /* 0x000fea0003800000 */
.L_x_2593:
        /* <DEDUP_REMOVED lines=12> */
.L_x_2595:
[C---:B------:R-:W-:Y:S02]  /*15af0*/  ISETP.LT.OR P4, PT, R6.reuse, 0x1, !P0 ;  /* 0x000000010600780c */ /* 0x040fe40004781670 */
[----:B------:R-:W-:Y:S01]  /*15b00*/  ISETP.LT.OR P3, PT, R6, 0x1, P1 ;  /* 0x000000010600780c */ /* 0x000fe20000f61670 */
        /* <DEDUP_REMOVED lines=10> */
.L_x_2596:
        /* <DEDUP_REMOVED lines=13> */
.L_x_2597:
[----:B------:R-:W-:Y:S02]  /*15c80*/  IMAD.MOV.U32 R13, RZ, RZ, R24 ;  /* 0x000000ffff0d7224 */ /* 0x000fe400078e0018 */
[----:B------:R-:W-:Y:S01]  /*15c90*/  IMAD.MOV.U32 R12, RZ, RZ, 0x2 ;  /* 0x00000002ff0c7424 */ /* 0x000fe200078e00ff */
[----:B------:R-:W-:-:S13]  /*15ca0*/  IADD3 R2, P2, R14, R5, RZ ;  /* 0x000000050e027210 */ /* 0x000fda0007f5e0ff */
[----:B------:R-:W-:Y:S05]  /*15cb0*/  WARPSYNC.COLLECTIVE R15, `(.L_x_2598) ;  /* 0x000000000f087348 */ /* 0x000fea0003c00000 */
[----:B------:R0:W1:Y:S02]  /*15cc0*/  SHFL.IDX P6, R14, R13, R12, R11 ;  /* 0x0000000c0d0e7389 */ /* 0x00006400000c000b */
[----:B01----:R-:W-:Y:S01]  /*15cd0*/  ENDCOLLECTIVE ;  /* 0x000000000000791b */ /* 0x003fe20003800000 */
.L_x_2598:
        /* <DEDUP_REMOVED lines=13> */
.L_x_2599:
[----:B------:R-:W-:Y:S02]  /*15db0*/  IMAD.MOV.U32 R13, RZ, RZ, R24 ;  /* 0x000000ffff0d7224 */ /* 0x000fe400078e0018 */
[----:B------:R-:W-:Y:S02]  /*15dc0*/  IMAD.MOV.U32 R12, RZ, RZ, 0x3 ;  /* 0x00000003ff0c7424 */ /* 0x000fe400078e00ff */
[----:B------:R-:W-:-:S07]  /*15dd0*/  IMAD.MOV.U32 R10, RZ, RZ, R14 ;  /* 0x000000ffff0a7224 */ /* 0x000fce00078e000e */
[----:B------:R-:W-:Y:S05]  /*15de0*/  WARPSYNC.COLLECTIVE R15, `(.L_x_2600) ;  /* 0x000000000f087348 */ /* 0x000fea0003c00000 */
[----:B------:R0:W1:Y:S02]  /*15df0*/  SHFL.IDX P6, R14, R13, R12, R11 ;  /* 0x0000000c0d0e7389 */ /* 0x00006400000c000b */
[----:B01----:R-:W-:Y:S01]  /*15e00*/  ENDCOLLECTIVE ;  /* 0x000000000000791b */ /* 0x003fe20003800000 */
.L_x_2600:
[----:B------:R-:W-:-:S04]  /*15e10*/  IADD3 R2, P2, R10, R5, RZ ;  /* 0x000000050a027210 */ /* 0x000fc80007f5e0ff */
[----:B------:R-:W-:-:S05]  /*15e20*/  IADD3.X R3, RZ, R7, RZ, P2, !PT ;  /* 0x00000007ff037210 */ /* 0x000fca00017fe4ff */
        /* <DEDUP_REMOVED lines=12> */
.L_x_2601:
[----:B------:R-:W-:Y:S02]  /*15ef0*/  IMAD.MOV.U32 R13, RZ, RZ, R24 ;  /* 0x000000ffff0d7224 */ /* 0x000fe400078e0018 */
[----:B------:R-:W-:Y:S01]  /*15f00*/  IMAD.MOV.U32 R12, RZ, RZ, 0x4 ;  /* 0x00000004ff0c7424 */ /* 0x000fe200078e00ff */
[----:B------:R-:W-:-:S13]  /*15f10*/  IADD3 R2, P2, R14, R5, RZ ;  /* 0x000000050e027210 */ /* 0x000fda0007f5e0ff */
[----:B------:R-:W-:Y:S05]  /*15f20*/  WARPSYNC.COLLECTIVE R15, `(.L_x_2602) ;  /* 0x000000000f087348 */ /* 0x000fea0003c00000 */
[----:B------:R0:W1:Y:S02]  /*15f30*/  SHFL.IDX P6, R14, R13, R12, R11 ;  /* 0x0000000c0d0e7389 */ /* 0x00006400000c000b */
[----:B01----:R-:W-:Y:S01]  /*15f40*/  ENDCOLLECTIVE ;  /* 0x000000000000791b */ /* 0x003fe20003800000 */
.L_x_2602:
        /* <DEDUP_REMOVED lines=13> */
.L_x_2603:
[----:B------:R-:W-:Y:S02]  /*16020*/  IMAD.MOV.U32 R13, RZ, RZ, R24 ;  /* 0x000000ffff0d7224 */ /* 0x000fe400078e0018 */
[----:B------:R-:W-:Y:S02]  /*16030*/  IMAD.MOV.U32 R12, RZ, RZ, 0x5 ;  /* 0x00000005ff0c7424 */ /* 0x000fe400078e00ff */
[----:B------:R-:W-:-:S07]  /*16040*/  IMAD.MOV.U32 R10, RZ, RZ, R14 ;  /* 0x000000ffff0a7224 */ /* 0x000fce00078e000e */
[----:B------:R-:W-:Y:S05]  /*16050*/  WARPSYNC.COLLECTIVE R15, `(.L_x_2604) ;  /* 0x000000000f087348 */ /* 0x000fea0003c00000 */
[----:B------:R0:W1:Y:S02]  /*16060*/  SHFL.IDX P6, R14, R13, R12, R11 ;  /* 0x0000000c0d0e7389 */ /* 0x00006400000c000b */
[----:B01----:R-:W-:Y:S01]  /*16070*/  ENDCOLLECTIVE ;  /* 0x000000000000791b */ /* 0x003fe20003800000 */
.L_x_2604:
        /* <DEDUP_REMOVED lines=12> */
.L_x_2605:
[----:B------:R-:W-:Y:S05]  /*16140*/  BRA `(.L_x_2606) ;  /* 0xffffffb800e07947 */ /* 0x000fea000383ffff */
.L_x_2500:
        /* <DEDUP_REMOVED lines=8> */
.L_x_2608:
[----:B------:R-:W-:Y:S05]  /*161d0*/  BSYNC B0 ;  /* 0x0000000000007941 */ /* 0x000fea0003800000 */
.L_x_2607:
[----:B------:R-:W-:Y:S01]  /*161e0*/  IMAD.MOV.U32 R13, RZ, RZ, R16 ;  /* 0x000000ffff0d7224 */ /* 0x000fe200078e0010 */
[----:B------:R-:W-:Y:S01]  /*161f0*/  MOV R15, 0xffffffff ;  /* 0xffffffff000f7802 */ /* 0x000fe20000000f00 */
[----:B------:R-:W-:Y:S02]  /*16200*/  IMAD.MOV.U32 R12, RZ, RZ, 0x1 ;  /* 0x00000001ff0c7424 */ /* 0x000fe400078e00ff */
[----:B------:R-:W-:Y:S02]  /*16210*/  IMAD.MOV.U32 R11, RZ, RZ, 0x1f ;  /* 0x0000001fff0b7424 */ /* 0x000fe400078e00ff */
[----:B------:R-:W-:Y:S02]  /*16220*/  IMAD.IADD R9, R19, 0x1, R10 ;  /* 0x0000000113097824 */ /* 0x000fe400078e020a */
[----:B------:R-:W-:-:S07]  /*16230*/  IMAD.MOV.U32 R0, RZ, RZ, R14 ;  /* 0x000000ffff007224 */ /* 0x000fce00078e000e */
[----:B------:R-:W-:Y:S05]  /*16240*/  WARPSYNC.COLLECTIVE R15, `(.L_x_2609) ;  /* 0x000000000f087348 */ /* 0x000fea0003c00000 */
[----:B------:R0:W1:Y:S02]  /*16250*/  SHFL.IDX P6, R14, R13, R12, R11 ;  /* 0x0000000c0d0e7389 */ /* 0x00006400000c000b */
[----:B01----:R-:W-:Y:S01]  /*16260*/  ENDCOLLECTIVE ;  /* 0x000000000000791b */ /* 0x003fe20003800000 */
.L_x_2609:
        /* <DEDUP_REMOVED lines=23> */
.L_x_2610:
[----:B------:R-:W-:Y:S01]  /*163e0*/  IMAD.MOV.U32 R12, RZ, RZ, 0x2 ;  /* 0x00000002ff0c7424 */ /* 0x000fe200078e00ff */
[----:B------:R-:W-:-:S04]  /*163f0*/  SEL R6, R14, RZ, P1 ;  /* 0x000000ff0e067207 */ /* 0x000fc80000800000 */
[----:B------:R-:W-:-:S05]  /*16400*/  IADD3 R6, R13, R6, RZ ;  /* 0x000000060d067210 */ /* 0x000fca0007ffe0ff */
[----:B------:R-:W-:-:S07]  /*16410*/  IMAD.MOV.U32 R13, RZ, RZ, R6 ;  /* 0x000000ffff0d7224 */ /* 0x000fce00078e0006 */
[----:B------:R-:W-:Y:S05]  /*16420*/  WARPSYNC.COLLECTIVE R15, `(.L_x_2611) ;  /* 0x000000000f087348 */ /* 0x000fea0003c00000 */
[----:B------:R0:W1:Y:S02]  /*16430*/  SHFL.UP P6, R14, R13, R12, R11 ;  /* 0x0400000c0d0e7389 */ /* 0x00006400000c000b */
[----:B01----:R-:W-:Y:S01]  /*16440*/  ENDCOLLECTIVE ;  /* 0x000000000000791b */ /* 0x003fe20003800000 */
.L_x_2611:
[----:B------:R-:W-:Y:S01]  /*16450*/  IMAD.MOV.U32 R12, RZ, RZ, 0x4 ;  /* 0x00000004ff0c7424 */ /* 0x000fe200078e00ff */
[----:B------:R-:W-:-:S05]  /*16460*/  SEL R3, R14, RZ, P2 ;  /* 0x000000ff0e037207 */ /* 0x000fca0001000000 */
[----:B------:R-:W-:Y:S01]  /*16470*/  IMAD.IADD R2, R6, 0x1, R3 ;  /* 0x0000000106027824 */ /* 0x000fe200078e0203 */
[----:B------:R-:W-:-:S03]  /*16480*/  MOV R6, RZ ;  /* 0x000000ff00067202 */ /* 0x000fc60000000f00 */
[----:B------:R-:W-:-:S07]  /*16490*/  IMAD.MOV.U32 R13, RZ, RZ, R2 ;  /* 0x000000ffff0d7224 */ /* 0x000fce00078e0002 */
[----:B------:R-:W-:Y:S05]  /*164a0*/  WARPSYNC.COLLECTIVE R15, `(.L_x_2612) ;  /* 0x000000000f087348 */ /* 0x000fea0003c00000 */
[----:B------:R0:W1:Y:S02]  /*164b0*/  SHFL.UP P6, R14, R13, R12, R11 ;  /* 0x0400000c0d0e7389 */ /* 0x00006400000c000b */
[----:B01----:R-:W-:Y:S01]  /*164c0*/  ENDCOLLECTIVE ;  /* 0x000000000000791b */ /* 0x003fe20003800000 */
.L_x_2612:
[----:B------:R-:W-:Y:S02]  /*164d0*/  MOV R12, 0x8 ;  /* 0x00000008000c7802 */ /* 0x000fe40000000f00 */
[----:B------:R-:W-:-:S05]  /*164e0*/  SEL R3, R14, RZ, P3 ;  /* 0x000000ff0e037207 */ /* 0x000fca0001800000 */
[----:B------:R-:W-:-:S04]  /*164f0*/  IMAD.IADD R3, R2, 0x1, R3 ;  /* 0x0000000102037824 */ /* 0x000fc800078e0203 */
[----:B------:R-:W-:-:S07]  /*16500*/  IMAD.MOV.U32 R13, RZ, RZ, R3 ;  /* 0x000000ffff0d7224 */ /* 0x000fce00078e0003 */
[----:B------:R-:W-:Y:S05]  /*16510*/  WARPSYNC.COLLECTIVE R15, `(.L_x_2613) ;  /* 0x000000000f087348 */ /* 0x000fea0003c00000 */
[----:B------:R0:W1:Y:S02]  /*16520*/  SHFL.UP P6, R14, R13, R12, R11 ;  /* 0x0400000c0d0e7389 */ /* 0x00006400000c000b */
[----:B01----:R-:W-:Y:S01]  /*16530*/  ENDCOLLECTIVE ;  /* 0x000000000000791b */ /* 0x003fe20003800000 */
.L_x_2613:
[----:B------:R-:W-:Y:S01]  /*16540*/  IMAD.MOV.U32 R12, RZ, RZ, 0x10 ;  /* 0x00000010ff0c7424 */ /* 0x000fe200078e00ff */
[----:B------:R-:W-:-:S05]  /*16550*/  SEL R4, R14, RZ, P4 ;  /* 0x000000ff0e047207 */ /* 0x000fca0002000000 */
[----:B------:R-:W-:-:S04]  /*16560*/  IMAD.IADD R4, R3, 0x1, R4 ;  /* 0x0000000103047824 */ /* 0x000fc800078e0204 */
[----:B------:R-:W-:-:S07]  /*16570*/  IMAD.MOV.U32 R13, RZ, RZ, R4 ;  /* 0x000000ffff0d7224 */ /* 0x000fce00078e0004 */
[----:B------:R-:W-:Y:S05]  /*16580*/  WARPSYNC.COLLECTIVE R15, `(.L_x_2614) ;  /* 0x000000000f087348 */ /* 0x000fea0003c00000 */
[----:B------:R0:W1:Y:S02]  /*16590*/  SHFL.UP P6, R14, R13, R12, R11 ;  /* 0x0400000c0d0e7389 */ /* 0x00006400000c000b */
[----:B01----:R-:W-:Y:S01]  /*165a0*/  ENDCOLLECTIVE ;  /* 0x000000000000791b */ /* 0x003fe20003800000 */
.L_x_2614:
        /* <DEDUP_REMOVED lines=8> */
.L_x_2615:
[----:B------:R-:W-:Y:S05]  /*16630*/  BRA `(.L_x_2616) ;  /* 0xffffffb800ec7947 */ /* 0x000fea000383ffff */
.L_x_2503:
[----:B------:R-:W-:Y:S01]  /*16640*/  BSSY B0, `(.L_x_2617) ;  /* 0x0000007000007945 */ /* 0x000fe20003800000 */
[----:B------:R-:W-:Y:S02]  /*16650*/  IMAD.MOV.U32 R12, RZ, RZ, 0x1 ;  /* 0x00000001ff0c7424 */ /* 0x000fe400078e00ff */
[----:B------:R-:W-:Y:S02]  /*16660*/  IMAD.MOV.U32 R11, RZ, RZ, RZ ;  /* 0x000000ffff0b7224 */ /* 0x000fe400078e00ff */
[----:B------:R-:W-:-:S07]  /*16670*/  IMAD.MOV.U32 R15, RZ, RZ, -0x1 ;  /* 0xffffffffff0f7424 */ /* 0x000fce00078e00ff */
[----:B------:R-:W-:Y:S05]  /*16680*/  WARPSYNC.COLLECTIVE R15, `(.L_x_2618) ;  /* 0x000000000f087348 */ /* 0x000fea0003c00000 */
[----:B------:R0:W1:Y:S02]  /*16690*/  SHFL.UP P6, R14, R13, R12, R11 ;  /* 0x0400000c0d0e7389 */ /* 0x00006400000c000b */
[----:B01----:R-:W-:Y:S01]  /*166a0*/  ENDCOLLECTIVE ;  /* 0x000000000000791b */ /* 0x003fe20003800000 */
.L_x_2618:
[----:B------:R-:W-:Y:S05]  /*166b0*/  BSYNC B0 ;  /* 0x0000000000007941 */ /* 0x000fea0003800000 */
.L_x_2617:
        /* <DEDUP_REMOVED lines=8> */
.L_x_2619:
[----:B------:R-:W-:Y:S01]  /*16740*/  IMAD.MOV.U32 R12, RZ, RZ, 0x4 ;  /* 0x00000004ff0c7424 */ /* 0x000fe200078e00ff */
[----:B------:R-:W-:-:S04]  /*16750*/  SEL R2, R14, RZ, P2 ;  /* 0x000000ff0e027207 */ /* 0x000fc80001000000 */
[----:B------:R-:W-:-:S05]  /*16760*/  IADD3 R2, R13, R2, RZ ;  /* 0x000000020d027210 */ /* 0x000fca0007ffe0ff */
[----:B------:R-:W-:-:S07]  /*16770*/  IMAD.MOV.U32 R13, RZ, RZ, R2 ;  /* 0x000000ffff0d7224 */ /* 0x000fce00078e0002 */
[----:B------:R-:W-:Y:S05]  /*16780*/  WARPSYNC.COLLECTIVE R15, `(.L_x_2620) ;  /* 0x000000000f087348 */ /* 0x000fea0003c00000 */
[----:B------:R0:W1:Y:S02]  /*16790*/  SHFL.UP P6, R14, R13, R12, R11 ;  /* 0x0400000c0d0e7389 */ /* 0x00006400000c000b */
[----:B01----:R-:W-:Y:S01]  /*167a0*/  ENDCOLLECTIVE ;  /* 0x000000000000791b */ /* 0x003fe20003800000 */
.L_x_2620:
[----:B------:R-:W-:Y:S01]  /*167b0*/  IMAD.MOV.U32 R12, RZ, RZ, 0x8 ;  /* 0x00000008ff0c7424 */ /* 0x000fe200078e00ff */
[----:B------:R-:W-:-:S05]  /*167c0*/  SEL R3, R14, RZ, P3 ;  /* 0x000000ff0e037207 */ /* 0x000fca0001800000 */
[----:B------:R-:W-:-:S04]  /*167d0*/  IMAD.IADD R3, R2, 0x1, R3 ;  /* 0x0000000102037824 */ /* 0x000fc800078e0203 */
[----:B------:R-:W-:-:S07]  /*167e0*/  IMAD.MOV.U32 R13, RZ, RZ, R3 ;  /* 0x000000ffff0d7224 */ /* 0x000fce00078e0003 */
[----:B------:R-:W-:Y:S05]  /*167f0*/  WARPSYNC.COLLECTIVE R15, `(.L_x_2621) ;  /* 0x000000000f087348 */ /* 0x000fea0003c00000 */
[----:B------:R0:W1:Y:S02]  /*16800*/  SHFL.UP P6, R14, R13, R12, R11 ;  /* 0x0400000c0d0e7389 */ /* 0x00006400000c000b */
[----:B01----:R-:W-:Y:S01]  /*16810*/  ENDCOLLECTIVE ;  /* 0x000000000000791b */ /* 0x003fe20003800000 */
.L_x_2621:
[----:B------:R-:W-:Y:S02]  /*16820*/  MOV R12, 0x10 ;  /* 0x00000010000c7802 */ /* 0x000fe40000000f00 */
[----:B------:R-:W-:-:S05]  /*16830*/  SEL R4, R14, RZ, P4 ;  /* 0x000000ff0e047207 */ /* 0x000fca0002000000 */
[----:B------:R-:W-:-:S04]  /*16840*/  IMAD.IADD R4, R3, 0x1, R4 ;  /* 0x0000000103047824 */ /* 0x000fc800078e0204 */
[----:B------:R-:W-:-:S07]  /*16850*/  IMAD.MOV.U32 R13, RZ, RZ, R4 ;  /* 0x000000ffff0d7224 */ /* 0x000fce00078e0004 */
[----:B------:R-:W-:Y:S05]  /*16860*/  WARPSYNC.COLLECTIVE R15, `(.L_x_2622) ;  /* 0x000000000f087348 */ /* 0x000fea0003c00000 */
[----:B------:R0:W1:Y:S02]  /*16870*/  SHFL.UP P6, R14, R13, R12, R11 ;  /* 0x0400000c0d0e7389 */ /* 0x00006400000c000b */
[----:B01----:R-:W-:Y:S01]  /*16880*/  ENDCOLLECTIVE ;  /* 0x000000000000791b */ /* 0x003fe20003800000 */
.L_x_2622:
        /* <DEDUP_REMOVED lines=8> */
.L_x_2623:
[----:B------:R-:W-:Y:S05]  /*16910*/  BRA `(.L_x_2624) ;  /* 0xffffffb800d87947 */ /* 0x000fea000383ffff */
.L_x_2505:
[----:B------:R-:W-:Y:S01]  /*16920*/  BSSY B0, `(.L_x_2625) ;  /* 0x0000006000007945 */ /* 0x000fe20003800000 */
[----:B------:R-:W-:Y:S01]  /*16930*/  PLOP3.LUT P6, PT, P6, PT, PT, 0x8, 0x0 ;  /* 0x000000000000781c */ /* 0x000fe200037ce170 */
[----:B------:R-:W-:-:S12]  /*16940*/  IMAD.MOV.U32 R15, RZ, RZ, -0x1 ;  /* 0xffffffffff0f7424 */ /* 0x000fd800078e00ff */
[----:B0-----:R-:W-:Y:S05]  /*16950*/  WARPSYNC.COLLECTIVE R15, `(.L_x_2626) ;  /* 0x000000000f087348 */ /* 0x001fea0003c00000 */
[----:B------:R-:W-:Y:S01]  /*16960*/  VOTE.ANY R14, PT, P6 ;  /* 0x00000000000e7806 */ /* 0x000fe200030e0100 */
[----:B0-----:R-:W-:Y:S06]  /*16970*/  ENDCOLLECTIVE ;  /* 0x000000000000791b */ /* 0x001fec0003800000 */
.L_x_2626:
[----:B------:R-:W-:Y:S05]  /*16980*/  BSYNC B0 ;  /* 0x0000000000007941 */ /* 0x000fea0003800000 */
.L_x_2625:
[----:B------:R-:W-:Y:S01]  /*16990*/  IMAD.MOV.U32 R3, RZ, RZ, R14 ;  /* 0x000000ffff037224 */ /* 0x000fe200078e000e */
[----:B------:R-:W-:Y:S01]  /*169a0*/  MOV R11, 0x1f ;  /* 0x0000001f000b7802 */ /* 0x000fe20000000f00 */
[----:B------:R-:W-:Y:S02]  /*169b0*/  IMAD.MOV.U32 R13, RZ, RZ, R17 ;  /* 0x000000ffff0d7224 */ /* 0x000fe400078e0011 */
[----:B------:R0:W1:Y:S01]  /*169c0*/  POPC R12, R3 ;  /* 0x00000003000c7309 */ /* 0x0000620000000000 */
[----:B------:R-:W-:-:S07]  /*169d0*/  IMAD.MOV.U32 R15, RZ, RZ, -0x1 ;  /* 0xffffffffff0f7424 */ /* 0x000fce00078e00ff */
[----:B01----:R-:W-:Y:S05]  /*169e0*/  WARPSYNC.COLLECTIVE R15, `(.L_x_2627) ;  /* 0x000000000f087348 */ /* 0x003fea0003c00000 */
[----:B-1----:R1:W2:Y:S02]  /*169f0*/  SHFL.IDX P6, R14, R13, R12, R11 ;  /* 0x0000000c0d0e7389 */ /* 0x0022a400000c000b */
[----:B012---:R-:W-:Y:S01]  /*16a00*/  ENDCOLLECTIVE ;  /* 0x000000000000791b */ /* 0x007fe20003800000 */
.L_x_2627:
[----:B------:R-:W-:Y:S02]  /*16a10*/  IMAD.IADD R19, R12, 0x1, R19 ;  /* 0x000000010c137824 */ /* 0x000fe400078e0213 */
[----:B------:R-:W-:Y:S02]  /*16a20*/  IMAD.MOV.U32 R13, RZ, RZ, R8 ;  /* 0x000000ffff0d7224 */ /* 0x000fe400078e0008 */
[----:B------:R-:W-:-:S07]  /*16a30*/  IMAD.MOV.U32 R17, RZ, RZ, R14 ;  /* 0x000000ffff117224 */ /* 0x000fce00078e000e */
[----:B------:R-:W-:Y:S05]  /*16a40*/  WARPSYNC.COLLECTIVE R15, `(.L_x_2628) ;  /* 0x000000000f087348 */ /* 0x000fea0003c00000 */
[----:B------:R0:W1:Y:S02]  /*16a50*/  SHFL.IDX P6, R14, R13, R12, R11 ;  /* 0x0000000c0d0e7389 */ /* 0x00006400000c000b */
[----:B01----:R-:W-:Y:S01]  /*16a60*/  ENDCOLLECTIVE ;  /* 0x000000000000791b */ /* 0x003fe20003800000 */
.L_x_2628:
[----:B------:R-:W-:Y:S01]  /*16a70*/  IMAD.MOV.U32 R8, RZ, RZ, R14 ;  /* 0x000000ffff087224 */ /* 0x000fe200078e000e */
[----:B------:R-:W-:Y:S06]  /*16a80*/  BRA `(.L_x_2629) ;  /* 0xffffffb800bc7947 */ /* 0x000fec000383ffff */
.L_x_2507:
[----:B------:R-:W-:Y:S01]  /*16a90*/  BSSY B0, `(.L_x_2630) ;  /* 0x0000007000007945 */ /* 0x000fe20003800000 */
[----:B------:R-:W-:Y:S01]  /*16aa0*/  IMAD.MOV.U32 R13, RZ, RZ, R2 ;  /* 0x000000ffff0d7224 */ /* 0x000fe200078e0002 */
[----:B------:R-:W-:Y:S01]  /*16ab0*/  MOV R15, 0xffffffff ;  /* 0xffffffff000f7802 */ /* 0x000fe20000000f00 */
[----:B------:R-:W-:-:S07]  /*16ac0*/  IMAD.MOV.U32 R11, RZ, RZ, 0x1f ;  /* 0x0000001fff0b7424 */ /* 0x000fce00078e00ff */
[----:B0-23--:R-:W-:Y:S05]  /*16ad0*/  WARPSYNC.COLLECTIVE R15, `(.L_x_2631) ;  /* 0x000000000f087348 */ /* 0x00dfea0003c00000 */
[----:B------:R1:W4:Y:S02]  /*16ae0*/  SHFL.IDX P6, R14, R13, R12, R11 ;  /* 0x0000000c0d0e7389 */ /* 0x00032400000c000b */
[----:B01234-:R-:W-:Y:S01]  /*16af0*/  ENDCOLLECTIVE ;  /* 0x000000000000791b */ /* 0x01ffe20003800000 */
.L_x_2631:
[----:B------:R-:W-:Y:S05]  /*16b00*/  BSYNC B0 ;  /* 0x0000000000007941 */ /* 0x000fea0003800000 */
.L_x_2630:
[----:B------:R-:W-:Y:S01]  /*16b10*/  IMAD.MOV.U32 R6, RZ, RZ, R14 ;  /* 0x000000ffff067224 */ /* 0x000fe200078e000e */
[----:B------:R-:W-:Y:S06]  /*16b20*/  BRA `(.L_x_2506) ;  /* 0xffffffb800ac7947 */ /* 0x000fec000383ffff */
.L_x_2513:
[----:B-1----:R1:W2:Y:S02]  /*16b30*/  SYNCS.PHASECHK.TRANS64.TRYWAIT P0, [R4+URZ+0x2a820], R0 ;  /* 0x02a82000040075a7 */ /* 0x0022a4000800017f */
[----:B--2---:R-:W-:Y:S05]  /*16b40*/  @!P0 NANOSLEEP.SYNCS 0x989680 ;  /* 0x009896800000895d */ /* 0x004fea0003900000 */
[----:B------:R-:W2:Y:S02]  /*16b50*/  @!P0 SYNCS.PHASECHK.TRANS64 P0, [R4+URZ+0x2a820], R0 ;  /* 0x02a82000040085a7 */ /* 0x000ea4000800007f */
[----:B--2---:R-:W-:Y:S05]  /*16b60*/  @!P0 BRA `(.L_x_2513) ;  /* 0xfffffffc00f08947 */ /* 0x004fea000383ffff */
[----:B------:R-:W-:Y:S05]  /*16b70*/  BRA `(.L_x_2632) ;  /* 0xffffffc400047947 */ /* 0x000fea000383ffff */
.L_x_2514:
[----:B------:R-:W2:Y:S01]  /*16b80*/  S2R R2, SR_TID.X ;  /* 0x0000000000027919 */ /* 0x000ea20000002100 */
[----:B------:R-:W-:Y:S01]  /*16b90*/  BSSY B0, `(.L_x_2633) ;  /* 0x000000a000007945 */ /* 0x000fe20003800000 */
[----:B------:R-:W-:Y:S02]  /*16ba0*/  IMAD.MOV.U32 R12, RZ, RZ, RZ ;  /* 0x000000ffff0c7224 */ /* 0x000fe400078e00ff */
[----:B------:R-:W-:Y:S02]  /*16bb0*/  IMAD.MOV.U32 R11, RZ, RZ, 0x1f ;  /* 0x0000001fff0b7424 */ /* 0x000fe400078e00ff */
[----:B------:R-:W-:Y:S01]  /*16bc0*/  IMAD.MOV.U32 R15, RZ, RZ, -0x1 ;  /* 0xffffffffff0f7424 */ /* 0x000fe200078e00ff */
[----:B--2---:R-:W-:-:S04]  /*16bd0*/  SHF.R.U32.HI R2, RZ, 0x5, R2 ;  /* 0x00000005ff027819 */ /* 0x004fc80000011602 */
[----:B------:R-:W-:-:S05]  /*16be0*/  LOP3.LUT R2, R2, 0x3, RZ, 0xc0, !PT ;  /* 0x0000000302027812 */ /* 0x000fca00078ec0ff */
[----:B------:R-:W-:-:S07]  /*16bf0*/  IMAD.MOV.U32 R13, RZ, RZ, R2 ;  /* 0x000000ffff0d7224 */ /* 0x000fce00078e0002 */
[----:B01----:R-:W-:Y:S05]  /*16c00*/  WARPSYNC.COLLECTIVE R15, `(.L_x_2634) ;  /* 0x000000000f087348 */ /* 0x003fea0003c00000 */
[----:B------:R2:W3:Y:S02]  /*16c10*/  SHFL.IDX P6, R14, R13, R12, R11 ;  /* 0x0000000c0d0e7389 */ /* 0x0004e400000c000b */
[----:B0123--:R-:W-:Y:S01]  /*16c20*/  ENDCOLLECTIVE ;  /* 0x000000000000791b */ /* 0x00ffe20003800000 */
.L_x_2634:
[----:B------:R-:W-:Y:S05]  /*16c30*/  BSYNC B0 ;  /* 0x0000000000007941 */ /* 0x000fea0003800000 */
.L_x_2633:
[----:B------:R-:W-:Y:S05]  /*16c40*/  BRA `(.L_x_2635) ;  /* 0xffffffc000ec7947 */ /* 0x000fea000383ffff */
.L_x_2517:
[----:B------:R-:W-:Y:S01]  /*16c50*/  BSSY B1, `(.L_x_2636) ;  /* 0x0000006000017945 */ /* 0x000fe20003800000 */
[----:B------:R-:W-:-:S07]  /*16c60*/  IMAD.MOV.U32 R15, RZ, RZ, -0x1 ;  /* 0xffffffffff0f7424 */ /* 0x000fce00078e00ff */
[----:B01----:R-:W-:Y:S05]  /*16c70*/  WARPSYNC.COLLECTIVE R15, `(.L_x_2637) ;  /* 0x000000000f0c7348 */ /* 0x003fea0003c00000 */
[----:B------:R-:W-:Y:S02]  /*16c80*/  ELECT P6, UR62, PT ;  /* 0x00000000003e782f */ /* 0x000fe400038c0000 */
[----:B------:R-:W-:Y:S01]  /*16c90*/  MOV R14, UR62 ;  /* 0x0000003e000e7c02 */ /* 0x000fe20008000f00 */
[----:B01----:R-:W-:Y:S10]  /*16ca0*/  ENDCOLLECTIVE ;  /* 0x000000000000791b */ /* 0x003ff40003800000 */
.L_x_2637:
[----:B------:R-:W-:Y:S05]  /*16cb0*/  BSYNC B1 ;  /* 0x0000000000017941 */ /* 0x000fea0003800000 */
.L_x_2636:
[----:B------:R-:W-:Y:S05]  /*16cc0*/  BRA `(.L_x_2638) ;  /* 0xffffffc000e47947 */ /* 0x000fea000383ffff */
.L_x_2519:
[----:B-1----:R1:W2:Y:S02]  /*16cd0*/  SYNCS.PHASECHK.TRANS64.TRYWAIT P1, [R5+URZ+0x2a840], R0 ;  /* 0x02a84000050075a7 */ /* 0x0022a4000802017f */
[----:B--2---:R-:W-:Y:S05]  /*16ce0*/  @!P1 NANOSLEEP.SYNCS 0x989680 ;  /* 0x009896800000995d */ /* 0x004fea0003900000 */
[----:B------:R-:W2:Y:S02]  /*16cf0*/  @!P1 SYNCS.PHASECHK.TRANS64 P1, [R5+URZ+0x2a840], R0 ;  /* 0x02a84000050095a7 */ /* 0x000ea4000802007f */
[----:B--2---:R-:W-:Y:S05]  /*16d00*/  @!P1 BRA `(.L_x_2519) ;  /* 0xfffffffc00f09947 */ /* 0x004fea000383ffff */
[----:B------:R-:W-:Y:S05]  /*16d10*/  BRA `(.L_x_2639) ;  /* 0xffffffc4000c7947 */ /* 0x000fea000383ffff */
.L_x_2521:
[----:B--2---:R2:W3:Y:S02]  /*16d20*/  SYNCS.PHASECHK.TRANS64.TRYWAIT P1, [R27+URZ+0x2a840], R2 ;  /* 0x02a840021b0075a7 */ /* 0x0044e4000802017f */
[----:B---3--:R-:W-:Y:S05]  /*16d30*/  @!P1 NANOSLEEP.SYNCS 0x989680 ;  /* 0x009896800000995d */ /* 0x008fea0003900000 */
[----:B------:R-:W3:Y:S02]  /*16d40*/  @!P1 SYNCS.PHASECHK.TRANS64 P1, [R27+URZ+0x2a840], R2 ;  /* 0x02a840021b0095a7 */ /* 0x000ee4000802007f */
[----:B---3--:R-:W-:Y:S05]  /*16d50*/  @!P1 BRA `(.L_x_2521) ;  /* 0xfffffffc00f09947 */ /* 0x008fea000383ffff */
[----:B------:R-:W-:Y:S05]  /*16d60*/  BRA `(.L_x_2640) ;  /* 0xffffffc400187947 */ /* 0x000fea000383ffff */
.L_x_2523:
[----:B---3--:R3:W4:Y:S02]  /*16d70*/  SYNCS.PHASECHK.TRANS64.TRYWAIT P1, [R5+URZ+0x2a860], R0 ;  /* 0x02a86000050075a7 */ /* 0x008724000802017f */
[----:B----4-:R-:W-:Y:S05]  /*16d80*/  @!P1 NANOSLEEP.SYNCS 0x989680 ;  /* 0x009896800000995d */ /* 0x010fea0003900000 */
[----:B------:R-:W4:Y:S02]  /*16d90*/  @!P1 SYNCS.PHASECHK.TRANS64 P1, [R5+URZ+0x2a860], R0 ;  /* 0x02a86000050095a7 */ /* 0x000f24000802007f */
[----:B----4-:R-:W-:Y:S05]  /*16da0*/  @!P1 BRA `(.L_x_2523) ;  /* 0xfffffffc00f09947 */ /* 0x010fea000383ffff */
[----:B------:R-:W-:Y:S05]  /*16db0*/  BRA `(.L_x_2641) ;  /* 0xffffffc400147947 */ /* 0x000fea000383ffff */
.L_x_2642:
        /* <DEDUP_REMOVED lines=12> */
.L_x_3211:


//--------------------- .text._ZN7cutlass13device_kernelIN5flash11enable_sm90INS1_16FlashAttnFwdSm90INS1_25CollectiveMainloopFwdSm90ILi2EN4cute5tupleIJNS5_1CILi1EEES8_S8_EEENS6_IJNS7_ILi128EEENS7_ILi96EEENS7_ILi192EEEEEELi128ENS_6half_tEfNS_4arch4Sm90ELb1ELb0ELb1ELb1ELb1ELb1ELb0ELb1ELb1ELb1ELb1ELb0EEENS1_21CollectiveEpilogueFwdINS6_IJSA_SA_SB_EEES9_SE_SG_Li256ELb1ELb1ELb1ELb0EEENS1_36VarlenDynamicPersistentTileSchedulerILi128ELi96ELi256ELi128ELb1ELb1ELb1ELb1ELb1ELb1EEEEEEEEEvNT_6ParamsE --------------------------
	.section	.text._ZN7cutlass13device_kernelIN5flash11enable_sm90INS1_16FlashAttnFwdSm90INS1_25CollectiveMainloopFwdSm90ILi2EN4cute5tupleIJNS5_1CILi1EEES8_S8_EEENS6_IJNS7_ILi128EEENS7_ILi96EEENS7_ILi192EEEEEELi128ENS_6half_tEfNS_4arch4Sm90ELb1ELb0ELb1ELb1ELb1ELb1ELb0ELb1ELb1ELb1ELb1ELb0EEENS1_21CollectiveEpilogueFwdINS6_IJSA_SA_SB_EEES9_SE_SG_Li256ELb1ELb1ELb1ELb0EEENS1_36VarlenDynamicPersistentTileSchedulerILi128ELi96ELi256ELi128ELb1ELb1ELb1ELb1ELb1ELb1EEEEEEEEEvNT_6ParamsE,"ax",@progbits
	.align	128
.text._ZN7cutlass13device_kernelIN5flash11enable_sm90INS1_16FlashAttnFwdSm90INS1_25CollectiveMainloopFwdSm90ILi2EN4cute5tupleIJNS5_1CILi1EEES8_S8_EEENS6_IJNS7_ILi128EEENS7_ILi96EEENS7_ILi192EEEEEELi128ENS_6half_tEfNS_4arch4Sm90ELb1ELb0ELb1ELb1ELb1ELb1ELb0ELb1ELb1ELb1ELb1ELb0EEENS1_21CollectiveEpilogueFwdINS6_IJSA_SA_SB_EEES9_SE_SG_Li256ELb1ELb1ELb1ELb0EEENS1_36VarlenDynamicPersistentTileSchedulerILi128ELi96ELi256ELi128ELb1ELb1ELb1ELb1ELb1ELb1EEEEEEEEEvNT_6ParamsE:
        .type           _ZN7cutlass13device_kernelIN5flash11enable_sm90INS1_16FlashAttnFwdSm90INS1_25CollectiveMainloopFwdSm90ILi2EN4cute5tupleIJNS5_1CILi1EEES8_S8_EEENS6_IJNS7_ILi128EEENS7_ILi96EEENS7_ILi192EEEEEELi128ENS_6half_tEfNS_4arch4Sm90ELb1ELb0ELb1ELb1ELb1ELb1ELb0ELb1ELb1ELb1ELb1ELb0EEENS1_21CollectiveEpilogueFwdINS6_IJSA_SA_SB_EEES9_SE_SG_Li256ELb1ELb1ELb1ELb0EEENS1_36VarlenDynamicPersistentTileSchedulerILi128ELi96ELi256ELi128ELb1ELb1ELb1ELb1ELb1ELb1EEEEEEEEEvNT_6ParamsE,@function
        .size           _ZN7cutlass13device_kernelIN5flash11enable_sm90INS1_16FlashAttnFwdSm90INS1_25CollectiveMainloopFwdSm90ILi2EN4cute5tupleIJNS5_1CILi1EEES8_S8_EEENS6_IJNS7_ILi128EEENS7_ILi96EEENS7_ILi192EEEEEELi128ENS_6half_tEfNS_4arch4Sm90ELb1ELb0ELb1ELb1ELb1ELb1ELb0ELb1ELb1ELb1ELb1ELb0EEENS1_21CollectiveEpilogueFwdINS6_IJSA_SA_SB_EEES9_SE_SG_Li256ELb1ELb1ELb1ELb0EEENS1_36VarlenDynamicPersistentTileSchedulerILi128ELi96ELi256ELi128ELb1ELb1ELb1ELb1ELb1ELb1EEEEEEEEEvNT_6ParamsE,(.L_x_3212 - _ZN7cutlass13device_kernelIN5flash11enable_sm90INS1_16FlashAttnFwdSm90INS1_25CollectiveMainloopFwdSm90ILi2EN4cute5tupleIJNS5_1CILi1EEES8_S8_EEENS6_IJNS7_ILi128EEENS7_ILi96EEENS7_ILi192EEEEEELi128ENS_6half_tEfNS_4arch4Sm90ELb1ELb0ELb1ELb1ELb1ELb1ELb0ELb1ELb1ELb1ELb1ELb0EEENS1_21CollectiveEpilogueFwdINS6_IJSA_SA_SB_EEES9_SE_SG_Li256ELb1ELb1ELb1ELb0EEENS1_36VarlenDynamicPersistentTileSchedulerILi128ELi96ELi256ELi128ELb1ELb1ELb1ELb1ELb1ELb1EEEEEEEEEvNT_6ParamsE)
        .other          _ZN7cutlass13device_kernelIN5flash11enable_sm90INS1_16FlashAttnFwdSm90INS1_25CollectiveMainloopFwdSm90ILi2EN4cute5tupleIJNS5_1CILi1EEES8_S8_EEENS6_IJNS7_ILi128EEENS7_ILi96EEENS7_ILi192EEEEEELi128ENS_6half_tEfNS_4arch4Sm90ELb1ELb0ELb1ELb1ELb1ELb1ELb0ELb1ELb1ELb1ELb1ELb0EEENS1_21CollectiveEpilogueFwdINS6_IJSA_SA_SB_EEES9_SE_SG_Li256ELb1ELb1ELb1ELb0EEENS1_36VarlenDynamicPersistentTileSchedulerILi128ELi96ELi256ELi128ELb1ELb1ELb1ELb1ELb1ELb1EEEEEEEEEvNT_6ParamsE,@"STO_CUDA_ENTRY STV_DEFAULT"
_ZN7cutlass13device_kernelIN5flash11enable_sm90INS1_16FlashAttnFwdSm90INS1_25CollectiveMainloopFwdSm90ILi2EN4cute5tupleIJNS5_1CILi1EEES8_S8_EEENS6_IJNS7_ILi128EEENS7_ILi96EEENS7_ILi192EEEEEELi128ENS_6half_tEfNS_4arch4Sm90ELb1ELb0ELb1ELb1ELb1ELb1ELb0ELb1ELb1ELb1ELb1ELb0EEENS1_21CollectiveEpilogueFwdINS6_IJSA_SA_SB_EEES9_SE_SG_Li256ELb1ELb1ELb1ELb0EEENS1_36VarlenDynamicPersistentTileSchedulerILi128ELi96ELi256ELi128ELb1ELb1ELb1ELb1ELb1ELb1EEEEEEEEEvNT_6ParamsE:
        /* <DEDUP_REMOVED lines=18> */
.L_x_2644:
[----:B------:R-:W-:Y:S05]  /*0120*/  BSYNC B0 ;  /* 0x0000000000007941 */ /* 0x000fea0003800000 */
.L_x_2643:
        /* <DEDUP_REMOVED lines=41> */
.L_x_2645:
        /* <DEDUP_REMOVED lines=22> */
.L_x_2646:
        /* <DEDUP_REMOVED lines=18> */
.L_x_2647:
        /* <DEDUP_REMOVED lines=22> */
.L_x_2648:
        /* <DEDUP_REMOVED lines=22> */
.L_x_2649:
        /* <DEDUP_REMOVED lines=10> */
.L_x_2652:
        /* <DEDUP_REMOVED lines=16> */
[----:B------:R-:W-:Y:S01]  /*0aa0*/  IADD3 R0, R0, -0x80, RZ ;  /* 0xffffff8000007810 */ /* 0x000fe20007ffe0ff */
[----:B------:R-:W-:Y:S01]  /*0ab0*/  IMAD.MOV.U32 R18, RZ, RZ, RZ ;  /* 0x000000ffff127224 */ /* 0x000fe200078e00ff */
[----:B------:R-:W-:Y:S01]  /*0ac0*/  R2UR UR4, R2 ;  /* 0x00000000020472ca */ /* 0x000fe200000e0000 */
[----:B------:R-:W-:Y:S01]  /*0ad0*/  IMAD.MOV.U32 R171, RZ, RZ, RZ ;  /* 0x000000ffffab7224 */ /* 0x000fe200078e00ff */
[----:B------:R-:W-:Y:S01]  /*0ae0*/  SHF.R.S32.HI R3, RZ, 0x1f, R0 ;  /* 0x0000001fff037819 */ /* 0x000fe20000011400 */
[----:B------:R-:W-:Y:S01]  /*0af0*/  IMAD.MOV.U32 R162, RZ, RZ, RZ ;  /* 0x000000ffffa27224 */ /* 0x000fe200078e00ff */
[----:B------:R-:W-:Y:S02]  /*0b00*/  MOV R205, RZ ;  /* 0x000000ff00cd7202 */ /* 0x000fe40000000f00 */
[CC--:B------:R-:W-:Y:S02]  /*0b10*/  LEA.HI R5, R3.reuse, R0.reuse, RZ, 0x4 ;  /* 0x0000000003057211 */ /* 0x0c0fe400078f20ff */
[----:B------:R-:W-:-:S02]  /*0b20*/  LEA.HI R224, R3, R0, RZ, 0x3 ;  /* 0x0000000003e07211 */ /* 0x000fc400078f18ff */
[----:B------:R-:W-:Y:S02]  /*0b30*/  SHF.R.S32.HI R6, RZ, 0x4, R5 ;  /* 0x00000004ff067819 */ /* 0x000fe40000011405 */
[----:B------:R-:W-:Y:S01]  /*0b40*/  LOP3.LUT R11, R224, 0xfffffff8, RZ, 0xc0, !PT ;  /* 0xfffffff8e00b7812 */ /* 0x000fe200078ec0ff */
[----:B------:R-:W-:Y:S01]  /*0b50*/  UIADD3 UR4, UR4, 0xc400, URZ ;  /* 0x0000c40004047890 */ /* 0x000fe2000fffe03f */
[C---:B------:R-:W-:Y:S02]  /*0b60*/  LEA.HI R7, R5.reuse, R6, RZ, 0x1 ;  /* 0x0000000605077211 */ /* 0x040fe400078f08ff */
[----:B------:R-:W-:Y:S02]  /*0b70*/  LOP3.LUT R5, R5, 0x3fffff0, RZ, 0xc0, !PT ;  /* 0x03fffff005057812 */ /* 0x000fe400078ec0ff */
[----:B------:R-:W-:Y:S02]  /*0b80*/  LOP3.LUT R7, R7, 0x1ffffffe, RZ, 0xc0, !PT ;  /* 0x1ffffffe07077812 */ /* 0x000fe400078ec0ff */
[C---:B------:R-:W-:Y:S01]  /*0b90*/  IADD3 R200, R0.reuse, -R11, RZ ;  /* 0x8000000b00c87210 */ /* 0x040fe20007ffe0ff */
[----:B------:R-:W-:Y:S01]  /*0ba0*/  IMAD.IADD R5, R0, 0x1, -R5 ;  /* 0x0000000100057824 */ /* 0x000fe200078e0a05 */
[----:B------:R-:W-:Y:S01]  /*0bb0*/  MOV R168, RZ ;  /* 0x000000ff00a87202 */ /* 0x000fe20000000f00 */
[----:B------:R-:W-:Y:S01]  /*0bc0*/  IMAD.IADD R7, R6, 0x1, -R7 ;  /* 0x0000000106077824 */ /* 0x000fe200078e0a07 */
[----:B------:R-:W-:-:S02]  /*0bd0*/  LEA.HI R6, R3, R0, RZ, 0x5 ;  /* 0x0000000003067211 */ /* 0x000fc400078f28ff */
[----:B------:R-:W-:Y:S02]  /*0be0*/  SHF.L.U32 R189, R200, 0x3, RZ ;  /* 0x00000003c8bd7819 */ /* 0x000fe400000006ff */
[----:B------:R-:W-:Y:S02]  /*0bf0*/  SHF.R.S32.HI R6, RZ, 0x5, R6 ;  /* 0x00000005ff067819 */ /* 0x000fe40000011406 */
[----:B------:R-:W-:Y:S01]  /*0c00*/  SHF.R.S32.HI R224, RZ, 0x3, R224 ;  /* 0x00000003ffe07819 */ /* 0x000fe200000114e0 */
[----:B------:R-:W-:Y:S02]  /*0c10*/  VIADD R192, R189, 0x40 ;  /* 0x00000040bdc07836 */ /* 0x000fe40000000000 */
[----:B------:R-:W-:Y:S01]  /*0c20*/  IMAD.SHL.U32 R183, R6, 0x200, RZ ;  /* 0x0000020006b77824 */ /* 0x000fe200078e00ff */
[----:B--2---:R-:W-:Y:S02]  /*0c30*/  R2UR UR5, R4 ;  /* 0x00000000040572ca */ /* 0x004fe400000e0000 */
[----:B------:R-:W-:-:S04]  /*0c40*/  LEA.HI R4, R3, R0, RZ, 0x7 ;  /* 0x0000000003047211 */ /* 0x000fc800078f38ff */
[----:B------:R-:W-:Y:S02]  /*0c50*/  LOP3.LUT R227, R4, 0xffffff80, RZ, 0xc0, !PT ;  /* 0xffffff8004e37812 */ /* 0x000fe400078ec0ff */
[----:B------:R-:W-:-:S03]  /*0c60*/  SHF.R.S32.HI R16, RZ, 0x7, R4 ;  /* 0x00000007ff107819 */ /* 0x000fc60000011404 */
[----:B------:R-:W-:Y:S01]  /*0c70*/  IMAD.IADD R227, R0, 0x1, -R227 ;  /* 0x0000000100e37824 */ /* 0x000fe200078e0ae3 */
[----:B------:R-:W-:Y:S01]  /*0c80*/  LEA.HI R4, R4, R16, RZ, 0x1 ;  /* 0x0000001004047211 */ /* 0x000fe200078f08ff */
[----:B------:R-:W-:Y:S01]  /*0c90*/  ULOP3.LUT UR5, UR5, 0x1, URZ, 0xfc, !UPT ;  /* 0x0000000105057892 */ /* 0x000fe2000f8efc3f */
[----:B------:R0:W-:Y:S02]  /*0ca0*/  STL [R1+0x54], R16 ;  /* 0x0000541001007387 */ /* 0x0001e40000100800 */
[----:B------:R-:W-:Y:S02]  /*0cb0*/  SHF.R.S32.HI R8, RZ, 0x1f, R227 ;  /* 0x0000001fff087819 */ /* 0x000fe400000114e3 */
[----:B------:R-:W-:Y:S02]  /*0cc0*/  LOP3.LUT R4, R4, 0x3fffffe, RZ, 0xc0, !PT ;  /* 0x03fffffe04047812 */ /* 0x000fe400078ec0ff */
[CC--:B------:R-:W-:Y:S02]  /*0cd0*/  LEA.HI R10, R8.reuse, R227.reuse, RZ, 0x2 ;  /* 0x000000e3080a7211 */ /* 0x0c0fe400078f10ff */
[----:B------:R-:W-:Y:S01]  /*0ce0*/  LEA.HI R8, R8, R227, RZ, 0x5 ;  /* 0x000000e308087211 */ /* 0x000fe200078f28ff */
[----:B------:R-:W-:Y:S01]  /*0cf0*/  IMAD.IADD R4, R16, 0x1, -R4 ;  /* 0x0000000110047824 */ /* 0x000fe200078e0a04 */
[----:B------:R-:W-:-:S02]  /*0d00*/  SHF.R.S32.HI R9, RZ, 0x2, R10 ;  /* 0x00000002ff097819 */ /* 0x000fc4000001140a */
[----:B------:R-:W-:Y:S02]  /*0d10*/  SHF.R.S32.HI R12, RZ, 0x1f, R10 ;  /* 0x0000001fff0c7819 */ /* 0x000fe4000001140a */
[----:B------:R-:W-:Y:S02]  /*0d20*/  SHF.R.S32.HI R8, RZ, 0x5, R8 ;  /* 0x00000005ff087819 */ /* 0x000fe40000011408 */
[----:B------:R-:W-:Y:S02]  /*0d30*/  LEA.HI R12, R12, R9, RZ, 0x3 ;  /* 0x000000090c0c7211 */ /* 0x000fe400078f18ff */
[----:B------:R-:W-:Y:S02]  /*0d40*/  LOP3.LUT R10, R10, 0x7ffffffc, RZ, 0xc0, !PT ;  /* 0x7ffffffc0a0a7812 */ /* 0x000fe400078ec0ff */
[----:B------:R-:W-:-:S03]  /*0d50*/  LOP3.LUT R12, R12, 0xfffffff8, RZ, 0xc0, !PT ;  /* 0xfffffff80c0c7812 */ /* 0x000fc600078ec0ff */
[----:B------:R-:W-:Y:S02]  /*0d60*/  IMAD.IADD R10, R227, 0x1, -R10 ;  /* 0x00000001e30a7824 */ /* 0x000fe400078e0a0a */
[----:B------:R-:W-:Y:S02]  /*0d70*/  IMAD.IADD R9, R9, 0x1, -R12 ;  /* 0x0000000109097824 */ /* 0x000fe400078e0a0c */
[----:B------:R-:W-:-:S03]  /*0d80*/  IMAD.SHL.U32 R190, R10, 0x2, RZ ;  /* 0x000000020abe7824 */ /* 0x000fc600078e00ff */
[----:B------:R-:W-:Y:S01]  /*0d90*/  LEA R17, R8, R9, 0x4 ;  /* 0x0000000908117211 */ /* 0x000fe200078e20ff */
[C---:B------:R-:W-:Y:S01]  /*0da0*/  VIADD R220, R190.reuse, 0x20 ;  /* 0x00000020bedc7836 */ /* 0x040fe20000000000 */
[----:B------:R-:W-:Y:S01]  /*0db0*/  LEA.HI R8, R3, R0, RZ, 0x2 ;  /* 0x0000000003087211 */ /* 0x000fe200078f10ff */
[C---:B------:R-:W-:Y:S01]  /*0dc0*/  VIADD R217, R190.reuse, 0x38 ;  /* 0x00000038bed97836 */ /* 0x040fe20000000000 */
[----:B------:R-:W-:Y:S01]  /*0dd0*/  IADD3 R211, R190, 0x68, RZ ;  /* 0x00000068bed37810 */ /* 0x000fe20007ffe0ff */
[----:B------:R-:W-:Y:S01]  /*0de0*/  IMAD R24, R4, 0x40, R17 ;  /* 0x0000004004187824 */ /* 0x000fe200078e0211 */
[----:B------:R-:W-:Y:S01]  /*0df0*/  LOP3.LUT R3, R8, 0xfffffffc, RZ, 0xc0, !PT ;  /* 0xfffffffc08037812 */ /* 0x000fe200078ec0ff */
[C---:B------:R-:W-:Y:S01]  /*0e00*/  VIADD R214, R190.reuse, 0x50 ;  /* 0x00000050bed67836 */ /* 0x040fe20000000000 */
[--C-:B------:R-:W-:Y:S01]  /*0e10*/  SHF.R.S32.HI R170, RZ, 0x2, R8.reuse ;  /* 0x00000002ffaa7819 */ /* 0x100fe20000011408 */
[----:B------:R-:W-:Y:S01]  /*0e20*/  VIADD R221, R190, 0x18 ;  /* 0x00000018bedd7836 */ /* 0x000fe20000000000 */
[----:B------:R-:W-:Y:S01]  /*0e30*/  SHF.R.S32.HI R9, RZ, 0x1f, R8 ;  /* 0x0000001fff097819 */ /* 0x000fe20000011408 */
[----:B------:R-:W-:Y:S01]  /*0e40*/  IMAD.IADD R206, R0, 0x1, -R3 ;  /* 0x0000000100ce7824 */ /* 0x000fe200078e0a03 */
[----:B------:R-:W-:Y:S01]  /*0e50*/  STL [R1+0x58], R24 ;  /* 0x0000581801007387 */ /* 0x000fe20000100800 */
[----:B------:R-:W-:Y:S01]  /*0e60*/  IMAD R8, R6, 0x10, R5 ;  /* 0x0000001006087824 */ /* 0x000fe200078e0205 */
[----:B------:R-:W-:Y:S01]  /*0e70*/  IADD3 R5, R170, 0x40, RZ ;  /* 0x00000040aa057810 */ /* 0x000fe20007ffe0ff */
[----:B------:R-:W-:Y:S01]  /*0e80*/  IMAD.SHL.U32 R160, R206, 0x4, RZ ;  /* 0x00000004cea07824 */ /* 0x000fe200078e00ff */
[----:B------:R-:W-:Y:S01]  /*0e90*/  LEA.HI R9, R9, R170, RZ, 0x3 ;  /* 0x000000aa09097211 */ /* 0x000fe200078f18ff */
[----:B------:R-:W-:Y:S01]  /*0ea0*/  IMAD R21, R8, 0x8, R7 ;  /* 0x0000000808157824 */ /* 0x000fe200078e0207 */
[----:B------:R-:W-:Y:S01]  /*0eb0*/  SHF.R.S32.HI R0, RZ, 0x1f, R5 ;  /* 0x0000001fff007819 */ /* 0x000fe20000011405 */
[C---:B------:R-:W-:Y:S01]  /*0ec0*/  VIADD R173, R160.reuse, 0x20 ;  /* 0x00000020a0ad7836 */ /* 0x040fe20000000000 */
[----:B------:R-:W-:Y:S01]  /*0ed0*/  LOP3.LUT R9, R9, 0xfffffff8, RZ, 0xc0, !PT ;  /* 0xfffffff809097812 */ /* 0x000fe200078ec0ff */
[----:B------:R-:W-:Y:S01]  /*0ee0*/  VIADD R172, R160, 0x40 ;  /* 0x00000040a0ac7836 */ /* 0x000fe20000000000 */
[----:B------:R-:W-:Y:S01]  /*0ef0*/  LEA.HI R0, R0, R5, RZ, 0x3 ;  /* 0x0000000500007211 */ /* 0x000fe200078f18ff */
[----:B------:R-:W-:Y:S01]  /*0f00*/  IMAD.SHL.U32 R177, R5, 0x40, RZ ;  /* 0x0000004005b17824 */ /* 0x000fe200078e00ff */
[C---:B------:R-:W-:Y:S01]  /*0f10*/  IADD3 R163, R160.reuse, R173, RZ ;  /* 0x000000ada0a37210 */ /* 0x040fe20007ffe0ff */
[----:B------:R-:W-:Y:S01]  /*0f20*/  IMAD.IADD R164, R160, 0x1, R172 ;  /* 0x00000001a0a47824 */ /* 0x000fe200078e02ac */
[----:B------:R-:W-:Y:S01]  /*0f30*/  IADD3 R226, R170, -R9, RZ ;  /* 0x80000009aae27210 */ /* 0x000fe20007ffe0ff */
[----:B------:R-:W-:Y:S01]  /*0f40*/  IMAD.SHL.U32 R184, R0, 0x40, RZ ;  /* 0x0000004000b87824 */ /* 0x000fe200078e00ff */
[----:B------:R-:W-:Y:S01]  /*0f50*/  SHF.R.S32.HI R0, RZ, 0x1f, R163 ;  /* 0x0000001fff007819 */ /* 0x000fe200000114a3 */
[----:B0-----:R-:W-:Y:S01]  /*0f60*/  IMAD.SHL.U32 R16, R206, 0x8, RZ ;  /* 0x00000008ce107824 */ /* 0x001fe200078e00ff */
[----:B------:R-:W-:Y:S01]  /*0f70*/  SHF.R.S32.HI R3, RZ, 0x1f, R164 ;  /* 0x0000001fff037819 */ /* 0x000fe200000114a4 */
[----:B------:R-:W-:Y:S01]  /*0f80*/  IMAD.SHL.U32 R181, R226, 0x40, RZ ;  /* 0x00000040e2b57824 */ /* 0x000fe200078e00ff */
[-C--:B------:R-:W-:Y:S01]  /*0f90*/  LEA.HI R166, R0, R163.reuse, RZ, 0x3 ;  /* 0x000000a300a67211 */ /* 0x080fe200078f18ff */
[----:B------:R-:W-:Y:S01]  /*0fa0*/  VIADD R218, R190, 0x30 ;  /* 0x00000030beda7836 */ /* 0x000fe20000000000 */
[----:B------:R-:W-:Y:S01]  /*0fb0*/  LEA.HI R0, R0, R163, RZ, 0x6 ;  /* 0x000000a300007211 */ /* 0x000fe200078f30ff */
[C---:B------:R-:W-:Y:S01]  /*0fc0*/  VIADD R212, R190.reuse, 0x60 ;  /* 0x00000060bed47836 */ /* 0x040fe20000000000 */
[----:B------:R-:W-:Y:S01]  /*0fd0*/  LOP3.LUT R177, R177, 0x1c0, RZ, 0xc0, !PT ;  /* 0x000001c0b1b17812 */ /* 0x000fe200078ec0ff */
[----:B------:R-:W-:Y:S01]  /*0fe0*/  VIADD R222, R190, 0x10 ;  /* 0x00000010bede7836 */ /* 0x000fe20000000000 */
[----:B------:R-:W-:Y:S01]  /*0ff0*/  LOP3.LUT R181, R181, 0x1c0, RZ, 0xc0, !PT ;  /* 0x000001c0b5b57812 */ /* 0x000fe200078ec0ff */
[----:B------:R-:W-:Y:S01]  /*1000*/  IMAD.SHL.U32 R0, R0, 0x80, RZ ;  /* 0x0000008000007824 */ /* 0x000fe200078e00ff */
[CC--:B------:R-:W-:Y:S01]  /*1010*/  LEA.HI R5, R3.reuse, R164.reuse, RZ, 0x6 ;  /* 0x000000a403057211 */ /* 0x0c0fe200078f30ff */
[----:B------:R-:W-:Y:S01]  /*1020*/  VIADD R216, R190, 0x40 ;  /* 0x00000040bed87836 */ /* 0x000fe20000000000 */
[----:B------:R-:W-:Y:S01]  /*1030*/  LEA.HI R4, R3, R164, RZ, 0x3 ;  /* 0x000000a403047211 */ /* 0x000fe200078f18ff */
[C---:B------:R-:W-:Y:S01]  /*1040*/  VIADD R19, R16.reuse, 0x60 ;  /* 0x0000006010137836 */ /* 0x040fe20000000000 */
[----:B------:R-:W-:Y:S01]  /*1050*/  SHF.R.U32.HI R25, RZ, 0x3, R177 ;  /* 0x00000003ff197819 */ /* 0x000fe200000116b1 */
[C---:B------:R-:W-:Y:S01]  /*1060*/  VIADD R22, R16.reuse, 0x80 ;  /* 0x0000008010167836 */ /* 0x040fe20000000000 */
[----:B------:R-:W-:Y:S01]  /*1070*/  SHF.R.U32.HI R182, RZ, 0x3, R181 ;  /* 0x00000003ffb67819 */ /* 0x000fe200000116b5 */
[----:B------:R-:W-:Y:S01]  /*1080*/  VIADD R23, R16, 0xa0 ;  /* 0x000000a010177836 */ /* 0x000fe20000000000 */
[--C-:B------:R-:W-:Y:S01]  /*1090*/  LOP3.LUT R3, R181, 0x38, R166.reuse, 0xf8, !PT ;  /* 0x00000038b5037812 */ /* 0x100fe200078ef8a6 */
[----:B------:R-:W-:Y:S01]  /*10a0*/  VIADD R176, R160, 0x50 ;  /* 0x00000050a0b07836 */ /* 0x000fe20000000000 */
[C---:B------:R-:W-:Y:S01]  /*10b0*/  LOP3.LUT R7, R177.reuse, 0x38, R166, 0xf8, !PT ;  /* 0x00000038b1077812 */ /* 0x040fe200078ef8a6 */
[C---:B------:R-:W-:Y:S01]  /*10c0*/  VIADD R213, R190.reuse, 0x58 ;  /* 0x00000058bed57836 */ /* 0x040fe20000000000 */
[----:B------:R-:W-:Y:S01]  /*10d0*/  LOP3.LUT R8, R177, 0x38, R4, 0xf8, !PT ;  /* 0x00000038b1087812 */ /* 0x000fe200078ef804 */
[----:B------:R-:W-:Y:S01]  /*10e0*/  VIADD R210, R190, 0x70 ;  /* 0x00000070bed27836 */ /* 0x000fe20000000000 */
[----:B------:R-:W-:Y:S01]  /*10f0*/  LOP3.LUT R184, R184, 0xfffffe00, RZ, 0xc0, !PT ;  /* 0xfffffe00b8b87812 */ /* 0x000fe200078ec0ff */
[----:B------:R-:W-:Y:S01]  /*1100*/  VIADD R209, R190, 0x78 ;  /* 0x00000078bed17836 */ /* 0x000fe20000000000 */
[----:B------:R-:W-:Y:S01]  /*1110*/  LOP3.LUT R0, R0, 0xffffe000, RZ, 0xc0, !PT ;  /* 0xffffe00000007812 */ /* 0x000fe200078ec0ff */
[----:B------:R-:W-:Y:S01]  /*1120*/  VIADD R174, R160, 0x30 ;  /* 0x00000030a0ae7836 */ /* 0x000fe20000000000 */
[----:B------:R-:W-:-:S02]  /*1130*/  LOP3.LUT R3, R3, R182, RZ, 0x3c, !PT ;  /* 0x000000b603037212 */ /* 0x000fc400078e3cff */
[-C--:B------:R-:W-:Y:S02]  /*1140*/  LOP3.LUT R7, R7, R25.reuse, RZ, 0x3c, !PT ;  /* 0x0000001907077212 */ /* 0x080fe400078e3cff */
[----:B------:R-:W-:Y:S02]  /*1150*/  SHF.L.U32 R6, R5, 0x7, RZ ;  /* 0x0000000705067819 */ /* 0x000fe400000006ff */
[----:B------:R-:W-:Y:S02]  /*1160*/  LOP3.LUT R9, R8, R25, RZ, 0x3c, !PT ;  /* 0x0000001908097212 */ /* 0x000fe400078e3cff */
[-C--:B------:R-:W-:Y:S02]  /*1170*/  IADD3 R8, R3, R0.reuse, R183 ;  /* 0x0000000003087210 */ /* 0x080fe40007ffe0b7 */
[----:B------:R-:W-:Y:S01]  /*1180*/  IADD3 R12, R7, R0, R184 ;  /* 0x00000000070c7210 */ /* 0x000fe20007ffe0b8 */
[----:B------:R-:W-:Y:S01]  /*1190*/  IMAD.U32 R0, RZ, RZ, UR5 ;  /* 0x00000005ff007e24 */ /* 0x000fe2000f8e00ff */
[----:B------:R-:W-:Y:S01]  /*11a0*/  LOP3.LUT R6, R6, 0xffffe000, RZ, 0xc0, !PT ;  /* 0xffffe00006067812 */ /* 0x000fe200078ec0ff */
[----:B------:R-:W-:Y:S01]  /*11b0*/  IMAD.MOV.U32 R7, RZ, RZ, R15 ;  /* 0x000000ffff077224 */ /* 0x000fe200078e000f */
[----:B------:R-:W-:-:S02]  /*11c0*/  LOP3.LUT R5, R181, 0x38, R4, 0xf8, !PT ;  /* 0x00000038b5057812 */ /* 0x000fc400078ef804 */
[----:B------:R-:W-:Y:S01]  /*11d0*/  IADD3 R20, R9, R6, R184 ;  /* 0x0000000609147210 */ /* 0x000fe20007ffe0b8 */
[----:B------:R0:W-:Y:S01]  /*11e0*/  STL [R1+0x30], R0 ;  /* 0x0000300001007387 */ /* 0x0001e20000100800 */
[----:B------:R-:W-:Y:S01]  /*11f0*/  IMAD.U32 R9, RZ, RZ, UR4 ;  /* 0x00000004ff097e24 */ /* 0x000fe2000f8e00ff */
[----:B------:R-:W-:Y:S02]  /*1200*/  LOP3.LUT R5, R5, R182, RZ, 0x3c, !PT ;  /* 0x000000b605057212 */ /* 0x000fe400078e3cff */
[----:B------:R-:W-:Y:S02]  /*1210*/  IADD3 R215, R190, 0x48, RZ ;  /* 0x00000048bed77810 */ /* 0x000fe40007ffe0ff */
[----:B------:R1:W-:Y:S01]  /*1220*/  STL [R1+0x4c], R9 ;  /* 0x00004c0901007387 */ /* 0x0003e20000100800 */
[----:B------:R-:W-:Y:S02]  /*1230*/  SHF.R.S32.HI R167, RZ, 0x3, R4 ;  /* 0x00000003ffa77819 */ /* 0x000fe40000011404 */
[----:B------:R-:W-:Y:S01]  /*1240*/  IADD3 R11, R5, R6, R183 ;  /* 0x00000006050b7210 */ /* 0x000fe20007ffe0b7 */
[----:B------:R-:W-:Y:S01]  /*1250*/  IMAD.MOV.U32 R5, RZ, RZ, R13 ;  /* 0x000000ffff057224 */ /* 0x000fe200078e000d */
[----:B0-----:R-:W-:Y:S01]  /*1260*/  LEA.HI R0, R206, R206, RZ, 0x1 ;  /* 0x000000cece007211 */ /* 0x001fe200078f08ff */
[----:B------:R-:W-:Y:S01]  /*1270*/  IMAD.MOV.U32 R6, RZ, RZ, R14 ;  /* 0x000000ffff067224 */ /* 0x000fe200078e000e */
[----:B------:R-:W-:-:S02]  /*1280*/  SHF.R.S32.HI R4, RZ, 0x1f, R221 ;  /* 0x0000001fff047819 */ /* 0x000fc400000114dd */
[----:B------:R-:W-:Y:S02]  /*1290*/  LOP3.LUT R3, R0, 0x1ffffffe, RZ, 0xc0, !PT ;  /* 0x1ffffffe00037812 */ /* 0x000fe400078ec0ff */
[----:B------:R-:W-:Y:S02]  /*12a0*/  SHF.R.S32.HI R0, RZ, 0x1f, R189 ;  /* 0x0000001fff007819 */ /* 0x000fe400000114bd */
[----:B-1----:R-:W-:Y:S02]  /*12b0*/  LOP3.LUT R9, R177, 0x38, R16, 0xf8, !PT ;  /* 0x00000038b1097812 */ /* 0x002fe400078ef810 */
[----:B------:R-:W-:Y:S01]  /*12c0*/  SHF.R.S32.HI R0, RZ, 0x1f, R192 ;  /* 0x0000001fff007819 */ /* 0x000fe200000114c0 */
[----:B------:R-:W-:Y:S01]  /*12d0*/  IMAD.SHL.U32 R0, R21, 0x8, RZ ;  /* 0x0000000815007824 */ /* 0x000fe200078e00ff */
[----:B------:R-:W-:Y:S02]  /*12e0*/  LOP3.LUT R9, R184, R9, R25, 0xf6, !PT ;  /* 0x00000009b8097212 */ /* 0x000fe400078ef619 */
[----:B------:R-:W-:-:S02]  /*12f0*/  SHF.R.S32.HI R4, RZ, 0x1f, R218 ;  /* 0x0000001fff047819 */ /* 0x000fc400000114da */
[----:B------:R0:W-:Y:S01]  /*1300*/  STL [R1+0x5c], R0 ;  /* 0x00005c0001007387 */ /* 0x0001e20000100800 */
[----:B------:R-:W-:Y:S02]  /*1310*/  SHF.R.S32.HI R4, RZ, 0x1f, R215 ;  /* 0x0000001fff047819 */ /* 0x000fe400000114d7 */
[----:B------:R-:W-:Y:S02]  /*1320*/  SHF.R.S32.HI R4, RZ, 0x1f, R212 ;  /* 0x0000001fff047819 */ /* 0x000fe400000114d4 */
[----:B------:R-:W-:Y:S02]  /*1330*/  LEA R4, R11, UR4, 0x1 ;  /* 0x000000040b047c11 */ /* 0x000fe4000f8e08ff */
[----:B------:R-:W-:Y:S02]  /*1340*/  IADD3 R219, R190, 0x28, RZ ;  /* 0x00000028bedb7810 */ /* 0x000fe40007ffe0ff */
[----:B------:R-:W-:Y:S02]  /*1350*/  IADD3 R3, R206, -R3, RZ ;  /* 0x80000003ce037210 */ /* 0x000fe40007ffe0ff */
[----:B0-----:R-:W-:-:S02]  /*1360*/  LEA R0, R9, UR4, 0x1 ;  /* 0x0000000409007c11 */ /* 0x001fc4000f8e08ff */
[----:B------:R-:W-:Y:S01]  /*1370*/  SHF.R.S32.HI R9, RZ, 0x1f, R222 ;  /* 0x0000001fff097819 */ /* 0x000fe200000114de */
[----:B------:R-:W-:Y:S01]  /*1380*/  IMAD R191, R3, 0x8, R24 ;  /* 0x0000000803bf7824 */ /* 0x000fe200078e0218 */
[----:B------:R-:W-:Y:S01]  /*1390*/  SHF.R.S32.HI R9, RZ, 0x1f, R219 ;  /* 0x0000001fff097819 */ /* 0x000fe200000114db */
[----:B------:R0:W-:Y:S01]  /*13a0*/  STL [R1+0x44], R0 ;  /* 0x0000440001007387 */ /* 0x0001e20000100800 */
[----:B------:R-:W-:Y:S02]  /*13b0*/  SHF.R.S32.HI R9, RZ, 0x1f, R216 ;  /* 0x0000001fff097819 */ /* 0x000fe400000114d8 */
[----:B------:R-:W-:Y:S02]  /*13c0*/  SHF.R.S32.HI R17, RZ, 0x1f, R16 ;  /* 0x0000001fff117819 */ /* 0x000fe40000011410 */
[----:B------:R-:W-:Y:S02]  /*13d0*/  IADD3 R175, R160, 0x10, RZ ;  /* 0x00000010a0af7810 */ /* 0x000fe40007ffe0ff */
        /* <DEDUP_REMOVED lines=8> */
[----:B------:R-:W-:Y:S01]  /*1460*/  SHF.R.S32.HI R179, RZ, 0x1f, R23 ;  /* 0x0000001fffb37819 */ /* 0x000fe20000011417 */
[----:B------:R0:W-:Y:S01]  /*1470*/  STL [R1+0x48], R0 ;  /* 0x0000480001007387 */ /* 0x0001e20000100800 */
[----:B------:R-:W-:Y:S02]  /*1480*/  SHF.R.S32.HI R225, RZ, 0x1f, R176 ;  /* 0x0000001fffe17819 */ /* 0x000fe400000114b0 */
[----:B------:R-:W-:Y:S01]  /*1490*/  SHF.R.S32.HI R166, RZ, 0x3, R166 ;  /* 0x00000003ffa67819 */ /* 0x000fe200000114a6 */
[----:B------:R1:W-:Y:S01]  /*14a0*/  STL [R1+0x3c], R8 ;  /* 0x00003c0801007387 */ /* 0x0003e20000100800 */
[----:B------:R-:W-:Y:S02]  /*14b0*/  IADD3 R208, R190, 0x8, RZ ;  /* 0x00000008bed07810 */ /* 0x000fe40007ffe0ff */
[----:B------:R-:W-:Y:S01]  /*14c0*/  SHF.R.S32.HI R9, RZ, 0x1f, R213 ;  /* 0x0000001fff097819 */ /* 0x000fe200000114d5 */
[----:B------:R1:W-:Y:S01]  /*14d0*/  STL [R1+0x40], R4 ;  /* 0x0000400401007387 */ /* 0x0003e20000100800 */
[----:B------:R-:W-:-:S02]  /*14e0*/  SHF.R.S32.HI R229, RZ, 0x1f, R210 ;  /* 0x0000001fffe57819 */ /* 0x000fc400000114d2 */
[----:B0-----:R-:W-:Y:S02]  /*14f0*/  LEA R0, R20, UR4, 0x1 ;  /* 0x0000000414007c11 */ /* 0x001fe4000f8e08ff */
[----:B------:R-:W-:-:S03]  /*1500*/  SHF.R.S32.HI R228, RZ, 0x1f, R209 ;  /* 0x0000001fffe47819 */ /* 0x000fc600000114d1 */
[----:B------:R1:W-:Y:S04]  /*1510*/  STL [R1+0x38], R0 ;  /* 0x0000380001007387 */ /* 0x0003e80000100800 */
.L_x_2896:
[----:B0-----:R-:W0:Y:S01]  /*1520*/  LDC.64 R202, c[0x0][0xc88] ;  /* 0x00032200ffca7b82 */ /* 0x001e220000000a00 */
[----:B------:R-:W-:Y:S01]  /*1530*/  ULDC.64 UR4, c[0x0][0xa28] ;  /* 0x00028a0000047ab9 */ /* 0x000fe20000000a00 */
[----:B------:R-:W-:Y:S01]  /*1540*/  ULDC.64 UR8, c[0x0][0xa18] ;  /* 0x0002860000087ab9 */ /* 0x000fe20000000a00 */
[----:B------:R-:W-:Y:S01]  /*1550*/  ULDC.64 UR6, c[0x0][0xa08] ;  /* 0x0002820000067ab9 */ /* 0x000fe20000000a00 */
[----:B0-----:R-:W-:-:S06]  /*1560*/  IMAD.WIDE R202, R7, 0x4, R202 ;  /* 0x0000000407ca7825 */ /* 0x001fcc00078e02ca */
[----:B--2---:R-:W2:Y:S01]  /*1570*/  LDG.E R202, desc[UR60][R202.64] ;  /* 0x0000003ccaca7981 */ /* 0x004ea2000c1e1900 */
[----:B------:R-:W-:Y:S01]  /*1580*/  ISETP.NE.U32.AND P2, PT, RZ, UR4, PT ;  /* 0x00000004ff007c0c */ /* 0x000fe2000bf45070 */
[----:B-1----:R-:W-:Y:S01]  /*1590*/  IMAD.MOV.U32 R4, RZ, RZ, RZ ;  /* 0x000000ffff047224 */ /* 0x002fe200078e00ff */
[----:B------:R-:W-:Y:S01]  /*15a0*/  ISETP.NE.U32.AND P1, PT, RZ, UR8, PT ;  /* 0x00000008ff007c0c */ /* 0x000fe2000bf25070 */
[----:B------:R-:W-:Y:S01]  /*15b0*/  IMAD.MOV.U32 R128, RZ, RZ, RZ ;  /* 0x000000ffff807224 */ /* 0x000fe200078e00ff */
[----:B------:R-:W-:Y:S02]  /*15c0*/  ISETP.NE.AND.EX P2, PT, RZ, UR5, PT, P2 ;  /* 0x00000005ff007c0c */ /* 0x000fe4000bf45320 */
[----:B------:R-:W-:Y:S02]  /*15d0*/  ISETP.NE.AND.EX P1, PT, RZ, UR9, PT, P1 ;  /* 0x00000009ff007c0c */ /* 0x000fe4000bf25310 */
[----:B------:R-:W-:-:S04]  /*15e0*/  ISETP.NE.U32.AND P0, PT, RZ, UR6, PT ;  /* 0x00000006ff007c0c */ /* 0x000fc8000bf05070 */
[----:B------:R-:W-:Y:S02]  /*15f0*/  ISETP.NE.AND.EX P0, PT, RZ, UR7, PT, P0 ;  /* 0x00000007ff007c0c */ /* 0x000fe4000bf05300 */
[----:B--2---:R-:W-:-:S03]  /*1600*/  SHF.R.S32.HI R223, RZ, 0x1f, R202 ;  /* 0x0000001fffdf7819 */ /* 0x004fc600000114ca */
[C---:B---34-:R-:W-:Y:S02]  /*1610*/  @P2 LEA R10, P3, R202.reuse, UR4, 0x2 ;  /* 0x00000004ca0a2c11 */ /* 0x058fe4000f8610ff */
[C---:B------:R-:W-:Y:S02]  /*1620*/  SHF.L.U32 R203, R202.reuse, 0x2, RZ ;  /* 0x00000002cacb7819 */ /* 0x040fe400000006ff */
[C-C-:B------:R-:W-:Y:S01]  /*1630*/  @P2 LEA.HI.X R11, R202.reuse, UR5, R223.reuse, 0x2, P3 ;  /* 0x00000005ca0b2c11 */ /* 0x140fe200098f14df */
[----:B------:R-:W-:Y:S01]  /*1640*/  ULDC UR4, c[0x0][0x288] ;  /* 0x0000a20000047ab9 */ /* 0x000fe20000000800 */
[----:B------:R-:W-:Y:S02]  /*1650*/  SHF.L.U64.HI R204, R202, 0x2, R223 ;  /* 0x00000002cacc7819 */ /* 0x000fe400000102df */
[C---:B------:R-:W-:Y:S01]  /*1660*/  IADD3 R8, P4, R203.reuse, UR6, RZ ;  /* 0x00000006cb087c10 */ /* 0x040fe2000ff9e0ff */
        /* <DEDUP_REMOVED lines=8> */
[C---:B------:R-:W-:Y:S01]  /*16f0*/  LOP3.LUT R3, R6.reuse, 0xff000000, RZ, 0xc0, !PT ;  /* 0xff00000006037812 */ /* 0x040fe200078ec0ff */
        /* <DEDUP_REMOVED lines=13> */
[----:B------:R-:W-:Y:S01]  /*17d0*/  LOP3.LUT R165, R6, 0xffff, RZ, 0xc0, !PT ;  /* 0x0000ffff06a57812 */ /* 0x000fe200078ec0ff */
[----:B0-----:R-:W-:Y:S08]  /*17e0*/  @P1 BRA `(.L_x_2654) ;  /* 0x0000000000241947 */ /* 0x001ff00003800000 */
        /* <DEDUP_REMOVED lines=8> */
[----:B--2---:R-:W-:-:S07]  /*1870*/  IADD3 R187, -R187, R0, RZ ;  /* 0x00000000bbbb7210 */ /* 0x004fce0007ffe1ff */
.L_x_2654:
[----:B------:R-:W-:Y:S02]  /*1880*/  IMAD.U32 R25, RZ, RZ, UR5 ;  /* 0x00000005ff197e24 */ /* 0x000fe4000f8e00ff */
[----:B------:R-:W-:Y:S01]  /*1890*/  IMAD.U32 R27, RZ, RZ, UR4 ;  /* 0x00000004ff1b7e24 */ /* 0x000fe2000f8e00ff */
[----:B------:R-:W-:Y:S06]  /*18a0*/  @!P2 BRA `(.L_x_2655) ;  /* 0x000000000010a947 */ /* 0x000fec0003800000 */
[----:B------:R-:W-:-:S04]  /*18b0*/  IADD3 R6, P0, R203, UR8, RZ ;  /* 0x00000008cb067c10 */ /* 0x000fc8000ff1e0ff */
[----:B------:R-:W-:-:S05]  /*18c0*/  IADD3.X R7, R204, UR9, RZ, P0, !PT ;  /* 0x00000009cc077c10 */ /* 0x000fca00087fe4ff */
[----:B------:R0:W5:Y:S01]  /*18d0*/  LDG.E R27, desc[UR60][R6.64] ;  /* 0x0000003c061b7981 */ /* 0x000162000c1e1900 */
[----:B------:R-:W-:Y:S05]  /*18e0*/  BRA `(.L_x_2656) ;  /* 0x0000000000107947 */ /* 0x000fea0003800000 */
.L_x_2655:
[----:B------:R-:W-:Y:S05]  /*18f0*/  @!P0 BRA `(.L_x_2656) ;  /* 0x00000000000c8947 */ /* 0x000fea0003800000 */
[----:B------:R-:W2:Y:S04]  /*1900*/  LDG.E R0, desc[UR60][R8.64] ;  /* 0x0000003c08007981 */ /* 0x000ea8000c1e1900 */
[----:B------:R-:W2:Y:S02]  /*1910*/  LDG.E R27, desc[UR60][R8.64+0x4] ;  /* 0x0000043c081b7981 */ /* 0x000ea4000c1e1900 */
[----:B--2---:R-:W-:-:S07]  /*1920*/  IMAD.IADD R27, R27, 0x1, -R0 ;  /* 0x000000011b1b7824 */ /* 0x004fce00078e0a00 */
.L_x_2656:
[----:B------:R-:W-:Y:S01]  /*1930*/  ULDC.64 UR4, c[0x0][0xa10] ;  /* 0x0002840000047ab9 */ /* 0x000fe20000000a00 */
[----:B------:R-:W1:Y:S01]  /*1940*/  LDC R10, c[0x0][0x448] ;  /* 0x00011200ff0a7b82 */ /* 0x000e620000000800 */
[----:B------:R-:W-:-:S04]  /*1950*/  ISETP.NE.U32.AND P0, PT, RZ, UR4, PT ;  /* 0x00000004ff007c0c */ /* 0x000fc8000bf05070 */
[----:B------:R-:W-:Y:S01]  /*1960*/  ISETP.NE.AND.EX P0, PT, RZ, UR5, PT, P0 ;  /* 0x00000005ff007c0c */ /* 0x000fe2000bf05300 */
[----:B------:R-:W-:-:S12]  /*1970*/  ULDC.64 UR4, c[0x0][0xa30] ;  /* 0x00028c0000047ab9 */ /* 0x000fd80000000a00 */
[----:B0-----:R-:W0:Y:S02]  /*1980*/  @P0 LDC.64 R6, c[0x0][0xa10] ;  /* 0x00028400ff060b82 */ /* 0x001e240000000a00 */
[----:B0-----:R-:W-:-:S05]  /*1990*/  @P0 IMAD.WIDE R6, R202, 0x4, R6 ;  /* 0x00000004ca060825 */ /* 0x001fca00078e0206 */
[----:B------:R-:W2:Y:S04]  /*19a0*/  @P0 LDG.E R0, desc[UR60][R6.64] ;  /* 0x0000003c06000981 */ /* 0x000ea8000c1e1900 */
[----:B------:R0:W2:Y:S01]  /*19b0*/  @P0 LDG.E R3, desc[UR60][R6.64+0x4] ;  /* 0x0000043c06030981 */ /* 0x0000a2000c1e1900 */
[----:B------:R-:W-:Y:S02]  /*19c0*/  ISETP.NE.U32.AND P1, PT, RZ, UR4, PT ;  /* 0x00000004ff007c0c */ /* 0x000fe4000bf25070 */
[----:B-----5:R-:W-:Y:S02]  /*19d0*/  MOV R140, R27 ;  /* 0x0000001b008c7202 */ /* 0x020fe40000000f00 */
[----:B------:R-:W-:-:S13]  /*19e0*/  ISETP.NE.AND.EX P1, PT, RZ, UR5, PT, P1 ;  /* 0x00000005ff007c0c */ /* 0x000fda000bf25310 */
[----:B------:R-:W-:-:S04]  /*19f0*/  @P1 IADD3 R8, P2, R203, UR4, RZ ;  /* 0x00000004cb081c10 */ /* 0x000fc8000ff5e0ff */
[----:B------:R-:W-:-:S05]  /*1a00*/  @P1 IADD3.X R9, R204, UR5, RZ, P2, !PT ;  /* 0x00000005cc091c10 */ /* 0x000fca00097fe4ff */
[----:B------:R3:W5:Y:S01]  /*1a10*/  @P1 LDG.E R140, desc[UR60][R8.64] ;  /* 0x0000003c088c1981 */ /* 0x000762000c1e1900 */
[----:B-1----:R-:W-:Y:S01]  /*1a20*/  ISETP.NE.AND P1, PT, R10, 0x1, PT ;  /* 0x000000010a00780c */ /* 0x002fe20003f25270 */
[----:B------:R-:W-:Y:S01]  /*1a30*/  IMAD.SHL.U32 R186, R5, 0x80, RZ ;  /* 0x0000008005ba7824 */ /* 0x000fe200078e00ff */
[----:B------:R-:W-:Y:S01]  /*1a40*/  IADD3 R12, R27, -R4, RZ ;  /* 0x800000041b0c7210 */ /* 0x000fe20007ffe0ff */
[----:B------:R-:W-:Y:S01]  /*1a50*/  BSSY B0, `(.L_x_2657) ;  /* 0x0000034000007945 */ /* 0x000fe20003800000 */
[----:B------:R-:W-:Y:S01]  /*1a60*/  LOP3.LUT R207, R201, 0xff, RZ, 0xc0, !PT ;  /* 0x000000ffc9cf7812 */ /* 0x000fe200078ec0ff */
[----:B------:R-:W-:Y:S01]  /*1a70*/  VIADD R5, R186, 0x7f ;  /* 0x0000007fba057836 */ /* 0x000fe20000000000 */
[----:B------:R-:W-:-:S07]  /*1a80*/  SHF.R.U32.HI R201, RZ, 0x10, R201 ;  /* 0x00000010ffc97819 */ /* 0x000fce00000116c9 */
[----:B------:R-:W1:Y:S08]  /*1a90*/  @P1 LDC R10, c[0x0][0x44c] ;  /* 0x00011300ff0a1b82 */ /* 0x000e700000000800 */
[----:B0-----:R-:W0:Y:S01]  /*1aa0*/  @P1 LDC R7, c[0x0][0x450] ;  /* 0x00011400ff071b82 */ /* 0x001e220000000800 */
[----:B--2---:R-:W-:Y:S02]  /*1ab0*/  @P0 IMAD.IADD R25, R3, 0x1, -R0 ;  /* 0x0000000103190824 */ /* 0x004fe400078e0a00 */
[----:B-1----:R-:W-:-:S04]  /*1ac0*/  @P1 IMAD.HI.U32 R0, R5, R10, RZ ;  /* 0x0000000a05001227 */ /* 0x002fc800078e00ff */
[----:B------:R-:W-:Y:S01]  /*1ad0*/  IMAD.IADD R188, R12, 0x1, R25 ;  /* 0x000000010cbc7824 */ /* 0x000fe200078e0219 */
[----:B0-----:R-:W-:-:S03]  /*1ae0*/  @P1 SHF.R.U32.HI R5, RZ, R7, R0 ;  /* 0x00000007ff051219 */ /* 0x001fc60000011600 */
[C---:B------:R-:W-:Y:S01]  /*1af0*/  VIADD R0, R188.reuse, 0x5f ;  /* 0x0000005fbc007836 */ /* 0x040fe20000000000 */
[----:B------:R-:W-:-:S03]  /*1b00*/  IADD3 R195, R188, 0x60, -R187 ;  /* 0x00000060bcc37810 */ /* 0x000fc60007ffe8bb */
[----:B------:R-:W-:-:S04]  /*1b10*/  IMAD.HI R0, R0, 0x2aaaaaab, RZ ;  /* 0x2aaaaaab00007827 */ /* 0x000fc800078e02ff */
[----:B------:R-:W-:Y:S01]  /*1b20*/  IMAD.IADD R5, R195, 0x1, R5 ;  /* 0x00000001c3057824 */ /* 0x000fe200078e0205 */
[----:B------:R-:W-:-:S03]  /*1b30*/  SHF.R.U32.HI R3, RZ, 0x1f, R0 ;  /* 0x0000001fff037819 */ /* 0x000fc60000011600 */
[----:B------:R-:W-:Y:S01]  /*1b40*/  IMAD.HI R5, R5, 0x2aaaaaab, RZ ;  /* 0x2aaaaaab05057827 */ /* 0x000fe200078e02ff */
[----:B------:R-:W-:Y:S02]  /*1b50*/  LEA.HI.SX32 R196, R0, R3, 0x1c ;  /* 0x0000000300c47211 */ /* 0x000fe400078fe2ff */
[----:B------:R-:W-:Y:S02]  /*1b60*/  MOV R0, RZ ;  /* 0x000000ff00007202 */ /* 0x000fe40000000f00 */
[----:B------:R-:W-:-:S04]  /*1b70*/  SHF.R.U32.HI R4, RZ, 0x1f, R5 ;  /* 0x0000001fff047819 */ /* 0x000fc80000011605 */
[----:B------:R-:W-:-:S04]  /*1b80*/  LEA.HI.SX32 R5, R5, R4, 0x1c ;  /* 0x0000000405057211 */ /* 0x000fc800078fe2ff */
[----:B---3--:R-:W-:-:S04]  /*1b90*/  VIMNMX R9, R196, R5, PT ;  /* 0x00000005c4097248 */ /* 0x008fc80003fe0100 */
[----:B------:R-:W-:-:S13]  /*1ba0*/  ISETP.GE.AND P0, PT, R9, 0x1, PT ;  /* 0x000000010900780c */ /* 0x000fda0003f06270 */
        /* <DEDUP_REMOVED lines=8> */
[----:B------:R-:W-:Y:S02]  /*1c30*/  IABS R8, R0 ;  /* 0x0000000000087213 */ /* 0x000fe40000000000 */
[----:B------:R-:W-:-:S04]  /*1c40*/  LOP3.LUT R0, R0, R10, RZ, 0x3c, !PT ;  /* 0x0000000a00007212 */ /* 0x000fc800078e3cff */
[----:B------:R-:W-:Y:S01]  /*1c50*/  ISETP.GE.AND P2, PT, R0, RZ, PT ;  /* 0x000000ff0000720c */ /* 0x000fe20003f46270 */
[----:B0-----:R-:W0:Y:S02]  /*1c60*/  MUFU.RCP R3, R3 ;  /* 0x0000000300037308 */ /* 0x001e240000001000 */
[----:B0-----:R-:W-:Y:S02]  /*1c70*/  VIADD R4, R3, 0xffffffe ;  /* 0x0ffffffe03047836 */ /* 0x001fe40000000000 */
[----:B------:R-:W-:-:S04]  /*1c80*/  IMAD.MOV R3, RZ, RZ, -R11 ;  /* 0x000000ffff037224 */ /* 0x000fc800078e0a0b */
        /* <DEDUP_REMOVED lines=12> */
[----:B------:R-:W-:-:S05]  /*1d50*/  @P0 VIADD R5, R5, 0x1 ;  /* 0x0000000105050836 */ /* 0x000fca0000000000 */
[----:B------:R-:W-:-:S05]  /*1d60*/  MOV R0, R5 ;  /* 0x0000000500007202 */ /* 0x000fca0000000f00 */
[----:B------:R-:W-:Y:S01]  /*1d70*/  @!P2 IMAD.MOV R0, RZ, RZ, -R0 ;  /* 0x000000ffff00a224 */ /* 0x000fe200078e0a00 */
[----:B------:R-:W-:-:S07]  /*1d80*/  @!P1 LOP3.LUT R0, RZ, R10, RZ, 0x33, !PT ;  /* 0x0000000aff009212 */ /* 0x000fce00078e33ff */
.L_x_2658:
[----:B------:R-:W-:Y:S05]  /*1d90*/  BSYNC B0 ;  /* 0x0000000000007941 */ /* 0x000fea0003800000 */
.L_x_2657:
[----:B------:R-:W-:-:S05]  /*1da0*/  IMAD R3, R207, R0, RZ ;  /* 0x00000000cf037224 */ /* 0x000fca00078e02ff */
        /* <DEDUP_REMOVED lines=16> */
[----:B------:R-:W-:Y:S01]  /*1eb0*/  IADD3 R121, R2, 0x18400, RZ ;  /* 0x0001840002797810 */ /* 0x000fe20007ffe0ff */
[----:B------:R-:W-:Y:S03]  /*1ec0*/  BSSY B6, `(.L_x_2660) ;  /* 0x0000013000067945 */ /* 0x000fe60003800000 */
[----:B------:R-:W-:-:S13]  /*1ed0*/  LOP3.LUT P0, RZ, R121, 0x3ff, RZ, 0xc0, !PT ;  /* 0x000003ff79ff7812 */ /* 0x000fda000780c0ff */
[----:B------:R-:W-:Y:S05]  /*1ee0*/  @!P0 BRA `(.L_x_2661) ;  /* 0x0000000000408947 */ /* 0x000fea0003800000 */
[----:B------:R-:W-:Y:S01]  /*1ef0*/  MOV R14, 0x0 ;  /* 0x00000000000e7802 */ /* 0x000fe20000000f00 */
[----:B------:R-:W-:Y:S01]  /*1f00*/  ULDC.64 UR4, c[0x4][0x90] ;  /* 0x0100240000047ab9 */ /* 0x000fe20000000a00 */
[----:B------:R-:W-:Y:S01]  /*1f10*/  ULDC.64 UR6, c[0x4][0x28] ;  /* 0x01000a0000067ab9 */ /* 0x000fe20000000a00 */
[----:B------:R-:W-:Y:S01]  /*1f20*/  IMAD.U32 R4, RZ, RZ, UR4 ;  /* 0x00000004ff047e24 */ /* 0x000fe2000f8e00ff */
[----:B------:R-:W-:Y:S01]  /*1f30*/  MOV R12, 0x1 ;  /* 0x00000001000c7802 */ /* 0x000fe20000000f00 */
[----:B------:R-:W-:Y:S01]  /*1f40*/  IMAD.U32 R5, RZ, RZ, UR5 ;  /* 0x00000005ff057e24 */ /* 0x000fe2000f8e00ff */
[----:B------:R-:W0:Y:S01]  /*1f50*/  LDC.64 R14, c[0x4][R14] ;  /* 0x010000000e0e7b82 */ /* 0x000e220000000a00 */
[----:B------:R-:W-:Y:S01]  /*1f60*/  ULDC.64 UR4, c[0x4][0x98] ;  /* 0x0100260000047ab9 */ /* 0x000fe20000000a00 */
[----:B------:R-:W-:Y:S01]  /*1f70*/  IMAD.U32 R10, RZ, RZ, UR6 ;  /* 0x00000006ff0a7e24 */ /* 0x000fe2000f8e00ff */
[----:B------:R-:W-:Y:S01]  /*1f80*/  MOV R7, UR5 ;  /* 0x0000000500077c02 */ /* 0x000fe20008000f00 */
[----:B------:R-:W-:-:S02]  /*1f90*/  IMAD.U32 R6, RZ, RZ, UR4 ;  /* 0x00000004ff067e24 */ /* 0x000fc4000f8e00ff */
[----:B------:R-:W-:Y:S02]  /*1fa0*/  IMAD.U32 R11, RZ, RZ, UR7 ;  /* 0x00000007ff0b7e24 */ /* 0x000fe4000f8e00ff */
[----:B------:R-:W-:Y:S02]  /*1fb0*/  IMAD.MOV.U32 R8, RZ, RZ, 0x70 ;  /* 0x00000070ff087424 */ /* 0x000fe400078e00ff */
[----:B------:R-:W-:-:S07]  /*1fc0*/  IMAD.MOV.U32 R13, RZ, RZ, RZ ;  /* 0x000000ffff0d7224 */ /* 0x000fce00078e00ff */
[----:B------:R-:W-:-:S07]  /*1fd0*/  LEPC R20, `(.L_x_2661) ;  /* 0x000000001014794e */ /* 0x000fce0000000000 */
[----:B0----5:R-:W-:Y:S05]  /*1fe0*/  CALL.ABS.NOINC R14 ;  /* 0x000000000e007343 */ /* 0x021fea0003c00000 */
.L_x_2661:
[----:B------:R-:W-:Y:S05]  /*1ff0*/  BSYNC B6 ;  /* 0x0000000000067941 */ /* 0x000fea0003800000 */
.L_x_2660:
        /* <DEDUP_REMOVED lines=10> */
[----:B------:R-:W0:Y:S01]  /*20a0*/  LDC.64 R14, c[0x4][R14] ;  /* 0x010000000e0e7b82 */ /* 0x000e220000000a00 */
[----:B------:R-:W-:Y:S01]  /*20b0*/  IMAD.U32 R6, RZ, RZ, UR6 ;  /* 0x00000006ff067e24 */ /* 0x000fe2000f8e00ff */
[----:B------:R-:W-:Y:S01]  /*20c0*/  MOV R11, UR5 ;  /* 0x00000005000b7c02 */ /* 0x000fe20008000f00 */
[----:B------:R-:W-:Y:S02]  /*20d0*/  IMAD.U32 R7, RZ, RZ, UR7 ;  /* 0x00000007ff077e24 */ /* 0x000fe4000f8e00ff */
[----:B------:R-:W-:-:S02]  /*20e0*/  IMAD.U32 R10, RZ, RZ, UR4 ;  /* 0x00000004ff0a7e24 */ /* 0x000fc4000f8e00ff */
[----:B------:R-:W-:Y:S02]  /*20f0*/  IMAD.MOV.U32 R8, RZ, RZ, 0x70 ;  /* 0x00000070ff087424 */ /* 0x000fe400078e00ff */
[----:B------:R-:W-:Y:S02]  /*2100*/  IMAD.MOV.U32 R12, RZ, RZ, 0x1 ;  /* 0x00000001ff0c7424 */ /* 0x000fe400078e00ff */
[----:B------:R-:W-:-:S07]  /*2110*/  IMAD.MOV.U32 R13, RZ, RZ, RZ ;  /* 0x000000ffff0d7224 */ /* 0x000fce00078e00ff */
[----:B------:R-:W-:-:S07]  /*2120*/  LEPC R20, `(.L_x_2663) ;  /* 0x000000001014794e */ /* 0x000fce0000000000 */
[----:B0----5:R-:W-:Y:S05]  /*2130*/  CALL.ABS.NOINC R14 ;  /* 0x000000000e007343 */ /* 0x021fea0003c00000 */
.L_x_2663:
[----:B------:R-:W-:Y:S05]  /*2140*/  BSYNC B6 ;  /* 0x0000000000067941 */ /* 0x000fea0003800000 */
.L_x_2662:
[----:B------:R-:W-:Y:S01]  /*2150*/  ULDC.64 UR4, c[0x0][0x9f8] ;  /* 0x00027e0000047ab9 */ /* 0x000fe20000000a00 */
[----:B------:R-:W-:Y:S01]  /*2160*/  MOV R100, R202 ;  /* 0x000000ca00647202 */ /* 0x000fe20000000f00 */
[----:B------:R-:W0:Y:S01]  /*2170*/  LDC.64 R92, c[0x0][0x3f8] ;  /* 0x0000fe00ff5c7b82 */ /* 0x000e220000000a00 */
[----:B------:R-:W-:-:S04]  /*2180*/  ISETP.NE.U32.AND P0, PT, RZ, UR4, PT ;  /* 0x00000004ff007c0c */ /* 0x000fc8000bf05070 */
[----:B------:R-:W-:-:S03]  /*2190*/  ISETP.NE.AND.EX P0, PT, RZ, UR5, PT, P0 ;  /* 0x00000005ff007c0c */ /* 0x000fc6000bf05300 */
[----:B------:R-:W1:Y:S10]  /*21a0*/  LDC.64 R86, c[0x0][0x408] ;  /* 0x00010200ff567b82 */ /* 0x000e740000000a00 */
[----:B------:R-:W-:Y:S01]  /*21b0*/  @P0 IADD3 R4, P1, R203, UR4, RZ ;  /* 0x00000004cb040c10 */ /* 0x000fe2000ff3e0ff */
[----:B------:R-:W-:-:S03]  /*21c0*/  ULDC UR4, c[0x0][0x2f4] ;  /* 0x0000bd0000047ab9 */ /* 0x000fc60000000800 */
[----:B------:R-:W-:Y:S01]  /*21d0*/  @P0 IADD3.X R5, R204, UR5, RZ, P1, !PT ;  /* 0x00000005cc050c10 */ /* 0x000fe20008ffe4ff */
[----:B------:R-:W-:-:S04]  /*21e0*/  ULDC UR5, c[0x0][0x320] ;  /* 0x0000c80000057ab9 */ /* 0x000fc80000000800 */
[----:B------:R2:W3:Y:S01]  /*21f0*/  @P0 LDG.E R100, desc[UR60][R4.64] ;  /* 0x0000003c04640981 */ /* 0x0004e2000c1e1900 */
[C---:B------:R-:W-:Y:S01]  /*2200*/  ISETP.GE.AND P1, PT, R163.reuse, UR4, PT ;  /* 0x00000004a3007c0c */ /* 0x040fe2000bf26270 */
[--C-:B0-----:R-:W-:Y:S01]  /*2210*/  IMAD.WIDE.U32 R94, R170, R92, R16.reuse ;  /* 0x0000005caa5e7225 */ /* 0x101fe200078e0010 */
[----:B------:R-:W-:Y:S01]  /*2220*/  ISETP.GE.AND P0, PT, R16, UR4, PT ;  /* 0x0000000410007c0c */ /* 0x000fe2000bf06270 */
[----:B------:R-:W0:Y:S01]  /*2230*/  S2R R197, SR_TID.X ;  /* 0x0000000000c57919 */ /* 0x000e220000002100 */
[----:B------:R-:W-:Y:S01]  /*2240*/  SEL R3, RZ, 0xffffffff, P1 ;  /* 0xffffffffff037807 */ /* 0x000fe20000800000 */
[----:B-1----:R-:W-:Y:S01]  /*2250*/  IMAD.WIDE.U32 R88, R170, R86, R16 ;  /* 0x00000056aa587225 */ /* 0x002fe200078e0010 */
[----:B------:R-:W-:Y:S02]  /*2260*/  SEL R0, RZ, 0x1, P0 ;  /* 0x00000001ff007807 */ /* 0x000fe40000000000 */
[----:B------:R-:W-:Y:S01]  /*2270*/  ISETP.GE.AND P0, PT, R163, UR5, PT ;  /* 0x00000005a3007c0c */ /* 0x000fe2000bf06270 */
[----:B------:R-:W-:Y:S01]  /*2280*/  IMAD.SHL.U32 R3, R3, 0x2, RZ ;  /* 0x0000000203037824 */ /* 0x000fe200078e00ff */
[----:B------:R-:W-:Y:S01]  /*2290*/  ISETP.GE.AND P1, PT, R19, UR4, PT ;  /* 0x0000000413007c0c */ /* 0x000fe2000bf26270 */
[----:B------:R-:W-:Y:S01]  /*22a0*/  IMAD.MOV.U32 R126, RZ, RZ, 0x20 ;  /* 0x00000020ff7e7424 */ /* 0x000fe200078e00ff */
[----:B--2---:R-:W-:Y:S01]  /*22b0*/  SEL R4, RZ, 0xffffffff, P0 ;  /* 0xffffffffff047807 */ /* 0x004fe20000000000 */
[----:B------:R-:W-:Y:S01]  /*22c0*/  IMAD.SHL.U32 R108, R86, 0x40, RZ ;  /* 0x00000040566c7824 */ /* 0x000fe200078e00ff */
[----:B------:R-:W-:Y:S01]  /*22d0*/  LOP3.LUT R0, R3, 0x2, R0, 0xe2, !PT ;  /* 0x0000000203007812 */ /* 0x000fe200078ee200 */
[----:B------:R-:W-:Y:S01]  /*22e0*/  IMAD R129, R93, 0x60, RZ ;  /* 0x000000605d817824 */ /* 0x000fe200078e02ff */
[----:B------:R-:W1:Y:S01]  /*22f0*/  LDC R3, c[0x0][0x3f4] ;  /* 0x0000fd00ff037b82 */ /* 0x000e620000000800 */
[----:B------:R-:W-:Y:S01]  /*2300*/  ISETP.GE.AND P0, PT, R164, UR4, PT ;  /* 0x00000004a4007c0c */ /* 0x000fe2000bf06270 */
[----:B------:R-:W-:Y:S01]  /*2310*/  IMAD.SHL.U32 R7, R4, 0x2, RZ ;  /* 0x0000000204077824 */ /* 0x000fe200078e00ff */
[----:B------:R-:W-:Y:S01]  /*2320*/  ISETP.GE.AND P2, PT, R16, UR5, PT ;  /* 0x0000000510007c0c */ /* 0x000fe2000bf46270 */
[----:B------:R-:W-:Y:S01]  /*2330*/  IMAD.SHL.U32 R106, R92, 0x40, RZ ;  /* 0x000000405c6a7824 */ /* 0x000fe200078e00ff */
[----:B------:R-:W-:-:S02]  /*2340*/  SHF.R.S32.HI R9, RZ, 0x1f, R170 ;  /* 0x0000001fff097819 */ /* 0x000fc400000114aa */
[----:B------:R-:W-:Y:S02]  /*2350*/  SEL R5, RZ, 0x4, P0 ;  /* 0x00000004ff057807 */ /* 0x000fe40000000000 */
[----:B------:R-:W-:Y:S02]  /*2360*/  SEL R4, RZ, 0x8, P1 ;  /* 0x00000008ff047807 */ /* 0x000fe40000800000 */
[----:B------:R-:W-:Y:S02]  /*2370*/  SEL R6, RZ, 0x1, P2 ;  /* 0x00000001ff067807 */ /* 0x000fe40001000000 */
[----:B------:R-:W-:Y:S02]  /*2380*/  ISETP.GE.AND P0, PT, R22, UR4, PT ;  /* 0x0000000416007c0c */ /* 0x000fe4000bf06270 */
[----:B------:R-:W-:Y:S02]  /*2390*/  ISETP.GE.AND P1, PT, R164, UR5, PT ;  /* 0x00000005a4007c0c */ /* 0x000fe4000bf26270 */
[----:B------:R-:W-:-:S02]  /*23a0*/  SHF.R.S32.HI R161, RZ, 0x1f, R160 ;  /* 0x0000001fffa17819 */ /* 0x000fc400000114a0 */
[----:B------:R-:W-:Y:S01]  /*23b0*/  LOP3.LUT R0, R4, R0, R5, 0xfe, !PT ;  /* 0x0000000004007212 */ /* 0x000fe200078efe05 */
[-C--:B------:R-:W-:Y:S01]  /*23c0*/  IMAD R4, R9, R92.reuse, RZ ;  /* 0x0000005c09047224 */ /* 0x080fe200078e02ff */
[----:B------:R-:W-:Y:S01]  /*23d0*/  LOP3.LUT R6, R7, 0x2, R6, 0xe2, !PT ;  /* 0x0000000207067812 */ /* 0x000fe200078ee206 */
[C---:B------:R-:W-:Y:S01]  /*23e0*/  IMAD.WIDE.U32 R96, R170.reuse, R92, R160 ;  /* 0x0000005caa607225 */ /* 0x040fe200078e00a0 */
[----:B------:R-:W-:Y:S02]  /*23f0*/  SEL R7, RZ, 0x10, P0 ;  /* 0x00000010ff077807 */ /* 0x000fe40000000000 */
[----:B------:R-:W-:Y:S01]  /*2400*/  SEL R5, RZ, 0x4, P1 ;  /* 0x00000004ff057807 */ /* 0x000fe20000800000 */
[----:B------:R-:W-:Y:S01]  /*2410*/  IMAD R11, R170, R93, R4 ;  /* 0x0000005daa0b7224 */ /* 0x000fe200078e0204 */
[-C--:B-1----:R-:W-:Y:S01]  /*2420*/  ISETP.GE.AND P3, PT, R16, R3.reuse, PT ;  /* 0x000000031000720c */ /* 0x082fe20003f66270 */
[-C--:B------:R-:W-:Y:S01]  /*2430*/  IMAD R9, R9, R86.reuse, RZ ;  /* 0x0000005609097224 */ /* 0x080fe200078e02ff */
[----:B------:R-:W-:Y:S01]  /*2440*/  ISETP.GE.AND P2, PT, R163, R3, PT ;  /* 0x00000003a300720c */ /* 0x000fe20003f46270 */
[----:B------:R-:W-:Y:S01]  /*2450*/  IMAD.IADD R97, R97, 0x1, R11 ;  /* 0x0000000161617824 */ /* 0x000fe200078e020b */
[----:B------:R-:W-:Y:S01]  /*2460*/  LOP3.LUT R6, R6, R5, RZ, 0xfc, !PT ;  /* 0x0000000506067212 */ /* 0x000fe200078efcff */
[----:B------:R-:W-:Y:S01]  /*2470*/  IMAD.IADD R95, R11, 0x1, R95 ;  /* 0x000000010b5f7824 */ /* 0x000fe200078e025f */
[----:B------:R-:W-:Y:S01]  /*2480*/  LOP3.LUT R7, R0, R7, RZ, 0xfc, !PT ;  /* 0x0000000700077212 */ /* 0x000fe200078efcff */
[----:B------:R-:W-:Y:S01]  /*2490*/  IMAD R11, R170, R87, R9 ;  /* 0x00000057aa0b7224 */ /* 0x000fe200078e0209 */
[----:B------:R-:W-:Y:S01]  /*24a0*/  ISETP.GE.AND P1, PT, R164, R3, PT ;  /* 0x00000003a400720c */ /* 0x000fe20003f26270 */
[----:B------:R-:W-:Y:S01]  /*24b0*/  IMAD.WIDE.U32 R90, R170, R86, R160 ;  /* 0x00000056aa5a7225 */ /* 0x000fe200078e00a0 */
[----:B------:R-:W-:-:S02]  /*24c0*/  SEL R5, R3, RZ, P3 ;  /* 0x000000ff03057207 */ /* 0x000fc40001800000 */
[----:B------:R-:W-:Y:S01]  /*24d0*/  SEL R0, R3, RZ, P2 ;  /* 0x000000ff03007207 */ /* 0x000fe20001000000 */
[----:B------:R-:W-:Y:S01]  /*24e0*/  IMAD.IADD R91, R91, 0x1, R11 ;  /* 0x000000015b5b7824 */ /* 0x000fe200078e020b */
[----:B------:R-:W-:Y:S01]  /*24f0*/  SEL R9, R3, RZ, P1 ;  /* 0x000000ff03097207 */ /* 0x000fe20000800000 */
[----:B------:R-:W-:Y:S01]  /*2500*/  IMAD.IADD R89, R11, 0x1, R89 ;  /* 0x000000010b597824 */ /* 0x000fe200078e0259 */
[----:B------:R-:W-:Y:S01]  /*2510*/  IADD3 R5, R16, R5, RZ ;  /* 0x0000000510057210 */ /* 0x000fe20007ffe0ff */
[----:B------:R-:W-:Y:S01]  /*2520*/  IMAD.IADD R8, R163, 0x1, R0 ;  /* 0x00000001a3087824 */ /* 0x000fe200078e0200 */
[----:B------:R-:W-:Y:S01]  /*2530*/  SHF.R.U32.HI R21, RZ, 0x3, R177 ;  /* 0x00000003ff157819 */ /* 0x000fe200000116b1 */
[----:B------:R-:W-:Y:S01]  /*2540*/  IMAD.IADD R11, R164, 0x1, R9 ;  /* 0x00000001a40b7824 */ /* 0x000fe200078e0209 */
[----:B------:R-:W-:Y:S01]  /*2550*/  SHF.R.S32.HI R0, RZ, 0x1f, R5 ;  /* 0x0000001fff007819 */ /* 0x000fe20000011405 */
[----:B------:R-:W-:Y:S01]  /*2560*/  IMAD.SHL.U32 R124, R3, 0x2, RZ ;  /* 0x00000002037c7824 */ /* 0x000fe200078e00ff */
[----:B------:R-:W-:Y:S01]  /*2570*/  SHF.R.S32.HI R9, RZ, 0x1f, R8 ;  /* 0x0000001fff097819 */ /* 0x000fe20000011408 */
[----:B-----5:R-:W-:Y:S01]  /*2580*/  IMAD.WIDE.U32 R90, R140, R86, R90 ;  /* 0x000000568c5a7225 */ /* 0x020fe200078e005a */
[----:B------:R-:W-:-:S02]  /*2590*/  LEA.HI R4, R0, R5, RZ, 0x3 ;  /* 0x0000000500047211 */ /* 0x000fc400078f18ff */
[----:B------:R-:W-:Y:S01]  /*25a0*/  LEA.HI R0, R0, R5, RZ, 0x6 ;  /* 0x0000000500007211 */ /* 0x000fe200078f30ff */
[C---:B------:R-:W-:Y:S01]  /*25b0*/  IMAD.WIDE.U32 R88, R140.reuse, R86, R88 ;  /* 0x000000568c587225 */ /* 0x040fe200078e0058 */
[C---:B------:R-:W-:Y:S02]  /*25c0*/  LEA.HI R5, R9.reuse, R8, RZ, 0x6 ;  /* 0x0000000809057211 */ /* 0x040fe400078f30ff */
[----:B------:R-:W-:Y:S01]  /*25d0*/  SHF.R.S32.HI R14, RZ, 0x1f, R11 ;  /* 0x0000001fff0e7819 */ /* 0x000fe2000001140b */
[C---:B------:R-:W-:Y:S01]  /*25e0*/  IMAD.WIDE.U32 R96, R140.reuse, R92, R96 ;  /* 0x0000005c8c607225 */ /* 0x040fe200078e0060 */
[----:B------:R-:W-:Y:S02]  /*25f0*/  LEA.HI R12, R9, R8, RZ, 0x3 ;  /* 0x00000008090c7211 */ /* 0x000fe400078f18ff */
[----:B------:R-:W-:Y:S01]  /*2600*/  SHF.R.S32.HI R0, RZ, 0x6, R0 ;  /* 0x00000006ff007819 */ /* 0x000fe20000011400 */
[----:B------:R-:W-:Y:S01]  /*2610*/  IMAD.WIDE.U32 R94, R140, R92, R94 ;  /* 0x0000005c8c5e7225 */ /* 0x000fe200078e005e */
[----:B------:R-:W-:-:S02]  /*2620*/  SHF.R.S32.HI R8, RZ, 0x6, R5 ;  /* 0x00000006ff087819 */ /* 0x000fc40000011405 */
[----:B------:R-:W-:Y:S01]  /*2630*/  LOP3.LUT R5, R181, 0x38, R4, 0xf8, !PT ;  /* 0x00000038b5057812 */ /* 0x000fe200078ef804 */
[--C-:B------:R-:W-:Y:S01]  /*2640*/  IMAD R139, R0, 0x1800, R183.reuse ;  /* 0x00001800008b7824 */ /* 0x100fe200078e02b7 */
[-C--:B------:R-:W-:Y:S01]  /*2650*/  LEA.HI R20, R14, R11.reuse, RZ, 0x3 ;  /* 0x0000000b0e147211 */ /* 0x080fe200078f18ff */
[----:B------:R-:W-:Y:S01]  /*2660*/  IMAD R137, R0, 0x1800, R184 ;  /* 0x0000180000897824 */ /* 0x000fe200078e02b8 */
[----:B------:R-:W-:Y:S01]  /*2670*/  LOP3.LUT R10, R177, 0x38, R4, 0xf8, !PT ;  /* 0x00000038b10a7812 */ /* 0x000fe200078ef804 */
[----:B------:R-:W-:Y:S01]  /*2680*/  IMAD R138, R8, 0x1800, R183 ;  /* 0x00001800088a7824 */ /* 0x000fe200078e02b7 */
[----:B------:R-:W-:Y:S01]  /*2690*/  LEA.HI R11, R14, R11, RZ, 0x6 ;  /* 0x0000000b0e0b7211 */ /* 0x000fe200078f30ff */
[----:B------:R-:W-:Y:S01]  /*26a0*/  IMAD R134, R8, 0x1800, R184 ;  /* 0x0000180008867824 */ /* 0x000fe200078e02b8 */
[----:B------:R-:W-:Y:S02]  /*26b0*/  LOP3.LUT R9, R181, 0x38, R12, 0xf8, !PT ;  /* 0x00000038b5097812 */ /* 0x000fe400078ef80c */
[----:B------:R-:W-:-:S02]  /*26c0*/  LOP3.LUT R0, R5, R182, RZ, 0x3c, !PT ;  /* 0x000000b605007212 */ /* 0x000fc400078e3cff */
[----:B------:R-:W-:Y:S02]  /*26d0*/  LOP3.LUT R10, R10, R21, RZ, 0x3c, !PT ;  /* 0x000000150a0a7212 */ /* 0x000fe400078e3cff */
[----:B------:R-:W-:Y:S01]  /*26e0*/  SHF.R.S32.HI R11, RZ, 0x6, R11 ;  /* 0x00000006ff0b7819 */ /* 0x000fe2000001140b */
[----:B------:R-:W-:Y:S01]  /*26f0*/  IMAD.IADD R139, R139, 0x1, R0 ;  /* 0x000000018b8b7824 */ /* 0x000fe200078e0200 */
[----:B------:R-:W-:Y:S02]  /*2700*/  LOP3.LUT R5, R181, 0x38, R20, 0xf8, !PT ;  /* 0x00000038b5057812 */ /* 0x000fe400078ef814 */
[----:B------:R-:W-:Y:S01]  /*2710*/  LOP3.LUT R9, R9, R182, RZ, 0x3c, !PT ;  /* 0x000000b609097212 */ /* 0x000fe200078e3cff */
[----:B------:R-:W-:Y:S01]  /*2720*/  IMAD R136, R11, 0x1800, R183 ;  /* 0x000018000b887824 */ /* 0x000fe200078e02b7 */
[----:B------:R-:W-:Y:S01]  /*2730*/  IADD3 R137, R137, R10, RZ ;  /* 0x0000000a89897210 */ /* 0x000fe20007ffe0ff */
[----:B------:R-:W-:Y:S01]  /*2740*/  IMAD R132, R11, 0x1800, R184 ;  /* 0x000018000b847824 */ /* 0x000fe200078e02b8 */
[----:B------:R-:W-:Y:S01]  /*2750*/  SHF.R.S32.HI R13, RZ, 0x1f, R140 ;  /* 0x0000001fff0d7819 */ /* 0x000fe2000001148c */
[----:B------:R-:W-:Y:S01]  /*2760*/  IMAD.IADD R138, R138, 0x1, R9 ;  /* 0x000000018a8a7824 */ /* 0x000fe200078e0209 */
[----:B------:R-:W-:-:S02]  /*2770*/  LOP3.LUT R0, R177, 0x38, R12, 0xf8, !PT ;  /* 0x00000038b1007812 */ /* 0x000fc400078ef80c */
[----:B------:R-:W-:Y:S02]  /*2780*/  LOP3.LUT R10, R177, 0x38, R20, 0xf8, !PT ;  /* 0x00000038b10a7812 */ /* 0x000fe400078ef814 */
[----:B------:R-:W-:Y:S02]  /*2790*/  LOP3.LUT R5, R5, R182, RZ, 0x3c, !PT ;  /* 0x000000b605057212 */ /* 0x000fe400078e3cff */
[-C--:B------:R-:W-:Y:S01]  /*27a0*/  LOP3.LUT R9, R0, R21.reuse, RZ, 0x3c, !PT ;  /* 0x0000001500097212 */ /* 0x080fe200078e3cff */
[----:B------:R-:W-:Y:S01]  /*27b0*/  IMAD R0, R13, R92, RZ ;  /* 0x0000005c0d007224 */ /* 0x000fe200078e02ff */
[----:B------:R-:W-:Y:S01]  /*27c0*/  LOP3.LUT R11, R10, R21, RZ, 0x3c, !PT ;  /* 0x000000150a0b7212 */ /* 0x000fe200078e3cff */
[----:B------:R-:W-:Y:S01]  /*27d0*/  IMAD.IADD R136, R136, 0x1, R5 ;  /* 0x0000000188887824 */ /* 0x000fe200078e0205 */
[----:B------:R-:W-:Y:S01]  /*27e0*/  ISETP.GE.AND P4, PT, R19, UR5, PT ;  /* 0x0000000513007c0c */ /* 0x000fe2000bf86270 */
[----:B------:R-:W-:Y:S01]  /*27f0*/  IMAD R13, R13, R86, RZ ;  /* 0x000000560d0d7224 */ /* 0x000fe200078e02ff */
[----:B------:R-:W-:Y:S01]  /*2800*/  LOP3.LUT R5, R181, 0x18, R16, 0xf8, !PT ;  /* 0x00000018b5057812 */ /* 0x000fe200078ef810 */
[----:B------:R-:W-:Y:S01]  /*2810*/  IMAD.IADD R134, R134, 0x1, R9 ;  /* 0x0000000186867824 */ /* 0x000fe200078e0209 */
[----:B------:R-:W-:Y:S01]  /*2820*/  ISETP.GE.AND P0, PT, R23, UR4, PT ;  /* 0x0000000417007c0c */ /* 0x000fe2000bf06270 */
[----:B------:R-:W-:Y:S01]  /*2830*/  IMAD R9, R87, 0x60, RZ ;  /* 0x0000006057097824 */ /* 0x000fe200078e02ff */
[----:B------:R-:W-:Y:S01]  /*2840*/  IADD3 R132, R132, R11, RZ ;  /* 0x0000000b84847210 */ /* 0x000fe20007ffe0ff */
[C---:B------:R-:W-:Y:S01]  /*2850*/  IMAD R11, R140.reuse, R93, R0 ;  /* 0x0000005d8c0b7224 */ /* 0x040fe200078e0200 */
[----:B------:R-:W-:Y:S01]  /*2860*/  SEL R3, RZ, 0x8, P4 ;  /* 0x00000008ff037807 */ /* 0x000fe20002000000 */
[----:B------:R-:W-:Y:S01]  /*2870*/  IMAD R13, R140, R87, R13 ;  /* 0x000000578c0d7224 */ /* 0x000fe200078e020d */
[----:B------:R-:W-:Y:S01]  /*2880*/  LOP3.LUT P5, RZ, R226, 0x4, RZ, 0xc0, !PT ;  /* 0x00000004e2ff7812 */ /* 0x000fe200078ac0ff */
[----:B------:R-:W-:Y:S01]  /*2890*/  IMAD.IADD R104, R97, 0x1, R11 ;  /* 0x0000000161687824 */ /* 0x000fe200078e020b */
[----:B------:R-:W-:Y:S01]  /*28a0*/  LOP3.LUT R0, R5, R182, RZ, 0x3c, !PT ;  /* 0x000000b605007212 */ /* 0x000fe200078e3cff */
[----:B------:R-:W-:Y:S01]  /*28b0*/  IMAD.IADD R102, R11, 0x1, R95 ;  /* 0x000000010b667824 */ /* 0x000fe200078e025f */
[----:B------:R-:W-:Y:S01]  /*28c0*/  SEL R8, RZ, 0x20, P0 ;  /* 0x00000020ff087807 */ /* 0x000fe20000000000 */
[----:B------:R-:W-:Y:S01]  /*28d0*/  IMAD.IADD R101, R13, 0x1, R89 ;  /* 0x000000010d657824 */ /* 0x000fe200078e0259 */
[C---:B------:R-:W-:Y:S01]  /*28e0*/  SHF.L.U64.HI R107, R86.reuse, 0x6, R87 ;  /* 0x00000006566b7819 */ /* 0x040fe20000010257 */
[----:B------:R-:W-:Y:S01]  /*28f0*/  IMAD.WIDE.U32 R86, R86, 0x60, RZ ;  /* 0x0000006056567825 */ /* 0x000fe200078e00ff */
[----:B------:R-:W-:-:S02]  /*2900*/  LOP3.LUT R10, R6, R3, RZ, 0xfc, !PT ;  /* 0x00000003060a7212 */ /* 0x000fc400078efcff */
[C---:B------:R-:W-:Y:S01]  /*2910*/  SHF.L.U64.HI R105, R92.reuse, 0x6, R93 ;  /* 0x000000065c697819 */ /* 0x040fe2000001025d */
[----:B------:R-:W-:Y:S01]  /*2920*/  IMAD.WIDE.U32 R92, R92, 0x60, RZ ;  /* 0x000000605c5c7825 */ /* 0x000fe200078e00ff */
[----:B------:R-:W-:Y:S02]  /*2930*/  SEL R126, R126, 0xffffffe0, !P5 ;  /* 0xffffffe07e7e7807 */ /* 0x000fe40006800000 */
[----:B------:R-:W-:Y:S01]  /*2940*/  LOP3.LUT R3, R6, 0x1, RZ, 0xc0, !PT ;  /* 0x0000000106037812 */ /* 0x000fe200078ec0ff */
[----:B------:R-:W-:Y:S01]  /*2950*/  IMAD.IADD R0, R183, 0x1, R0 ;  /* 0x00000001b7007824 */ /* 0x000fe200078e0200 */
[----:B------:R-:W-:Y:S01]  /*2960*/  SHF.R.S32.HI R115, RZ, 0x3, R4 ;  /* 0x00000003ff737819 */ /* 0x000fe20000011404 */
[----:B------:R-:W-:Y:S01]  /*2970*/  IMAD.IADD R129, R93, 0x1, R129 ;  /* 0x000000015d817824 */ /* 0x000fe200078e0281 */
[----:B------:R-:W-:Y:S01]  /*2980*/  LOP3.LUT R26, R7, R8, RZ, 0xfc, !PT ;  /* 0x00000008071a7212 */ /* 0x000fe200078efcff */
[----:B------:R-:W-:Y:S01]  /*2990*/  IMAD.IADD R131, R126, 0x1, R0 ;  /* 0x000000017e837824 */ /* 0x000fe200078e0200 */
[----:B------:R-:W-:-:S02]  /*29a0*/  LOP3.LUT R4, R4, 0xfffffff8, RZ, 0xc0, !PT ;  /* 0xfffffff804047812 */ /* 0x000fc400078ec0ff */
[----:B------:R-:W-:Y:S02]  /*29b0*/  LOP3.LUT R5, R12, 0xfffffff8, RZ, 0xc0, !PT ;  /* 0xfffffff80c057812 */ /* 0x000fe400078ec0ff */
[----:B------:R-:W-:Y:S02]  /*29c0*/  LOP3.LUT R6, R20, 0xfffffff8, RZ, 0xc0, !PT ;  /* 0xfffffff814067812 */ /* 0x000fe400078ec0ff */
[----:B------:R-:W-:Y:S02]  /*29d0*/  IADD3 R130, R87, R9, RZ ;  /* 0x0000000957827210 */ /* 0x000fe40007ffe0ff */
[----:B------:R-:W-:Y:S02]  /*29e0*/  SHF.R.S32.HI R113, RZ, 0x3, R20 ;  /* 0x00000003ff717819 */ /* 0x000fe40000011414 */
[C---:B------:R-:W-:Y:S02]  /*29f0*/  LOP3.LUT R8, R10.reuse, 0x2, RZ, 0xc0, !PT ;  /* 0x000000020a087812 */ /* 0x040fe400078ec0ff */
[----:B------:R-:W-:-:S02]  /*2a00*/  LOP3.LUT R9, R10, 0x4, RZ, 0xc0, !PT ;  /* 0x000000040a097812 */ /* 0x000fc400078ec0ff */
[C---:B------:R-:W-:Y:S02]  /*2a10*/  LOP3.LUT R20, R26.reuse, 0x2, RZ, 0xc0, !PT ;  /* 0x000000021a147812 */ /* 0x040fe400078ec0ff */
[C---:B------:R-:W-:Y:S02]  /*2a20*/  LOP3.LUT R21, R26.reuse, 0x4, RZ, 0xc0, !PT ;  /* 0x000000041a157812 */ /* 0x040fe400078ec0ff */
[C---:B------:R-:W-:Y:S02]  /*2a30*/  LOP3.LUT R99, R26.reuse, 0x8, RZ, 0xc0, !PT ;  /* 0x000000081a637812 */ /* 0x040fe400078ec0ff */
[----:B------:R-:W-:Y:S02]  /*2a40*/  LOP3.LUT R98, R26, 0x10, RZ, 0xc0, !PT ;  /* 0x000000101a627812 */ /* 0x000fe400078ec0ff */
[----:B------:R-:W-:Y:S02]  /*2a50*/  IADD3 R128, R128, R27, RZ ;  /* 0x0000001b80807210 */ /* 0x000fe40007ffe0ff */
[----:B------:R-:W-:-:S02]  /*2a60*/  LEA R112, R206, R170, 0x6 ;  /* 0x000000aace707211 */ /* 0x000fc400078e30ff */
[----:B0-----:R-:W-:Y:S02]  /*2a70*/  LEA.HI R197, R197, 0x8, RZ, 0x19 ;  /* 0x00000008c5c57811 */ /* 0x001fe400078fc8ff */
[----:B------:R-:W-:Y:S02]  /*2a80*/  IADD3 R103, R91, R13, RZ ;  /* 0x0000000d5b677210 */ /* 0x000fe40007ffe0ff */
[----:B------:R-:W-:Y:S02]  /*2a90*/  SHF.R.S32.HI R114, RZ, 0x3, R12 ;  /* 0x00000003ff727819 */ /* 0x000fe4000001140c */
[----:B------:R-:W-:Y:S02]  /*2aa0*/  LOP3.LUT R7, R7, 0x1, RZ, 0xc0, !PT ;  /* 0x0000000107077812 */ /* 0x000fe400078ec0ff */
[----:B------:R-:W-:Y:S02]  /*2ab0*/  LOP3.LUT R10, R10, 0x8, RZ, 0xc0, !PT ;  /* 0x000000080a0a7812 */ /* 0x000fe400078ec0ff */
[----:B------:R-:W-:-:S02]  /*2ac0*/  SHF.R.S32.HI R111, RZ, 0x1f, R4 ;  /* 0x0000001fff6f7819 */ /* 0x000fc40000011404 */
[----:B------:R-:W-:Y:S02]  /*2ad0*/  SHF.R.S32.HI R110, RZ, 0x1f, R5 ;  /* 0x0000001fff6e7819 */ /* 0x000fe40000011405 */
[----:B------:R-:W-:Y:S02]  /*2ae0*/  SHF.R.S32.HI R109, RZ, 0x1f, R6 ;  /* 0x0000001fff6d7819 */ /* 0x000fe40000011406 */
[----:B------:R-:W-:Y:S02]  /*2af0*/  LOP3.LUT R26, R26, 0x20, RZ, 0xc0, !PT ;  /* 0x000000201a1a7812 */ /* 0x000fe400078ec0ff */
[----:B---3--:R-:W-:-:S07]  /*2b00*/  SHF.R.S32.HI R127, RZ, 0x1f, R100 ;  /* 0x0000001fff7f7819 */ /* 0x008fce0000011464 */
.L_x_2769:
[----:B0-----:R-:W0:Y:S01]  /*2b10*/  LDC R80, c[0x0][0x430] ;  /* 0x00010c00ff507b82 */ /* 0x001e220000000800 */
[----:B------:R-:W-:Y:S01]  /*2b20*/  VIADD R24, R24, 0xffffffff ;  /* 0xffffffff18187836 */ /* 0x000fe20000000000 */
[----:B------:R-:W-:-:S03]  /*2b30*/  MOV R27, RZ ;  /* 0x000000ff001b7202 */ /* 0x000fc60000000f00 */
[----:B------:R-:W-:-:S03]  /*2b40*/  IMAD R12, R24, 0x60, R112 ;  /* 0x00000060180c7824 */ /* 0x000fc600078e0270 */
[----:B-1----:R-:W1:Y:S02]  /*2b50*/  LDC R123, c[0x0][0x3f4] ;  /* 0x0000fd00ff7b7b82 */ /* 0x002e640000000800 */
[----:B------:R-:W-:Y:S02]  /*2b60*/  ISETP.GE.AND P0, PT, R12, R25, PT ;  /* 0x000000190c00720c */ /* 0x000fe40003f06270 */
[----:B------:R-:W-:Y:S02]  /*2b70*/  IADD3 R32, R128, R12, RZ ;  /* 0x0000000c80207210 */ /* 0x000fe40007ffe0ff */
[----:B------:R-:W-:-:S03]  /*2b80*/  ISETP.GT.OR P0, PT, R112, 0x5f, P0 ;  /* 0x0000005f7000780c */ /* 0x000fc60000704670 */
[----:B------:R-:W-:Y:S01]  /*2b90*/  IMAD.MOV.U32 R28, RZ, RZ, R32 ;  /* 0x000000ffff1c7224 */ /* 0x000fe200078e0020 */
[----:B0-----:R-:W-:-:S09]  /*2ba0*/  ISETP.NE.AND P4, PT, R80, 0x1, PT ;  /* 0x000000015000780c */ /* 0x001fd20003f85270 */
        /* <DEDUP_REMOVED lines=15> */
[----:B------:R-:W-:Y:S01]  /*2ca0*/  IMAD.MOV R11, RZ, RZ, -R28 ;  /* 0x000000ffff0b7224 */ /* 0x000fe200078e0a1c */
[----:B------:R-:W-:Y:S01]  /*2cb0*/  ISETP.GT.AND P4, PT, R24, R125, PT ;  /* 0x0000007d1800720c */ /* 0x000fe20003f84270 */
[C---:B------:R-:W-:Y:S01]  /*2cc0*/  IMAD R28, R18.reuse, 0x4800, R131 ;  /* 0x00004800121c7824 */ /* 0x040fe200078e0283 */
[----:B------:R-:W-:Y:S05]  /*2cd0*/  YIELD ;  /* 0x0000000000007946 */ /* 0x000fea0003800000 */
[----:B------:R-:W-:Y:S01]  /*2ce0*/  IMAD R14, R18, 0x4800, R0 ;  /* 0x00004800120e7824 */ /* 0x000fe200078e0200 */
[----:B------:R-:W-:Y:S01]  /*2cf0*/  BSSY B0, `(.L_x_2664) ;  /* 0x00007a8000007945 */ /* 0x000fe20003800000 */
[----:B------:R-:W-:Y:S01]  /*2d00*/  IMAD R80, R80, R11, R32 ;  /* 0x0000000b50507224 */ /* 0x000fe200078e0220 */
[----:B------:R-:W-:Y:S01]  /*2d10*/  P2R R122, PR, RZ, 0x10 ;  /* 0x00000010ff7a7803 */ /* 0x000fe20000000000 */
[----:B------:R-:W-:Y:S01]  /*2d20*/  IMAD R29, R14, 0x2, R121 ;  /* 0x000000020e1d7824 */ /* 0x000fe200078e0279 */
[----:B------:R-:W-:Y:S01]  /*2d30*/  LEA R28, R28, R121, 0x1 ;  /* 0x000000791c1c7211 */ /* 0x000fe200078e08ff */
        /* <DEDUP_REMOVED lines=55> */
[----:B------:R-:W-:Y:S02]  /*30b0*/  LEA R32, P5, R33, UR4, 0x1 ;  /* 0x0000000421207c11 */ /* 0x000fe4000f8a08ff */
[----:B------:R-:W-:Y:S02]  /*30c0*/  CS2R R70, SRZ ;  /* 0x0000000000467805 */ /* 0x000fe4000001ff00 */
[----:B------:R-:W-:-:S02]  /*30d0*/  IADD3.X R36, R78, R103, RZ, P0, !PT ;  /* 0x000000674e247210 */ /* 0x000fc400007fe4ff */
[----:B------:R-:W-:Y:S02]  /*30e0*/  CS2R R76, SRZ ;  /* 0x00000000004c7805 */ /* 0x000fe4000001ff00 */
[----:B------:R-:W-:Y:S02]  /*30f0*/  LEA.HI.X R33, R33, UR5, R34, 0x1, P5 ;  /* 0x0000000521217c11 */ /* 0x000fe4000a8f0c22 */
[----:B------:R-:W-:Y:S02]  /*3100*/  CS2R R72, SRZ ;  /* 0x0000000000487805 */ /* 0x000fe4000001ff00 */
[C---:B------:R-:W-:Y:S02]  /*3110*/  LEA R34, P5, R35.reuse, UR6, 0x1 ;  /* 0x0000000623227c11 */ /* 0x040fe4000f8a08ff */
[----:B------:R-:W-:Y:S02]  /*3120*/  ISETP.GE.AND P0, PT, R160, R123, PT ;  /* 0x0000007ba000720c */ /* 0x000fe40003f06270 */
[----:B------:R-:W-:-:S02]  /*3130*/  LEA.HI.X R35, R35, UR7, R36, 0x1, P5 ;  /* 0x0000000723237c11 */ /* 0x000fc4000a8f0c24 */
[----:B------:R-:W-:Y:S02]  /*3140*/  ISETP.GE.AND P5, PT, R175, R123, PT ;  /* 0x0000007baf00720c */ /* 0x000fe40003fa6270 */
[----:B------:R-:W-:-:S07]  /*3150*/  CS2R R66, SRZ ;  /* 0x0000000000427805 */ /* 0x000fce000001ff00 */
[----:B------:R0:W5:Y:S04]  /*3160*/  @!P0 LDG.E.64 R74, desc[UR60][R32.64] ;  /* 0x0000003c204a8981 */ /* 0x000168000c1e1b00 */
[----:B------:R0:W5:Y:S01]  /*3170*/  @!P0 LDG.E.64 R76, desc[UR60][R34.64] ;  /* 0x0000003c224c8981 */ /* 0x000162000c1e1b00 */
[----:B------:R-:W-:-:S03]  /*3180*/  ISETP.GE.AND P0, PT, R173, R123, PT ;  /* 0x0000007bad00720c */ /* 0x000fc60003f06270 */
[----:B------:R0:W5:Y:S04]  /*3190*/  @!P5 LDG.E.64 R70, desc[UR60][R32.64+0x20] ;  /* 0x0000203c2046d981 */ /* 0x000168000c1e1b00 */
[----:B------:R0:W5:Y:S01]  /*31a0*/  @!P5 LDG.E.64 R72, desc[UR60][R34.64+0x20] ;  /* 0x0000203c2248d981 */ /* 0x000162000c1e1b00 */
[-C--:B------:R-:W-:Y:S02]  /*31b0*/  ISETP.GE.AND P5, PT, R174, R123.reuse, PT ;  /* 0x0000007bae00720c */ /* 0x080fe40003fa6270 */
[----:B------:R-:W-:Y:S02]  /*31c0*/  CS2R R68, SRZ ;  /* 0x0000000000447805 */ /* 0x000fe4000001ff00 */
[----:B------:R-:W-:Y:S02]  /*31d0*/  CS2R R62, SRZ ;  /* 0x00000000003e7805 */ /* 0x000fe4000001ff00 */
        /* <DEDUP_REMOVED lines=15> */
.L_x_2668:
[----:B------:R-:W-:Y:S05]  /*32d0*/  BSYNC B1 ;  /* 0x0000000000017941 */ /* 0x000fea0003800000 */
.L_x_2667:
        /* <DEDUP_REMOVED lines=55> */
.L_x_2670:
[----:B------:R-:W-:Y:S05]  /*3650*/  BSYNC B1 ;  /* 0x0000000000017941 */ /* 0x000fea0003800000 */
.L_x_2669:
[----:B------:R-:W2:Y:S01]  /*3660*/  LDL R11, [R1+0x30] ;  /* 0x00003000010b7983 */ /* 0x000ea20000100800 */
[----:B0----5:R-:W-:Y:S02]  /*3670*/  IMAD.MOV.U32 R12, RZ, RZ, R54 ;  /* 0x000000ffff0c7224 */ /* 0x021fe400078e0036 */
[----:B------:R-:W-:Y:S02]  /*3680*/  IMAD.MOV.U32 R14, RZ, RZ, R58 ;  /* 0x000000ffff0e7224 */ /* 0x000fe400078e003a */
[----:B------:R-:W-:-:S05]  /*3690*/  IMAD.MOV.U32 R13, RZ, RZ, R59 ;  /* 0x000000ffff0d7224 */ /* 0x000fca00078e003b */
[----:B------:R-:W-:Y:S01]  /*36a0*/  PRMT R153, R13, 0x5410, R14 ;  /* 0x000054100d997816 */ /* 0x000fe2000000000e */
[----:B------:R-:W-:Y:S02]  /*36b0*/  IMAD.MOV.U32 R13, RZ, RZ, R70 ;  /* 0x000000ffff0d7224 */ /* 0x000fe400078e0046 */
[----:B------:R-:W-:-:S05]  /*36c0*/  IMAD.MOV.U32 R14, RZ, RZ, R71 ;  /* 0x000000ffff0e7224 */ /* 0x000fca00078e0047 */
[----:B------:R-:W-:Y:S02]  /*36d0*/  PRMT R158, R13, 0x5410, R14 ;  /* 0x000054100d9e7816 */ /* 0x000fe4000000000e */
[----:B--2---:R-:W-:Y:S02]  /*36e0*/  R2UR UR4, R11 ;  /* 0x000000000b0472ca */ /* 0x004fe400000e0000 */
[----:B------:R-:W-:-:S04]  /*36f0*/  MOV R11, R55 ;  /* 0x00000037000b7202 */ /* 0x000fc80000000f00 */
[----:B------:R-:W-:Y:S01]  /*3700*/  PRMT R151, R12, 0x5410, R11 ;  /* 0x000054100c977816 */ /* 0x000fe2000000000b */
[----:B------:R-:W-:Y:S01]  /*3710*/  IMAD.MOV.U32 R11, RZ, RZ, R63 ;  /* 0x000000ffff0b7224 */ /* 0x000fe200078e003f */
[----:B------:R-:W-:-:S04]  /*3720*/  MOV R12, R62 ;  /* 0x0000003e000c7202 */ /* 0x000fc80000000f00 */
[----:B------:R-:W-:Y:S01]  /*3730*/  PRMT R155, R11, 0x7610, R155 ;  /* 0x000076100b9b7816 */ /* 0x000fe2000000009b */
[----:B------:R-:W-:Y:S01]  /*3740*/  IMAD.MOV.U32 R11, RZ, RZ, R66 ;  /* 0x000000ffff0b7224 */ /* 0x000fe200078e0042 */
[----:B------:R-:W-:Y:S01]  /*3750*/  PRMT R156, R12, 0x7610, R156 ;  /* 0x000076100c9c7816 */ /* 0x000fe2000000009c */
[----:B------:R-:W-:Y:S01]  /*3760*/  UISETP.NE.AND UP0, UPT, UR4, 0x3, UPT ;  /* 0x000000030400788c */ /* 0x000fe2000bf05270 */
[----:B------:R-:W-:-:S04]  /*3770*/  MOV R12, R67 ;  /* 0x00000043000c7202 */ /* 0x000fc80000000f00 */
[----:B------:R-:W-:Y:S01]  /*3780*/  PRMT R157, R12, 0x5410, R11 ;  /* 0x000054100c9d7816 */ /* 0x000fe2000000000b */
[----:B------:R-:W-:Y:S01]  /*3790*/  IMAD.MOV.U32 R12, RZ, RZ, R75 ;  /* 0x000000ffff0c7224 */ /* 0x000fe200078e004b */
[----:B------:R-:W-:Y:S02]  /*37a0*/  MOV R11, R74 ;  /* 0x0000004a000b7202 */ /* 0x000fe40000000f00 */
[----:B------:R-:W-:Y:S02]  /*37b0*/  PLOP3.LUT P0, PT, PT, PT, UP0, 0x80, 0x0 ;  /* 0x000000000000781c */ /* 0x000fe40003f0f008 */
        /* <DEDUP_REMOVED lines=11> */
[----:B------:R-:W-:Y:S02]  /*3870*/  PRMT R156, R156, 0x5410, R12 ;  /* 0x000054109c9c7816 */ /* 0x000fe4000000000c */
        /* <DEDUP_REMOVED lines=49> */
.L_x_2671:
[----:B------:R-:W-:Y:S01]  /*3b90*/  IMAD R84, R18, 0x8, R2 ;  /* 0x0000000812547824 */ /* 0x000fe200078e0202 */
[----:B------:R-:W-:Y:S01]  /*3ba0*/  SHF.L.U32 R85, R171, 0x1f, RZ ;  /* 0x0000001fab557819 */ /* 0x000fe200000006ff */
[----:B------:R-:W-:Y:S03]  /*3bb0*/  BSSY B1, `(.L_x_2672) ;  /* 0x0000003000017945 */ /* 0x000fe60003800000 */
[----:B------:R-:W0:Y:S02]  /*3bc0*/  SYNCS.PHASECHK.TRANS64.TRYWAIT P6, [R84+URZ+0x2a890], R85 ;  /* 0x02a89055540075a7 */ /* 0x000e2400080c017f */
[----:B0-----:R-:W-:Y:S05]  /*3bd0*/  @!P6 BRA `(.L_x_2673) ;  /* 0x0000021c002ce947 */ /* 0x001fea0003800000 */
.L_x_3023:
[----:B------:R-:W-:Y:S05]  /*3be0*/  BSYNC B1 ;  /* 0x0000000000017941 */ /* 0x000fea0003800000 */
.L_x_2672:
[----:B------:R-:W-:-:S03]  /*3bf0*/  UMOV UR4, 0xffffffff ;  /* 0xffffffff00047882 */ /* 0x000fc60000000000 */
[----:B------:R-:W-:Y:S05]  /*3c00*/  BRA.DIV UR4, `(.L_x_2674) ;  /* 0x0000021e04347947 */ /* 0x000fea000b800000 */
[----:B------:R1:W2:Y:S04]  /*3c10*/  SHFL.IDX PT, R78, R118, RZ, 0x1c1f ;  /* 0x001c1fff764e7589 */ /* 0x0002a800000e0000 */
[----:B------:R1:W3:Y:S02]  /*3c20*/  SHFL.IDX PT, R11, R119, RZ, 0x1c1f ;  /* 0x001c1fff770b7589 */ /* 0x0002e400000e0000 */
.L_x_3027:
        /* <DEDUP_REMOVED lines=10> */
[----:B------:R-:W-:Y:S02]  /*3cd0*/  SHF.R.U32.HI R74, RZ, 0x10, R75 ;  /* 0x00000010ff4a7819 */ /* 0x000fe4000001164b */
[--C-:B------:R-:W-:Y:S01]  /*3ce0*/  SHF.R.U64 R145, R76, 0x10, R77.reuse ;  /* 0x000000104c917819 */ /* 0x100fe2000000124d */
[----:B------:R-:W-:Y:S01]  /*3cf0*/  HADD2.F32 R144, -RZ, R144.H0_H0 ;  /* 0x20000090ff907230 */ /* 0x000fe20000004100 */
[----:B0-----:R-:W-:Y:S02]  /*3d00*/  MOV R75, R13 ;  /* 0x0000000d004b7202 */ /* 0x001fe40000000f00 */
[----:B------:R-:W-:Y:S01]  /*3d10*/  SHF.R.U32.HI R76, RZ, 0x10, R77 ;  /* 0x00000010ff4c7819 */ /* 0x000fe2000001164d */
[----:B------:R-:W-:Y:S02]  /*3d20*/  HADD2.F32 R13, -RZ, R145.H0_H0 ;  /* 0x20000091ff0d7230 */ /* 0x000fe40000004100 */
[----:B------:R-:W-:-:S02]  /*3d30*/  HADD2.F32 R77, -RZ, R75.H1_H1 ;  /* 0x3000004bff4d7230 */ /* 0x000fc40000004100 */
        /* <DEDUP_REMOVED lines=35> */
.L_x_2680:
[----:B------:R-:W-:Y:S05]  /*3f70*/  BSYNC B3 ;  /* 0x0000000000037941 */ /* 0x000fea0003800000 */
.L_x_2679:
[----:B---3--:R-:W-:-:S04]  /*3f80*/  LEA R74, P4, R16, R11, 0x1 ;  /* 0x0000000b104a7211 */ /* 0x008fc800078808ff */
[----:B--2---:R-:W-:-:S05]  /*3f90*/  LEA.HI.X R75, R16, R78, R17, 0x1, P4 ;  /* 0x0000004e104b7211 */ /* 0x004fca00020f0c11 */
[----:B0-----:R4:W-:Y:S04]  /*3fa0*/  ST.E.128 desc[UR60][R74.64], R12 ;  /* 0x0000000c4a007985 */ /* 0x0019e8000c101d3c */
.L_x_2678:
[----:B------:R-:W-:Y:S05]  /*3fb0*/  BSYNC B2 ;  /* 0x0000000000027941 */ /* 0x000fea0003800000 */
.L_x_2677:
        /* <DEDUP_REMOVED lines=50> */
.L_x_2684:
[----:B------:R-:W-:Y:S05]  /*42e0*/  BSYNC B3 ;  /* 0x0000000000037941 */ /* 0x000fea0003800000 */
.L_x_2683:
[----:B------:R-:W-:Y:S01]  /*42f0*/  SHF.L.U32 R72, R166, 0x3, RZ ;  /* 0x00000003a6487819 */ /* 0x000fe200000006ff */
[----:B---3--:R-:W-:Y:S02]  /*4300*/  IMAD.MOV.U32 R70, RZ, RZ, R11 ;  /* 0x000000ffff467224 */ /* 0x008fe400078e000b */
[----:B--2---:R-:W-:Y:S02]  /*4310*/  IMAD.MOV.U32 R71, RZ, RZ, R78 ;  /* 0x000000ffff477224 */ /* 0x004fe400078e004e */
[----:B------:R-:W-:-:S05]  /*4320*/  IMAD.WIDE R70, R72, 0x2, R70 ;  /* 0x0000000248467825 */ /* 0x000fca00078e0246 */
[----:B0-----:R0:W-:Y:S02]  /*4330*/  ST.E.128 desc[UR60][R70.64], R12 ;  /* 0x0000000c46007985 */ /* 0x0011e4000c101d3c */
.L_x_2682:
[----:B------:R-:W-:Y:S05]  /*4340*/  BSYNC B2 ;  /* 0x0000000000027941 */ /* 0x000fea0003800000 */
.L_x_2681:
        /* <DEDUP_REMOVED lines=8> */
[----:B------:R-:W-:Y:S02]  /*43d0*/  SHF.R.U32.HI R66, RZ, 0x10, R67 ;  /* 0x00000010ff427819 */ /* 0x000fe40000011643 */
[--C-:B------:R-:W-:Y:S01]  /*43e0*/  SHF.R.U64 R71, R68, 0x10, R69.reuse ;  /* 0x0000001044477819 */ /* 0x100fe20000001245 */
[----:B------:R-:W-:Y:S01]  /*43f0*/  HADD2.F32 R70, -RZ, R70.H0_H0 ;  /* 0x20000046ff467230 */ /* 0x000fe20000004100 */
[----:B----4-:R-:W-:Y:S02]  /*4400*/  MOV R67, R13 ;  /* 0x0000000d00437202 */ /* 0x010fe40000000f00 */
        /* <DEDUP_REMOVED lines=38> */
.L_x_2688:
[----:B------:R-:W-:Y:S05]  /*4670*/  BSYNC B3 ;  /* 0x0000000000037941 */ /* 0x000fea0003800000 */
.L_x_2687:
[----:B------:R-:W-:Y:S01]  /*4680*/  SHF.L.U32 R68, R167, 0x3, RZ ;  /* 0x00000003a7447819 */ /* 0x000fe200000006ff */
[----:B---3--:R-:W-:Y:S02]  /*4690*/  IMAD.MOV.U32 R66, RZ, RZ, R11 ;  /* 0x000000ffff427224 */ /* 0x008fe400078e000b */
[----:B--2---:R-:W-:Y:S02]  /*46a0*/  IMAD.MOV.U32 R67, RZ, RZ, R78 ;  /* 0x000000ffff437224 */ /* 0x004fe400078e004e */
[----:B------:R-:W-:-:S05]  /*46b0*/  IMAD.WIDE R66, R68, 0x2, R66 ;  /* 0x0000000244427825 */ /* 0x000fca00078e0242 */
[----:B----4-:R0:W-:Y:S02]  /*46c0*/  ST.E.128 desc[UR60][R66.64], R12 ;  /* 0x0000000c42007985 */ /* 0x0101e4000c101d3c */
.L_x_2686:
[----:B------:R-:W-:Y:S05]  /*46d0*/  BSYNC B2 ;  /* 0x0000000000027941 */ /* 0x000fea0003800000 */
.L_x_2685:
        /* <DEDUP_REMOVED lines=50> */
.L_x_2692:
[----:B------:R-:W-:Y:S05]  /*4a00*/  BSYNC B3 ;  /* 0x0000000000037941 */ /* 0x000fea0003800000 */
.L_x_2691:
[----:B---3--:R-:W-:-:S04]  /*4a10*/  LEA R62, P4, R19, R11, 0x1 ;  /* 0x0000000b133e7211 */ /* 0x008fc800078808ff */
[----:B--2---:R-:W-:-:S05]  /*4a20*/  LEA.HI.X R63, R19, R78, R169, 0x1, P4 ;  /* 0x0000004e133f7211 */ /* 0x004fca00020f0ca9 */
[----:B----4-:R0:W-:Y:S04]  /*4a30*/  ST.E.128 desc[UR60][R62.64], R12 ;  /* 0x0000000c3e007985 */ /* 0x0101e8000c101d3c */
.L_x_2690:
[----:B------:R-:W-:Y:S05]  /*4a40*/  BSYNC B2 ;  /* 0x0000000000027941 */ /* 0x000fea0003800000 */
.L_x_2689:
        /* <DEDUP_REMOVED lines=9> */
[----:B----4-:R-:W-:Y:S01]  /*4ae0*/  MOV R61, R13 ;  /* 0x0000000d003d7202 */ /* 0x010fe20000000f00 */
[----:B------:R-:W-:Y:S01]  /*4af0*/  HADD2.F32 R62, -RZ, R62.H0_H0 ;  /* 0x2000003eff3e7230 */ /* 0x000fe20000004100 */
[--C-:B------:R-:W-:Y:S01]  /*4b00*/  SHF.R.U64 R58, R58, 0x10, R59.reuse ;  /* 0x000000103a3a7819 */ /* 0x100fe2000000123b */
[----:B------:R-:W-:Y:S01]  /*4b10*/  HADD2.F32 R60, -RZ, R60.H0_H0 ;  /* 0x2000003cff3c7230 */ /* 0x000fe20000004100 */
[----:B------:R-:W-:Y:S01]  /*4b20*/  SHF.R.U32.HI R59, RZ, 0x10, R59 ;  /* 0x00000010ff3b7819 */ /* 0x000fe2000001163b */
[--C-:B------:R-:W-:Y:S02]  /*4b30*/  HADD2.F32 R13, -RZ, R61.reuse.H1_H1 ;  /* 0x3000003dff0d7230 */ /* 0x100fe40000004100 */
[----:B------:R-:W-:-:S02]  /*4b40*/  HADD2.F32 R61, -RZ, R61.H0_H0 ;  /* 0x2000003dff3d7230 */ /* 0x000fc40000004100 */
[----:B------:R-:W-:Y:S02]  /*4b50*/  HADD2.F32 R58, -RZ, R58.H0_H0 ;  /* 0x2000003aff3a7230 */ /* 0x000fe40000004100 */
[-C--:B------:R-:W-:Y:S01]  /*4b60*/  FMUL.FTZ R63, R13, R62.reuse ;  /* 0x0000003e0d3f7220 */ /* 0x080fe20000410000 */
[----:B------:R-:W-:Y:S02]  /*4b70*/  HADD2.F32 R59, -RZ, R59.H0_H0 ;  /* 0x2000003bff3b7230 */ /* 0x000fe40000004100 */
[C---:B------:R-:W-:Y:S01]  /*4b80*/  FMUL.FTZ R62, R61.reuse, R62 ;  /* 0x0000003e3d3e7220 */ /* 0x040fe20000410000 */
[----:B------:R-:W-:-:S03]  /*4b90*/  FFMA.FTZ R63, R61, R58, -R63 ;  /* 0x0000003a3d3f7223 */ /* 0x000fc6000001083f */
[----:B------:R-:W-:Y:S01]  /*4ba0*/  FFMA.FTZ R62, R13, R58, R62 ;  /* 0x0000003a0d3e7223 */ /* 0x000fe2000001003e */
[--C-:B------:R-:W-:Y:S02]  /*4bb0*/  HADD2.F32 R13, -RZ, R15.reuse.H1_H1 ;  /* 0x3000000fff0d7230 */ /* 0x100fe40000004100 */
[----:B------:R-:W-:Y:S02]  /*4bc0*/  HADD2.F32 R15, -RZ, R15.H0_H0 ;  /* 0x2000000fff0f7230 */ /* 0x000fe40000004100 */
[----:B------:R-:W-:Y:S01]  /*4bd0*/  F2FP.F16.F32.PACK_AB R62, R62, R63 ;  /* 0x0000003f3e3e723e */ /* 0x000fe200000000ff */
[-C--:B------:R-:W-:Y:S02]  /*4be0*/  FMUL.FTZ R58, R13, R60.reuse ;  /* 0x0000003c0d3a7220 */ /* 0x080fe40000410000 */
[C---:B------:R-:W-:Y:S02]  /*4bf0*/  FMUL.FTZ R60, R15.reuse, R60 ;  /* 0x0000003c0f3c7220 */ /* 0x040fe40000410000 */
[----:B------:R-:W-:Y:S01]  /*4c00*/  FFMA.FTZ R58, R15, R59, -R58 ;  /* 0x0000003b0f3a7223 */ /* 0x000fe2000001083a */
[----:B------:R-:W-:-:S02]  /*4c10*/  HADD2.F32 R15, -RZ, R154.H1_H1 ;  /* 0x3000009aff0f7230 */ /* 0x000fc40000004100 */
[----:B------:R-:W-:Y:S01]  /*4c20*/  FFMA.FTZ R60, R13, R59, R60 ;  /* 0x0000003b0d3c7223 */ /* 0x000fe2000001003c */
[--C-:B------:R-:W-:Y:S02]  /*4c30*/  HADD2.F32 R13, -RZ, R12.reuse.H0_H0 ;  /* 0x2000000cff0d7230 */ /* 0x100fe40000004100 */
[----:B------:R-:W-:Y:S02]  /*4c40*/  HADD2.F32 R12, -RZ, R12.H1_H1 ;  /* 0x3000000cff0c7230 */ /* 0x000fe40000004100 */
[--C-:B------:R-:W-:Y:S01]  /*4c50*/  HADD2.F32 R59, -RZ, R153.reuse.H1_H1 ;  /* 0x30000099ff3b7230 */ /* 0x100fe20000004100 */
[----:B------:R-:W-:Y:S01]  /*4c60*/  F2FP.F16.F32.PACK_AB R58, R60, R58 ;  /* 0x0000003a3c3a723e */ /* 0x000fe200000000ff */
[----:B------:R-:W-:Y:S02]  /*4c70*/  HADD2.F32 R154, -RZ, R154.H0_H0 ;  /* 0x2000009aff9a7230 */ /* 0x000fe40000004100 */
[-C--:B------:R-:W-:Y:S01]  /*4c80*/  FMUL.FTZ R61, R12, R15.reuse ;  /* 0x0000000f0c3d7220 */ /* 0x080fe20000410000 */
[----:B------:R-:W-:Y:S01]  /*4c90*/  FMUL.FTZ R15, R13, R15 ;  /* 0x0000000f0d0f7220 */ /* 0x000fe20000410000 */
[----:B------:R-:W-:-:S02]  /*4ca0*/  HADD2.F32 R153, -RZ, R153.H0_H0 ;  /* 0x20000099ff997230 */ /* 0x000fc40000004100 */
        /* <DEDUP_REMOVED lines=11> */
[----:B------:R-:W-:Y:S01]  /*4d60*/  F2FP.F16.F32.PACK_AB R154, R154, R13 ;  /* 0x0000000d9a9a723e */ /* 0x000fe200000000ff */
[----:B------:R-:W-:-:S03]  /*4d70*/  IMAD.MOV.U32 R13, RZ, RZ, R62 ;  /* 0x000000ffff0d7224 */ /* 0x000fc600078e003e */
[----:B------:R-:W-:-:S07]  /*4d80*/  MOV R14, R154 ;  /* 0x0000009a000e7202 */ /* 0x000fce0000000f00 */
.L_x_2696:
[----:B------:R-:W-:Y:S05]  /*4d90*/  BSYNC B3 ;  /* 0x0000000000037941 */ /* 0x000fea0003800000 */
.L_x_2695:
[----:B---3--:R-:W-:-:S04]  /*4da0*/  LEA R58, P4, R22, R11, 0x1 ;  /* 0x0000000b163a7211 */ /* 0x008fc800078808ff */
[----:B--2---:R-:W-:-:S05]  /*4db0*/  LEA.HI.X R59, R22, R78, R180, 0x1, P4 ;  /* 0x0000004e163b7211 */ /* 0x004fca00020f0cb4 */
[----:B----4-:R0:W-:Y:S04]  /*4dc0*/  ST.E.128 desc[UR60][R58.64], R12 ;  /* 0x0000000c3a007985 */ /* 0x0101e8000c101d3c */
.L_x_2694:
[----:B------:R-:W-:Y:S05]  /*4dd0*/  BSYNC B2 ;  /* 0x0000000000027941 */ /* 0x000fea0003800000 */
.L_x_2693:
[----:B------:R-:W-:-:S13]  /*4de0*/  ISETP.NE.AND P4, PT, R26, RZ, PT ;  /* 0x000000ff1a00720c */ /* 0x000fda0003f85270 */
        /* <DEDUP_REMOVED lines=45> */
[----:B------:R-:W-:Y:S02]  /*50c0*/  MOV R12, R15 ;  /* 0x0000000f000c7202 */ /* 0x000fe40000000f00 */
[----:B------:R-:W-:Y:S02]  /*50d0*/  MOV R15, R55 ;  /* 0x00000037000f7202 */ /* 0x000fe40000000f00 */
[----:B------:R-:W-:Y:S01]  /*50e0*/  F2FP.F16.F32.PACK_AB R152, R152, R13 ;  /* 0x0000000d9898723e */ /* 0x000fe200000000ff */
[----:B------:R-:W-:-:S04]  /*50f0*/  IMAD.MOV.U32 R13, RZ, RZ, R58 ;  /* 0x000000ffff0d7224 */ /* 0x000fc800078e003a */
[----:B------:R-:W-:-:S07]  /*5100*/  IMAD.MOV.U32 R14, RZ, RZ, R152 ;  /* 0x000000ffff0e7224 */ /* 0x000fce00078e0098 */
.L_x_2698:
[----:B------:R-:W-:Y:S05]  /*5110*/  BSYNC B2 ;  /* 0x0000000000027941 */ /* 0x000fea0003800000 */
.L_x_2697:
[----:B---3--:R-:W-:-:S04]  /*5120*/  LEA R54, P4, R23, R11, 0x1 ;  /* 0x0000000b17367211 */ /* 0x008fc800078808ff */
[----:B--2---:R-:W-:-:S05]  /*5130*/  LEA.HI.X R55, R23, R78, R179, 0x1, P4 ;  /* 0x0000004e17377211 */ /* 0x004fca00020f0cb3 */
[----:B----4-:R0:W-:Y:S04]  /*5140*/  ST.E.128 desc[UR60][R54.64], R12 ;  /* 0x0000000c36007985 */ /* 0x0101e8000c101d3c */
.L_x_2676:
[----:B------:R-:W-:Y:S05]  /*5150*/  BSYNC B1 ;  /* 0x0000000000017941 */ /* 0x000fea0003800000 */
.L_x_2675:
[----:B------:R-:W-:-:S03]  /*5160*/  UMOV UR4, 0xffffffff ;  /* 0xffffffff00047882 */ /* 0x000fc60000000000 */
[----:B------:R-:W-:Y:S05]  /*5170*/  BRA.DIV UR4, `(.L_x_2699) ;  /* 0x0000020a04247947 */ /* 0x000fea000b800000 */
[----:B-1----:R-:W1:Y:S04]  /*5180*/  SHFL.IDX PT, R118, R118, 0x1, 0x1c1f ;  /* 0x003c1f0076767f89 */ /* 0x002e6800000e0000 */
[----:B------:R-:W0:Y:S02]  /*5190*/  SHFL.IDX PT, R119, R119, 0x1, 0x1c1f ;  /* 0x003c1f0077777f89 */ /* 0x000e2400000e0000 */
.L_x_3031:
        /* <DEDUP_REMOVED lines=23> */
[----:B------:R-:W-:Y:S01]  /*5310*/  IMAD.MOV.U32 R11, RZ, RZ, R15 ;  /* 0x000000ffff0b7224 */ /* 0x000fe200078e000f */
[----:B------:R-:W-:Y:S01]  /*5320*/  MOV R13, R12 ;  /* 0x0000000c000d7202 */ /* 0x000fe20000000f00 */
        /* <DEDUP_REMOVED lines=13> */
[-C--:B------:R-:W-:Y:S01]  /*5400*/  FMUL.FTZ R53, R15, R11.reuse ;  /* 0x0000000b0f357220 */ /* 0x080fe20000410000 */
        /* <DEDUP_REMOVED lines=13> */
[----:B------:R-:W-:Y:S02]  /*54e0*/  IMAD.MOV.U32 R12, RZ, RZ, R11 ;  /* 0x000000ffff0c7224 */ /* 0x000fe400078e000b */
[----:B------:R-:W-:Y:S02]  /*54f0*/  IMAD.MOV.U32 R13, RZ, RZ, R52 ;  /* 0x000000ffff0d7224 */ /* 0x000fe400078e0034 */
[----:B------:R-:W-:-:S04]  /*5500*/  F2FP.F16.F32.PACK_AB R15, R150, R15 ;  /* 0x0000000f960f723e */ /* 0x000fc800000000ff */
[----:B------:R-:W-:Y:S01]  /*5510*/  MOV R14, R15 ;  /* 0x0000000f000e7202 */ /* 0x000fe20000000f00 */
[----:B------:R-:W-:-:S07]  /*5520*/  IMAD.MOV.U32 R15, RZ, RZ, R51 ;  /* 0x000000ffff0f7224 */ /* 0x000fce00078e0033 */
.L_x_2704:
[----:B------:R-:W-:Y:S05]  /*5530*/  BSYNC B2 ;  /* 0x0000000000027941 */ /* 0x000fea0003800000 */
.L_x_2703:
[----:B----4-:R0:W-:Y:S02]  /*5540*/  ST.E.128 desc[UR60][R54.64], R12 ;  /* 0x0000000c36007985 */ /* 0x0101e4000c101d3c */
.L_x_2702:
[----:B------:R-:W-:Y:S05]  /*5550*/  BSYNC B1 ;  /* 0x0000000000017941 */ /* 0x000fea0003800000 */
.L_x_2701:
[----:B------:R-:W-:Y:S01]  /*5560*/  ISETP.NE.AND P4, PT, R20, RZ, PT ;  /* 0x000000ff1400720c */ /* 0x000fe20003f85270 */
[----:B------:R-:W-:-:S12]  /*5570*/  BSSY B1, `(.L_x_2705) ;  /* 0x0000035000017945 */ /* 0x000fd80003800000 */
[----:B------:R-:W-:Y:S05]  /*5580*/  @!P4 BRA `(.L_x_2706) ;  /* 0x0000000000ccc947 */ /* 0x000fea0003800000 */
[----:B0---4-:R0:W4:Y:S01]  /*5590*/  LDS.128 R12, [R28+0x2000] ;  /* 0x002000001c0c7984 */ /* 0x0111220000000c00 */
[----:B------:R-:W-:Y:S01]  /*55a0*/  ISETP.GE.AND P4, PT, R175, R123, PT ;  /* 0x0000007baf00720c */ /* 0x000fe20003f86270 */
[----:B---3--:R-:W-:Y:S01]  /*55b0*/  IMAD.SHL.U32 R11, R166, 0x8, RZ ;  /* 0x00000008a60b7824 */ /* 0x008fe200078e00ff */
[----:B------:R-:W-:Y:S01]  /*55c0*/  MOV R50, R119 ;  /* 0x0000007700327202 */ /* 0x000fe20000000f00 */
[----:B-1----:R-:W-:Y:S01]  /*55d0*/  IMAD.MOV.U32 R51, RZ, RZ, R118 ;  /* 0x000000ffff337224 */ /* 0x002fe200078e0076 */
        /* <DEDUP_REMOVED lines=24> */
[----:B------:R-:W-:Y:S01]  /*5760*/  HADD2.F32 R13, -RZ, R148.H0_H0 ;  /* 0x20000094ff0d7230 */ /* 0x000fe20000004100 */
        /* <DEDUP_REMOVED lines=19> */
.L_x_2708:
[----:B------:R-:W-:Y:S05]  /*58a0*/  BSYNC B2 ;  /* 0x0000000000027941 */ /* 0x000fea0003800000 */
.L_x_2707:
[----:B----4-:R0:W-:Y:S02]  /*58b0*/  ST.E.128 desc[UR60][R50.64], R12 ;  /* 0x0000000c32007985 */ /* 0x0101e4000c101d3c */
.L_x_2706:
[----:B------:R-:W-:Y:S05]  /*58c0*/  BSYNC B1 ;  /* 0x0000000000017941 */ /* 0x000fea0003800000 */
.L_x_2705:
        /* <DEDUP_REMOVED lines=16> */
[--C-:B------:R-:W-:Y:S01]  /*59d0*/  HADD2.F32 R13, -RZ, R15.reuse.H1_H1 ;  /* 0x3000000fff0d7230 */ /* 0x100fe20000004100 */
        /* <DEDUP_REMOVED lines=9> */
[C---:B------:R-:W-:Y:S01]  /*5a70*/  FMUL.FTZ R44, R15.reuse, R44 ;  /* 0x0000002c0f2c7220 */ /* 0x040fe20000410000 */
[-C--:B------:R-:W-:Y:S01]  /*5a80*/  FFMA.FTZ R45, R50, R11.reuse, -R45 ;  /* 0x0000000b322d7223 */ /* 0x080fe2000001082d */
[-C--:B------:R-:W-:Y:S01]  /*5a90*/  FFMA.FTZ R52, R15, R42.reuse, -R52 ;  /* 0x0000002a0f347223 */ /* 0x080fe20000010834 */
[----:B------:R-:W-:Y:S01]  /*5aa0*/  FFMA.FTZ R48, R48, R11, R43 ;  /* 0x0000000b30307223 */ /* 0x000fe2000001002b */
        /* <DEDUP_REMOVED lines=23> */
.L_x_2712:
[----:B------:R-:W-:Y:S05]  /*5c20*/  BSYNC B2 ;  /* 0x0000000000027941 */ /* 0x000fea0003800000 */
.L_x_2711:
[----:B----4-:R0:W-:Y:S02]  /*5c30*/  ST.E.128 desc[UR60][R46.64], R12 ;  /* 0x0000000c2e007985 */ /* 0x0101e4000c101d3c */
.L_x_2710:
[----:B------:R-:W-:Y:S05]  /*5c40*/  BSYNC B1 ;  /* 0x0000000000017941 */ /* 0x000fea0003800000 */
.L_x_2709:
        /* <DEDUP_REMOVED lines=9> */
[----:B------:R-:W-:Y:S02]  /*5ce0*/  SHF.R.U64 R38, R38, 0x10, R39 ;  /* 0x0000001026267819 */ /* 0x000fe40000001227 */
[--C-:B---3--:R-:W-:Y:S01]  /*5cf0*/  SHF.R.U64 R11, R40, 0x10, R41.reuse ;  /* 0x00000010280b7819 */ /* 0x108fe20000001229 */
[----:B----4-:R-:W-:Y:S01]  /*5d00*/  HADD2.F32 R40, -RZ, R15.H1_H1 ;  /* 0x3000000fff287230 */ /* 0x010fe20000004100 */
[----:B------:R-:W-:Y:S02]  /*5d10*/  SHF.R.U32.HI R44, RZ, 0x10, R41 ;  /* 0x00000010ff2c7819 */ /* 0x000fe40000011629 */
[----:B------:R-:W-:Y:S01]  /*5d20*/  SHF.R.U32.HI R45, RZ, 0x10, R39 ;  /* 0x00000010ff2d7819 */ /* 0x000fe20000011627 */
[----:B------:R-:W-:Y:S02]  /*5d30*/  HADD2.F32 R39, -RZ, R38.H0_H0 ;  /* 0x20000026ff277230 */ /* 0x000fe40000004100 */
[----:B------:R-:W-:Y:S02]  /*5d40*/  HADD2.F32 R41, -RZ, R11.H0_H0 ;  /* 0x2000000bff297230 */ /* 0x000fe40000004100 */
[----:B------:R-:W-:-:S02]  /*5d50*/  HADD2.F32 R38, -RZ, R13.H1_H1 ;  /* 0x3000000dff267230 */ /* 0x000fc40000004100 */
[----:B------:R-:W-:Y:S02]  /*5d60*/  HADD2.F32 R11, -RZ, R13.H0_H0 ;  /* 0x2000000dff0b7230 */ /* 0x000fe40000004100 */
[----:B------:R-:W-:Y:S02]  /*5d70*/  HADD2.F32 R44, -RZ, R44.H0_H0 ;  /* 0x2000002cff2c7230 */ /* 0x000fe40000004100 */
[-C--:B------:R-:W-:Y:S01]  /*5d80*/  FMUL.FTZ R46, R38, R41.reuse ;  /* 0x00000029262e7220 */ /* 0x080fe20000410000 */
[----:B------:R-:W-:Y:S02]  /*5d90*/  HADD2.F32 R13, -RZ, R15.H0_H0 ;  /* 0x2000000fff0d7230 */ /* 0x000fe40000004100 */
[C---:B------:R-:W-:Y:S01]  /*5da0*/  FMUL.FTZ R41, R11.reuse, R41 ;  /* 0x000000290b297220 */ /* 0x040fe20000410000 */
[----:B------:R-:W-:Y:S02]  /*5db0*/  HADD2.F32 R15, -RZ, R45.H0_H0 ;  /* 0x2000002dff0f7230 */ /* 0x000fe40000004100 */
[-C--:B------:R-:W-:Y:S01]  /*5dc0*/  FMUL.FTZ R48, R40, R44.reuse ;  /* 0x0000002c28307220 */ /* 0x080fe20000410000 */
[-C--:B------:R-:W-:Y:S01]  /*5dd0*/  FFMA.FTZ R11, R11, R39.reuse, -R46 ;  /* 0x000000270b0b7223 */ /* 0x080fe2000001082e */
[C---:B------:R-:W-:Y:S01]  /*5de0*/  FMUL.FTZ R45, R13.reuse, R44 ;  /* 0x0000002c0d2d7220 */ /* 0x040fe20000410000 */
[----:B------:R-:W-:Y:S01]  /*5df0*/  FFMA.FTZ R38, R38, R39, R41 ;  /* 0x0000002726267223 */ /* 0x000fe20000010029 */
[----:B------:R-:W-:Y:S01]  /*5e00*/  FFMA.FTZ R13, R13, R15, -R48 ;  /* 0x0000000f0d0d7223 */ /* 0x000fe20000010830 */
[----:B------:R-:W-:-:S02]  /*5e10*/  HADD2.F32 R44, -RZ, R141.H0_H0 ;  /* 0x2000008dff2c7230 */ /* 0x000fc40000004100 */
[----:B------:R-:W-:Y:S01]  /*5e20*/  FFMA.FTZ R40, R40, R15, R45 ;  /* 0x0000000f28287223 */ /* 0x000fe2000001002d */
[----:B------:R-:W-:Y:S01]  /*5e30*/  HADD2.F32 R15, -RZ, R12.H1_H1 ;  /* 0x3000000cff0f7230 */ /* 0x000fe20000004100 */
[----:B------:R-:W-:Y:S01]  /*5e40*/  F2FP.F16.F32.PACK_AB R11, R38, R11 ;  /* 0x0000000b260b723e */ /* 0x000fe200000000ff */
[----:B------:R-:W-:Y:S02]  /*5e50*/  HADD2.F32 R39, -RZ, R14.H1_H1 ;  /* 0x3000000eff277230 */ /* 0x000fe40000004100 */
[----:B------:R-:W-:Y:S02]  /*5e60*/  HADD2.F32 R141, -RZ, R141.H1_H1 ;  /* 0x3000008dff8d7230 */ /* 0x000fe40000004100 */
[----:B------:R-:W-:Y:S01]  /*5e70*/  FMUL.FTZ R45, R15, R44 ;  /* 0x0000002c0f2d7220 */ /* 0x000fe20000410000 */
[----:B------:R-:W-:Y:S02]  /*5e80*/  HADD2.F32 R12, -RZ, R12.H0_H0 ;  /* 0x2000000cff0c7230 */ /* 0x000fe40000004100 */
[----:B------:R-:W-:-:S02]  /*5e90*/  HADD2.F32 R14, -RZ, R14.H0_H0 ;  /* 0x2000000eff0e7230 */ /* 0x000fc40000004100 */
[-C--:B------:R-:W-:Y:S01]  /*5ea0*/  FMUL.FTZ R47, R39, R141.reuse ;  /* 0x0000008d272f7220 */ /* 0x080fe20000410000 */
        /* <DEDUP_REMOVED lines=11> */
[----:B------:R-:W-:-:S07]  /*5f60*/  F2FP.F16.F32.PACK_AB R14, R46, R47 ;  /* 0x0000002f2e0e723e */ /* 0x000fce00000000ff */
.L_x_2716:
[----:B------:R-:W-:Y:S05]  /*5f70*/  BSYNC B2 ;  /* 0x0000000000027941 */ /* 0x000fea0003800000 */
.L_x_2715:
[----:B----4-:R0:W-:Y:S02]  /*5f80*/  ST.E.128 desc[UR60][R42.64], R12 ;  /* 0x0000000c2a007985 */ /* 0x0101e4000c101d3c */
.L_x_2714:
[----:B------:R-:W-:Y:S05]  /*5f90*/  BSYNC B1 ;  /* 0x0000000000017941 */ /* 0x000fea0003800000 */
.L_x_2713:
        /* <DEDUP_REMOVED lines=49> */
.L_x_2720:
[----:B------:R-:W-:Y:S05]  /*62b0*/  BSYNC B2 ;  /* 0x0000000000027941 */ /* 0x000fea0003800000 */
.L_x_2719:
[----:B----4-:R0:W-:Y:S02]  /*62c0*/  ST.E.128 desc[UR60][R38.64], R12 ;  /* 0x0000000c26007985 */ /* 0x0101e4000c101d3c */
.L_x_2718:
[----:B------:R-:W-:Y:S05]  /*62d0*/  BSYNC B1 ;  /* 0x0000000000017941 */ /* 0x000fea0003800000 */
.L_x_2717:
        /* <DEDUP_REMOVED lines=48> */
.L_x_2722:
[----:B------:R-:W-:Y:S05]  /*65e0*/  BSYNC B1 ;  /* 0x0000000000017941 */ /* 0x000fea0003800000 */
.L_x_2721:
[----:B----4-:R0:W-:Y:S01]  /*65f0*/  ST.E.128 desc[UR60][R34.64], R12 ;  /* 0x0000000c22007985 */ /* 0x0101e2000c101d3c */
[----:B------:R-:W-:Y:S05]  /*6600*/  BRA `(.L_x_2700) ;  /* 0x0000004000587947 */ /* 0x000fea0003800000 */
.L_x_2666:
        /* <DEDUP_REMOVED lines=20> */
[----:B------:R-:W-:Y:S02]  /*6750*/  IADD3.X R30, R11, R102, RZ, P0, !PT ;  /* 0x000000660b1e7210 */ /* 0x000fe400007fe4ff */
[----:B------:R-:W-:Y:S02]  /*6760*/  CS2R R36, SRZ ;  /* 0x0000000000247805 */ /* 0x000fe4000001ff00 */
[----:B------:R-:W-:-:S02]  /*6770*/  LEA R52, P0, R29, UR4, 0x1 ;  /* 0x000000041d347c11 */ /* 0x000fc4000f8008ff */
[----:B------:R-:W-:Y:S02]  /*6780*/  CS2R R50, SRZ ;  /* 0x0000000000327805 */ /* 0x000fe4000001ff00 */
        /* <DEDUP_REMOVED lines=23> */
.L_x_2724:
[----:B------:R-:W-:Y:S05]  /*6900*/  BSYNC B1 ;  /* 0x0000000000017941 */ /* 0x000fea0003800000 */
.L_x_2723:
        /* <DEDUP_REMOVED lines=47> */
.L_x_2726:
[----:B------:R-:W-:Y:S05]  /*6c00*/  BSYNC B1 ;  /* 0x0000000000017941 */ /* 0x000fea0003800000 */
.L_x_2725:
[----:B------:R-:W2:Y:S01]  /*6c10*/  LDL R11, [R1+0x30] ;  /* 0x00003000010b7983 */ /* 0x000ea20000100800 */
[----:B0-----:R-:W-:Y:S02]  /*6c20*/  IMAD.MOV.U32 R13, RZ, RZ, R31 ;  /* 0x000000ffff0d7224 */ /* 0x001fe400078e001f */
[----:B------:R-:W-:Y:S02]  /*6c30*/  IMAD.MOV.U32 R12, RZ, RZ, R28 ;  /* 0x000000ffff0c7224 */ /* 0x000fe400078e001c */
[----:B------:R-:W-:Y:S01]  /*6c40*/  IMAD.MOV.U32 R14, RZ, RZ, R34 ;  /* 0x000000ffff0e7224 */ /* 0x000fe200078e0022 */
[----:B------:R-:W-:Y:S01]  /*6c50*/  PRMT R159, R76, 0x5410, R13 ;  /* 0x000054104c9f7816 */ /* 0x000fe2000000000d */
[----:B------:R-:W-:-:S03]  /*6c60*/  IMAD.MOV.U32 R13, RZ, RZ, R35 ;  /* 0x000000ffff0d7224 */ /* 0x000fc600078e0023 */
[----:B------:R-:W-:Y:S01]  /*6c70*/  PRMT R198, R14, 0x7610, R198 ;  /* 0x000076100ec67816 */ /* 0x000fe200000000c6 */
[----:B------:R-:W-:Y:S01]  /*6c80*/  IMAD.MOV.U32 R14, RZ, RZ, R37 ;  /* 0x000000ffff0e7224 */ /* 0x000fe200078e0025 */
[----:B------:R0:W-:Y:S04]  /*6c90*/  STL.S16 [R1+0x34], R13 ;  /* 0x0000340d01007387 */ /* 0x0001e80000100600 */
[----:B------:R-:W-:Y:S01]  /*6ca0*/  PRMT R152, R14, 0x7610, R152 ;  /* 0x000076100e987816 */ /* 0x000fe20000000098 */
[----:B0-----:R-:W-:Y:S01]  /*6cb0*/  IMAD.MOV.U32 R13, RZ, RZ, R36 ;  /* 0x000000ffff0d7224 */ /* 0x001fe200078e0024 */
[----:B--2---:R-:W-:Y:S02]  /*6cc0*/  R2UR UR4, R11 ;  /* 0x000000000b0472ca */ /* 0x004fe400000e0000 */
[----:B------:R-:W-:-:S04]  /*6cd0*/  MOV R11, R29 ;  /* 0x0000001d000b7202 */ /* 0x000fc80000000f00 */
[----:B------:R-:W-:Y:S01]  /*6ce0*/  PRMT R185, R12, 0x5410, R11 ;  /* 0x000054100cb97816 */ /* 0x000fe2000000000b */
[----:B------:R-:W-:Y:S01]  /*6cf0*/  IMAD.MOV.U32 R11, RZ, RZ, R33 ;  /* 0x000000ffff0b7224 */ /* 0x000fe200078e0021 */
[----:B------:R-:W-:-:S04]  /*6d00*/  MOV R12, R32 ;  /* 0x00000020000c7202 */ /* 0x000fc80000000f00 */
[----:B------:R0:W-:Y:S01]  /*6d10*/  STL.S16 [R1+0x50], R11 ;  /* 0x0000500b01007387 */ /* 0x0001e20000100600 */
[----:B------:R-:W-:Y:S01]  /*6d20*/  PRMT R199, R12, 0x7610, R199 ;  /* 0x000076100cc77816 */ /* 0x000fe200000000c7 */
[----:B------:R-:W-:Y:S01]  /*6d30*/  UISETP.NE.AND UP0, UPT, UR4, 0x3, UPT ;  /* 0x000000030400788c */ /* 0x000fe2000bf05270 */
[----:B------:R-:W-:-:S05]  /*6d40*/  MOV R12, R39 ;  /* 0x00000027000c7202 */ /* 0x000fca0000000f00 */
[----:B------:R-:W-:Y:S01]  /*6d50*/  PLOP3.LUT P0, PT, PT, PT, UP0, 0x80, 0x0 ;  /* 0x000000000000781c */ /* 0x000fe20003f0f008 */
[----:B0-----:R-:W-:-:S05]  /*6d60*/  IMAD.MOV.U32 R11, RZ, RZ, R38 ;  /* 0x000000ffff0b7224 */ /* 0x001fca00078e0026 */
[----:B------:R0:W-:Y:S04]  /*6d70*/  STL.S16 [R1+0x64], R11 ;  /* 0x0000640b01007387 */ /* 0x0001e80000100600 */
[----:B------:R1:W-:Y:S04]  /*6d80*/  STL.S16 [R1+0x66], R12 ;  /* 0x0000660c01007387 */ /* 0x0003e80000100600 */
[----:B------:R-:W-:Y:S01]  /*6d90*/  STL.S16 [R1+0x68], R13 ;  /* 0x0000680d01007387 */ /* 0x000fe20000100600 */
[----:B0-----:R-:W-:Y:S01]  /*6da0*/  IMAD.MOV.U32 R11, RZ, RZ, R43 ;  /* 0x000000ffff0b7224 */ /* 0x001fe200078e002b */
[----:B-1----:R-:W-:-:S04]  /*6db0*/  MOV R12, R42 ;  /* 0x0000002a000c7202 */ /* 0x002fc80000000f00 */
[----:B------:R-:W-:Y:S01]  /*6dc0*/  PRMT R193, R12, 0x5410, R11 ;  /* 0x000054100cc17816 */ /* 0x000fe2000000000b */
[----:B------:R-:W-:Y:S01]  /*6dd0*/  IMAD.MOV.U32 R12, RZ, RZ, R40 ;  /* 0x000000ffff0c7224 */ /* 0x000fe200078e0028 */
[----:B------:R-:W-:-:S04]  /*6de0*/  MOV R11, R41 ;  /* 0x00000029000b7202 */ /* 0x000fc80000000f00 */
[----:B------:R-:W-:Y:S01]  /*6df0*/  PRMT R194, R12, 0x5410, R11 ;  /* 0x000054100cc27816 */ /* 0x000fe2000000000b */
[----:B------:R-:W-:Y:S02]  /*6e00*/  IMAD.MOV.U32 R11, RZ, RZ, R47 ;  /* 0x000000ffff0b7224 */ /* 0x000fe400078e002f */
[----:B------:R-:W-:-:S03]  /*6e10*/  IMAD.MOV.U32 R12, RZ, RZ, R46 ;  /* 0x000000ffff0c7224 */ /* 0x000fc600078e002e */
[----:B------:R0:W-:Y:S02]  /*6e20*/  STL.S16 [R1+0x36], R11 ;  /* 0x0000360b01007387 */ /* 0x0001e40000100600 */
[----:B------:R-:W-:Y:S02]  /*6e30*/  PRMT R198, R198, 0x5410, R12 ;  /* 0x00005410c6c67816 */ /* 0x000fe4000000000c */
[----:B------:R-:W-:-:S04]  /*6e40*/  MOV R12, R44 ;  /* 0x0000002c000c7202 */ /* 0x000fc80000000f00 */
[----:B------:R-:W-:Y:S01]  /*6e50*/  PRMT R199, R199, 0x5410, R12 ;  /* 0x00005410c7c77816 */ /* 0x000fe2000000000c */
[----:B0-----:R-:W-:Y:S01]  /*6e60*/  IMAD.MOV.U32 R11, RZ, RZ, R45 ;  /* 0x000000ffff0b7224 */ /* 0x001fe200078e002d */
[----:B------:R-:W-:-:S04]  /*6e70*/  MOV R12, R51 ;  /* 0x00000033000c7202 */ /* 0x000fc80000000f00 */
[----:B------:R0:W-:Y:S02]  /*6e80*/  STL.S16 [R1+0x52], R11 ;  /* 0x0000520b01007387 */ /* 0x0001e40000100600 */
[----:B0-----:R-:W-:-:S05]  /*6e90*/  IMAD.MOV.U32 R11, RZ, RZ, R50 ;  /* 0x000000ffff0b7224 */ /* 0x001fca00078e0032 */
[----:B------:R0:W-:Y:S04]  /*6ea0*/  STL.S16 [R1+0x6a], R11 ;  /* 0x00006a0b01007387 */ /* 0x0001e80000100600 */
[----:B------:R1:W-:Y:S01]  /*6eb0*/  STL.S16 [R1+0x6c], R12 ;  /* 0x00006c0c01007387 */ /* 0x0003e20000100600 */
[----:B0-----:R-:W-:Y:S02]  /*6ec0*/  IMAD.MOV.U32 R11, RZ, RZ, R48 ;  /* 0x000000ffff0b7224 */ /* 0x001fe400078e0030 */
[----:B-1----:R-:W-:-:S03]  /*6ed0*/  IMAD.MOV.U32 R12, RZ, RZ, R49 ;  /* 0x000000ffff0c7224 */ /* 0x002fc600078e0031 */
[----:B------:R0:W-:Y:S02]  /*6ee0*/  STL.S16 [R1+0x6e], R11 ;  /* 0x00006e0b01007387 */ /* 0x0001e40000100600 */
[----:B------:R-:W-:Y:S02]  /*6ef0*/  PRMT R151, R12, 0x7610, R151 ;  /* 0x000076100c977816 */ /* 0x000fe40000000097 */
[----:B-----5:R-:W-:Y:S01]  /*6f00*/  MOV R12, R54 ;  /* 0x00000036000c7202 */ /* 0x020fe20000000f00 */
[----:B0-----:R-:W-:-:S05]  /*6f10*/  IMAD.MOV.U32 R11, RZ, RZ, R55 ;  /* 0x000000ffff0b7224 */ /* 0x001fca00078e0037 */
        /* <DEDUP_REMOVED lines=39> */
.L_x_2727:
[----:B------:R-:W-:Y:S01]  /*7190*/  LEA R84, R18, R2, 0x3 ;  /* 0x0000000212547211 */ /* 0x000fe200078e18ff */
[----:B------:R-:W-:Y:S01]  /*71a0*/  BSSY B1, `(.L_x_2728) ;  /* 0x0000004000017945 */ /* 0x000fe20003800000 */
[----:B------:R-:W-:-:S04]  /*71b0*/  SHF.L.U32 R85, R171, 0x1f, RZ ;  /* 0x0000001fab557819 */ /* 0x000fc800000006ff */
[----:B------:R-:W0:Y:S02]  /*71c0*/  SYNCS.PHASECHK.TRANS64.TRYWAIT P6, [R84+URZ+0x2a890], R85 ;  /* 0x02a89055540075a7 */ /* 0x000e2400080c017f */
[----:B0-----:R-:W-:Y:S05]  /*71d0*/  @!P6 BRA `(.L_x_2729) ;  /* 0x000001e80058e947 */ /* 0x001fea0003800000 */
.L_x_3032:
[----:B------:R-:W-:Y:S05]  /*71e0*/  BSYNC B1 ;  /* 0x0000000000017941 */ /* 0x000fea0003800000 */
.L_x_2728:
[----:B------:R-:W1:Y:S01]  /*71f0*/  LDC R133, c[0x0][0x2f4] ;  /* 0x0000bd00ff857b82 */ /* 0x000e620000000800 */
[----:B------:R-:W-:Y:S01]  /*7200*/  UMOV UR4, 0xffffffff ;  /* 0xffffffff00047882 */ /* 0x000fe20000000000 */
[----:B-1----:R-:W-:Y:S02]  /*7210*/  IMAD.IADD R135, R133, 0x1, -R124 ;  /* 0x0000000185877824 */ /* 0x002fe400078e0a7c */
[----:B------:R-:W-:Y:S05]  /*7220*/  BRA.DIV UR4, `(.L_x_2730) ;  /* 0x000001ea04587947 */ /* 0x000fea000b800000 */
[----:B------:R1:W2:Y:S04]  /*7230*/  SHFL.IDX PT, R117, R118, RZ, 0x1c1f ;  /* 0x001c1fff76757589 */ /* 0x0002a800000e0000 */
[----:B------:R1:W3:Y:S02]  /*7240*/  SHFL.IDX PT, R11, R119, RZ, 0x1c1f ;  /* 0x001c1fff770b7589 */ /* 0x0002e400000e0000 */
.L_x_3036:
        /* <DEDUP_REMOVED lines=27> */
[----:B---3--:R-:W-:Y:S02]  /*7400*/  IMAD.MOV.U32 R150, RZ, RZ, R77 ;  /* 0x000000ffff967224 */ /* 0x008fe400078e004d */
[----:B----4-:R-:W-:Y:S02]  /*7410*/  IMAD.MOV.U32 R149, RZ, RZ, R13 ;  /* 0x000000ffff957224 */ /* 0x010fe400078e000d */
[----:B------:R-:W-:Y:S02]  /*7420*/  HADD2.F32 R151, -RZ, R151.H0_H0 ;  /* 0x20000097ff977230 */ /* 0x000fe40000004100 */
[----:B------:R-:W-:Y:S02]  /*7430*/  HADD2.F32 R13, -RZ, R150.H0_H0 ;  /* 0x20000096ff0d7230 */ /* 0x000fe40000004100 */
[----:B------:R-:W-:Y:S02]  /*7440*/  HADD2.F32 R153, -RZ, R149.H0_H0 ;  /* 0x20000095ff997230 */ /* 0x000fe40000004100 */
[----:B------:R-:W-:-:S02]  /*7450*/  HADD2.F32 R152, -RZ, R152.H0_H0 ;  /* 0x20000098ff987230 */ /* 0x000fc40000004100 */
        /* <DEDUP_REMOVED lines=69> */
[----:B------:R-:W-:Y:S01]  /*78b0*/  F2FP.F16.F32.PACK_AB R12, R12, R150 ;  /* 0x000000960c0c723e */ /* 0x000fe200000000ff */
[----:B------:R-:W-:Y:S01]  /*78c0*/  IMAD.MOV.U32 R15, RZ, RZ, R79 ;  /* 0x000000ffff0f7224 */ /* 0x000fe200078e004f */
[----:B------:R-:W-:Y:S01]  /*78d0*/  MOV R13, R48 ;  /* 0x00000030000d7202 */ /* 0x000fe20000000f00 */
[----:B------:R-:W-:Y:S01]  /*78e0*/  IMAD.MOV.U32 R77, RZ, RZ, R37 ;  /* 0x000000ffff4d7224 */ /* 0x000fe200078e0025 */
[----:B------:R-:W-:Y:S01]  /*78f0*/  MOV R79, R151 ;  /* 0x00000097004f7202 */ /* 0x000fe20000000f00 */
[----:B---3--:R-:W-:-:S02]  /*7900*/  HADD2.F32 R149, -RZ, R149.H0_H0 ;  /* 0x20000095ff957230 */ /* 0x008fc40000004100 */
        /* <DEDUP_REMOVED lines=12> */
[----:B------:R-:W-:-:S03]  /*79d0*/  MOV R14, R49 ;  /* 0x00000031000e7202 */ /* 0x000fc60000000f00 */
[----:B------:R-:W-:-:S07]  /*79e0*/  IMAD.MOV.U32 R78, RZ, RZ, R39 ;  /* 0x000000ffff4e7224 */ /* 0x000fce00078e0027 */
.L_x_2736:
[----:B------:R-:W-:Y:S05]  /*79f0*/  BSYNC B3 ;  /* 0x0000000000037941 */ /* 0x000fea0003800000 */
.L_x_2735:
[----:B------:R-:W-:-:S04]  /*7a00*/  LEA R36, P4, R4, R11, 0x1 ;  /* 0x0000000b04247211 */ /* 0x000fc800078808ff */
[----:B--2---:R-:W-:Y:S02]  /*7a10*/  LEA.HI.X R37, R4, R117, R111, 0x1, P4 ;  /* 0x0000007504257211 */ /* 0x004fe400020f0c6f */
[----:B------:R-:W-:-:S03]  /*7a20*/  ISETP.GE.AND P4, PT, R148, R133, PT ;  /* 0x000000859400720c */ /* 0x000fc60003f86270 */
[----:B----4-:R2:W-:Y:S10]  /*7a30*/  ST.E.128 desc[UR60][R36.64], R12 ;  /* 0x0000000c24007985 */ /* 0x0105f4000c101d3c */
[----:B--2---:R-:W-:-:S05]  /*7a40*/  @!P4 IMAD.WIDE R12, R148, 0x2, R116 ;  /* 0x00000002940cc825 */ /* 0x004fca00078e0274 */
[----:B---3--:R3:W-:Y:S02]  /*7a50*/  @!P4 ST.E.128 desc[UR60][R12.64], R76 ;  /* 0x0000004c0c00c985 */ /* 0x0087e4000c101d3c */
.L_x_2734:
[----:B------:R-:W-:Y:S05]  /*7a60*/  BSYNC B2 ;  /* 0x0000000000027941 */ /* 0x000fea0003800000 */
.L_x_2733:
        /* <DEDUP_REMOVED lines=24> */
[----:B------:R-:W5:Y:S04]  /*7bf0*/  LDL.S16 R49, [R1+0x52] ;  /* 0x0000520001317983 */ /* 0x000f680000100600 */
[----:B------:R-:W2:Y:S04]  /*7c00*/  LDL.LU.S16 R76, [R1+0x50] ;  /* 0x00005000014c7983 */ /* 0x000ea80000300600 */
[----:B------:R-:W2:Y:S04]  /*7c10*/  LDL.S16 R79, [R1+0x36] ;  /* 0x00003600014f7983 */ /* 0x000ea80000100600 */
[----:B------:R-:W2:Y:S01]  /*7c20*/  LDL.LU.S16 R78, [R1+0x34] ;  /* 0x00003400014e7983 */ /* 0x000ea20000300600 */
[----:B---3--:R-:W-:Y:S01]  /*7c30*/  IMAD.MOV.U32 R50, RZ, RZ, R37 ;  /* 0x000000ffff327224 */ /* 0x008fe200078e0025 */
[----:B------:R-:W-:-:S02]  /*7c40*/  SHF.R.U64 R32, R32, 0x10, R33 ;  /* 0x0000001020207819 */ /* 0x000fc40000001221 */
[----:B------:R-:W-:Y:S02]  /*7c50*/  SHF.R.U32.HI R33, RZ, 0x10, R33 ;  /* 0x00000010ff217819 */ /* 0x000fe40000011621 */
[----:B------:R-:W-:Y:S01]  /*7c60*/  SHF.R.U64 R34, R34, 0x10, R35 ;  /* 0x0000001022227819 */ /* 0x000fe20000001223 */
[----:B------:R-:W-:Y:S02]  /*7c70*/  HADD2.F32 R32, -RZ, R32.H0_H0 ;  /* 0x20000020ff207230 */ /* 0x000fe40000004100 */
[----:B------:R-:W-:Y:S02]  /*7c80*/  HADD2.F32 R33, -RZ, R33.H0_H0 ;  /* 0x20000021ff217230 */ /* 0x000fe40000004100 */
[----:B------:R-:W-:Y:S02]  /*7c90*/  HADD2.F32 R34, -RZ, R34.H0_H0 ;  /* 0x20000022ff227230 */ /* 0x000fe40000004100 */
[----:B-----5:R-:W-:Y:S01]  /*7ca0*/  HADD2.F32 R51, -RZ, R49.H0_H0 ;  /* 0x20000031ff337230 */ /* 0x020fe20000004100 */
[----:B----4-:R-:W-:Y:S01]  /*7cb0*/  MOV R49, R13 ;  /* 0x0000000d00317202 */ /* 0x010fe20000000f00 */
[----:B------:R-:W-:-:S02]  /*7cc0*/  HADD2.F32 R13, -RZ, R50.H0_H0 ;  /* 0x20000032ff0d7230 */ /* 0x000fc40000004100 */
[----:B--2---:R-:W-:Y:S02]  /*7cd0*/  HADD2.F32 R76, -RZ, R76.H0_H0 ;  /* 0x2000004cff4c7230 */ /* 0x004fe40000004100 */
[----:B------:R-:W-:Y:S02]  /*7ce0*/  HADD2.F32 R77, -RZ, R49.H0_H0 ;  /* 0x20000031ff4d7230 */ /* 0x000fe40000004100 */
[-C--:B------:R-:W-:Y:S01]  /*7cf0*/  FMUL.FTZ R37, R13, R51.reuse ;  /* 0x000000330d257220 */ /* 0x080fe20000410000 */
[----:B------:R-:W-:Y:S02]  /*7d00*/  HADD2.F32 R50, -RZ, R50.H1_H1 ;  /* 0x30000032ff327230 */ /* 0x000fe40000004100 */
[C---:B------:R-:W-:Y:S01]  /*7d10*/  FMUL.FTZ R51, R77.reuse, R51 ;  /* 0x000000334d337220 */ /* 0x040fe20000410000 */
[----:B------:R-:W-:-:S03]  /*7d20*/  FFMA.FTZ R37, R77, R76, -R37 ;  /* 0x0000004c4d257223 */ /* 0x000fc60000010825 */
[----:B------:R-:W-:Y:S01]  /*7d30*/  FFMA.FTZ R13, R13, R76, R51 ;  /* 0x0000004c0d0d7223 */ /* 0x000fe20000010033 */
[--C-:B------:R-:W-:Y:S01]  /*7d40*/  SHF.R.U32.HI R51, RZ, 0x10, R45.reuse ;  /* 0x00000010ff337819 */ /* 0x100fe2000001162d */
[----:B------:R-:W-:Y:S01]  /*7d50*/  HADD2.F32 R76, -RZ, R79.H0_H0 ;  /* 0x2000004fff4c7230 */ /* 0x000fe20000004100 */
[----:B------:R-:W-:Y:S01]  /*7d60*/  SHF.R.U64 R45, R44, 0x10, R45 ;  /* 0x000000102c2d7819 */ /* 0x000fe2000000122d */
[----:B------:R-:W-:Y:S02]  /*7d70*/  HADD2.F32 R44, -RZ, R49.H1_H1 ;  /* 0x30000031ff2c7230 */ /* 0x000fe40000004100 */
[----:B------:R-:W-:Y:S02]  /*7d80*/  HADD2.F32 R51, -RZ, R51.H0_H0 ;  /* 0x20000033ff337230 */ /* 0x000fe40000004100 */
[----:B------:R-:W-:-:S03]  /*7d90*/  HADD2.F32 R45, -RZ, R45.H0_H0 ;  /* 0x2000002dff2d7230 */ /* 0x000fc60000004100 */
        /* <DEDUP_REMOVED lines=64> */
[----:B------:R-:W-:Y:S01]  /*81a0*/  IMAD.MOV.U32 R14, RZ, RZ, R46 ;  /* 0x000000ffff0e7224 */ /* 0x000fe200078e002e */
[----:B------:R-:W-:-:S07]  /*81b0*/  MOV R38, R35 ;  /* 0x0000002300267202 */ /* 0x000fce0000000f00 */
.L_x_2740:
[----:B------:R-:W-:Y:S05]  /*81c0*/  BSYNC B3 ;  /* 0x0000000000037941 */ /* 0x000fea0003800000 */
.L_x_2739:
[----:B------:R-:W-:-:S04]  /*81d0*/  LEA R32, P4, R5, R11, 0x1 ;  /* 0x0000000b05207211 */ /* 0x000fc800078808ff */
[----:B--2---:R-:W-:Y:S02]  /*81e0*/  LEA.HI.X R33, R5, R117, R110, 0x1, P4 ;  /* 0x0000007505217211 */ /* 0x004fe400020f0c6e */
[----:B------:R-:W-:-:S03]  /*81f0*/  ISETP.GE.AND P4, PT, R48, R133, PT ;  /* 0x000000853000720c */ /* 0x000fc60003f86270 */
[----:B----4-:R2:W-:Y:S10]  /*8200*/  ST.E.128 desc[UR60][R32.64], R12 ;  /* 0x0000000c20007985 */ /* 0x0105f4000c101d3c */
[----:B--2---:R-:W-:-:S05]  /*8210*/  @!P4 IMAD.WIDE R12, R48, 0x2, R116 ;  /* 0x00000002300cc825 */ /* 0x004fca00078e0274 */
[----:B---3--:R4:W-:Y:S02]  /*8220*/  @!P4 ST.E.128 desc[UR60][R12.64], R36 ;  /* 0x000000240c00c985 */ /* 0x0089e4000c101d3c */
.L_x_2738:
[----:B------:R-:W-:Y:S05]  /*8230*/  BSYNC B2 ;  /* 0x0000000000027941 */ /* 0x000fea0003800000 */
.L_x_2737:
        /* <DEDUP_REMOVED lines=23> */
[--C-:B------:R-:W-:Y:S01]  /*83b0*/  HADD2.F32 R38, -RZ, R194.reuse.H1_H1 ;  /* 0x300000c2ff267230 */ /* 0x100fe20000004100 */
        /* <DEDUP_REMOVED lines=24> */
[----:B------:R-:W-:Y:S01]  /*8540*/  MOV R33, R35 ;  /* 0x0000002300217202 */ /* 0x000fe20000000f00 */
[----:B------:R-:W-:Y:S02]  /*8550*/  HADD2.F32 R35, -RZ, R193.H1_H1 ;  /* 0x300000c1ff237230 */ /* 0x000fe40000004100 */
[----:B------:R-:W-:Y:S01]  /*8560*/  HADD2.F32 R39, -RZ, R159.H1_H1 ;  /* 0x3000009fff277230 */ /* 0x000fe20000004100 */
[----:B------:R-:W-:Y:S01]  /*8570*/  F2FP.F16.F32.PACK_AB R29, R29, R45 ;  /* 0x0000002d1d1d723e */ /* 0x000fe200000000ff */
[--C-:B------:R-:W-:Y:S01]  /*8580*/  HADD2.F32 R38, -RZ, R33.reuse.H0_H0 ;  /* 0x20000021ff267230 */ /* 0x100fe20000004100 */
[----:B------:R-:W-:Y:S01]  /*8590*/  F2FP.F16.F32.PACK_AB R37, R13, R37 ;  /* 0x000000250d25723e */ /* 0x000fe200000000ff */
[----:B------:R-:W-:-:S02]  /*85a0*/  HADD2.F32 R33, -RZ, R33.H1_H1 ;  /* 0x30000021ff217230 */ /* 0x000fc40000004100 */
        /* <DEDUP_REMOVED lines=53> */
[----:B------:R-:W-:Y:S02]  /*8900*/  MOV R32, R40 ;  /* 0x0000002800207202 */ /* 0x000fe40000000f00 */
[----:B------:R-:W-:-:S07]  /*8910*/  MOV R34, R31 ;  /* 0x0000001f00227202 */ /* 0x000fce0000000f00 */
.L_x_2742:
[----:B------:R-:W-:Y:S05]  /*8920*/  BSYNC B2 ;  /* 0x0000000000027941 */ /* 0x000fea0003800000 */
.L_x_2741:
[----:B------:R-:W-:-:S04]  /*8930*/  LEA R28, P4, R6, R11, 0x1 ;  /* 0x0000000b061c7211 */ /* 0x000fc800078808ff */
[----:B--2---:R-:W-:Y:S02]  /*8940*/  LEA.HI.X R29, R6, R117, R109, 0x1, P4 ;  /* 0x00000075061d7211 */ /* 0x004fe400020f0c6d */
[----:B------:R-:W-:-:S03]  /*8950*/  ISETP.GE.AND P4, PT, R36, R133, PT ;  /* 0x000000852400720c */ /* 0x000fc60003f86270 */
[----:B----4-:R2:W-:Y:S10]  /*8960*/  ST.E.128 desc[UR60][R28.64], R12 ;  /* 0x0000000c1c007985 */ /* 0x0105f4000c101d3c */
[----:B------:R-:W-:-:S05]  /*8970*/  @!P4 IMAD.WIDE R116, R36, 0x2, R116 ;  /* 0x000000022474c825 */ /* 0x000fca00078e0274 */
[----:B---3--:R2:W-:Y:S02]  /*8980*/  @!P4 ST.E.128 desc[UR60][R116.64], R32 ;  /* 0x000000207400c985 */ /* 0x0085e4000c101d3c */
.L_x_2732:
[----:B------:R-:W-:Y:S05]  /*8990*/  BSYNC B1 ;  /* 0x0000000000017941 */ /* 0x000fea0003800000 */
.L_x_2731:
[----:B------:R-:W-:-:S03]  /*89a0*/  UMOV UR4, 0xffffffff ;  /* 0xffffffff00047882 */ /* 0x000fc60000000000 */
[----:B------:R-:W-:Y:S05]  /*89b0*/  BRA.DIV UR4, `(.L_x_2743) ;  /* 0x000001d204c07947 */ /* 0x000fea000b800000 */
[----:B-1----:R-:W1:Y:S04]  /*89c0*/  SHFL.IDX PT, R118, R118, 0x1, 0x1c1f ;  /* 0x003c1f0076767f89 */ /* 0x002e6800000e0000 */
[----:B------:R-:W0:Y:S02]  /*89d0*/  SHFL.IDX PT, R119, R119, 0x1, 0x1c1f ;  /* 0x003c1f0077777f89 */ /* 0x000e2400000e0000 */
.L_x_3040:
        /* <DEDUP_REMOVED lines=20> */
[----:B------:R-:W-:Y:S02]  /*8b20*/  IMAD.IADD R11, R12, 0x1, R11 ;  /* 0x000000010c0b7824 */ /* 0x000fe400078e020b */
[C---:B------:R-:W-:Y:S02]  /*8b30*/  IMAD R12, R18.reuse, 0x4800, R137 ;  /* 0x00004800120c7824 */ /* 0x040fe400078e0289 */
[----:B------:R-:W-:Y:S02]  /*8b40*/  IMAD R28, R18, 0x4800, R11 ;  /* 0x00004800121c7824 */ /* 0x000fe400078e020b */
[----:B------:R-:W-:-:S03]  /*8b50*/  IMAD R12, R12, 0x2, R2 ;  /* 0x000000020c0c7824 */ /* 0x000fc600078e0202 */
[----:B------:R-:W-:-:S03]  /*8b60*/  LEA R28, R28, R2, 0x1 ;  /* 0x000000021c1c7211 */ /* 0x000fc600078e08ff */
        /* <DEDUP_REMOVED lines=88> */
[----:B------:R-:W-:Y:S01]  /*90f0*/  IMAD.MOV.U32 R13, RZ, RZ, R29 ;  /* 0x000000ffff0d7224 */ /* 0x000fe200078e001d */
[----:B------:R-:W-:Y:S01]  /*9100*/  MOV R29, R11 ;  /* 0x0000000b001d7202 */ /* 0x000fe20000000f00 */
[----:B------:R-:W-:-:S07]  /*9110*/  IMAD.MOV.U32 R30, RZ, RZ, R74 ;  /* 0x000000ffff1e7224 */ /* 0x000fce00078e004a */
.L_x_2747:
[----:B------:R-:W-:Y:S05]  /*9120*/  BSYNC B2 ;  /* 0x0000000000027941 */ /* 0x000fea0003800000 */
.L_x_2746:
[----:B------:R-:W-:Y:S02]  /*9130*/  ISETP.GE.AND P5, PT, R36, R133, PT ;  /* 0x000000852400720c */ /* 0x000fe40003fa6270 */
[----:B------:R-:W-:-:S04]  /*9140*/  LEA R34, P4, R4, R119, 0x1 ;  /* 0x0000007704227211 */ /* 0x000fc800078808ff */
[----:B------:R-:W-:-:S05]  /*9150*/  LEA.HI.X R35, R4, R118, R111, 0x1, P4 ;  /* 0x0000007604237211 */ /* 0x000fca00020f0c6f */
[----:B0-----:R0:W-:Y:S02]  /*9160*/  ST.E.128 desc[UR60][R34.64], R12 ;  /* 0x0000000c22007985 */ /* 0x0011e4000c101d3c */
[----:B------:R-:W-:-:S05]  /*9170*/  @!P5 IMAD.WIDE R36, R36, 0x2, R32 ;  /* 0x000000022424d825 */ /* 0x000fca00078e0220 */
[----:B-1----:R0:W-:Y:S02]  /*9180*/  @!P5 ST.E.128 desc[UR60][R36.64], R28 ;  /* 0x0000001c2400d985 */ /* 0x0021e4000c101d3c */
.L_x_2745:
[----:B------:R-:W-:Y:S05]  /*9190*/  BSYNC B1 ;  /* 0x0000000000017941 */ /* 0x000fea0003800000 */
.L_x_2744:
        /* <DEDUP_REMOVED lines=23> */
[----:B------:R-:W-:Y:S02]  /*9310*/  IMAD R11, R11, 0x2, R2 ;  /* 0x000000020b0b7824 */ /* 0x000fe400078e0202 */
[----:B------:R-:W-:Y:S01]  /*9320*/  @!P4 IMAD.WIDE R36, R36, 0x2, R32 ;  /* 0x000000022424c825 */ /* 0x000fe200078e0220 */
[----:B------:R-:W-:Y:S02]  /*9330*/  LEA R28, R13, R2, 0x1 ;  /* 0x000000020d1c7211 */ /* 0x000fe400078e08ff */
[----:B------:R0:W1:Y:S04]  /*9340*/  LDS.128 R12, [R11+0x18400] ;  /* 0x018400000b0c7984 */ /* 0x0000680000000c00 */
[----:B------:R-:W2:Y:S01]  /*9350*/  LDS.128 R28, [R28+0x18400] ;  /* 0x018400001c1c7984 */ /* 0x000ea20000000c00 */
[----:B------:R-:W-:Y:S05]  /*9360*/  @P5 BRA `(.L_x_2751) ;  /* 0x0000000400485947 */ /* 0x000fea0003800000 */
[--C-:B------:R-:W-:Y:S01]  /*9370*/  SHF.R.U64 R38, R68, 0x10, R69.reuse ;  /* 0x0000001044267819 */ /* 0x100fe20000001245 */
[----:B------:R-:W-:Y:S01]  /*9380*/  HADD2.F32 R41, -RZ, R154.H1_H1 ;  /* 0x3000009aff297230 */ /* 0x000fe20000004100 */
[----:B------:R-:W-:Y:S01]  /*9390*/  SHF.R.U32.HI R68, RZ, 0x10, R69 ;  /* 0x00000010ff447819 */ /* 0x000fe20000011645 */
[----:B--2---:R-:W-:Y:S01]  /*93a0*/  HADD2.F32 R42, -RZ, R29.H0_H0 ;  /* 0x2000001dff2a7230 */ /* 0x004fe20000004100 */
[--C-:B0-----:R-:W-:Y:S01]  /*93b0*/  SHF.R.U64 R11, R56, 0x10, R57.reuse ;  /* 0x00000010380b7819 */ /* 0x101fe20000001239 */
[----:B------:R-:W-:Y:S01]  /*93c0*/  HADD2.F32 R43, -RZ, R146.H1_H1 ;  /* 0x30000092ff2b7230 */ /* 0x000fe20000004100 */
[----:B------:R-:W-:Y:S01]  /*93d0*/  SHF.R.U32.HI R56, RZ, 0x10, R57 ;  /* 0x00000010ff387819 */ /* 0x000fe20000011639 */
[----:B-1----:R-:W-:Y:S01]  /*93e0*/  HADD2.F32 R44, -RZ, R13.H0_H0 ;  /* 0x2000000dff2c7230 */ /* 0x002fe20000004100 */
[----:B------:R-:W-:Y:S01]  /*93f0*/  SHF.R.U64 R40, R70, 0x10, R71 ;  /* 0x0000001046287819 */ /* 0x000fe20000001247 */
[----:B------:R-:W-:Y:S02]  /*9400*/  HADD2.F32 R45, -RZ, R29.H1_H1 ;  /* 0x3000001dff2d7230 */ /* 0x000fe40000004100 */
[----:B------:R-:W-:Y:S01]  /*9410*/  FMUL.FTZ R29, R42, R41 ;  /* 0x000000292a1d7220 */ /* 0x000fe20000410000 */
[----:B------:R-:W-:-:S02]  /*9420*/  HADD2.F32 R68, -RZ, R68.H0_H0 ;  /* 0x20000044ff447230 */ /* 0x000fc40000004100 */
[C---:B------:R-:W-:Y:S01]  /*9430*/  FMUL.FTZ R41, R44.reuse, R41 ;  /* 0x000000292c297220 */ /* 0x040fe20000410000 */
[----:B------:R-:W-:Y:S02]  /*9440*/  HADD2.F32 R13, -RZ, R13.H1_H1 ;  /* 0x3000000dff0d7230 */ /* 0x000fe40000004100 */
[-C--:B------:R-:W-:Y:S01]  /*9450*/  FFMA.FTZ R29, R44, R43.reuse, -R29 ;  /* 0x0000002b2c1d7223 */ /* 0x080fe2000001081d */
[----:B------:R-:W-:Y:S02]  /*9460*/  HADD2.F32 R56, -RZ, R56.H0_H0 ;  /* 0x20000038ff387230 */ /* 0x000fe40000004100 */
[-C--:B------:R-:W-:Y:S01]  /*9470*/  FMUL.FTZ R44, R45, R68.reuse ;  /* 0x000000442d2c7220 */ /* 0x080fe20000410000 */
[----:B------:R-:W-:Y:S01]  /*9480*/  SHF.R.U32.HI R70, RZ, 0x10, R71 ;  /* 0x00000010ff467819 */ /* 0x000fe20000011647 */
[----:B------:R-:W-:Y:S01]  /*9490*/  FMUL.FTZ R68, R13, R68 ;  /* 0x000000440d447220 */ /* 0x000fe20000410000 */
[----:B------:R-:W-:Y:S01]  /*94a0*/  FFMA.FTZ R41, R42, R43, R41 ;  /* 0x0000002b2a297223 */ /* 0x000fe20000010029 */
[----:B------:R-:W-:Y:S01]  /*94b0*/  SHF.R.U64 R39, R58, 0x10, R59 ;  /* 0x000000103a277819 */ /* 0x000fe2000000123b */
[----:B------:R-:W-:-:S02]  /*94c0*/  HADD2.F32 R43, -RZ, R31.H0_H0 ;  /* 0x2000001fff2b7230 */ /* 0x000fc40000004100 */
[-C--:B------:R-:W-:Y:S01]  /*94d0*/  FFMA.FTZ R68, R45, R56.reuse, R68 ;  /* 0x000000382d447223 */ /* 0x080fe20000010044 */
[----:B------:R-:W-:Y:S01]  /*94e0*/  HADD2.F32 R45, -RZ, R31.H1_H1 ;  /* 0x3000001fff2d7230 */ /* 0x000fe20000004100 */
[----:B------:R-:W-:Y:S01]  /*94f0*/  SHF.R.U32.HI R58, RZ, 0x10, R59 ;  /* 0x00000010ff3a7819 */ /* 0x000fe2000001163b */
[----:B------:R-:W-:Y:S02]  /*9500*/  HADD2.F32 R42, -RZ, R147.H1_H1 ;  /* 0x30000093ff2a7230 */ /* 0x000fe40000004100 */
[----:B------:R-:W-:Y:S01]  /*9510*/  FFMA.FTZ R44, R13, R56, -R44 ;  /* 0x000000380d2c7223 */ /* 0x000fe2000001082c */
[--C-:B------:R-:W-:Y:S02]  /*9520*/  HADD2.F32 R31, -RZ, R15.reuse.H0_H0 ;  /* 0x2000000fff1f7230 */ /* 0x100fe40000004100 */
[----:B------:R-:W-:Y:S02]  /*9530*/  HADD2.F32 R70, -RZ, R70.H0_H0 ;  /* 0x20000046ff467230 */ /* 0x000fe40000004100 */
[----:B------:R-:W-:Y:S01]  /*9540*/  FMUL.FTZ R46, R43, R42 ;  /* 0x0000002a2b2e7220 */ /* 0x000fe20000410000 */
[----:B------:R-:W-:-:S02]  /*9550*/  HADD2.F32 R15, -RZ, R15.H1_H1 ;  /* 0x3000000fff0f7230 */ /* 0x000fc40000004100 */
[----:B------:R-:W-:Y:S01]  /*9560*/  FMUL.FTZ R47, R31, R42 ;  /* 0x0000002a1f2f7220 */ /* 0x000fe20000410000 */
[----:B------:R-:W-:Y:S02]  /*9570*/  HADD2.F32 R58, -RZ, R58.H0_H0 ;  /* 0x2000003aff3a7230 */ /* 0x000fe40000004100 */
[-C--:B------:R-:W-:Y:S01]  /*9580*/  FMUL.FTZ R42, R45, R70.reuse ;  /* 0x000000462d2a7220 */ /* 0x080fe20000410000 */
[----:B------:R-:W-:Y:S02]  /*9590*/  HADD2.F32 R13, -RZ, R145.H1_H1 ;  /* 0x30000091ff0d7230 */ /* 0x000fe40000004100 */
[C---:B------:R-:W-:Y:S01]  /*95a0*/  FMUL.FTZ R70, R15.reuse, R70 ;  /* 0x000000460f467220 */ /* 0x040fe20000410000 */
[----:B------:R-:W-:Y:S02]  /*95b0*/  HADD2.F32 R154, -RZ, R154.H0_H0 ;  /* 0x2000009aff9a7230 */ /* 0x000fe40000004100 */
[----:B------:R-:W-:Y:S01]  /*95c0*/  FFMA.FTZ R42, R15, R58, -R42 ;  /* 0x0000003a0f2a7223 */ /* 0x000fe2000001082a */
[----:B------:R-:W-:-:S02]  /*95d0*/  HADD2.F32 R15, -RZ, R28.H0_H0 ;  /* 0x2000001cff0f7230 */ /* 0x000fc40000004100 */
[-C--:B------:R-:W-:Y:S01]  /*95e0*/  FFMA.FTZ R46, R31, R13.reuse, -R46 ;  /* 0x0000000d1f2e7223 */ /* 0x080fe2000001082e */
[----:B------:R-:W-:Y:S02]  /*95f0*/  HADD2.F32 R38, -RZ, R38.H0_H0 ;  /* 0x20000026ff267230 */ /* 0x000fe40000004100 */
[----:B------:R-:W-:Y:S01]  /*9600*/  FFMA.FTZ R47, R43, R13, R47 ;  /* 0x0000000d2b2f7223 */ /* 0x000fe2000001002f */
[----:B------:R-:W-:Y:S02]  /*9610*/  HADD2.F32 R28, -RZ, R28.H1_H1 ;  /* 0x3000001cff1c7230 */ /* 0x000fe40000004100 */
[----:B------:R-:W-:Y:S01]  /*9620*/  FFMA.FTZ R70, R45, R58, R70 ;  /* 0x0000003a2d467223 */ /* 0x000fe20000010046 */
[----:B------:R-:W-:Y:S01]  /*9630*/  HADD2.F32 R146, -RZ, R146.H0_H0 ;  /* 0x20000092ff927230 */ /* 0x000fe20000004100 */
[----:B------:R-:W-:Y:S01]  /*9640*/  F2FP.F16.F32.PACK_AB R42, R42, R46 ;  /* 0x0000002e2a2a723e */ /* 0x000fe200000000ff */
[----:B------:R-:W-:Y:S02]  /*9650*/  HADD2.F32 R13, -RZ, R12.H0_H0 ;  /* 0x2000000cff0d7230 */ /* 0x000fe40000004100 */
[----:B------:R-:W-:Y:S01]  /*9660*/  FMUL.FTZ R43, R28, R38 ;  /* 0x000000261c2b7220 */ /* 0x000fe20000410000 */
[----:B------:R-:W-:-:S02]  /*9670*/  HADD2.F32 R31, -RZ, R11.H0_H0 ;  /* 0x2000000bff1f7230 */ /* 0x000fc40000004100 */
[-C--:B------:R-:W-:Y:S01]  /*9680*/  FMUL.FTZ R11, R15, R154.reuse ;  /* 0x0000009a0f0b7220 */ /* 0x080fe20000410000 */
[----:B------:R-:W-:Y:S02]  /*9690*/  HADD2.F32 R12, -RZ, R12.H1_H1 ;  /* 0x3000000cff0c7230 */ /* 0x000fe40000004100 */
[C---:B------:R-:W-:Y:S01]  /*96a0*/  FMUL.FTZ R154, R13.reuse, R154 ;  /* 0x0000009a0d9a7220 */ /* 0x040fe20000410000 */
[----:B------:R-:W-:Y:S02]  /*96b0*/  HADD2.F32 R147, -RZ, R147.H0_H0 ;  /* 0x20000093ff937230 */ /* 0x000fe40000004100 */
[----:B------:R-:W-:Y:S01]  /*96c0*/  FFMA.FTZ R11, R13, R146, -R11 ;  /* 0x000000920d0b7223 */ /* 0x000fe2000001080b */
[----:B------:R-:W-:Y:S02]  /*96d0*/  HADD2.F32 R13, -RZ, R30.H0_H0 ;  /* 0x2000001eff0d7230 */ /* 0x000fe40000004100 */
[C---:B------:R-:W-:Y:S01]  /*96e0*/  FMUL.FTZ R38, R12.reuse, R38 ;  /* 0x000000260c267220 */ /* 0x040fe20000410000 */
[----:B------:R-:W-:Y:S01]  /*96f0*/  FFMA.FTZ R43, R12, R31, -R43 ;  /* 0x0000001f0c2b7223 */ /* 0x000fe2000001082b */
[----:B------:R-:W-:-:S02]  /*9700*/  HADD2.F32 R40, -RZ, R40.H0_H0 ;  /* 0x20000028ff287230 */ /* 0x000fc40000004100 */
[----:B------:R-:W-:Y:S01]  /*9710*/  FFMA.FTZ R154, R15, R146, R154 ;  /* 0x000000920f9a7223 */ /* 0x000fe2000001009a */
[----:B------:R-:W-:Y:S02]  /*9720*/  HADD2.F32 R12, -RZ, R14.H0_H0 ;  /* 0x2000000eff0c7230 */ /* 0x000fe40000004100 */
[----:B------:R-:W-:Y:S01]  /*9730*/  FFMA.FTZ R38, R28, R31, R38 ;  /* 0x0000001f1c267223 */ /* 0x000fe20000010026 */
[----:B------:R-:W-:Y:S02]  /*9740*/  HADD2.F32 R30, -RZ, R30.H1_H1 ;  /* 0x3000001eff1e7230 */ /* 0x000fe40000004100 */
[-C--:B------:R-:W-:Y:S01]  /*9750*/  FMUL.FTZ R15, R13, R147.reuse ;  /* 0x000000930d0f7220 */ /* 0x080fe20000410000 */
[----:B------:R-:W-:Y:S02]  /*9760*/  HADD2.F32 R14, -RZ, R14.H1_H1 ;  /* 0x3000000eff0e7230 */ /* 0x000fe40000004100 */
[----:B------:R-:W-:Y:S01]  /*9770*/  FMUL.FTZ R147, R12, R147 ;  /* 0x000000930c937220 */ /* 0x000fe20000410000 */
[----:B------:R-:W-:-:S02]  /*9780*/  HADD2.F32 R145, -RZ, R145.H0_H0 ;  /* 0x20000091ff917230 */ /* 0x000fc40000004100 */
        /* <DEDUP_REMOVED lines=8> */
[----:B------:R-:W-:Y:S02]  /*9810*/  F2FP.F16.F32.PACK_AB R13, R44, R29 ;  /* 0x0000001d2c0d723e */ /* 0x000fe400000000ff */
[----:B------:R-:W-:-:S02]  /*9820*/  F2FP.F16.F32.PACK_AB R29, R68, R41 ;  /* 0x00000029441d723e */ /* 0x000fc400000000ff */
[----:B------:R-:W-:Y:S01]  /*9830*/  F2FP.F16.F32.PACK_AB R14, R28, R15 ;  /* 0x0000000f1c0e723e */ /* 0x000fe200000000ff */
[----:B------:R-:W-:Y:S01]  /*9840*/  IMAD.MOV.U32 R28, RZ, RZ, R38 ;  /* 0x000000ffff1c7224 */ /* 0x000fe200078e0026 */
[----:B------:R-:W-:Y:S01]  /*9850*/  F2FP.F16.F32.PACK_AB R31, R70, R47 ;  /* 0x0000002f461f723e */ /* 0x000fe200000000ff */
[----:B------:R-:W-:Y:S01]  /*9860*/  IMAD.MOV.U32 R15, RZ, RZ, R42 ;  /* 0x000000ffff0f7224 */ /* 0x000fe200078e002a */
[----:B------:R-:W-:Y:S02]  /*9870*/  F2FP.F16.F32.PACK_AB R12, R43, R11 ;  /* 0x0000000b2b0c723e */ /* 0x000fe400000000ff */
[----:B------:R-:W-:-:S07]  /*9880*/  F2FP.F16.F32.PACK_AB R30, R40, R147 ;  /* 0x00000093281e723e */ /* 0x000fce00000000ff */
.L_x_2751:
[----:B------:R-:W-:Y:S05]  /*9890*/  BSYNC B2 ;  /* 0x0000000000027941 */ /* 0x000fea0003800000 */
.L_x_2750:
[----:B-1----:R1:W-:Y:S04]  /*98a0*/  ST.E.128 desc[UR60][R34.64], R12 ;  /* 0x0000000c22007985 */ /* 0x0023e8000c101d3c */
[----:B--2---:R1:W-:Y:S02]  /*98b0*/  @!P4 ST.E.128 desc[UR60][R36.64], R28 ;  /* 0x0000001c2400c985 */ /* 0x0043e4000c101d3c */
.L_x_2749:
[----:B------:R-:W-:Y:S05]  /*98c0*/  BSYNC B1 ;  /* 0x0000000000017941 */ /* 0x000fea0003800000 */
.L_x_2748:
        /* <DEDUP_REMOVED lines=11> */
[----:B------:R-:W-:Y:S02]  /*9980*/  SHF.R.S32.HI R11, RZ, 0x1f, R12 ;  /* 0x0000001fff0b7819 */ /* 0x000fe4000001140c */
[----:B------:R-:W-:Y:S02]  /*9990*/  SHF.L.U32 R36, R12, 0x3, RZ ;  /* 0x000000030c247819 */ /* 0x000fe400000006ff */
        /* <DEDUP_REMOVED lines=9> */
[----:B------:R-:W-:Y:S02]  /*9a30*/  LEA R28, R13, R2, 0x1 ;  /* 0x000000020d1c7211 */ /* 0x000fe400078e08ff */
[----:B------:R0:W1:Y:S04]  /*9a40*/  LDS.128 R12, [R11+0x18400] ;  /* 0x018400000b0c7984 */ /* 0x0000680000000c00 */
[----:B------:R-:W2:Y:S01]  /*9a50*/  LDS.128 R28, [R28+0x18400] ;  /* 0x018400001c1c7984 */ /* 0x000ea20000000c00 */
[----:B------:R-:W-:Y:S05]  /*9a60*/  @P5 BRA `(.L_x_2753) ;  /* 0x0000000400505947 */ /* 0x000fea0003800000 */
[----:B--2---:R-:W-:Y:S01]  /*9a70*/  IMAD.MOV.U32 R40, RZ, RZ, R29 ;  /* 0x000000ffff287224 */ /* 0x004fe200078e001d */
[----:B------:R-:W-:Y:S01]  /*9a80*/  SHF.R.U32.HI R45, RZ, 0x10, R65 ;  /* 0x00000010ff2d7819 */ /* 0x000fe20000011641 */
[----:B-1----:R-:W-:Y:S01]  /*9a90*/  IMAD.MOV.U32 R29, RZ, RZ, R15 ;  /* 0x000000ffff1d7224 */ /* 0x002fe200078e000f */
[--C-:B0-----:R-:W-:Y:S01]  /*9aa0*/  SHF.R.U64 R11, R52, 0x10, R53.reuse ;  /* 0x00000010340b7819 */ /* 0x101fe20000001235 */
[----:B------:R-:W-:Y:S01]  /*9ab0*/  HADD2.F32 R46, -RZ, R144.H1_H1 ;  /* 0x30000090ff2e7230 */ /* 0x000fe20000004100 */
[----:B------:R-:W-:Y:S01]  /*9ac0*/  SHF.R.U32.HI R52, RZ, 0x10, R53 ;  /* 0x00000010ff347819 */ /* 0x000fe20000011635 */
[--C-:B------:R-:W-:Y:S01]  /*9ad0*/  HADD2.F32 R41, -RZ, R40.reuse.H0_H0 ;  /* 0x20000028ff297230 */ /* 0x100fe20000004100 */
[--C-:B------:R-:W-:Y:S01]  /*9ae0*/  SHF.R.U64 R39, R66, 0x10, R67.reuse ;  /* 0x0000001042277819 */ /* 0x100fe20000001243 */
[----:B------:R-:W-:Y:S01]  /*9af0*/  HADD2.F32 R42, -RZ, R40.H1_H1 ;  /* 0x30000028ff2a7230 */ /* 0x000fe20000004100 */
[----:B------:R-:W-:Y:S01]  /*9b00*/  SHF.R.U32.HI R66, RZ, 0x10, R67 ;  /* 0x00000010ff427819 */ /* 0x000fe20000011643 */
[----:B------:R-:W-:-:S02]  /*9b10*/  HADD2.F32 R15, -RZ, R13.H0_H0 ;  /* 0x2000000dff0f7230 */ /* 0x000fc40000004100 */
[-C--:B------:R-:W-:Y:S01]  /*9b20*/  FMUL.FTZ R48, R41, R46.reuse ;  /* 0x0000002e29307220 */ /* 0x080fe20000410000 */
[----:B------:R-:W-:Y:S01]  /*9b30*/  HADD2.F32 R45, -RZ, R45.H0_H0 ;  /* 0x2000002dff2d7230 */ /* 0x000fe20000004100 */
[--C-:B------:R-:W-:Y:S01]  /*9b40*/  SHF.R.U64 R38, R54, 0x10, R55.reuse ;  /* 0x0000001036267819 */ /* 0x100fe20000001237 */
[----:B------:R-:W-:Y:S02]  /*9b50*/  HADD2.F32 R40, -RZ, R13.H1_H1 ;  /* 0x3000000dff287230 */ /* 0x000fe40000004100 */
[C---:B------:R-:W-:Y:S01]  /*9b60*/  FMUL.FTZ R46, R15.reuse, R46 ;  /* 0x0000002e0f2e7220 */ /* 0x040fe20000410000 */
[----:B------:R-:W-:Y:S02]  /*9b70*/  HADD2.F32 R44, -RZ, R142.H1_H1 ;  /* 0x3000008eff2c7230 */ /* 0x000fe40000004100 */
[-C--:B------:R-:W-:Y:S01]  /*9b80*/  FMUL.FTZ R47, R42, R45.reuse ;  /* 0x0000002d2a2f7220 */ /* 0x080fe20000410000 */
[----:B------:R-:W-:Y:S02]  /*9b90*/  HADD2.F32 R43, -RZ, R52.H0_H0 ;  /* 0x20000034ff2b7230 */ /* 0x000fe40000004100 */
[----:B------:R-:W-:Y:S01]  /*9ba0*/  FMUL.FTZ R45, R40, R45 ;  /* 0x0000002d282d7220 */ /* 0x000fe20000410000 */
[----:B------:R-:W-:Y:S01]  /*9bb0*/  SHF.R.U32.HI R54, RZ, 0x10, R55 ;  /* 0x00000010ff367819 */ /* 0x000fe20000011637 */
[-C--:B------:R-:W-:Y:S01]  /*9bc0*/  FFMA.FTZ R13, R15, R44.reuse, -R48 ;  /* 0x0000002c0f0d7223 */ /* 0x080fe20000010830 */
[----:B------:R-:W-:Y:S01]  /*9bd0*/  FFMA.FTZ R15, R41, R44, R46 ;  /* 0x0000002c290f7223 */ /* 0x000fe2000001002e */
[----:B------:R-:W-:Y:S01]  /*9be0*/  FFMA.FTZ R42, R42, R43, R45 ;  /* 0x0000002b2a2a7223 */ /* 0x000fe2000001002d */
[----:B------:R-:W-:-:S02]  /*9bf0*/  HADD2.F32 R50, -RZ, R143.H1_H1 ;  /* 0x3000008fff327230 */ /* 0x000fc40000004100 */
[----:B------:R-:W-:Y:S01]  /*9c00*/  FFMA.FTZ R40, R40, R43, -R47 ;  /* 0x0000002b28287223 */ /* 0x000fe2000001082f */
[--C-:B------:R-:W-:Y:S01]  /*9c10*/  HADD2.F32 R41, -RZ, R31.reuse.H0_H0 ;  /* 0x2000001fff297230 */ /* 0x100fe20000004100 */
[----:B------:R-:W-:Y:S01]  /*9c20*/  SHF.R.U64 R37, R64, 0x10, R65 ;  /* 0x0000001040257819 */ /* 0x000fe20000001241 */
[----:B------:R-:W-:Y:S02]  /*9c30*/  HADD2.F32 R46, -RZ, R31.H1_H1 ;  /* 0x3000001fff2e7230 */ /* 0x000fe40000004100 */
[--C-:B------:R-:W-:Y:S02]  /*9c40*/  HADD2.F32 R31, -RZ, R29.reuse.H0_H0 ;  /* 0x2000001dff1f7230 */ /* 0x100fe40000004100 */
[----:B------:R-:W-:Y:S01]  /*9c50*/  FMUL.FTZ R52, R41, R50 ;  /* 0x0000003229347220 */ /* 0x000fe20000410000 */
[----:B------:R-:W-:Y:S01]  /*9c60*/  HADD2.F32 R45, -RZ, R66.H0_H0 ;  /* 0x20000042ff2d7230 */ /* 0x000fe20000004100 */
[----:B------:R-:W-:Y:S01]  /*9c70*/  F2FP.F16.F32.PACK_AB R13, R40, R13 ;  /* 0x0000000d280d723e */ /* 0x000fe200000000ff */
[----:B------:R-:W-:-:S02]  /*9c80*/  HADD2.F32 R44, -RZ, R29.H1_H1 ;  /* 0x3000001dff2c7230 */ /* 0x000fc40000004100 */
[C---:B------:R-:W-:Y:S01]  /*9c90*/  FMUL.FTZ R50, R31.reuse, R50 ;  /* 0x000000321f327220 */ /* 0x040fe20000410000 */
[----:B------:R-:W-:Y:S02]  /*9ca0*/  HADD2.F32 R48, -RZ, R141.H1_H1 ;  /* 0x3000008dff307230 */ /* 0x000fe40000004100 */
[-C--:B------:R-:W-:Y:S01]  /*9cb0*/  FMUL.FTZ R47, R46, R45.reuse ;  /* 0x0000002d2e2f7220 */ /* 0x080fe20000410000 */
[----:B------:R-:W-:Y:S02]  /*9cc0*/  HADD2.F32 R43, -RZ, R54.H0_H0 ;  /* 0x20000036ff2b7230 */ /* 0x000fe40000004100 */
[C---:B------:R-:W-:Y:S01]  /*9cd0*/  FMUL.FTZ R45, R44.reuse, R45 ;  /* 0x0000002d2c2d7220 */ /* 0x040fe20000410000 */
[----:B------:R-:W-:Y:S02]  /*9ce0*/  HADD2.F32 R144, -RZ, R144.H0_H0 ;  /* 0x20000090ff907230 */ /* 0x000fe40000004100 */
[-C--:B------:R-:W-:Y:S01]  /*9cf0*/  FFMA.FTZ R29, R31, R48.reuse, -R52 ;  /* 0x000000301f1d7223 */ /* 0x080fe20000010834 */
[----:B------:R-:W-:Y:S01]  /*9d00*/  FFMA.FTZ R31, R41, R48, R50 ;  /* 0x00000030291f7223 */ /* 0x000fe20000010032 */
[-C--:B------:R-:W-:Y:S01]  /*9d10*/  FFMA.FTZ R44, R44, R43.reuse, -R47 ;  /* 0x0000002b2c2c7223 */ /* 0x080fe2000001082f */
[----:B------:R-:W-:Y:S01]  /*9d20*/  FFMA.FTZ R46, R46, R43, R45 ;  /* 0x0000002b2e2e7223 */ /* 0x000fe2000001002d */
[----:B------:R-:W-:-:S02]  /*9d30*/  HADD2.F32 R47, -RZ, R37.H0_H0 ;  /* 0x20000025ff2f7230 */ /* 0x000fc40000004100 */
[----:B------:R-:W-:Y:S01]  /*9d40*/  HADD2.F32 R41, -RZ, R28.H0_H0 ;  /* 0x2000001cff297230 */ /* 0x000fe20000004100 */
[----:B------:R-:W-:Y:S01]  /*9d50*/  F2FP.F16.F32.PACK_AB R44, R44, R29 ;  /* 0x0000001d2c2c723e */ /* 0x000fe200000000ff */
[----:B------:R-:W-:Y:S01]  /*9d60*/  HADD2.F32 R37, -RZ, R12.H0_H0 ;  /* 0x2000000cff257230 */ /* 0x000fe20000004100 */
[----:B------:R-:W-:Y:S01]  /*9d70*/  F2FP.F16.F32.PACK_AB R29, R42, R15 ;  /* 0x0000000f2a1d723e */ /* 0x000fe200000000ff */
[----:B------:R-:W-:Y:S01]  /*9d80*/  HADD2.F32 R43, -RZ, R28.H1_H1 ;  /* 0x3000001cff2b7230 */ /* 0x000fe20000004100 */
[----:B------:R-:W-:Y:S01]  /*9d90*/  F2FP.F16.F32.PACK_AB R31, R46, R31 ;  /* 0x0000001f2e1f723e */ /* 0x000fe200000000ff */
[----:B------:R-:W-:Y:S02]  /*9da0*/  HADD2.F32 R142, -RZ, R142.H0_H0 ;  /* 0x2000008eff8e7230 */ /* 0x000fe40000004100 */
[----:B------:R-:W-:Y:S02]  /*9db0*/  HADD2.F32 R28, -RZ, R12.H1_H1 ;  /* 0x3000000cff1c7230 */ /* 0x000fe40000004100 */
[----:B------:R-:W-:Y:S01]  /*9dc0*/  FMUL.FTZ R12, R41, R144 ;  /* 0x00000090290c7220 */ /* 0x000fe20000410000 */
[----:B------:R-:W-:-:S02]  /*9dd0*/  HADD2.F32 R45, -RZ, R11.H0_H0 ;  /* 0x2000000bff2d7230 */ /* 0x000fc40000004100 */
[----:B------:R-:W-:Y:S01]  /*9de0*/  FMUL.FTZ R144, R37, R144 ;  /* 0x0000009025907220 */ /* 0x000fe20000410000 */
[-C--:B------:R-:W-:Y:S01]  /*9df0*/  FMUL.FTZ R49, R43, R47.reuse ;  /* 0x0000002f2b317220 */ /* 0x080fe20000410000 */
[-C--:B------:R-:W-:Y:S01]  /*9e00*/  FFMA.FTZ R11, R37, R142.reuse, -R12 ;  /* 0x0000008e250b7223 */ /* 0x080fe2000001080c */
[C---:B------:R-:W-:Y:S01]  /*9e10*/  FMUL.FTZ R50, R28.reuse, R47 ;  /* 0x0000002f1c327220 */ /* 0x040fe20000410000 */
[----:B------:R-:W-:Y:S01]  /*9e20*/  FFMA.FTZ R12, R41, R142, R144 ;  /* 0x0000008e290c7223 */ /* 0x000fe20000010090 */
[-C--:B------:R-:W-:Y:S01]  /*9e30*/  FFMA.FTZ R48, R28, R45.reuse, -R49 ;  /* 0x0000002d1c307223 */ /* 0x080fe20000010831 */
[----:B------:R-:W-:Y:S02]  /*9e40*/  HADD2.F32 R37, -RZ, R30.H0_H0 ;  /* 0x2000001eff257230 */ /* 0x000fe40000004100 */
[----:B------:R-:W-:Y:S01]  /*9e50*/  FFMA.FTZ R43, R43, R45, R50 ;  /* 0x0000002d2b2b7223 */ /* 0x000fe20000010032 */
[----:B------:R-:W-:Y:S02]  /*9e60*/  HADD2.F32 R41, -RZ, R39.H0_H0 ;  /* 0x20000027ff297230 */ /* 0x000fe40000004100 */
[----:B------:R-:W-:Y:S01]  /*9e70*/  HADD2.F32 R28, -RZ, R14.H0_H0 ;  /* 0x2000000eff1c7230 */ /* 0x000fe20000004100 */
[----:B------:R-:W-:Y:S01]  /*9e80*/  F2FP.F16.F32.PACK_AB R48, R48, R11 ;  /* 0x0000000b3030723e */ /* 0x000fe200000000ff */
[----:B------:R-:W-:-:S02]  /*9e90*/  HADD2.F32 R30, -RZ, R30.H1_H1 ;  /* 0x3000001eff1e7230 */ /* 0x000fc40000004100 */
[----:B------:R-:W-:Y:S02]  /*9ea0*/  HADD2.F32 R143, -RZ, R143.H0_H0 ;  /* 0x2000008fff8f7230 */ /* 0x000fe40000004100 */
[----:B------:R-:W-:Y:S02]  /*9eb0*/  HADD2.F32 R14, -RZ, R14.H1_H1 ;  /* 0x3000000eff0e7230 */ /* 0x000fe40000004100 */
[----:B------:R-:W-:Y:S01]  /*9ec0*/  FMUL.FTZ R47, R30, R41 ;  /* 0x000000291e2f7220 */ /* 0x000fe20000410000 */
[----:B------:R-:W-:Y:S02]  /*9ed0*/  HADD2.F32 R141, -RZ, R141.H0_H0 ;  /* 0x2000008dff8d7230 */ /* 0x000fe40000004100 */
[-C--:B------:R-:W-:Y:S01]  /*9ee0*/  FMUL.FTZ R45, R37, R143.reuse ;  /* 0x0000008f252d7220 */ /* 0x080fe20000410000 */
[----:B------:R-:W-:Y:S02]  /*9ef0*/  HADD2.F32 R39, -RZ, R38.H0_H0 ;  /* 0x20000026ff277230 */ /* 0x000fe40000004100 */
[----:B------:R-:W-:Y:S01]  /*9f00*/  FMUL.FTZ R38, R28, R143 ;  /* 0x0000008f1c267220 */ /* 0x000fe20000410000 */
[----:B------:R-:W-:Y:S01]  /*9f10*/  FMUL.FTZ R41, R14, R41 ;  /* 0x000000290e297220 */ /* 0x000fe20000410000 */
[-C--:B------:R-:W-:Y:S01]  /*9f20*/  FFMA.FTZ R45, R28, R141.reuse, -R45 ;  /* 0x0000008d1c2d7223 */ /* 0x080fe2000001082d */
[----:B------:R-:W-:Y:S01]  /*9f30*/  F2FP.F16.F32.PACK_AB R28, R43, R12 ;  /* 0x0000000c2b1c723e */ /* 0x000fe200000000ff */
[----:B------:R-:W-:Y:S01]  /*9f40*/  FFMA.FTZ R38, R37, R141, R38 ;  /* 0x0000008d25267223 */ /* 0x000fe20000010026 */
[-C--:B------:R-:W-:Y:S01]  /*9f50*/  FFMA.FTZ R14, R14, R39.reuse, -R47 ;  /* 0x000000270e0e7223 */ /* 0x080fe2000001082f */
[----:B------:R-:W-:Y:S01]  /*9f60*/  FFMA.FTZ R41, R30, R39, R41 ;  /* 0x000000271e297223 */ /* 0x000fe20000010029 */
[----:B------:R-:W-:Y:S01]  /*9f70*/  MOV R12, R48 ;  /* 0x00000030000c7202 */ /* 0x000fe20000000f00 */
[----:B------:R-:W-:-:S02]  /*9f80*/  IMAD.MOV.U32 R15, RZ, RZ, R44 ;  /* 0x000000ffff0f7224 */ /* 0x000fc400078e002c */
[----:B------:R-:W-:Y:S02]  /*9f90*/  F2FP.F16.F32.PACK_AB R14, R14, R45 ;  /* 0x0000002d0e0e723e */ /* 0x000fe400000000ff */
[----:B------:R-:W-:-:S07]  /*9fa0*/  F2FP.F16.F32.PACK_AB R30, R41, R38 ;  /* 0x00000026291e723e */ /* 0x000fce00000000ff */
.L_x_2753:
[----:B------:R-:W-:Y:S05]  /*9fb0*/  BSYNC B1 ;  /* 0x0000000000017941 */ /* 0x000fea0003800000 */
.L_x_2752:
[----:B-1----:R1:W-:Y:S01]  /*9fc0*/  ST.E.128 desc[UR60][R34.64], R12 ;  /* 0x0000000c22007985 */ /* 0x0023e2000c101d3c */
[----:B------:R-:W-:-:S13]  /*9fd0*/  ISETP.GE.AND P4, PT, R36, R133, PT ;  /* 0x000000852400720c */ /* 0x000fda0003f86270 */
[----:B------:R-:W-:Y:S05]  /*9fe0*/  @P4 BRA `(.L_x_2700) ;  /* 0x0000000400e04947 */ /* 0x000fea0003800000 */
[----:B------:R-:W-:-:S05]  /*9ff0*/  IMAD.WIDE R32, R36, 0x2, R32 ;  /* 0x0000000224207825 */ /* 0x000fca00078e0220 */
[----:B--2---:R2:W-:Y:S01]  /*a000*/  ST.E.128 desc[UR60][R32.64], R28 ;  /* 0x0000001c20007985 */ /* 0x0045e2000c101d3c */
[----:B------:R-:W-:Y:S05]  /*a010*/  BRA `(.L_x_2700) ;  /* 0x0000000400d47947 */ /* 0x000fea0003800000 */
.L_x_2665:
[----:B------:R-:W2:Y:S02]  /*a020*/  LDL R11, [R1+0x30] ;  /* 0x00003000010b7983 */ /* 0x000ea40000100800 */
[----:B--2---:R-:W-:-:S13]  /*a030*/  R2UR UR4, R11 ;  /* 0x000000000b0472ca */ /* 0x004fda00000e0000 */
[----:B------:R-:W-:-:S06]  /*a040*/  UISETP.NE.AND UP0, UPT, UR4, 0x3, UPT ;  /* 0x000000030400788c */ /* 0x000fcc000bf05270 */
[----:B------:R-:W-:-:S13]  /*a050*/  PLOP3.LUT P0, PT, PT, PT, UP0, 0x80, 0x0 ;  /* 0x000000000000781c */ /* 0x000fda0003f0f008 */
[----:B------:R-:W-:Y:S05]  /*a060*/  @!P0 BRA `(.L_x_2754) ;  /* 0x0000000000048947 */ /* 0x000fea0003800000 */
[----:B------:R-:W-:Y:S01]  /*a070*/  BPT.TRAP 0x1 ;  /* 0x000000040000795c */ /* 0x000fe20000300000 */
.L_x_2754:
[----:B------:R-:W-:Y:S01]  /*a080*/  IMAD R84, R18, 0x8, R2 ;  /* 0x0000000812547824 */ /* 0x000fe200078e0202 */
[----:B------:R-:W-:Y:S01]  /*a090*/  SHF.L.U32 R85, R171, 0x1f, RZ ;  /* 0x0000001fab557819 */ /* 0x000fe200000006ff */
[----:B------:R-:W-:Y:S01]  /*a0a0*/  BSSY B1, `(.L_x_2755) ;  /* 0x0000004000017945 */ /* 0x000fe20003800000 */
[----:B------:R-:W-:Y:S02]  /*a0b0*/  SHF.R.S32.HI R81, RZ, 0x1f, R80 ;  /* 0x0000001fff517819 */ /* 0x000fe40000011450 */
[----:B------:R-:W0:Y:S02]  /*a0c0*/  SYNCS.PHASECHK.TRANS64.TRYWAIT P4, [R84+URZ+0x2a890], R85 ;  /* 0x02a89055540075a7 */ /* 0x000e24000808017f */
[----:B0-----:R-:W-:Y:S05]  /*a0d0*/  @!P4 BRA `(.L_x_2756) ;  /* 0x000001bc0044c947 */ /* 0x001fea0003800000 */
.L_x_3041:
[----:B------:R-:W-:Y:S05]  /*a0e0*/  BSYNC B1 ;  /* 0x0000000000017941 */ /* 0x000fea0003800000 */
.L_x_2755:
        /* <DEDUP_REMOVED lines=25> */
.L_x_3045:
        /* <DEDUP_REMOVED lines=8> */
[----:B------:R-:W-:Y:S01]  /*a300*/  @!P5 SHF.L.U32 R11, R166, 0x3, RZ ;  /* 0x00000003a60bd819 */ /* 0x000fe200000006ff */
        /* <DEDUP_REMOVED lines=28> */
.L_x_2759:
[----:B------:R-:W-:Y:S05]  /*a4d0*/  BSYNC B1 ;  /* 0x0000000000017941 */ /* 0x000fea0003800000 */
.L_x_2758:
[----:B------:R-:W-:-:S03]  /*a4e0*/  UMOV UR4, 0xffffffff ;  /* 0xffffffff00047882 */ /* 0x000fc60000000000 */
[----:B------:R-:W-:Y:S05]  /*a4f0*/  BRA.DIV UR4, `(.L_x_2760) ;  /* 0x000001ba049c7947 */ /* 0x000fea000b800000 */
[----:B-1----:R-:W1:Y:S04]  /*a500*/  SHFL.IDX PT, R33, R33, 0x1, 0x1c1f ;  /* 0x003c1f0021217f89 */ /* 0x002e6800000e0000 */
[----:B------:R-:W0:Y:S02]  /*a510*/  SHFL.IDX PT, R32, R32, 0x1, 0x1c1f ;  /* 0x003c1f0020207f89 */ /* 0x000e2400000e0000 */
.L_x_3049:
        /* <DEDUP_REMOVED lines=8> */
[----:B------:R-:W-:Y:S01]  /*a5a0*/  @!P5 SHF.L.U32 R11, R166, 0x3, RZ ;  /* 0x00000003a60bd819 */ /* 0x000fe200000006ff */
        /* <DEDUP_REMOVED lines=28> */
.L_x_2700:
[----:B------:R-:W-:Y:S05]  /*a770*/  BSYNC B0 ;  /* 0x0000000000007941 */ /* 0x000fea0003800000 */
.L_x_2664:
        /* <DEDUP_REMOVED lines=12> */
[----:B------:R-:W-:-:S04]  /*a840*/  @!P4 IADD3 R11, R84, 0x2a8a0, RZ ;  /* 0x0002a8a0540bc810 */ /* 0x000fc80007ffe0ff */
[----:B------:R-:W-:-:S04]  /*a850*/  @!P4 PRMT R11, RZ, 0x654, R11 ;  /* 0x00000654ff0bc816 */ /* 0x000fc8000000000b */
[----:B------:R0:W-:Y:S01]  /*a860*/  @!P4 SYNCS.ARRIVE.TRANS64.RED.A1T0 RZ, [R11+URZ], RZ ;  /* 0x000000ff0bffc9a7 */ /* 0x0001e2000810043f */
[----:B------:R-:W-:Y:S05]  /*a870*/  @!P0 BRA `(.L_x_2762) ;  /* 0x0000000000048947 */ /* 0x000fea0003800000 */
[----:B------:R-:W-:Y:S01]  /*a880*/  BPT.TRAP 0x1 ;  /* 0x000000040000795c */ /* 0x000fe20000300000 */
.L_x_2762:
[----:B------:R-:W-:Y:S05]  /*a890*/  BSYNC B0 ;  /* 0x0000000000007941 */ /* 0x000fea0003800000 */
.L_x_2761:
[----:B------:R-:W3:Y:S01]  /*a8a0*/  SYNCS.PHASECHK.TRANS64.TRYWAIT P0, [R84+URZ+0x2a8b0], R85 ;  /* 0x02a8b055540075a7 */ /* 0x000ee2000800017f */
[----:B------:R-:W-:Y:S04]  /*a8b0*/  BSSY B0, `(.L_x_2763) ;  /* 0x0000002000007945 */ /* 0x000fe80003800000 */
[----:B---3--:R-:W-:Y:S05]  /*a8c0*/  @!P0 BRA `(.L_x_2764) ;  /* 0x000001b400f48947 */ /* 0x008fea0003800000 */
.L_x_3050:
[----:B------:R-:W-:Y:S05]  /*a8d0*/  BSYNC B0 ;  /* 0x0000000000007941 */ /* 0x000fea0003800000 */
.L_x_2763:
        /* <DEDUP_REMOVED lines=20> */
[----:B------:R-:W-:Y:S01]  /*aa20*/  IMAD R33, R11, 0x2, R120 ;  /* 0x000000020b217824 */ /* 0x000fe200078e0278 */
[----:B------:R-:W-:Y:S01]  /*aa30*/  LEA.HI.X R32, R12, UR7, R15, 0x1, P5 ;  /* 0x000000070c207c11 */ /* 0x000fe2000a8f0c0f */
[----:B------:R0:W1:Y:S01]  /*aa40*/  SHFL.IDX PT, R28, R27, RZ, 0x1c1f ;  /* 0x001c1fff1b1c7589 */ /* 0x00006200000e0000 */
[----:B------:R-:W-:-:S03]  /*aa50*/  LEA R11, R13, R120, 0x1 ;  /* 0x000000780d0b7211 */ /* 0x000fc600078e08ff */
        /* <DEDUP_REMOVED lines=22> */
.L_x_2766:
[----:B------:R-:W-:Y:S05]  /*abc0*/  BSYNC B0 ;  /* 0x0000000000007941 */ /* 0x000fea0003800000 */
.L_x_2765:
        /* <DEDUP_REMOVED lines=25> */
.L_x_2768:
[----:B------:R-:W-:Y:S05]  /*ad60*/  BSYNC B0 ;  /* 0x0000000000007941 */ /* 0x000fea0003800000 */
.L_x_2767:
        /* <DEDUP_REMOVED lines=8> */
[----:B------:R-:W-:-:S03]  /*adf0*/  ISETP.NE.AND P5, PT, R122, RZ, PT ;  /* 0x000000ff7a00720c */ /* 0x000fc60003fa5270 */
[----:B------:R-:W-:Y:S02]  /*ae00*/  @!P4 PRMT R84, RZ, 0x654, R84 ;  /* 0x00000654ff54c816 */ /* 0x000fe40000000054 */
[----:B------:R-:W-:Y:S02]  /*ae10*/  IADD3 R18, R18, 0x1, RZ ;  /* 0x0000000112127810 */ /* 0x000fe40007ffe0ff */
[----:B------:R-:W-:Y:S01]  /*ae20*/  PLOP3.LUT P0, PT, PT, PT, PT, 0x8, 0x0 ;  /* 0x000000000000781c */ /* 0x000fe20003f0e170 */
[----:B------:R3:W-:Y:S01]  /*ae30*/  @!P4 SYNCS.ARRIVE.TRANS64.RED.A1T0 RZ, [R84+URZ], RZ ;  /* 0x000000ff54ffc9a7 */ /* 0x0007e2000810043f */
[----:B------:R-:W-:-:S04]  /*ae40*/  ISETP.NE.AND P4, PT, R18, 0x2, PT ;  /* 0x000000021200780c */ /* 0x000fc80003f85270 */
[----:B--2---:R-:W-:Y:S02]  /*ae50*/  SEL R12, RZ, 0x1, P4 ;  /* 0x00000001ff0c7807 */ /* 0x004fe40002000000 */
[----:B------:R-:W-:Y:S02]  /*ae60*/  SEL R18, R18, RZ, P4 ;  /* 0x000000ff12127207 */ /* 0x000fe40002000000 */
[----:B------:R-:W-:Y:S01]  /*ae70*/  LOP3.LUT R171, R171, R12, RZ, 0x3c, !PT ;  /* 0x0000000cabab7212 */ /* 0x000fe200078e3cff */
[----:B---3--:R-:W-:Y:S06]  /*ae80*/  @P5 BRA `(.L_x_2769) ;  /* 0xffffff7c00205947 */ /* 0x008fec000383ffff */
.L_x_2659:
[----:B------:R-:W2:Y:S01]  /*ae90*/  LDC R0, c[0x0][0x448] ;  /* 0x00011200ff007b82 */ /* 0x000ea20000000800 */
[----:B------:R-:W-:Y:S01]  /*aea0*/  BSSY B0, `(.L_x_2770) ;  /* 0x0000011000007945 */ /* 0x000fe20003800000 */
[----:B------:R-:W-:Y:S02]  /*aeb0*/  MOV R72, RZ ;  /* 0x000000ff00487202 */ /* 0x000fe40000000f00 */
[----:B--2---:R-:W-:Y:S01]  /*aec0*/  ISETP.NE.AND P1, PT, R0, 0x1, PT ;  /* 0x000000010000780c */ /* 0x004fe20003f25270 */
[----:B------:R-:W-:-:S12]  /*aed0*/  VIADD R0, R186, 0x7f ;  /* 0x0000007fba007836 */ /* 0x000fd80000000000 */
[----:B------:R-:W2:Y:S08]  /*aee0*/  @P1 LDC R3, c[0x0][0x44c] ;  /* 0x00011300ff031b82 */ /* 0x000eb00000000800 */
[----:B------:R-:W3:Y:S01]  /*aef0*/  @P1 LDC R4, c[0x0][0x450] ;  /* 0x00011400ff041b82 */ /* 0x000ee20000000800 */
[----:B--2---:R-:W-:-:S05]  /*af00*/  @P1 IMAD.HI.U32 R3, R0, R3, RZ ;  /* 0x0000000300031227 */ /* 0x004fca00078e00ff */
[----:B---3--:R-:W-:-:S05]  /*af10*/  @P1 SHF.R.U32.HI R0, RZ, R4, R3 ;  /* 0x00000004ff001219 */ /* 0x008fca0000011603 */
[----:B------:R-:W-:-:S04]  /*af20*/  IMAD.IADD R0, R195, 0x1, R0 ;  /* 0x00000001c3007824 */ /* 0x000fc800078e0200 */
[----:B------:R-:W-:-:S05]  /*af30*/  IMAD.HI R0, R0, 0x2aaaaaab, RZ ;  /* 0x2aaaaaab00007827 */ /* 0x000fca00078e02ff */
[----:B------:R-:W-:-:S04]  /*af40*/  SHF.R.U32.HI R3, RZ, 0x1f, R0 ;  /* 0x0000001fff037819 */ /* 0x000fc80000011600 */
[----:B------:R-:W-:-:S04]  /*af50*/  LEA.HI.SX32 R3, R0, R3, 0x1c ;  /* 0x0000000300037211 */ /* 0x000fc800078fe2ff */
[----:B------:R-:W-:-:S04]  /*af60*/  VIMNMX R196, R196, R3, PT ;  /* 0x00000003c4c47248 */ /* 0x000fc80003fe0100 */
[----:B------:R-:W-:Y:S01]  /*af70*/  ISETP.GE.AND P1, PT, R196, 0x1, PT ;  /* 0x00000001c400780c */ /* 0x000fe20003f26270 */
[----:B------:R-:W-:-:S12]  /*af80*/  @P0 BRA `(.L_x_2771) ;  /* 0x0000000000080947 */ /* 0x000fd80003800000 */
[----:B------:R-:W2:Y:S02]  /*af90*/  FENCE.VIEW.ASYNC.G ;  /* 0x00000000000073c6 */ /* 0x000ea40000000100 */
[----:B--2---:R-:W-:Y:S06]  /*afa0*/  BAR.ARV 0xc, 0x180 ;  /* 0x0306000000007b1d */ /* 0x004fec0000002000 */
.L_x_2771:
[----:B------:R-:W-:Y:S05]  /*afb0*/  BSYNC B0 ;  /* 0x0000000000007941 */ /* 0x000fea0003800000 */
.L_x_2770:
[----:B------:R-:W-:Y:S04]  /*afc0*/  BSSY B0, `(.L_x_2772) ;  /* 0x000001f000007945 */ /* 0x000fe80003800000 */
[----:B------:R-:W-:Y:S05]  /*afd0*/  @!P1 BRA `(.L_x_2773) ;  /* 0x0000000000749947 */ /* 0x000fea0003800000 */
[----:B------:R-:W-:Y:S01]  /*afe0*/  ISETP.NE.AND P0, PT, R201, RZ, PT ;  /* 0x000000ffc900720c */ /* 0x000fe20003f05270 */
[----:B------:R-:W-:-:S03]  /*aff0*/  ULDC UR4, c[0x0][0x9f0] ;  /* 0x00027c0000047ab9 */ /* 0x000fc60000000800 */
[----:B------:R-:W-:-:S04]  /*b000*/  SEL R9, R201, UR4, P0 ;  /* 0x00000004c9097c07 */ /* 0x000fc80008000000 */
[-C--:B------:R-:W-:Y:S02]  /*b010*/  IABS R6, R9.reuse ;  /* 0x0000000900067213 */ /* 0x080fe40000000000 */
[----:B------:R-:W-:Y:S02]  /*b020*/  IADD3 R0, R9, -0x1, R196 ;  /* 0xffffffff09007810 */ /* 0x000fe40007ffe0c4 */
[----:B------:R-:W2:Y:S01]  /*b030*/  I2F.RP R3, R6 ;  /* 0x0000000600037306 */ /* 0x000ea20000209400 */
[-C--:B------:R-:W-:Y:S02]  /*b040*/  IABS R10, R9.reuse ;  /* 0x00000009000a7213 */ /* 0x080fe40000000000 */
[----:B------:R-:W-:Y:S02]  /*b050*/  IABS R8, R0 ;  /* 0x0000000000087213 */ /* 0x000fe40000000000 */
[----:B------:R-:W-:-:S04]  /*b060*/  LOP3.LUT R0, R0, R9, RZ, 0x3c, !PT ;  /* 0x0000000900007212 */ /* 0x000fc800078e3cff */
[----:B------:R-:W-:Y:S01]  /*b070*/  ISETP.GE.AND P2, PT, R0, RZ, PT ;  /* 0x000000ff0000720c */ /* 0x000fe20003f46270 */
[----:B--2---:R-:W2:Y:S02]  /*b080*/  MUFU.RCP R3, R3 ;  /* 0x0000000300037308 */ /* 0x004ea40000001000 */
[----:B--2---:R-:W-:Y:S01]  /*b090*/  VIADD R4, R3, 0xffffffe ;  /* 0x0ffffffe03047836 */ /* 0x004fe20000000000 */
[----:B------:R-:W-:-:S05]  /*b0a0*/  IADD3 R3, RZ, -R10, RZ ;  /* 0x8000000aff037210 */ /* 0x000fca0007ffe0ff */
[----:B------:R2:W3:Y:S02]  /*b0b0*/  F2I.FTZ.U32.TRUNC.NTZ R5, R4 ;  /* 0x0000000400057305 */ /* 0x0004e4000021f000 */
[----:B--2---:R-:W-:Y:S02]  /*b0c0*/  IMAD.MOV.U32 R4, RZ, RZ, RZ ;  /* 0x000000ffff047224 */ /* 0x004fe400078e00ff */
[----:B---3--:R-:W-:-:S04]  /*b0d0*/  IMAD.MOV R7, RZ, RZ, -R5 ;  /* 0x000000ffff077224 */ /* 0x008fc800078e0a05 */
[----:B------:R-:W-:-:S04]  /*b0e0*/  IMAD R7, R7, R6, RZ ;  /* 0x0000000607077224 */ /* 0x000fc800078e02ff */
[----:B------:R-:W-:-:S06]  /*b0f0*/  IMAD.HI.U32 R5, R5, R7, R4 ;  /* 0x0000000705057227 */ /* 0x000fcc00078e0004 */
        /* <DEDUP_REMOVED lines=11> */
.L_x_2773:
[----:B------:R-:W-:Y:S05]  /*b1b0*/  BSYNC B0 ;  /* 0x0000000000007941 */ /* 0x000fea0003800000 */
.L_x_2772:
[-C--:B------:R-:W-:Y:S01]  /*b1c0*/  IMAD R185, R207, R72.reuse, RZ ;  /* 0x00000048cfb97224 */ /* 0x080fe200078e02ff */
        /* <DEDUP_REMOVED lines=43> */
[----:B--2---:R-:W-:-:S05]  /*b480*/  LEA.HI R3, R0, R0, RZ, 0x1 ;  /* 0x0000000000037211 */ /* 0x004fca00078f08ff */
[----:B------:R-:W-:Y:S02]  /*b490*/  PLOP3.LUT P0, PT, PT, PT, UP0, 0x80, 0x0 ;  /* 0x000000000000781c */ /* 0x000fe40003f0f008 */
[----:B------:R-:W-:-:S04]  /*b4a0*/  LOP3.LUT R3, R3, 0x1e, RZ, 0xc0, !PT ;  /* 0x0000001e03037812 */ /* 0x000fc800078ec0ff */
[----:B------:R-:W-:-:S04]  /*b4b0*/  IADD3 R3, R0, -R3, RZ ;  /* 0x8000000300037210 */ /* 0x000fc80007ffe0ff */
        /* <DEDUP_REMOVED lines=19> */
[----:B012-45:R-:W-:Y:S05]  /*b5f0*/  CALL.ABS.NOINC R14 ;  /* 0x000000000e007343 */ /* 0x037fea0003c00000 */
.L_x_2775:
        /* <DEDUP_REMOVED lines=12> */
.L_x_2779:
[----:B---3--:R3:W0:Y:S02]  /*b6c0*/  SYNCS.PHASECHK.TRANS64.TRYWAIT P0, [R2+URZ+0x2a800], R3 ;  /* 0x02a80003020075a7 */ /* 0x008624000800017f */
[----:B0-----:R-:W-:Y:S05]  /*b6d0*/  @!P0 NANOSLEEP.SYNCS 0x989680 ;  /* 0x009896800000895d */ /* 0x001fea0003900000 */
[----:B------:R-:W0:Y:S02]  /*b6e0*/  @!P0 SYNCS.PHASECHK.TRANS64 P0, [R2+URZ+0x2a800], R3 ;  /* 0x02a80003020085a7 */ /* 0x000e24000800007f */
[----:B0-----:R-:W-:Y:S05]  /*b6f0*/  @!P0 BRA `(.L_x_2779) ;  /* 0xfffffffc00f08947 */ /* 0x001fea000383ffff */
.L_x_2778:
[----:B------:R-:W-:Y:S05]  /*b700*/  BSYNC B0 ;  /* 0x0000000000007941 */ /* 0x000fea0003800000 */
.L_x_2777:
[----:B------:R-:W-:Y:S05]  /*b710*/  BRA `(.L_x_2780) ;  /* 0x0000006c005c7947 */ /* 0x000fea0003800000 */
.L_x_2776:
        /* <DEDUP_REMOVED lines=13> */
[----:B0-----:R-:W-:Y:S01]  /*b7f0*/  IMAD.IADD R27, R3, 0x1, R25 ;  /* 0x00000001031b7824 */ /* 0x001fe200078e0219 */
[----:B----4-:R-:W-:Y:S01]  /*b800*/  IADD3 R29, R5, R141, RZ ;  /* 0x0000008d051d7210 */ /* 0x010fe20007ffe0ff */
[----:B------:R-:W-:Y:S06]  /*b810*/  @!P0 BRA `(.L_x_2781) ;  /* 0x0000000000408947 */ /* 0x000fec0003800000 */
        /* <DEDUP_REMOVED lines=15> */
[----:B01----:R-:W-:Y:S05]  /*b910*/  CALL.ABS.NOINC R14 ;  /* 0x000000000e007343 */ /* 0x003fea0003c00000 */
.L_x_2781:
[----:B------:R-:W-:Y:S01]  /*b920*/  ULDC.U8 UR4, c[0x0][0x410] ;  /* 0x0001040000047ab9 */ /* 0x000fe20000000000 */
[----:B------:R-:W-:Y:S01]  /*b930*/  BSSY B0, `(.L_x_2782) ;  /* 0x00006ad000007945 */ /* 0x000fe20003800000 */
[----:B------:R-:W-:Y:S01]  /*b940*/  ISETP.NE.AND P0, PT, RZ, UR4, PT ;  /* 0x00000004ff007c0c */ /* 0x000fe2000bf05270 */
[----:B------:R-:W-:-:S12]  /*b950*/  IMAD.IADD R69, R170, 0x1, R186 ;  /* 0x00000001aa457824 */ /* 0x000fd800078e02ba */
[----:B------:R-:W-:Y:S05]  /*b960*/  @!P0 BRA `(.L_x_2783) ;  /* 0x0000003400848947 */ /* 0x000fea0003800000 */
[----:B------:R-:W0:Y:S01]  /*b970*/  LDC R10, c[0x0][0x448] ;  /* 0x00011200ff0a7b82 */ /* 0x000e220000000800 */
[----:B------:R-:W-:Y:S01]  /*b980*/  IMAD R3, R206, 0x40, R69 ;  /* 0x00000040ce037824 */ /* 0x000fe200078e0245 */
[----:B------:R-:W-:Y:S01]  /*b990*/  ULDC.64 UR4, c[0x0][0x3f8] ;  /* 0x0000fe0000047ab9 */ /* 0x000fe20000000a00 */
[----:B------:R-:W-:Y:S01]  /*b9a0*/  ULDC.64 UR6, c[0x0][0x408] ;  /* 0x0001020000067ab9 */ /* 0x000fe20000000a00 */
[----:B------:R-:W-:Y:S01]  /*b9b0*/  MOV R4, R24 ;  /* 0x0000001800047202 */ /* 0x000fe20000000f00 */
[----:B------:R-:W-:Y:S01]  /*b9c0*/  IMAD.MOV.U32 R6, RZ, RZ, R140 ;  /* 0x000000ffff067224 */ /* 0x000fe200078e008c */
[----:B------:R-:W-:Y:S02]  /*b9d0*/  MOV R7, R29 ;  /* 0x0000001d00077202 */ /* 0x000fe40000000f00 */
[----:B------:R-:W-:Y:S02]  /*b9e0*/  SHF.R.S32.HI R76, RZ, 0x1f, R175 ;  /* 0x0000001fff4c7819 */ /* 0x000fe400000114af */
[----:B------:R-:W-:-:S02]  /*b9f0*/  SHF.R.S32.HI R74, RZ, 0x1f, R173 ;  /* 0x0000001fff4a7819 */ /* 0x000fc400000114ad */
[----:B------:R-:W-:Y:S02]  /*ba00*/  SHF.R.S32.HI R73, RZ, 0x1f, R172 ;  /* 0x0000001fff497819 */ /* 0x000fe400000114ac */
[----:B------:R-:W-:Y:S02]  /*ba10*/  SHF.R.S32.HI R75, RZ, 0x1f, R174 ;  /* 0x0000001fff4b7819 */ /* 0x000fe400000114ae */
[----:B0-----:R-:W-:-:S13]  /*ba20*/  ISETP.NE.AND P0, PT, R10, 0x1, PT ;  /* 0x000000010a00780c */ /* 0x001fda0003f05270 */
[----:B------:R-:W0:Y:S08]  /*ba30*/  @P0 LDC R0, c[0x0][0x44c] ;  /* 0x00011300ff000b82 */ /* 0x000e300000000800 */
[----:B------:R-:W2:Y:S01]  /*ba40*/  @P0 LDC R5, c[0x0][0x450] ;  /* 0x00011400ff050b82 */ /* 0x000ea20000000800 */
[----:B0-----:R-:W-:-:S05]  /*ba50*/  @P0 IMAD.HI.U32 R0, R3, R0, RZ ;  /* 0x0000000003000227 */ /* 0x001fca00078e00ff */
[----:B--2---:R-:W-:Y:S01]  /*ba60*/  @P0 SHF.R.U32.HI R3, RZ, R5, R0 ;  /* 0x00000005ff030219 */ /* 0x004fe20000011600 */
        /* <DEDUP_REMOVED lines=18> */
[----:B------:R0:W2:Y:S04]  /*bb90*/  SHFL.IDX PT, R9, R0, RZ, 0x1c1f ;  /* 0x001c1fff00097589 */ /* 0x0000a800000e0000 */
[----:B------:R0:W3:Y:S04]  /*bba0*/  SHFL.IDX PT, R8, R65, RZ, 0x1c1f ;  /* 0x001c1fff41087589 */ /* 0x0000e800000e0000 */
[----:B------:R0:W4:Y:S04]  /*bbb0*/  SHFL.IDX PT, R30, R63, RZ, 0x1c1f ;  /* 0x001c1fff3f1e7589 */ /* 0x00012800000e0000 */
[----:B------:R0:W0:Y:S02]  /*bbc0*/  SHFL.IDX PT, R31, R3, RZ, 0x1c1f ;  /* 0x001c1fff031f7589 */ /* 0x00002400000e0000 */
.L_x_3056:
        /* <DEDUP_REMOVED lines=24> */
[C---:B------:R-:W-:Y:S02]  /*bd50*/  @!P3 SHF.L.U32 R26, R175.reuse, 0x1, RZ ;  /* 0x00000001af1ab819 */ /* 0x040fe400000006ff */
[----:B------:R-:W-:Y:S02]  /*bd60*/  @!P3 SHF.L.U64.HI R5, R175, 0x1, R76 ;  /* 0x00000001af05b819 */ /* 0x000fe4000001024c */
[C---:B------:R-:W-:Y:S01]  /*bd70*/  @!P2 IMAD.SHL.U32 R20, R173.reuse, 0x2, RZ ;  /* 0x00000002ad14a824 */ /* 0x040fe200078e00ff */
[----:B-1-3--:R-:W-:Y:S01]  /*bd80*/  @!P3 IADD3 R28, P6, R8, R26, RZ ;  /* 0x0000001a081cb210 */ /* 0x00afe20007fde0ff */
[----:B------:R-:W-:Y:S01]  /*bd90*/  @!P1 IMAD.SHL.U32 R12, R174, 0x2, RZ ;  /* 0x00000002ae0c9824 */ /* 0x000fe200078e00ff */
[----:B------:R-:W-:Y:S01]  /*bda0*/  @!P2 SHF.L.U64.HI R4, R173, 0x1, R74 ;  /* 0x00000001ad04a819 */ /* 0x000fe2000001024a */
[----:B------:R-:W-:Y:S01]  /*bdb0*/  @!P0 IMAD.SHL.U32 R32, R172, 0x2, RZ ;  /* 0x00000002ac208824 */ /* 0x000fe200078e00ff */
[----:B--2---:R-:W-:Y:S01]  /*bdc0*/  @!P3 IADD3.X R29, R9, R5, RZ, P6, !PT ;  /* 0x00000005091db210 */ /* 0x004fe200037fe4ff */
[----:B----4-:R-:W-:Y:S01]  /*bdd0*/  @!P4 IMAD.MOV.U32 R7, RZ, RZ, R30 ;  /* 0x000000ffff07c224 */ /* 0x010fe200078e001e */
[----:B------:R-:W-:-:S02]  /*bde0*/  @!P2 IADD3 R24, P6, R8, R20, RZ ;  /* 0x000000140818a210 */ /* 0x000fc40007fde0ff */
[----:B0-----:R-:W-:Y:S02]  /*bdf0*/  @!P3 IADD3 R26, P5, R31, R26, RZ ;  /* 0x0000001a1f1ab210 */ /* 0x001fe40007fbe0ff */
[----:B------:R-:W-:Y:S01]  /*be00*/  @!P1 SHF.L.U64.HI R6, R174, 0x1, R75 ;  /* 0x00000001ae069819 */ /* 0x000fe2000001024b */
[----:B------:R-:W-:Y:S01]  /*be10*/  @!P2 IMAD.X R25, R9, 0x1, R4, P6 ;  /* 0x000000010919a824 */ /* 0x000fe200030e0604 */
[----:B------:R-:W-:Y:S01]  /*be20*/  @!P1 IADD3 R14, P6, R8, R12, RZ ;  /* 0x0000000c080e9210 */ /* 0x000fe20007fde0ff */
[----:B------:R-:W-:Y:S01]  /*be30*/  @!P3 IMAD.X R27, R30, 0x1, R5, P5 ;  /* 0x000000011e1bb824 */ /* 0x000fe200028e0605 */
[----:B------:R-:W-:Y:S01]  /*be40*/  @!P2 IADD3 R20, P5, R31, R20, RZ ;  /* 0x000000141f14a210 */ /* 0x000fe20007fbe0ff */
[----:B------:R-:W-:Y:S01]  /*be50*/  @!P4 IMAD.MOV.U32 R5, RZ, RZ, R9 ;  /* 0x000000ffff05c224 */ /* 0x000fe200078e0009 */
[----:B------:R-:W-:Y:S01]  /*be60*/  @!P0 SHF.L.U64.HI R34, R172, 0x1, R73 ;  /* 0x00000001ac228819 */ /* 0x000fe20000010249 */
[----:B------:R-:W-:Y:S01]  /*be70*/  @!P1 IMAD.X R15, R9, 0x1, R6, P6 ;  /* 0x00000001090f9824 */ /* 0x000fe200030e0606 */
[----:B------:R-:W-:-:S02]  /*be80*/  @!P2 IADD3.X R21, R30, R4, RZ, P5, !PT ;  /* 0x000000041e15a210 */ /* 0x000fc40002ffe4ff */
[----:B------:R-:W-:Y:S02]  /*be90*/  ISETP.GE.AND P5, PT, R176, UR4, PT ;  /* 0x00000004b0007c0c */ /* 0x000fe4000bfa6270 */
[----:B------:R-:W-:Y:S02]  /*bea0*/  @!P1 IADD3 R12, P6, R31, R12, RZ ;  /* 0x0000000c1f0c9210 */ /* 0x000fe40007fde0ff */
[----:B------:R-:W-:-:S03]  /*beb0*/  @!P4 MOV R4, R8 ;  /* 0x000000080004c202 */ /* 0x000fc60000000f00 */
[----:B------:R-:W-:Y:S01]  /*bec0*/  @!P1 IMAD.X R13, R30, 0x1, R6, P6 ;  /* 0x000000011e0d9824 */ /* 0x000fe200030e0606 */
[----:B------:R-:W-:Y:S01]  /*bed0*/  @!P0 IADD3 R10, P6, R8, R32, RZ ;  /* 0x00000020080a8210 */ /* 0x000fe20007fde0ff */
[----:B------:R-:W-:Y:S01]  /*bee0*/  @!P4 IMAD.WIDE R4, R160, 0x2, R4 ;  /* 0x00000002a004c825 */ /* 0x000fe200078e0204 */
[----:B------:R-:W-:-:S03]  /*bef0*/  @!P4 MOV R6, R31 ;  /* 0x0000001f0006c202 */ /* 0x000fc60000000f00 */
[----:B------:R-:W-:Y:S01]  /*bf00*/  @!P0 IMAD.X R11, R9, 0x1, R34, P6 ;  /* 0x00000001090b8824 */ /* 0x000fe200030e0622 */
[----:B------:R0:W5:Y:S01]  /*bf10*/  @!P4 LD.E.64 R60, desc[UR60][R4.64] ;  /* 0x0000003c043cc980 */ /* 0x000162000c101b00 */
[----:B------:R-:W-:Y:S01]  /*bf20*/  @!P4 IMAD.WIDE R6, R160, 0x2, R6 ;  /* 0x00000002a006c825 */ /* 0x000fe200078e0206 */
[----:B------:R-:W-:-:S04]  /*bf30*/  @!P5 SHF.L.U64.HI R33, R176, 0x1, R225 ;  /* 0x00000001b021d819 */ /* 0x000fc800000102e1 */
[----:B------:R1:W5:Y:S01]  /*bf40*/  @!P4 LD.E.64 R58, desc[UR60][R6.64] ;  /* 0x0000003c063ac980 */ /* 0x000362000c101b00 */
[----:B0-----:R-:W-:Y:S02]  /*bf50*/  @!P0 IADD3 R4, P6, R31, R32, RZ ;  /* 0x000000201f048210 */ /* 0x001fe40007fde0ff */
[----:B------:R-:W-:-:S03]  /*bf60*/  @!P5 SHF.L.U32 R32, R176, 0x1, RZ ;  /* 0x00000001b020d819 */ /* 0x000fc600000006ff */
[----:B------:R-:W-:Y:S01]  /*bf70*/  @!P0 IMAD.X R5, R30, 0x1, R34, P6 ;  /* 0x000000011e058824 */ /* 0x000fe200030e0622 */
[-C--:B-1----:R-:W-:Y:S02]  /*bf80*/  @!P5 IADD3 R6, P4, R8, R32.reuse, RZ ;  /* 0x000000200806d210 */ /* 0x082fe40007f9e0ff */
[----:B------:R-:W-:Y:S02]  /*bf90*/  @!P5 IADD3 R8, P6, R31, R32, RZ ;  /* 0x000000201f08d210 */ /* 0x000fe40007fde0ff */
[----:B------:R-:W-:Y:S02]  /*bfa0*/  CS2R R56, SRZ ;  /* 0x0000000000387805 */ /* 0x000fe4000001ff00 */
[----:B------:R-:W-:Y:S01]  /*bfb0*/  CS2R R54, SRZ ;  /* 0x0000000000367805 */ /* 0x000fe2000001ff00 */
[----:B------:R-:W-:Y:S01]  /*bfc0*/  @!P5 IMAD.X R7, R9, 0x1, R33, P4 ;  /* 0x000000010907d824 */ /* 0x000fe200020e0621 */
        /* <DEDUP_REMOVED lines=19> */
.L_x_2786:
[----:B------:R-:W-:Y:S05]  /*c100*/  BSYNC B1 ;  /* 0x0000000000017941 */ /* 0x000fea0003800000 */
.L_x_2785:
[----:B0----5:R-:W-:Y:S01]  /*c110*/  IMAD.MOV.U32 R4, RZ, RZ, R58 ;  /* 0x000000ffff047224 */ /* 0x021fe200078e003a */
[----:B------:R-:W-:Y:S01]  /*c120*/  MOV R6, R54 ;  /* 0x0000003600067202 */ /* 0x000fe20000000f00 */
[----:B------:R-:W-:Y:S01]  /*c130*/  IMAD.MOV.U32 R7, RZ, RZ, R55 ;  /* 0x000000ffff077224 */ /* 0x000fe200078e0037 */
[----:B------:R-:W-:Y:S01]  /*c140*/  UMOV UR4, 0xffffffff ;  /* 0xffffffff00047882 */ /* 0x000fe20000000000 */
[----:B------:R-:W-:Y:S01]  /*c150*/  IMAD.MOV.U32 R5, RZ, RZ, R59 ;  /* 0x000000ffff057224 */ /* 0x000fe200078e003b */
[----:B------:R-:W-:Y:S01]  /*c160*/  PRMT R88, R4, 0x7610, R88 ;  /* 0x0000761004587816 */ /* 0x000fe20000000058 */
[----:B------:R-:W-:Y:S01]  /*c170*/  IMAD.MOV.U32 R4, RZ, RZ, R50 ;  /* 0x000000ffff047224 */ /* 0x000fe200078e0032 */
[----:B------:R-:W-:Y:S01]  /*c180*/  PRMT R83, R6, 0x5410, R7 ;  /* 0x0000541006537816 */ /* 0x000fe20000000007 */
[----:B------:R-:W-:Y:S01]  /*c190*/  IMAD.MOV.U32 R6, RZ, RZ, R46 ;  /* 0x000000ffff067224 */ /* 0x000fe200078e002e */
[----:B------:R-:W-:Y:S01]  /*c1a0*/  PRMT R87, R5, 0x7610, R87 ;  /* 0x0000761005577816 */ /* 0x000fe20000000057 */
[----:B------:R-:W-:Y:S01]  /*c1b0*/  IMAD.MOV.U32 R7, RZ, RZ, R47 ;  /* 0x000000ffff077224 */ /* 0x000fe200078e002f */
[----:B------:R-:W-:-:S02]  /*c1c0*/  MOV R5, R51 ;  /* 0x0000003300057202 */ /* 0x000fc40000000f00 */
[----:B----4-:R-:W-:Y:S02]  /*c1d0*/  CS2R R30, SRZ ;  /* 0x00000000001e7805 */ /* 0x010fe4000001ff00 */
[----:B------:R-:W-:Y:S01]  /*c1e0*/  PRMT R79, R5, 0x5410, R4 ;  /* 0x00005410054f7816 */ /* 0x000fe20000000004 */
[----:B------:R-:W-:Y:S01]  /*c1f0*/  IMAD.MOV.U32 R5, RZ, RZ, R43 ;  /* 0x000000ffff057224 */ /* 0x000fe200078e002b */
[----:B------:R-:W-:Y:S01]  /*c200*/  PRMT R77, R6, 0x5410, R7 ;  /* 0x00005410064d7816 */ /* 0x000fe20000000007 */
[----:B------:R-:W-:Y:S01]  /*c210*/  IMAD.MOV.U32 R6, RZ, RZ, R38 ;  /* 0x000000ffff067224 */ /* 0x000fe200078e0026 */
[----:B------:R-:W-:Y:S02]  /*c220*/  MOV R4, R42 ;  /* 0x0000002a00047202 */ /* 0x000fe40000000f00 */
        /* <DEDUP_REMOVED lines=18> */
[----:B------:R-:W-:Y:S02]  /*c350*/  MOV R4, R44 ;  /* 0x0000002c00047202 */ /* 0x000fe40000000f00 */
[----:B------:R-:W-:Y:S02]  /*c360*/  MOV R7, R37 ;  /* 0x0000002500077202 */ /* 0x000fe40000000f00 */
[----:B------:R-:W-:Y:S02]  /*c370*/  PRMT R71, R4, 0x5410, R5 ;  /* 0x0000541004477816 */ /* 0x000fe40000000005 */
[----:B------:R-:W-:Y:S01]  /*c380*/  PRMT R66, R6, 0x5410, R7 ;  /* 0x0000541006427816 */ /* 0x000fe20000000007 */
[----:B------:R-:W-:Y:S06]  /*c390*/  BRA.DIV UR4, `(.L_x_2787) ;  /* 0x0000019e04c87947 */ /* 0x000fec000b800000 */
[----:B------:R-:W0:Y:S04]  /*c3a0*/  SHFL.IDX PT, R0, R0, 0x1, 0x1c1f ;  /* 0x003c1f0000007f89 */ /* 0x000e2800000e0000 */
[----:B------:R-:W4:Y:S04]  /*c3b0*/  SHFL.IDX PT, R65, R65, 0x1, 0x1c1f ;  /* 0x003c1f0041417f89 */ /* 0x000f2800000e0000 */
[----:B------:R-:W0:Y:S04]  /*c3c0*/  SHFL.IDX PT, R63, R63, 0x1, 0x1c1f ;  /* 0x003c1f003f3f7f89 */ /* 0x000e2800000e0000 */
[----:B------:R0:W0:Y:S02]  /*c3d0*/  SHFL.IDX PT, R62, R3, 0x1, 0x1c1f ;  /* 0x003c1f00033e7f89 */ /* 0x00002400000e0000 */
.L_x_3062:
[----:B------:R-:W-:Y:S01]  /*c3e0*/  VIADD R4, R69, 0x40 ;  /* 0x0000004045047836 */ /* 0x000fe20000000000 */
[----:B0-----:R-:W-:Y:S01]  /*c3f0*/  LOP3.LUT R3, R181, 0x18, R16, 0xf8, !PT ;  /* 0x00000018b5037812 */ /* 0x001fe200078ef810 */
[----:B------:R-:W-:Y:S01]  /*c400*/  BSSY B1, `(.L_x_2788) ;  /* 0x0000055000017945 */ /* 0x000fe20003800000 */
[----:B------:R-:W-:Y:S02]  /*c410*/  LOP3.LUT P0, RZ, R226, 0x4, RZ, 0xc0, !PT ;  /* 0x00000004e2ff7812 */ /* 0x000fe4000780c0ff */
[----:B------:R-:W-:Y:S02]  /*c420*/  CS2R R32, SRZ ;  /* 0x0000000000207805 */ /* 0x000fe4000001ff00 */
[----:B------:R-:W-:Y:S02]  /*c430*/  ISETP.GE.AND P1, PT, R4, R67, PT ;  /* 0x000000430400720c */ /* 0x000fe40003f26270 */
[----:B------:R-:W-:Y:S02]  /*c440*/  CS2R R26, SRZ ;  /* 0x00000000001a7805 */ /* 0x000fe4000001ff00 */
[----:B------:R-:W-:-:S02]  /*c450*/  LOP3.LUT R4, R3, R182, RZ, 0x3c, !PT ;  /* 0x000000b603047212 */ /* 0x000fc400078e3cff */
[----:B------:R-:W-:Y:S02]  /*c460*/  CS2R R20, SRZ ;  /* 0x0000000000147805 */ /* 0x000fe4000001ff00 */
[----:B------:R-:W-:Y:S02]  /*c470*/  CS2R R12, SRZ ;  /* 0x00000000000c7805 */ /* 0x000fe4000001ff00 */
[----:B--23--:R-:W-:Y:S02]  /*c480*/  CS2R R8, SRZ ;  /* 0x0000000000087805 */ /* 0x00cfe4000001ff00 */
[----:B------:R-:W-:Y:S01]  /*c490*/  CS2R R40, SRZ ;  /* 0x0000000000287805 */ /* 0x000fe2000001ff00 */
[----:B------:R-:W-:Y:S01]  /*c4a0*/  IMAD.IADD R3, R183, 0x1, R4 ;  /* 0x00000001b7037824 */ /* 0x000fe200078e0204 */
[----:B------:R-:W-:Y:S02]  /*c4b0*/  CS2R R34, SRZ ;  /* 0x0000000000227805 */ /* 0x000fe4000001ff00 */
[----:B-1----:R-:W-:-:S02]  /*c4c0*/  CS2R R28, SRZ ;  /* 0x00000000001c7805 */ /* 0x002fc4000001ff00 */
[----:B------:R-:W-:Y:S02]  /*c4d0*/  CS2R R24, SRZ ;  /* 0x0000000000187805 */ /* 0x000fe4000001ff00 */
[----:B------:R-:W-:Y:S02]  /*c4e0*/  CS2R R14, SRZ ;  /* 0x00000000000e7805 */ /* 0x000fe4000001ff00 */
[----:B------:R-:W-:Y:S02]  /*c4f0*/  LEA R3, R3, R2, 0x1 ;  /* 0x0000000203037211 */ /* 0x000fe400078e08ff */
        /* <DEDUP_REMOVED lines=14> */
[CC--:B----4-:R-:W-:Y:S01]  /*c5e0*/  @!P4 IADD3 R26, P5, R65.reuse, R24.reuse, RZ ;  /* 0x00000018411ac210 */ /* 0x0d0fe20007fbe0ff */
[----:B------:R-:W-:Y:S01]  /*c5f0*/  @!P1 IMAD.SHL.U32 R4, R172, 0x2, RZ ;  /* 0x00000002ac049824 */ /* 0x000fe200078e00ff */
[----:B------:R-:W-:Y:S02]  /*c600*/  @!P4 IADD3 R24, P6, R62, R24, RZ ;  /* 0x000000183e18c210 */ /* 0x000fe40007fde0ff */
[----:B------:R-:W-:Y:S02]  /*c610*/  @!P4 IADD3.X R27, R0, R76, RZ, P5, !PT ;  /* 0x0000004c001bc210 */ /* 0x000fe40002ffe4ff */
[-C--:B------:R-:W-:Y:S01]  /*c620*/  @!P3 IADD3 R20, P5, R65, R14.reuse, RZ ;  /* 0x0000000e4114b210 */ /* 0x080fe20007fbe0ff */
[----:B------:R-:W-:Y:S01]  /*c630*/  @!P4 IMAD.X R25, R63, 0x1, R76, P6 ;  /* 0x000000013f19c824 */ /* 0x000fe200030e064c */
[----:B------:R-:W-:-:S02]  /*c640*/  @!P3 IADD3 R14, P6, R62, R14, RZ ;  /* 0x0000000e3e0eb210 */ /* 0x000fc40007fde0ff */
[----:B------:R-:W-:Y:S02]  /*c650*/  @!P3 IADD3.X R21, R0, R74, RZ, P5, !PT ;  /* 0x0000004a0015b210 */ /* 0x000fe40002ffe4ff */
[----:B------:R-:W-:Y:S01]  /*c660*/  @!P2 SHF.L.U64.HI R75, R174, 0x1, R75 ;  /* 0x00000001ae4ba819 */ /* 0x000fe2000001024b */
[----:B------:R-:W-:Y:S01]  /*c670*/  @!P3 IMAD.X R15, R63, 0x1, R74, P6 ;  /* 0x000000013f0fb824 */ /* 0x000fe200030e064a */
[-C--:B------:R-:W-:Y:S02]  /*c680*/  @!P2 IADD3 R12, P5, R65, R10.reuse, RZ ;  /* 0x0000000a410ca210 */ /* 0x080fe40007fbe0ff */
[----:B------:R-:W-:Y:S02]  /*c690*/  @!P2 IADD3 R10, P6, R62, R10, RZ ;  /* 0x0000000a3e0aa210 */ /* 0x000fe40007fde0ff */
[----:B------:R-:W-:Y:S02]  /*c6a0*/  @!P2 IADD3.X R13, R0, R75, RZ, P5, !PT ;  /* 0x0000004b000da210 */ /* 0x000fe40002ffe4ff */
[----:B------:R-:W-:Y:S01]  /*c6b0*/  @!P1 SHF.L.U64.HI R73, R172, 0x1, R73 ;  /* 0x00000001ac499819 */ /* 0x000fe20000010249 */
[----:B------:R-:W-:Y:S01]  /*c6c0*/  @!P2 IMAD.X R11, R63, 0x1, R75, P6 ;  /* 0x000000013f0ba824 */ /* 0x000fe200030e064b */
[----:B------:R-:W-:-:S02]  /*c6d0*/  @!P1 IADD3 R8, P5, R65, R4, RZ ;  /* 0x0000000441089210 */ /* 0x000fc40007fbe0ff */
[----:B------:R-:W-:-:S03]  /*c6e0*/  ISETP.GE.AND P6, PT, R160, UR4, PT ;  /* 0x00000004a0007c0c */ /* 0x000fc6000bfc6270 */
[----:B------:R-:W-:Y:S01]  /*c6f0*/  @!P1 IMAD.X R9, R0, 0x1, R73, P5 ;  /* 0x0000000100099824 */ /* 0x000fe200028e0649 */
[----:B------:R-:W-:-:S04]  /*c700*/  @!P1 IADD3 R4, P5, R62, R4, RZ ;  /* 0x000000043e049210 */ /* 0x000fc80007fbe0ff */
[----:B------:R-:W-:Y:S02]  /*c710*/  @!P1 IADD3.X R5, R63, R73, RZ, P5, !PT ;  /* 0x000000493f059210 */ /* 0x000fe40002ffe4ff */
[----:B------:R-:W-:-:S03]  /*c720*/  ISETP.GE.AND P5, PT, R176, UR4, PT ;  /* 0x00000004b0007c0c */ /* 0x000fc6000bfa6270 */
        /* <DEDUP_REMOVED lines=9> */
[----:B------:R-:W-:Y:S02]  /*c7c0*/  @!P5 SHF.L.U64.HI R32, R176, 0x1, R225 ;  /* 0x00000001b020d819 */ /* 0x000fe400000102e1 */
[----:B------:R-:W-:Y:S02]  /*c7d0*/  CS2R R34, SRZ ;  /* 0x0000000000227805 */ /* 0x000fe4000001ff00 */
[----:B0-----:R-:W-:-:S04]  /*c7e0*/  CS2R R28, SRZ ;  /* 0x00000000001c7805 */ /* 0x001fc8000001ff00 */
[----:B------:R0:W5:Y:S01]  /*c7f0*/  @!P4 LD.E.64 R34, desc[UR60][R26.64] ;  /* 0x0000003c1a22c980 */ /* 0x000162000c101b00 */
[----:B-1----:R-:W-:-:S03]  /*c800*/  @!P5 IADD3 R6, P6, R65, R33, RZ ;  /* 0x000000214106d210 */ /* 0x002fc60007fde0ff */
[----:B------:R1:W5:Y:S01]  /*c810*/  @!P3 LD.E.64 R28, desc[UR60][R20.64] ;  /* 0x0000003c141cb980 */ /* 0x000362000c101b00 */
[----:B------:R-:W-:Y:S02]  /*c820*/  @!P5 IADD3.X R7, R0, R32, RZ, P6, !PT ;  /* 0x000000200007d210 */ /* 0x000fe400037fe4ff */
[----:B------:R-:W-:Y:S02]  /*c830*/  @!P5 IADD3 R62, P6, R62, R33, RZ ;  /* 0x000000213e3ed210 */ /* 0x000fe40007fde0ff */
[----:B0-----:R-:W-:-:S03]  /*c840*/  CS2R R26, SRZ ;  /* 0x00000000001a7805 */ /* 0x001fc6000001ff00 */
[----:B------:R-:W-:Y:S01]  /*c850*/  @!P5 IMAD.X R63, R63, 0x1, R32, P6 ;  /* 0x000000013f3fd824 */ /* 0x000fe200030e0620 */
[----:B------:R-:W-:Y:S02]  /*c860*/  CS2R R32, SRZ ;  /* 0x0000000000207805 */ /* 0x000fe4000001ff00 */
[----:B-1----:R-:W-:Y:S01]  /*c870*/  CS2R R20, SRZ ;  /* 0x0000000000147805 */ /* 0x002fe2000001ff00 */
[----:B------:R0:W5:Y:S04]  /*c880*/  @!P3 LD.E.64 R26, desc[UR60][R14.64] ;  /* 0x0000003c0e1ab980 */ /* 0x000168000c101b00 */
[----:B------:R1:W5:Y:S04]  /*c890*/  @!P4 LD.E.64 R32, desc[UR60][R24.64] ;  /* 0x0000003c1820c980 */ /* 0x000368000c101b00 */
[----:B------:R2:W5:Y:S01]  /*c8a0*/  @!P2 LD.E.64 R20, desc[UR60][R10.64] ;  /* 0x0000003c0a14a980 */ /* 0x000562000c101b00 */
[----:B0-----:R-:W-:-:S02]  /*c8b0*/  CS2R R14, SRZ ;  /* 0x00000000000e7805 */ /* 0x001fc4000001ff00 */
        /* <DEDUP_REMOVED lines=9> */
.L_x_2789:
[----:B------:R-:W-:Y:S05]  /*c950*/  BSYNC B1 ;  /* 0x0000000000017941 */ /* 0x000fea0003800000 */
.L_x_2788:
[----:B--2---:R-:W-:Y:S01]  /*c960*/  LEA.HI R4, R205, R205, RZ, 0x1 ;  /* 0x000000cdcd047211 */ /* 0x004fe200078f08ff */
[----:B-----5:R-:W-:Y:S01]  /*c970*/  IMAD.MOV.U32 R5, RZ, RZ, R30 ;  /* 0x000000ffff057224 */ /* 0x020fe200078e001e */
[C---:B------:R-:W-:Y:S01]  /*c980*/  IADD3 R0, R3.reuse, 0xc440, RZ ;  /* 0x0000c44003007810 */ /* 0x040fe20007ffe0ff */
[----:B------:R-:W-:Y:S01]  /*c990*/  VIADD R6, R3, 0xc400 ;  /* 0x0000c40003067836 */ /* 0x000fe20000000000 */
[----:B------:R-:W-:Y:S01]  /*c9a0*/  LOP3.LUT R4, R4, 0xfffffffe, RZ, 0xc0, !PT ;  /* 0xfffffffe04047812 */ /* 0x000fe200078ec0ff */
[----:B------:R-:W-:Y:S01]  /*c9b0*/  IMAD.MOV.U32 R7, RZ, RZ, R33 ;  /* 0x000000ffff077224 */ /* 0x000fe200078e0021 */
[----:B------:R-:W-:Y:S01]  /*c9c0*/  PRMT R85, R5, 0x7610, R85 ;  /* 0x0000761005557816 */ /* 0x000fe20000000055 */
[----:B------:R-:W-:Y:S01]  /*c9d0*/  @P0 VIADD R0, R6, 0xffffffc0 ;  /* 0xffffffc006000836 */ /* 0x000fe20000000000 */
[----:B------:R-:W-:Y:S01]  /*c9e0*/  MOV R5, R31 ;  /* 0x0000001f00057202 */ /* 0x000fe20000000f00 */
[----:B------:R-:W-:Y:S01]  /*c9f0*/  IMAD.MOV.U32 R6, RZ, RZ, R32 ;  /* 0x000000ffff067224 */ /* 0x000fe200078e0020 */
[----:B------:R-:W-:Y:S01]  /*ca00*/  IADD3 R4, R205, -R4, RZ ;  /* 0x80000004cd047210 */ /* 0x000fe20007ffe0ff */
[----:B------:R-:W-:Y:S01]  /*ca10*/  IMAD.MOV.U32 R63, RZ, RZ, R34 ;  /* 0x000000ffff3f7224 */ /* 0x000fe200078e0022 */
[----:B------:R-:W-:Y:S01]  /*ca20*/  PRMT R85, R85, 0x5410, R5 ;  /* 0x0000541055557816 */ /* 0x000fe20000000005 */
[----:B------:R-:W-:Y:S01]  /*ca30*/  BSSY B1, `(.L_x_2790) ;  /* 0x0000026000017945 */ /* 0x000fe20003800000 */
[----:B------:R-:W-:Y:S01]  /*ca40*/  SHF.L.U32 R5, R4, 0x1f, RZ ;  /* 0x0000001f04057819 */ /* 0x000fe200000006ff */
[----:B------:R-:W-:Y:S01]  /*ca50*/  IMAD.MOV.U32 R4, RZ, RZ, R21 ;  /* 0x000000ffff047224 */ /* 0x000fe200078e0015 */
[----:B------:R-:W-:Y:S01]  /*ca60*/  PRMT R81, R6, 0x5410, R7 ;  /* 0x0000541006517816 */ /* 0x000fe20000000007 */
[----:B------:R-:W-:Y:S01]  /*ca70*/  IMAD.MOV.U32 R6, RZ, RZ, R26 ;  /* 0x000000ffff067224 */ /* 0x000fe200078e001a */
[----:B------:R-:W0:Y:S01]  /*ca80*/  SYNCS.PHASECHK.TRANS64.TRYWAIT P0, [R2+URZ+0x2a800], R5 ;  /* 0x02a80005020075a7 */ /* 0x000e22000800017f */
[----:B------:R-:W-:Y:S01]  /*ca90*/  IMAD.MOV.U32 R7, RZ, RZ, R27 ;  /* 0x000000ffff077224 */ /* 0x000fe200078e001b */
[----:B------:R-:W-:-:S02]  /*caa0*/  MOV R62, R20 ;  /* 0x00000014003e7202 */ /* 0x000fc40000000f00 */
[----:B------:R-:W-:Y:S02]  /*cab0*/  PRMT R82, R63, 0x7610, R82 ;  /* 0x000076103f527816 */ /* 0x000fe40000000052 */
[----:B------:R-:W-:Y:S01]  /*cac0*/  PRMT R75, R7, 0x5410, R6 ;  /* 0x00005410074b7816 */ /* 0x000fe20000000006 */
[----:B------:R-:W-:Y:S01]  /*cad0*/  IMAD.MOV.U32 R6, RZ, RZ, R12 ;  /* 0x000000ffff067224 */ /* 0x000fe200078e000c */
[----:B------:R-:W-:Y:S02]  /*cae0*/  MOV R7, R13 ;  /* 0x0000000d00077202 */ /* 0x000fe40000000f00 */
[----:B------:R-:W-:Y:S01]  /*caf0*/  PRMT R73, R73, 0x5410, R62 ;  /* 0x0000541049497816 */ /* 0x000fe2000000003e */
[----:B------:R-:W-:Y:S01]  /*cb00*/  IMAD.MOV.U32 R62, RZ, RZ, R8 ;  /* 0x000000ffff3e7224 */ /* 0x000fe200078e0008 */
[----:B----4-:R-:W-:Y:S01]  /*cb10*/  PRMT R65, R7, 0x5410, R6 ;  /* 0x0000541007417816 */ /* 0x010fe20000000006 */
[----:B------:R-:W-:Y:S01]  /*cb20*/  IMAD.MOV.U32 R7, RZ, RZ, R41 ;  /* 0x000000ffff077224 */ /* 0x000fe200078e0029 */
[----:B------:R-:W-:Y:S01]  /*cb30*/  PRMT R73, R4, 0x7610, R73 ;  /* 0x0000761004497816 */ /* 0x000fe20000000049 */
[----:B------:R-:W-:Y:S01]  /*cb40*/  IMAD.MOV.U32 R4, RZ, RZ, R9 ;  /* 0x000000ffff047224 */ /* 0x000fe200078e0009 */
[----:B------:R-:W-:-:S02]  /*cb50*/  MOV R6, R40 ;  /* 0x0000002800067202 */ /* 0x000fc40000000f00 */
[----:B------:R-:W-:Y:S02]  /*cb60*/  PRMT R62, R62, 0x5410, R62 ;  /* 0x000054103e3e7816 */ /* 0x000fe4000000003e */
[----:B------:R-:W-:Y:S01]  /*cb70*/  PRMT R86, R6, 0x5410, R7 ;  /* 0x0000541006567816 */ /* 0x000fe20000000007 */
[----:B------:R-:W-:Y:S01]  /*cb80*/  IMAD.MOV.U32 R6, RZ, RZ, R28 ;  /* 0x000000ffff067224 */ /* 0x000fe200078e001c */
[----:B------:R-:W-:Y:S01]  /*cb90*/  PRMT R62, R4, 0x7610, R62 ;  /* 0x00007610043e7816 */ /* 0x000fe2000000003e */
[----:B------:R-:W-:Y:S01]  /*cba0*/  IMAD.MOV.U32 R7, RZ, RZ, R29 ;  /* 0x000000ffff077224 */ /* 0x000fe200078e001d */
[----:B------:R-:W-:Y:S02]  /*cbb0*/  MOV R4, R35 ;  /* 0x0000002300047202 */ /* 0x000fe40000000f00 */
[----:B------:R-:W-:Y:S02]  /*cbc0*/  VIADDMNMX R67, R67, -R186, 0x80, PT ;  /* 0x0000008043437446 */ /* 0x000fe400038009ba */
[----:B------:R-:W-:Y:S01]  /*cbd0*/  PRMT R76, R6, 0x5410, R7 ;  /* 0x00005410064c7816 */ /* 0x000fe20000000007 */
[----:B------:R-:W-:Y:S01]  /*cbe0*/  IMAD.MOV.U32 R6, RZ, RZ, R25 ;  /* 0x000000ffff067224 */ /* 0x000fe200078e0019 */
[----:B------:R-:W-:Y:S01]  /*cbf0*/  PRMT R82, R82, 0x5410, R4 ;  /* 0x0000541052527816 */ /* 0x000fe20000000004 */
[----:B------:R-:W-:Y:S01]  /*cc00*/  IMAD.MOV.U32 R7, RZ, RZ, R14 ;  /* 0x000000ffff077224 */ /* 0x000fe200078e000e */
[----:B------:R-:W-:-:S02]  /*cc10*/  MOV R4, R24 ;  /* 0x0000001800047202 */ /* 0x000fc40000000f00 */
[----:B------:R-:W-:Y:S02]  /*cc20*/  MOV R63, R15 ;  /* 0x0000000f003f7202 */ /* 0x000fe40000000f00 */
[----:B------:R-:W-:Y:S01]  /*cc30*/  PRMT R74, R4, 0x5410, R6 ;  /* 0x00005410044a7816 */ /* 0x000fe20000000006 */
[----:B------:R-:W-:Y:S01]  /*cc40*/  IMAD.MOV.U32 R4, RZ, RZ, R10 ;  /* 0x000000ffff047224 */ /* 0x000fe200078e000a */
[----:B------:R-:W-:Y:S01]  /*cc50*/  ISETP.GE.AND P1, PT, R170, R67, PT ;  /* 0x00000043aa00720c */ /* 0x000fe20003f26270 */
[----:B------:R-:W-:Y:S01]  /*cc60*/  IMAD.MOV.U32 R6, RZ, RZ, R11 ;  /* 0x000000ffff067224 */ /* 0x000fe200078e000b */
[----:B------:R-:W-:Y:S01]  /*cc70*/  PRMT R69, R7, 0x5410, R63 ;  /* 0x0000541007457816 */ /* 0x000fe2000000003f */
[----:B0-----:R-:W-:Y:S10]  /*cc80*/  @!P0 BRA `(.L_x_2791) ;  /* 0x0000019800008947 */ /* 0x001ff40003800000 */
.L_x_3063:
[----:B------:R-:W-:Y:S05]  /*cc90*/  BSYNC B1 ;  /* 0x0000000000017941 */ /* 0x000fea0003800000 */
.L_x_2790:
        /* <DEDUP_REMOVED lines=14> */
[----:B------:R-:W-:Y:S01]  /*cd80*/  HADD2.F32 R89, -RZ, R89.H0_H0 ;  /* 0x20000059ff597230 */ /* 0x000fe20000004100 */
[--C-:B------:R-:W-:Y:S02]  /*cd90*/  SHF.R.U32.HI R91, RZ, 0x10, R61.reuse ;  /* 0x00000010ff5b7819 */ /* 0x100fe4000001163d */
[----:B------:R-:W-:Y:S01]  /*cda0*/  SHF.R.U64 R60, R60, 0x10, R61 ;  /* 0x000000103c3c7819 */ /* 0x000fe2000000123d */
[----:B------:R-:W-:Y:S01]  /*cdb0*/  HADD2.F32 R93, -RZ, R93.H0_H0 ;  /* 0x2000005dff5d7230 */ /* 0x000fe20000004100 */
[----:B------:R-:W-:Y:S01]  /*cdc0*/  SHF.R.U64 R58, R58, 0x10, R59 ;  /* 0x000000103a3a7819 */ /* 0x000fe2000000123b */
[----:B------:R-:W-:Y:S02]  /*cdd0*/  HADD2.F32 R91, -RZ, R91.H0_H0 ;  /* 0x2000005bff5b7230 */ /* 0x000fe40000004100 */
[----:B------:R-:W-:-:S02]  /*cde0*/  HADD2.F32 R59, -RZ, R88.H0_H0 ;  /* 0x20000058ff3b7230 */ /* 0x000fc40000004100 */
[----:B------:R-:W-:Y:S02]  /*cdf0*/  HADD2.F32 R58, -RZ, R58.H0_H0 ;  /* 0x2000003aff3a7230 */ /* 0x000fe40000004100 */
[----:B------:R-:W-:Y:S02]  /*ce00*/  HADD2.F32 R60, -RZ, R60.H0_H0 ;  /* 0x2000003cff3c7230 */ /* 0x000fe40000004100 */
[--C-:B0-----:R-:W-:Y:S02]  /*ce10*/  HADD2.F32 R61, -RZ, R7.reuse.H1_H1 ;  /* 0x30000007ff3d7230 */ /* 0x101fe40000004100 */
[----:B------:R-:W-:Y:S02]  /*ce20*/  HADD2.F32 R90, -RZ, R7.H0_H0 ;  /* 0x20000007ff5a7230 */ /* 0x000fe40000004100 */
[----:B------:R-:W-:Y:S02]  /*ce30*/  HADD2.F32 R92, -RZ, R4.H1_H1 ;  /* 0x30000004ff5c7230 */ /* 0x000fe40000004100 */
[C---:B------:R-:W-:Y:S01]  /*ce40*/  FMUL.FTZ R97, R61.reuse, R93 ;  /* 0x0000005d3d617220 */ /* 0x040fe20000410000 */
[----:B------:R-:W-:Y:S01]  /*ce50*/  FMUL.FTZ R94, R61, R91 ;  /* 0x0000005b3d5e7220 */ /* 0x000fe20000410000 */
[----:B------:R-:W-:-:S02]  /*ce60*/  HADD2.F32 R7, -RZ, R5.H0_H0 ;  /* 0x20000005ff077230 */ /* 0x000fc40000004100 */
[----:B------:R-:W-:Y:S02]  /*ce70*/  HADD2.F32 R61, -RZ, R5.H1_H1 ;  /* 0x30000005ff3d7230 */ /* 0x000fe40000004100 */
[----:B------:R-:W-:Y:S01]  /*ce80*/  FFMA.FTZ R5, R90, R91, -R97 ;  /* 0x0000005b5a057223 */ /* 0x000fe20000010861 */
[----:B------:R-:W-:Y:S02]  /*ce90*/  HADD2.F32 R88, -RZ, R4.H0_H0 ;  /* 0x20000004ff587230 */ /* 0x000fe40000004100 */
[----:B------:R-:W-:Y:S01]  /*cea0*/  FMUL.FTZ R95, R92, R59 ;  /* 0x0000003b5c5f7220 */ /* 0x000fe20000410000 */
[--C-:B------:R-:W-:Y:S02]  /*ceb0*/  HADD2.F32 R4, -RZ, R6.reuse.H0_H0 ;  /* 0x20000006ff047230 */ /* 0x100fe40000004100 */
[----:B------:R-:W-:Y:S01]  /*cec0*/  FFMA.FTZ R90, R90, R93, R94 ;  /* 0x0000005d5a5a7223 */ /* 0x000fe2000001005e */
[----:B------:R-:W-:Y:S02]  /*ced0*/  HADD2.F32 R91, -RZ, R87.H0_H0 ;  /* 0x20000057ff5b7230 */ /* 0x000fe40000004100 */
[----:B------:R-:W-:Y:S01]  /*cee0*/  FMUL.FTZ R93, R92, R89 ;  /* 0x000000595c5d7220 */ /* 0x000fe20000410000 */
[----:B------:R-:W-:-:S02]  /*cef0*/  HADD2.F32 R6, -RZ, R6.H1_H1 ;  /* 0x30000006ff067230 */ /* 0x000fc40000004100 */
[C---:B------:R-:W-:Y:S01]  /*cf00*/  FFMA.FTZ R89, R88.reuse, R89, -R95 ;  /* 0x0000005958597223 */ /* 0x040fe2000001085f */
[----:B------:R-:W-:Y:S02]  /*cf10*/  HADD2.F32 R87, -RZ, R87.H1_H1 ;  /* 0x30000057ff577230 */ /* 0x000fe40000004100 */
[----:B------:R-:W-:Y:S01]  /*cf20*/  FFMA.FTZ R88, R88, R59, R93 ;  /* 0x0000003b58587223 */ /* 0x000fe2000001005d */
[C---:B------:R-:W-:Y:S02]  /*cf30*/  FMUL.FTZ R59, R6.reuse, R91 ;  /* 0x0000005b063b7220 */ /* 0x040fe40000410000 */
        /* <DEDUP_REMOVED lines=12> */
.L_x_2795:
[----:B------:R-:W-:Y:S05]  /*d000*/  BSYNC B2 ;  /* 0x0000000000027941 */ /* 0x000fea0003800000 */
.L_x_2794:
[----:B------:R-:W-:Y:S04]  /*d010*/  BSSY B2, `(.L_x_2796) ;  /* 0x000002c000027945 */ /* 0x000fe80003800000 */
[----:B------:R-:W-:Y:S05]  /*d020*/  @P1 BRA `(.L_x_2797) ;  /* 0x0000000000a81947 */ /* 0x000fea0003800000 */
[----:B0-----:R-:W0:Y:S01]  /*d030*/  LDS.128 R4, [R0] ;  /* 0x0000000000047984 */ /* 0x001e220000000c00 */
[----:B------:R-:W-:Y:S01]  /*d040*/  SHF.R.U32.HI R61, RZ, 0x10, R57 ;  /* 0x00000010ff3d7819 */ /* 0x000fe20000011639 */
[----:B------:R-:W-:Y:S01]  /*d050*/  HADD2.F32 R88, -RZ, R83.H0_H0 ;  /* 0x20000053ff587230 */ /* 0x000fe20000004100 */
[----:B------:R-:W-:Y:S01]  /*d060*/  SHF.R.U32.HI R87, RZ, 0x10, R55 ;  /* 0x00000010ff577819 */ /* 0x000fe20000011637 */
[----:B------:R-:W-:Y:S01]  /*d070*/  HADD2.F32 R60, -RZ, R84.H0_H0 ;  /* 0x20000054ff3c7230 */ /* 0x000fe20000004100 */
[----:B------:R-:W-:Y:S01]  /*d080*/  SHF.R.U64 R56, R56, 0x10, R57 ;  /* 0x0000001038387819 */ /* 0x000fe20000001239 */
[----:B------:R-:W-:Y:S01]  /*d090*/  HADD2.F32 R61, -RZ, R61.H0_H0 ;  /* 0x2000003dff3d7230 */ /* 0x000fe20000004100 */
[----:B------:R-:W-:Y:S01]  /*d0a0*/  SHF.R.U64 R54, R54, 0x10, R55 ;  /* 0x0000001036367819 */ /* 0x000fe20000001237 */
[----:B------:R-:W-:Y:S02]  /*d0b0*/  HADD2.F32 R87, -RZ, R87.H0_H0 ;  /* 0x20000057ff577230 */ /* 0x000fe40000004100 */
[----:B------:R-:W-:-:S02]  /*d0c0*/  HADD2.F32 R83, -RZ, R83.H1_H1 ;  /* 0x30000053ff537230 */ /* 0x000fc40000004100 */
[----:B------:R-:W-:Y:S02]  /*d0d0*/  HADD2.F32 R84, -RZ, R84.H1_H1 ;  /* 0x30000054ff547230 */ /* 0x000fe40000004100 */
[----:B------:R-:W-:Y:S02]  /*d0e0*/  HADD2.F32 R54, -RZ, R54.H0_H0 ;  /* 0x20000036ff367230 */ /* 0x000fe40000004100 */
[----:B------:R-:W-:Y:S02]  /*d0f0*/  HADD2.F32 R56, -RZ, R56.H0_H0 ;  /* 0x20000038ff387230 */ /* 0x000fe40000004100 */
[--C-:B0-----:R-:W-:Y:S02]  /*d100*/  HADD2.F32 R59, -RZ, R7.reuse.H1_H1 ;  /* 0x30000007ff3b7230 */ /* 0x101fe40000004100 */
[----:B------:R-:W-:Y:S02]  /*d110*/  HADD2.F32 R58, -RZ, R7.H0_H0 ;  /* 0x20000007ff3a7230 */ /* 0x000fe40000004100 */
[----:B------:R-:W-:-:S02]  /*d120*/  HADD2.F32 R57, -RZ, R4.H1_H1 ;  /* 0x30000004ff397230 */ /* 0x000fc40000004100 */
[C---:B------:R-:W-:Y:S01]  /*d130*/  FMUL.FTZ R89, R59.reuse, R87 ;  /* 0x000000573b597220 */ /* 0x040fe20000410000 */
[-C--:B------:R-:W-:Y:S01]  /*d140*/  FMUL.FTZ R92, R59, R61.reuse ;  /* 0x0000003d3b5c7220 */ /* 0x080fe20000410000 */
[----:B------:R-:W-:Y:S02]  /*d150*/  HADD2.F32 R55, -RZ, R4.H0_H0 ;  /* 0x20000004ff377230 */ /* 0x000fe40000004100 */
[--C-:B------:R-:W-:Y:S02]  /*d160*/  HADD2.F32 R7, -RZ, R6.reuse.H0_H0 ;  /* 0x20000006ff077230 */ /* 0x100fe40000004100 */
[----:B------:R-:W-:Y:S01]  /*d170*/  FMUL.FTZ R90, R57, R88 ;  /* 0x00000058395a7220 */ /* 0x000fe20000410000 */
[----:B------:R-:W-:Y:S02]  /*d180*/  HADD2.F32 R4, -RZ, R5.H0_H0 ;  /* 0x20000005ff047230 */ /* 0x000fe40000004100 */
[C---:B------:R-:W-:Y:S01]  /*d190*/  FFMA.FTZ R89, R58.reuse, R61, -R89 ;  /* 0x0000003d3a597223 */ /* 0x040fe20000010859 */
[----:B------:R-:W-:Y:S01]  /*d1a0*/  FFMA.FTZ R92, R58, R87, R92 ;  /* 0x000000573a5c7223 */ /* 0x000fe2000001005c */
[----:B------:R-:W-:-:S02]  /*d1b0*/  HADD2.F32 R6, -RZ, R6.H1_H1 ;  /* 0x30000006ff067230 */ /* 0x000fc40000004100 */
[-C--:B------:R-:W-:Y:S01]  /*d1c0*/  FMUL.FTZ R58, R57, R60.reuse ;  /* 0x0000003c393a7220 */ /* 0x080fe20000410000 */
[----:B------:R-:W-:Y:S02]  /*d1d0*/  HADD2.F32 R5, -RZ, R5.H1_H1 ;  /* 0x30000005ff057230 */ /* 0x000fe40000004100 */
[C---:B------:R-:W-:Y:S01]  /*d1e0*/  FFMA.FTZ R90, R55.reuse, R60, -R90 ;  /* 0x0000003c375a7223 */ /* 0x040fe2000001085a */
[----:B------:R-:W-:Y:S01]  /*d1f0*/  FFMA.FTZ R55, R55, R88, R58 ;  /* 0x0000005837377223 */ /* 0x000fe2000001003a */
        /* <DEDUP_REMOVED lines=12> */
[----:B------:R1:W-:Y:S02]  /*d2c0*/  STS.128 [R0], R4 ;  /* 0x0000000400007388 */ /* 0x0003e40000000c00 */
.L_x_2797:
[----:B------:R-:W-:Y:S05]  /*d2d0*/  BSYNC B2 ;  /* 0x0000000000027941 */ /* 0x000fea0003800000 */
.L_x_2796:
        /* <DEDUP_REMOVED lines=44> */
.L_x_2799:
[----:B------:R-:W-:Y:S05]  /*d5a0*/  BSYNC B2 ;  /* 0x0000000000027941 */ /* 0x000fea0003800000 */
.L_x_2798:
[----:B------:R-:W-:Y:S04]  /*d5b0*/  BSSY B2, `(.L_x_2800) ;  /* 0x000002c000027945 */ /* 0x000fe80003800000 */
[----:B------:R-:W-:Y:S05]  /*d5c0*/  @P3 BRA `(.L_x_2801) ;  /* 0x0000000000a83947 */ /* 0x000fea0003800000 */
[----:B012---:R-:W0:Y:S01]  /*d5d0*/  LDS.128 R4, [R0+0x4000] ;  /* 0x0040000000047984 */ /* 0x007e220000000c00 */
        /* <DEDUP_REMOVED lines=41> */
.L_x_2801:
[----:B------:R-:W-:Y:S05]  /*d870*/  BSYNC B2 ;  /* 0x0000000000027941 */ /* 0x000fea0003800000 */
.L_x_2800:
        /* <DEDUP_REMOVED lines=44> */
.L_x_2803:
[----:B------:R-:W-:Y:S05]  /*db40*/  BSYNC B2 ;  /* 0x0000000000027941 */ /* 0x000fea0003800000 */
.L_x_2802:
[----:B------:R-:W-:Y:S05]  /*db50*/  @P5 BRA `(.L_x_2793) ;  /* 0x0000000000a85947 */ /* 0x000fea0003800000 */
[----:B01234-:R-:W0:Y:S01]  /*db60*/  LDS.128 R4, [R0+0x8000] ;  /* 0x0080000000047984 */ /* 0x01fe220000000c00 */
[----:B------:R-:W-:Y:S01]  /*db70*/  SHF.R.U32.HI R43, RZ, 0x10, R37 ;  /* 0x00000010ff2b7819 */ /* 0x000fe20000011625 */
[----:B------:R-:W-:Y:S01]  /*db80*/  HADD2.F32 R42, -RZ, R66.H0_H0 ;  /* 0x20000042ff2a7230 */ /* 0x000fe20000004100 */
[--C-:B------:R-:W-:Y:S01]  /*db90*/  SHF.R.U32.HI R45, RZ, 0x10, R39.reuse ;  /* 0x00000010ff2d7819 */ /* 0x100fe20000011627 */
        /* <DEDUP_REMOVED lines=38> */
.L_x_2793:
[----:B------:R-:W-:Y:S05]  /*de00*/  BSYNC B1 ;  /* 0x0000000000017941 */ /* 0x000fea0003800000 */
.L_x_2792:
        /* <DEDUP_REMOVED lines=54> */
.L_x_2806:
[----:B------:R-:W-:Y:S05]  /*e170*/  BSYNC B1 ;  /* 0x0000000000017941 */ /* 0x000fea0003800000 */
.L_x_2805:
[----:B------:R-:W-:Y:S04]  /*e180*/  BSSY B1, `(.L_x_2807) ;  /* 0x000002c000017945 */ /* 0x000fe80003800000 */
[----:B------:R-:W-:Y:S05]  /*e190*/  @P1 BRA `(.L_x_2808) ;  /* 0x0000000000a81947 */ /* 0x000fea0003800000 */
[----:B0-----:R-:W0:Y:S01]  /*e1a0*/  LDS.128 R4, [R0+0x2000] ;  /* 0x0020000000047984 */ /* 0x001e220000000c00 */
        /* <DEDUP_REMOVED lines=41> */
.L_x_2808:
[----:B------:R-:W-:Y:S05]  /*e440*/  BSYNC B1 ;  /* 0x0000000000017941 */ /* 0x000fea0003800000 */
.L_x_2807:
        /* <DEDUP_REMOVED lines=44> */
.L_x_2810:
[----:B------:R-:W-:Y:S05]  /*e710*/  BSYNC B1 ;  /* 0x0000000000017941 */ /* 0x000fea0003800000 */
.L_x_2809:
        /* <DEDUP_REMOVED lines=44> */
.L_x_2812:
[----:B------:R-:W-:Y:S05]  /*e9e0*/  BSYNC B1 ;  /* 0x0000000000017941 */ /* 0x000fea0003800000 */
.L_x_2811:
[----:B------:R-:W-:Y:S04]  /*e9f0*/  BSSY B1, `(.L_x_2813) ;  /* 0x000002c000017945 */ /* 0x000fe80003800000 */
[----:B------:R-:W-:Y:S05]  /*ea00*/  @P4 BRA `(.L_x_2814) ;  /* 0x0000000000a84947 */ /* 0x000fea0003800000 */
[----:B0123--:R-:W0:Y:S01]  /*ea10*/  LDS.128 R4, [R3+0x16400] ;  /* 0x0164000003047984 */ /* 0x00fe220000000c00 */
        /* <DEDUP_REMOVED lines=41> */
.L_x_2814:
[----:B------:R-:W-:Y:S05]  /*ecb0*/  BSYNC B1 ;  /* 0x0000000000017941 */ /* 0x000fea0003800000 */
.L_x_2813:
[----:B------:R-:W-:Y:S05]  /*ecc0*/  @P5 BRA `(.L_x_2804) ;  /* 0x0000003400cc5947 */ /* 0x000fea0003800000 */
[----:B01234-:R-:W0:Y:S01]  /*ecd0*/  LDS.128 R4, [R0+0xa000] ;  /* 0x00a0000000047984 */ /* 0x01fe220000000c00 */
[----:B------:R-:W-:Y:S01]  /*ece0*/  SHF.R.U32.HI R14, RZ, 0x10, R9 ;  /* 0x00000010ff0e7819 */ /* 0x000fe20000011609 */
[--C-:B------:R-:W-:Y:S01]  /*ecf0*/  HADD2.F32 R13, -RZ, R62.reuse.H1_H1 ;  /* 0x3000003eff0d7230 */ /* 0x100fe20000004100 */
[--C-:B------:R-:W-:Y:S01]  /*ed00*/  SHF.R.U32.HI R12, RZ, 0x10, R11.reuse ;  /* 0x00000010ff0c7819 */ /* 0x100fe2000001160b */
[----:B------:R-:W-:Y:S01]  /*ed10*/  HADD2.F32 R62, -RZ, R62.H0_H0 ;  /* 0x2000003eff3e7230 */ /* 0x000fe20000004100 */
        /* <DEDUP_REMOVED lines=38> */
.L_x_2783:
[----:B------:R-:W0:Y:S01]  /*ef80*/  LDC R64, c[0x0][0x448] ;  /* 0x00011200ff407b82 */ /* 0x000e220000000800 */
[----:B------:R-:W-:Y:S01]  /*ef90*/  IMAD R3, R206, 0x40, R69 ;  /* 0x00000040ce037824 */ /* 0x000fe200078e0245 */
[----:B------:R-:W-:Y:S01]  /*efa0*/  ULDC.64 UR4, c[0x0][0x3f8] ;  /* 0x0000fe0000047ab9 */ /* 0x000fe20000000a00 */
[----:B------:R-:W-:Y:S01]  /*efb0*/  ULDC.64 UR6, c[0x0][0x408] ;  /* 0x0001020000067ab9 */ /* 0x000fe20000000a00 */
[----:B------:R-:W-:Y:S02]  /*efc0*/  IMAD.MOV.U32 R4, RZ, RZ, R24 ;  /* 0x000000ffff047224 */ /* 0x000fe400078e0018 */
[----:B------:R-:W-:Y:S02]  /*efd0*/  IMAD.MOV.U32 R6, RZ, RZ, R140 ;  /* 0x000000ffff067224 */ /* 0x000fe400078e008c */
[----:B------:R-:W-:Y:S01]  /*efe0*/  IMAD.MOV.U32 R7, RZ, RZ, R29 ;  /* 0x000000ffff077224 */ /* 0x000fe200078e001d */
[----:B0-----:R-:W-:-:S13]  /*eff0*/  ISETP.NE.AND P0, PT, R64, 0x1, PT ;  /* 0x000000014000780c */ /* 0x001fda0003f05270 */
[----:B------:R-:W0:Y:S08]  /*f000*/  @P0 LDC R0, c[0x0][0x44c] ;  /* 0x00011300ff000b82 */ /* 0x000e300000000800 */
[----:B------:R-:W2:Y:S01]  /*f010*/  @P0 LDC R5, c[0x0][0x450] ;  /* 0x00011400ff050b82 */ /* 0x000ea20000000800 */
[----:B0-----:R-:W-:-:S05]  /*f020*/  @P0 IMAD.HI.U32 R0, R3, R0, RZ ;  /* 0x0000000003000227 */ /* 0x001fca00078e00ff */
[----:B--2---:R-:W-:Y:S02]  /*f030*/  @P0 SHF.R.U32.HI R3, RZ, R5, R0 ;  /* 0x00000005ff030219 */ /* 0x004fe40000011600 */
[----:B------:R-:W-:Y:S02]  /*f040*/  MOV R5, R27 ;  /* 0x0000001b00057202 */ /* 0x000fe40000000f00 */
[----:B------:R-:W-:Y:S01]  /*f050*/  SHF.R.S32.HI R0, RZ, 0x1f, R3 ;  /* 0x0000001fff007819 */ /* 0x000fe20000011403 */
[----:B------:R-:W-:-:S04]  /*f060*/  IMAD.WIDE.U32 R6, R3, UR6, R6 ;  /* 0x0000000603067c25 */ /* 0x000fc8000f8e0006 */
[C---:B------:R-:W-:Y:S02]  /*f070*/  IMAD R8, R0.reuse, UR4, RZ ;  /* 0x0000000400087c24 */ /* 0x040fe4000f8e02ff */
[----:B------:R-:W-:Y:S02]  /*f080*/  IMAD R0, R0, UR6, RZ ;  /* 0x0000000600007c24 */ /* 0x000fe4000f8e02ff */
[----:B------:R-:W-:-:S04]  /*f090*/  IMAD.WIDE.U32 R4, R3, UR4, R4 ;  /* 0x0000000403047c25 */ /* 0x000fc8000f8e0004 */
[C---:B------:R-:W-:Y:S01]  /*f0a0*/  IMAD R21, R3.reuse, UR5, R8 ;  /* 0x0000000503157c24 */ /* 0x040fe2000f8e0208 */
[----:B------:R-:W-:Y:S01]  /*f0b0*/  ULDC.64 UR4, c[0x0][0x3e8] ;  /* 0x0000fa0000047ab9 */ /* 0x000fe20000000a00 */
[----:B------:R-:W-:Y:S01]  /*f0c0*/  IMAD R61, R3, UR7, R0 ;  /* 0x00000007033d7c24 */ /* 0x000fe2000f8e0200 */
[----:B------:R-:W-:Y:S01]  /*f0d0*/  ULDC.64 UR6, c[0x0][0x400] ;  /* 0x0001000000067ab9 */ /* 0x000fe20000000a00 */
[----:B------:R-:W-:Y:S01]  /*f0e0*/  LEA R3, P0, R4, UR4, 0x1 ;  /* 0x0000000404037c11 */ /* 0x000fe2000f8008ff */
[----:B------:R-:W-:Y:S01]  /*f0f0*/  UMOV UR4, 0xffffffff ;  /* 0xffffffff00047882 */ /* 0x000fe20000000000 */
[----:B------:R-:W-:Y:S01]  /*f100*/  IMAD.IADD R61, R7, 0x1, R61 ;  /* 0x00000001073d7824 */ /* 0x000fe200078e023d */
[----:B------:R-:W-:Y:S02]  /*f110*/  IADD3 R21, R5, R21, RZ ;  /* 0x0000001505157210 */ /* 0x000fe40007ffe0ff */
[----:B------:R-:W-:Y:S02]  /*f120*/  LEA R0, P1, R6, UR6, 0x1 ;  /* 0x0000000606007c11 */ /* 0x000fe4000f8208ff */
[----:B------:R-:W-:-:S02]  /*f130*/  LEA.HI.X R21, R4, UR5, R21, 0x1, P0 ;  /* 0x0000000504157c11 */ /* 0x000fc400080f0c15 */
[----:B------:R-:W-:Y:S01]  /*f140*/  LEA.HI.X R61, R6, UR7, R61, 0x1, P1 ;  /* 0x00000007063d7c11 */ /* 0x000fe200088f0c3d */
[----:B------:R-:W-:Y:S08]  /*f150*/  BRA.DIV UR4, `(.L_x_2815) ;  /* 0x0000017204e07947 */ /* 0x000ff0000b800000 */
[----:B------:R0:W2:Y:S04]  /*f160*/  SHFL.IDX PT, R5, R21, RZ, 0x1c1f ;  /* 0x001c1fff15057589 */ /* 0x0000a800000e0000 */
[----:B------:R0:W3:Y:S04]  /*f170*/  SHFL.IDX PT, R4, R3, RZ, 0x1c1f ;  /* 0x001c1fff03047589 */ /* 0x0000e800000e0000 */
[----:B------:R0:W4:Y:S04]  /*f180*/  SHFL.IDX PT, R7, R61, RZ, 0x1c1f ;  /* 0x001c1fff3d077589 */ /* 0x00012800000e0000 */
[----:B------:R0:W0:Y:S02]  /*f190*/  SHFL.IDX PT, R8, R0, RZ, 0x1c1f ;  /* 0x001c1fff00087589 */ /* 0x00002400000e0000 */
.L_x_3069:
        /* <DEDUP_REMOVED lines=18> */
[----:B--2---:R-:W-:Y:S01]  /*f2c0*/  IMAD.MOV.U32 R13, RZ, RZ, R5 ;  /* 0x000000ffff0d7224 */ /* 0x004fe200078e0005 */
[----:B------:R-:W-:Y:S02]  /*f2d0*/  ISETP.GE.AND P2, PT, R16, UR4, PT ;  /* 0x0000000410007c0c */ /* 0x000fe4000bf46270 */
[----:B------:R-:W-:Y:S02]  /*f2e0*/  CS2R R28, SRZ ;  /* 0x00000000001c7805 */ /* 0x000fe4000001ff00 */
[----:B------:R-:W-:Y:S02]  /*f2f0*/  ISETP.GE.AND P3, PT, R163, UR4, PT ;  /* 0x00000004a3007c0c */ /* 0x000fe4000bf66270 */
[----:B------:R-:W-:Y:S02]  /*f300*/  CS2R R30, SRZ ;  /* 0x00000000001e7805 */ /* 0x000fe4000001ff00 */
[----:B------:R-:W-:-:S02]  /*f310*/  ISETP.GE.AND P4, PT, R164, UR4, PT ;  /* 0x00000004a4007c0c */ /* 0x000fc4000bf86270 */
[----:B------:R-:W-:Y:S02]  /*f320*/  CS2R R40, SRZ ;  /* 0x0000000000287805 */ /* 0x000fe4000001ff00 */
[----:B------:R-:W-:Y:S02]  /*f330*/  CS2R R42, SRZ ;  /* 0x00000000002a7805 */ /* 0x000fe4000001ff00 */
[----:B------:R-:W-:Y:S01]  /*f340*/  CS2R R26, SRZ ;  /* 0x00000000001a7805 */ /* 0x000fe2000001ff00 */
[C---:B------:R-:W-:Y:S01]  /*f350*/  @!P2 IMAD.SHL.U32 R9, R16.reuse, 0x2, RZ ;  /* 0x000000021009a824 */ /* 0x040fe200078e00ff */
[----:B------:R-:W-:Y:S01]  /*f360*/  @!P2 SHF.L.U64.HI R20, R16, 0x1, R17 ;  /* 0x000000011014a819 */ /* 0x000fe20000010211 */
[----:B------:R-:W-:-:S04]  /*f370*/  @!P3 IMAD.SHL.U32 R15, R166, 0x8, RZ ;  /* 0x00000008a60fb824 */ /* 0x000fc800078e00ff */
[----:B------:R-:W-:Y:S02]  /*f380*/  @!P4 SHF.L.U32 R25, R167, 0x3, RZ ;  /* 0x00000003a719c819 */ /* 0x000fe400000006ff */
[-C--:B------:R-:W-:Y:S01]  /*f390*/  @!P2 IADD3 R4, P0, R4, R9.reuse, RZ ;  /* 0x000000090404a210 */ /* 0x080fe20007f1e0ff */
[----:B------:R-:W-:Y:S01]  /*f3a0*/  @!P3 IMAD.WIDE R10, R15, 0x2, R12 ;  /* 0x000000020f0ab825 */ /* 0x000fe200078e020c */
[----:B0-----:R-:W-:-:S03]  /*f3b0*/  @!P2 IADD3 R6, P1, R8, R9, RZ ;  /* 0x000000090806a210 */ /* 0x001fc60007f3e0ff */
[----:B----4-:R-:W-:Y:S01]  /*f3c0*/  IMAD.MOV.U32 R9, RZ, RZ, R7 ;  /* 0x000000ffff097224 */ /* 0x010fe200078e0007 */
[----:B------:R-:W-:Y:S01]  /*f3d0*/  CS2R R36, SRZ ;  /* 0x0000000000247805 */ /* 0x000fe2000001ff00 */
[----:B------:R-:W-:Y:S01]  /*f3e0*/  @!P4 IMAD.WIDE R12, R25, 0x2, R12 ;  /* 0x00000002190cc825 */ /* 0x000fe200078e020c */
[----:B------:R-:W-:Y:S02]  /*f3f0*/  CS2R R38, SRZ ;  /* 0x0000000000267805 */ /* 0x000fe4000001ff00 */
[----:B------:R-:W-:Y:S02]  /*f400*/  CS2R R32, SRZ ;  /* 0x0000000000207805 */ /* 0x000fe4000001ff00 */
[----:B------:R-:W-:Y:S01]  /*f410*/  CS2R R34, SRZ ;  /* 0x0000000000227805 */ /* 0x000fe2000001ff00 */
[----:B------:R-:W-:Y:S01]  /*f420*/  @!P3 IMAD.WIDE R14, R15, 0x2, R8 ;  /* 0x000000020f0eb825 */ /* 0x000fe200078e0208 */
[----:B------:R-:W-:Y:S02]  /*f430*/  CS2R R44, SRZ ;  /* 0x00000000002c7805 */ /* 0x000fe4000001ff00 */
[----:B------:R-:W-:-:S02]  /*f440*/  CS2R R46, SRZ ;  /* 0x00000000002e7805 */ /* 0x000fc4000001ff00 */
[----:B------:R-:W-:Y:S01]  /*f450*/  @!P2 IADD3.X R7, R7, R20, RZ, P1, !PT ;  /* 0x000000140707a210 */ /* 0x000fe20000ffe4ff */
[----:B------:R-:W-:Y:S01]  /*f460*/  @!P4 IMAD.WIDE R8, R25, 0x2, R8 ;  /* 0x000000021908c825 */ /* 0x000fe200078e0208 */
[----:B------:R-:W-:Y:S01]  /*f470*/  CS2R R24, SRZ ;  /* 0x0000000000187805 */ /* 0x000fe2000001ff00 */
[----:B------:R1:W5:Y:S02]  /*f480*/  @!P3 LD.E.128 R28, desc[UR60][R10.64] ;  /* 0x0000003c0a1cb980 */ /* 0x000364000c101d00 */
[----:B------:R-:W-:Y:S02]  /*f490*/  @!P2 IMAD.X R5, R5, 0x1, R20, P0 ;  /* 0x000000010505a824 */ /* 0x000fe400000e0614 */
[----:B------:R1:W5:Y:S04]  /*f4a0*/  @!P3 LD.E.128 R40, desc[UR60][R14.64] ;  /* 0x0000003c0e28b980 */ /* 0x000368000c101d00 */
[----:B------:R1:W5:Y:S04]  /*f4b0*/  @!P4 LD.E.128 R24, desc[UR60][R12.64] ;  /* 0x0000003c0c18c980 */ /* 0x000368000c101d00 */
[----:B------:R1:W5:Y:S04]  /*f4c0*/  @!P4 LD.E.128 R36, desc[UR60][R8.64] ;  /* 0x0000003c0824c980 */ /* 0x000368000c101d00 */
[----:B------:R1:W5:Y:S04]  /*f4d0*/  @!P2 LD.E.128 R32, desc[UR60][R4.64] ;  /* 0x0000003c0420a980 */ /* 0x000368000c101d00 */
[----:B------:R1:W5:Y:S02]  /*f4e0*/  @!P2 LD.E.128 R44, desc[UR60][R6.64] ;  /* 0x0000003c062ca980 */ /* 0x000364000c101d00 */
.L_x_2817:
[----:B------:R-:W-:Y:S05]  /*f4f0*/  BSYNC B1 ;  /* 0x0000000000017941 */ /* 0x000fea0003800000 */
.L_x_2816:
[----:B-1-3-5:R-:W-:Y:S01]  /*f500*/  IMAD.MOV.U32 R4, RZ, RZ, R44 ;  /* 0x000000ffff047224 */ /* 0x02afe200078e002c */
[----:B------:R-:W-:Y:S01]  /*f510*/  MOV R6, R46 ;  /* 0x0000002e00067202 */ /* 0x000fe20000000f00 */
[----:B----4-:R-:W-:Y:S01]  /*f520*/  IMAD.MOV.U32 R7, RZ, RZ, R47 ;  /* 0x000000ffff077224 */ /* 0x010fe200078e002f */
[----:B------:R-:W-:Y:S01]  /*f530*/  UMOV UR4, 0xffffffff ;  /* 0xffffffff00047882 */ /* 0x000fe20000000000 */
[----:B--2---:R-:W-:Y:S01]  /*f540*/  IMAD.MOV.U32 R5, RZ, RZ, R45 ;  /* 0x000000ffff057224 */ /* 0x004fe200078e002d */
        /* <DEDUP_REMOVED lines=24> */
[----:B------:R-:W-:Y:S01]  /*f6d0*/  PRMT R99, R99, 0x5410, R6 ;  /* 0x0000541063637816 */ /* 0x000fe20000000006 */
[----:B------:R-:W-:Y:S01]  /*f6e0*/  IMAD.MOV.U32 R6, RZ, RZ, R30 ;  /* 0x000000ffff067224 */ /* 0x000fe200078e001e */
[----:B------:R-:W-:Y:S02]  /*f6f0*/  MOV R5, R29 ;  /* 0x0000001d00057202 */ /* 0x000fe40000000f00 */
[----:B------:R-:W-:Y:S02]  /*f700*/  PRMT R103, R103, 0x5410, R7 ;  /* 0x0000541067677816 */ /* 0x000fe40000000007 */
[----:B------:R-:W-:Y:S01]  /*f710*/  PRMT R88, R4, 0x5410, R5 ;  /* 0x0000541004587816 */ /* 0x000fe20000000005 */
[----:B------:R-:W-:Y:S01]  /*f720*/  IMAD.MOV.U32 R5, RZ, RZ, R25 ;  /* 0x000000ffff057224 */ /* 0x000fe200078e0019 */
[----:B------:R-:W-:Y:S01]  /*f730*/  PRMT R89, R6, 0x7610, R89 ;  /* 0x0000761006597816 */ /* 0x000fe20000000059 */
[----:B------:R-:W-:Y:S01]  /*f740*/  IMAD.MOV.U32 R6, RZ, RZ, R26 ;  /* 0x000000ffff067224 */ /* 0x000fe200078e001a */
[----:B------:R-:W-:-:S02]  /*f750*/  MOV R4, R24 ;  /* 0x0000001800047202 */ /* 0x000fc40000000f00 */
[----:B------:R-:W-:Y:S02]  /*f760*/  MOV R7, R27 ;  /* 0x0000001b00077202 */ /* 0x000fe40000000f00 */
[----:B------:R-:W-:Y:S02]  /*f770*/  PRMT R78, R4, 0x5410, R5 ;  /* 0x00005410044e7816 */ /* 0x000fe40000000005 */
[----:B------:R-:W-:Y:S02]  /*f780*/  CS2R R4, SRZ ;  /* 0x0000000000047805 */ /* 0x000fe4000001ff00 */
[----:B------:R-:W-:Y:S01]  /*f790*/  PRMT R79, R6, 0x5410, R7 ;  /* 0x00005410064f7816 */ /* 0x000fe20000000007 */
[----:B------:R-:W-:Y:S06]  /*f7a0*/  BRA.DIV UR4, `(.L_x_2818) ;  /* 0x0000016e04c07947 */ /* 0x000fec000b800000 */
[----:B0-----:R-:W0:Y:S04]  /*f7b0*/  SHFL.IDX PT, R21, R21, 0x1, 0x1c1f ;  /* 0x003c1f0015157f89 */ /* 0x001e2800000e0000 */
[----:B------:R1:W2:Y:S04]  /*f7c0*/  SHFL.IDX PT, R20, R3, 0x1, 0x1c1f ;  /* 0x003c1f0003147f89 */ /* 0x0002a800000e0000 */
[----:B------:R-:W3:Y:S04]  /*f7d0*/  SHFL.IDX PT, R61, R61, 0x1, 0x1c1f ;  /* 0x003c1f003d3d7f89 */ /* 0x000ee800000e0000 */
[----:B-1----:R-:W4:Y:S02]  /*f7e0*/  SHFL.IDX PT, R0, R0, 0x1, 0x1c1f ;  /* 0x003c1f0000007f89 */ /* 0x002f2400000e0000 */
.L_x_3075:
        /* <DEDUP_REMOVED lines=16> */
[----:B--2---:R-:W-:Y:S01]  /*f8f0*/  MOV R6, R20 ;  /* 0x0000001400067202 */ /* 0x004fe20000000f00 */
[----:B0-----:R-:W-:Y:S01]  /*f900*/  IMAD.MOV.U32 R7, RZ, RZ, R21 ;  /* 0x000000ffff077224 */ /* 0x001fe200078e0015 */
[----:B------:R-:W-:Y:S01]  /*f910*/  ISETP.GE.AND P3, PT, R163, UR4, PT ;  /* 0x00000004a3007c0c */ /* 0x000fe2000bf66270 */
[----:B----4-:R-:W-:Y:S01]  /*f920*/  IMAD.MOV.U32 R8, RZ, RZ, R0 ;  /* 0x000000ffff087224 */ /* 0x010fe200078e0000 */
[----:B------:R-:W-:Y:S01]  /*f930*/  ISETP.GE.AND P4, PT, R164, UR4, PT ;  /* 0x00000004a4007c0c */ /* 0x000fe2000bf86270 */
[----:B---3--:R-:W-:Y:S01]  /*f940*/  IMAD.MOV.U32 R9, RZ, RZ, R61 ;  /* 0x000000ffff097224 */ /* 0x008fe200078e003d */
[----:B------:R-:W-:Y:S02]  /*f950*/  ISETP.GE.AND P2, PT, R16, UR4, PT ;  /* 0x0000000410007c0c */ /* 0x000fe4000bf46270 */
[----:B------:R-:W-:Y:S02]  /*f960*/  CS2R R52, SRZ ;  /* 0x0000000000347805 */ /* 0x000fe4000001ff00 */
[----:B------:R-:W-:-:S02]  /*f970*/  CS2R R54, SRZ ;  /* 0x0000000000367805 */ /* 0x000fc4000001ff00 */
[----:B------:R-:W-:Y:S02]  /*f980*/  CS2R R10, SRZ ;  /* 0x00000000000a7805 */ /* 0x000fe4000001ff00 */
[----:B------:R-:W-:Y:S02]  /*f990*/  CS2R R56, SRZ ;  /* 0x0000000000387805 */ /* 0x000fe4000001ff00 */
[----:B------:R-:W-:Y:S01]  /*f9a0*/  CS2R R58, SRZ ;  /* 0x00000000003a7805 */ /* 0x000fe2000001ff00 */
[----:B------:R-:W-:Y:S01]  /*f9b0*/  @!P3 IMAD.SHL.U32 R13, R166, 0x8, RZ ;  /* 0x00000008a60db824 */ /* 0x000fe200078e00ff */
[----:B------:R-:W-:Y:S01]  /*f9c0*/  @!P4 SHF.L.U32 R63, R167, 0x3, RZ ;  /* 0x00000003a73fc819 */ /* 0x000fe200000006ff */
[----:B------:R-:W-:Y:S02]  /*f9d0*/  @!P2 IMAD.SHL.U32 R3, R16, 0x2, RZ ;  /* 0x000000021003a824 */ /* 0x000fe400078e00ff */
[----:B------:R-:W-:-:S03]  /*f9e0*/  @!P3 IMAD.WIDE R4, R13, 0x2, R6 ;  /* 0x000000020d04b825 */ /* 0x000fc600078e0206 */
[-C--:B------:R-:W-:Y:S01]  /*f9f0*/  @!P2 IADD3 R60, P1, R0, R3.reuse, RZ ;  /* 0x00000003003ca210 */ /* 0x080fe20007f3e0ff */
[----:B------:R-:W-:Y:S01]  /*fa00*/  @!P4 IMAD.WIDE R6, R63, 0x2, R6 ;  /* 0x000000023f06c825 */ /* 0x000fe200078e0206 */
[----:B------:R-:W-:Y:S01]  /*fa10*/  @!P2 SHF.L.U64.HI R0, R16, 0x1, R17 ;  /* 0x000000011000a819 */ /* 0x000fe20000010211 */
[----:B------:R0:W5:Y:S01]  /*fa20*/  @!P3 LD.E.128 R52, desc[UR60][R4.64] ;  /* 0x0000003c0434b980 */ /* 0x000162000c101d00 */
[----:B------:R-:W-:Y:S01]  /*fa30*/  @!P2 IADD3 R20, P0, R20, R3, RZ ;  /* 0x000000031414a210 */ /* 0x000fe20007f1e0ff */
[--C-:B------:R-:W-:Y:S01]  /*fa40*/  @!P3 IMAD.WIDE R12, R13, 0x2, R8.reuse ;  /* 0x000000020d0cb825 */ /* 0x100fe200078e0208 */
[----:B------:R-:W-:Y:S01]  /*fa50*/  CS2R R14, SRZ ;  /* 0x00000000000e7805 */ /* 0x000fe2000001ff00 */
[----:B------:R1:W5:Y:S01]  /*fa60*/  @!P4 LD.E.128 R56, desc[UR60][R6.64] ;  /* 0x0000003c0638c980 */ /* 0x000362000c101d00 */
[----:B------:R-:W-:Y:S01]  /*fa70*/  CS2R R48, SRZ ;  /* 0x0000000000307805 */ /* 0x000fe2000001ff00 */
[----:B------:R-:W-:Y:S01]  /*fa80*/  @!P4 IMAD.WIDE R62, R63, 0x2, R8 ;  /* 0x000000023f3ec825 */ /* 0x000fe200078e0208 */
[----:B------:R-:W-:-:S02]  /*fa90*/  CS2R R8, SRZ ;  /* 0x0000000000087805 */ /* 0x000fc4000001ff00 */
[----:B------:R-:W-:Y:S02]  /*faa0*/  CS2R R50, SRZ ;  /* 0x0000000000327805 */ /* 0x000fe4000001ff00 */
[----:B------:R-:W-:Y:S02]  /*fab0*/  @!P2 IADD3.X R21, R21, R0, RZ, P0, !PT ;  /* 0x000000001515a210 */ /* 0x000fe400007fe4ff */
[----:B0-----:R-:W-:Y:S01]  /*fac0*/  CS2R R4, SRZ ;  /* 0x0000000000047805 */ /* 0x001fe2000001ff00 */
[----:B------:R-:W-:Y:S01]  /*fad0*/  @!P2 IMAD.X R61, R61, 0x1, R0, P1 ;  /* 0x000000013d3da824 */ /* 0x000fe200008e0600 */
[----:B------:R0:W5:Y:S01]  /*fae0*/  @!P3 LD.E.128 R8, desc[UR60][R12.64] ;  /* 0x0000003c0c08b980 */ /* 0x000162000c101d00 */
[----:B-1----:R-:W-:-:S03]  /*faf0*/  CS2R R6, SRZ ;  /* 0x0000000000067805 */ /* 0x002fc6000001ff00 */
[----:B------:R1:W5:Y:S04]  /*fb00*/  @!P2 LD.E.128 R48, desc[UR60][R20.64] ;  /* 0x0000003c1430a980 */ /* 0x000368000c101d00 */
[----:B------:R1:W5:Y:S01]  /*fb10*/  @!P2 LD.E.128 R4, desc[UR60][R60.64] ;  /* 0x0000003c3c04a980 */ /* 0x000362000c101d00 */
[----:B0-----:R-:W-:-:S06]  /*fb20*/  CS2R R12, SRZ ;  /* 0x00000000000c7805 */ /* 0x001fcc000001ff00 */
[----:B------:R1:W5:Y:S02]  /*fb30*/  @!P4 LD.E.128 R12, desc[UR60][R62.64] ;  /* 0x0000003c3e0cc980 */ /* 0x000364000c101d00 */
.L_x_2820:
[----:B------:R-:W-:Y:S05]  /*fb40*/  BSYNC B1 ;  /* 0x0000000000017941 */ /* 0x000fea0003800000 */
.L_x_2819:
[----:B----4-:R-:W-:Y:S01]  /*fb50*/  LEA.HI R0, R205, R205, RZ, 0x1 ;  /* 0x000000cdcd007211 */ /* 0x010fe200078f08ff */
[----:B-----5:R-:W-:Y:S01]  /*fb60*/  IMAD.MOV.U32 R3, RZ, RZ, R4 ;  /* 0x000000ffff037224 */ /* 0x020fe200078e0004 */
[----:B-12---:R-:W-:Y:S01]  /*fb70*/  MOV R20, R5 ;  /* 0x0000000500147202 */ /* 0x006fe20000000f00 */
[----:B0-----:R-:W-:Y:S01]  /*fb80*/  IMAD.MOV.U32 R21, RZ, RZ, R7 ;  /* 0x000000ffff157224 */ /* 0x001fe200078e0007 */
[----:B------:R-:W-:Y:S01]  /*fb90*/  LOP3.LUT R0, R0, 0xfffffffe, RZ, 0xc0, !PT ;  /* 0xfffffffe00007812 */ /* 0x000fe200078ec0ff */
[----:B------:R-:W-:Y:S01]  /*fba0*/  IMAD.MOV.U32 R60, RZ, RZ, R49 ;  /* 0x000000ffff3c7224 */ /* 0x000fe200078e0031 */
[----:B------:R-:W-:Y:S01]  /*fbb0*/  PRMT R82, R3, 0x5410, R20 ;  /* 0x0000541003527816 */ /* 0x000fe20000000014 */
[----:B------:R-:W-:Y:S01]  /*fbc0*/  IMAD.MOV.U32 R3, RZ, RZ, R6 ;  /* 0x000000ffff037224 */ /* 0x000fe200078e0006 */
[----:B------:R-:W-:Y:S01]  /*fbd0*/  IADD3 R0, R205, -R0, RZ ;  /* 0x80000000cd007210 */ /* 0x000fe20007ffe0ff */
[----:B------:R-:W-:Y:S01]  /*fbe0*/  IMAD.MOV.U32 R20, RZ, RZ, R9 ;  /* 0x000000ffff147224 */ /* 0x000fe200078e0009 */
[----:B------:R-:W-:Y:S01]  /*fbf0*/  MOV R63, R57 ;  /* 0x00000039003f7202 */ /* 0x000fe20000000f00 */
[----:B------:R-:W-:Y:S01]  /*fc00*/  IMAD.MOV.U32 R62, RZ, RZ, R50 ;  /* 0x000000ffff3e7224 */ /* 0x000fe200078e0032 */
[----:B---3--:R-:W-:Y:S01]  /*fc10*/  SHF.L.U32 R61, R0, 0x1f, RZ ;  /* 0x0000001f003d7819 */ /* 0x008fe200000006ff */
[----:B------:R-:W-:Y:S01]  /*fc20*/  IMAD.MOV.U32 R0, RZ, RZ, R11 ;  /* 0x000000ffff007224 */ /* 0x000fe200078e000b */
[----:B------:R-:W-:Y:S01]  /*fc30*/  PRMT R83, R3, 0x5410, R21 ;  /* 0x0000541003537816 */ /* 0x000fe20000000015 */
[----:B------:R-:W-:Y:S01]  /*fc40*/  IMAD.MOV.U32 R3, RZ, RZ, R8 ;  /* 0x000000ffff037224 */ /* 0x000fe200078e0008 */
[----:B------:R-:W0:Y:S01]  /*fc50*/  SYNCS.PHASECHK.TRANS64.TRYWAIT P0, [R2+URZ+0x2a800], R61 ;  /* 0x02a8003d020075a7 */ /* 0x000e22000800017f */
[----:B------:R-:W-:Y:S01]  /*fc60*/  MOV R21, R10 ;  /* 0x0000000a00157202 */ /* 0x000fe20000000f00 */
[----:B------:R-:W-:Y:S01]  /*fc70*/  BSSY B1, `(.L_x_2821) ;  /* 0x000001d000017945 */ /* 0x000fe20003800000 */
[----:B------:R-:W-:Y:S01]  /*fc80*/  PRMT R85, R62, 0x7610, R85 ;  /* 0x000076103e557816 */ /* 0x000fe20000000055 */
[----:B------:R-:W-:Y:S01]  /*fc90*/  IMAD.MOV.U32 R62, RZ, RZ, R53 ;  /* 0x000000ffff3e7224 */ /* 0x000fe200078e0035 */
[----:B------:R-:W-:Y:S01]  /*fca0*/  PRMT R70, R3, 0x5410, R20 ;  /* 0x0000541003467816 */ /* 0x000fe20000000014 */
[----:B------:R-:W-:Y:S01]  /*fcb0*/  IMAD.MOV.U32 R3, RZ, RZ, R12 ;  /* 0x000000ffff037224 */ /* 0x000fe200078e000c */
[----:B------:R-:W-:Y:S01]  /*fcc0*/  PRMT R73, R21, 0x7610, R73 ;  /* 0x0000761015497816 */ /* 0x000fe20000000049 */
[----:B------:R-:W-:Y:S01]  /*fcd0*/  IMAD.MOV.U32 R21, RZ, RZ, R14 ;  /* 0x000000ffff157224 */ /* 0x000fe200078e000e */
[----:B------:R-:W-:-:S02]  /*fce0*/  MOV R20, R13 ;  /* 0x0000000d00147202 */ /* 0x000fc40000000f00 */
[----:B------:R-:W-:Y:S02]  /*fcf0*/  PRMT R73, R73, 0x5410, R0 ;  /* 0x0000541049497816 */ /* 0x000fe40000000000 */
[--C-:B------:R-:W-:Y:S01]  /*fd00*/  PRMT R0, R3, 0x5410, R20.reuse ;  /* 0x0000541003007816 */ /* 0x100fe20000000014 */
[----:B------:R-:W-:Y:S01]  /*fd10*/  IMAD.MOV.U32 R3, RZ, RZ, R15 ;  /* 0x000000ffff037224 */ /* 0x000fe200078e000f */
[----:B------:R-:W-:Y:S02]  /*fd20*/  PRMT R20, R21, 0x7610, R20 ;  /* 0x0000761015147816 */ /* 0x000fe40000000014 */
[----:B------:R-:W-:Y:S02]  /*fd30*/  MOV R21, R48 ;  /* 0x0000003000157202 */ /* 0x000fe40000000f00 */
[----:B------:R-:W-:Y:S02]  /*fd40*/  PRMT R20, R20, 0x5410, R3 ;  /* 0x0000541014147816 */ /* 0x000fe40000000003 */
[----:B------:R-:W-:Y:S01]  /*fd50*/  PRMT R84, R21, 0x5410, R60 ;  /* 0x0000541015547816 */ /* 0x000fe2000000003c */
[----:B------:R-:W-:Y:S01]  /*fd60*/  IMAD.MOV.U32 R60, RZ, RZ, R52 ;  /* 0x000000ffff3c7224 */ /* 0x000fe200078e0034 */
[----:B------:R-:W-:-:S02]  /*fd70*/  MOV R21, R51 ;  /* 0x0000003300157202 */ /* 0x000fc40000000f00 */
[----:B------:R-:W-:Y:S02]  /*fd80*/  VIADDMNMX R3, R64, -R186, 0x80, PT ;  /* 0x0000008040037446 */ /* 0x000fe400038009ba */
        /* <DEDUP_REMOVED lines=8> */
[----:B------:R-:W-:Y:S01]  /*fe10*/  PRMT R21, R62, 0x5410, R63 ;  /* 0x000054103e157816 */ /* 0x000fe2000000003f */
[----:B------:R-:W-:Y:S01]  /*fe20*/  IMAD.MOV.U32 R62, RZ, RZ, R59 ;  /* 0x000000ffff3e7224 */ /* 0x000fe200078e003b */
[----:B0-----:R-:W-:Y:S07]  /*fe30*/  @!P0 BRA `(.L_x_2822) ;  /* 0x0000016800908947 */ /* 0x001fee0003800000 */
.L_x_3076:
[----:B------:R-:W-:Y:S05]  /*fe40*/  BSYNC B1 ;  /* 0x0000000000017941 */ /* 0x000fea0003800000 */
.L_x_2821:
        /* <DEDUP_REMOVED lines=13> */
[----:B------:R-:W-:Y:S02]  /*ff20*/  SHF.R.S32.HI R63, RZ, 0x1f, R62 ;  /* 0x0000001fff3f7819 */ /* 0x000fe4000001143e */
[----:B------:R-:W-:Y:S02]  /*ff30*/  SHF.L.U32 R64, R62, 0x3, RZ ;  /* 0x000000033e407819 */ /* 0x000fe400000006ff */
[----:B------:R-:W-:Y:S02]  /*ff40*/  LEA.HI R62, R63, R62, RZ, 0x3 ;  /* 0x0000003e3f3e7211 */ /* 0x000fe400078f18ff */
[----:B------:R-:W-:-:S02]  /*ff50*/  LOP3.LUT R63, R181, 0x38, R64, 0xf8, !PT ;  /* 0x00000038b53f7812 */ /* 0x000fc400078ef840 */
[-C--:B------:R-:W-:Y:S01]  /*ff60*/  LOP3.LUT R60, R61, R182.reuse, RZ, 0x3c, !PT ;  /* 0x000000b63d3c7212 */ /* 0x080fe200078e3cff */
[----:B------:R-:W-:Y:S01]  /*ff70*/  IMAD.SHL.U32 R62, R62, 0x400, RZ ;  /* 0x000004003e3e7824 */ /* 0x000fe200078e00ff */
[----:B------:R-:W-:Y:S02]  /*ff80*/  LOP3.LUT R65, R63, R182, RZ, 0x3c, !PT ;  /* 0x000000b63f417212 */ /* 0x000fe400078e3cff */
[--C-:B------:R-:W-:Y:S01]  /*ff90*/  SHF.R.U64 R32, R32, 0x10, R33.reuse ;  /* 0x0000001020207819 */ /* 0x100fe20000001221 */
[----:B------:R-:W-:Y:S01]  /*ffa0*/  IMAD.IADD R61, R183, 0x1, R60 ;  /* 0x00000001b73d7824 */ /* 0x000fe200078e023c */
[----:B------:R-:W-:Y:S02]  /*ffb0*/  LOP3.LUT R64, R62, 0x7fffe000, RZ, 0xc0, !PT ;  /* 0x7fffe0003e407812 */ /* 0x000fe400078ec0ff */
[----:B------:R-:W-:Y:S02]  /*ffc0*/  SHF.R.U32.HI R90, RZ, 0x10, R33 ;  /* 0x00000010ff5a7819 */ /* 0x000fe40000011621 */
[----:B------:R-:W-:-:S02]  /*ffd0*/  IADD3 R65, R65, R64, R183 ;  /* 0x0000004041417210 */ /* 0x000fc40007ffe0b7 */
[----:B------:R-:W-:Y:S01]  /*ffe0*/  LEA R80, R61, R2, 0x1 ;  /* 0x000000023d507211 */ /* 0x000fe200078e08ff */
[----:B------:R-:W-:Y:S01]  /*fff0*/  HADD2.F32 R90, -RZ, R90.H0_H0 ;  /* 0x2000005aff5a7230 */ /* 0x000fe20000004100 */
[--C-:B------:R-:W-:Y:S01]  /*10000*/  SHF.R.U64 R33, R44, 0x10, R45.reuse ;  /* 0x000000102c217819 */ /* 0x100fe2000000122d */
[----:B------:R-:W-:Y:S01]  /*10010*/  IMAD R81, R65, 0x2, R2 ;  /* 0x0000000241517824 */ /* 0x000fe200078e0202 */
[----:B------:R-:W-:Y:S01]  /*10020*/  SHF.R.U32.HI R44, RZ, 0x10, R45 ;  /* 0x00000010ff2c7819 */ /* 0x000fe2000001162d */
[----:B------:R-:W0:Y:S01]  /*10030*/  LDS.128 R60, [R80+0xc400] ;  /* 0x00c40000503c7984 */ /* 0x000e220000000c00 */
[--C-:B------:R-:W-:Y:S02]  /*10040*/  SHF.R.U64 R34, R34, 0x10, R35.reuse ;  /* 0x0000001022227819 */ /* 0x100fe40000001223 */
[----:B------:R-:W-:Y:S01]  /*10050*/  SHF.R.U32.HI R45, RZ, 0x10, R35 ;  /* 0x00000010ff2d7819 */ /* 0x000fe20000011623 */
[----:B------:R-:W1:Y:S01]  /*10060*/  LDS.128 R64, [R81+0xc400] ;  /* 0x00c4000051407984 */ /* 0x000e620000000c00 */
[--C-:B------:R-:W-:Y:S01]  /*10070*/  SHF.R.U64 R35, R46, 0x10, R47.reuse ;  /* 0x000000102e237819 */ /* 0x100fe2000000122f */
[----:B------:R-:W-:Y:S01]  /*10080*/  HADD2.F32 R44, -RZ, R44.H0_H0 ;  /* 0x2000002cff2c7230 */ /* 0x000fe20000004100 */
[----:B------:R-:W-:Y:S01]  /*10090*/  SHF.R.U32.HI R46, RZ, 0x10, R47 ;  /* 0x00000010ff2e7819 */ /* 0x000fe2000001162f */
[----:B0-----:R-:W-:-:S02]  /*100a0*/  HADD2.F32 R93, -RZ, R63.H0_H0 ;  /* 0x2000003fff5d7230 */ /* 0x001fc40000004100 */
[----:B------:R-:W-:Y:S02]  /*100b0*/  HADD2.F32 R94, -RZ, R63.H1_H1 ;  /* 0x3000003fff5e7230 */ /* 0x000fe40000004100 */
[----:B-1----:R-:W-:Y:S02]  /*100c0*/  HADD2.F32 R63, -RZ, R65.H0_H0 ;  /* 0x20000041ff3f7230 */ /* 0x002fe40000004100 */
[----:B------:R-:W-:Y:S02]  /*100d0*/  HADD2.F32 R47, -RZ, R61.H0_H0 ;  /* 0x2000003dff2f7230 */ /* 0x000fe40000004100 */
[----:B------:R-:W-:Y:S02]  /*100e0*/  HADD2.F32 R65, -RZ, R65.H1_H1 ;  /* 0x30000041ff417230 */ /* 0x000fe40000004100 */
[C---:B------:R-:W-:Y:S01]  /*100f0*/  FMUL.FTZ R100, R63.reuse, R96 ;  /* 0x000000603f647220 */ /* 0x040fe20000410000 */
[----:B------:R-:W-:Y:S01]  /*10100*/  FMUL.FTZ R104, R63, R98 ;  /* 0x000000623f687220 */ /* 0x000fe20000410000 */
[----:B------:R-:W-:-:S02]  /*10110*/  HADD2.F32 R61, -RZ, R61.H1_H1 ;  /* 0x3000003dff3d7230 */ /* 0x000fc40000004100 */
[----:B------:R-:W-:Y:S01]  /*10120*/  FFMA.FTZ R100, R47, R98, -R100 ;  /* 0x000000622f647223 */ /* 0x000fe20000010864 */
[----:B------:R-:W-:Y:S02]  /*10130*/  HADD2.F32 R95, -RZ, R64.H0_H0 ;  /* 0x20000040ff5f7230 */ /* 0x000fe40000004100 */
[----:B------:R-:W-:Y:S01]  /*10140*/  FMUL.FTZ R106, R65, R44 ;  /* 0x0000002c416a7220 */ /* 0x000fe20000410000 */
[----:B------:R-:W-:Y:S02]  /*10150*/  HADD2.F32 R98, -RZ, R103.H0_H0 ;  /* 0x20000067ff627230 */ /* 0x000fe40000004100 */
[----:B------:R-:W-:Y:S01]  /*10160*/  FFMA.FTZ R104, R47, R96, R104 ;  /* 0x000000602f687223 */ /* 0x000fe20000010068 */
[----:B------:R-:W-:Y:S02]  /*10170*/  HADD2.F32 R96, -RZ, R101.H0_H0 ;  /* 0x20000065ff607230 */ /* 0x000fe40000004100 */
[-C--:B------:R-:W-:Y:S01]  /*10180*/  FMUL.FTZ R108, R65, R90.reuse ;  /* 0x0000005a416c7220 */ /* 0x080fe20000410000 */
[----:B------:R-:W-:Y:S01]  /*10190*/  FFMA.FTZ R47, R61, R90, -R106 ;  /* 0x0000005a3d2f7223 */ /* 0x000fe2000001086a */
[----:B------:R-:W-:-:S02]  /*101a0*/  HADD2.F32 R91, -RZ, R60.H0_H0 ;  /* 0x2000003cff5b7230 */ /* 0x000fc40000004100 */
[C---:B------:R-:W-:Y:S01]  /*101b0*/  FMUL.FTZ R90, R95.reuse, R98 ;  /* 0x000000625f5a7220 */ /* 0x040fe20000410000 */
[----:B------:R-:W-:Y:S02]  /*101c0*/  HADD2.F32 R97, -RZ, R66.H0_H0 ;  /* 0x20000042ff617230 */ /* 0x000fe40000004100 */
[----:B------:R-:W-:Y:S01]  /*101d0*/  FMUL.FTZ R95, R95, R96 ;  /* 0x000000605f5f7220 */ /* 0x000fe20000410000 */
[----:B------:R-:W-:Y:S02]  /*101e0*/  HADD2.F32 R63, -RZ, R89.H1_H1 ;  /* 0x30000059ff3f7230 */ /* 0x000fe40000004100 */
[----:B------:R-:W-:Y:S01]  /*101f0*/  FFMA.FTZ R61, R61, R44, R108 ;  /* 0x0000002c3d3d7223 */ /* 0x000fe2000001006c */
[----:B------:R-:W-:Y:S02]  /*10200*/  HADD2.F32 R65, -RZ, R99.H1_H1 ;  /* 0x30000063ff417230 */ /* 0x000fe40000004100 */
[----:B------:R-:W-:Y:S01]  /*10210*/  FFMA.FTZ R90, R91, R96, -R90 ;  /* 0x000000605b5a7223 */ /* 0x000fe2000001085a */
[----:B------:R-:W-:-:S02]  /*10220*/  HADD2.F32 R92, -RZ, R62.H0_H0 ;  /* 0x2000003eff5c7230 */ /* 0x000fc40000004100 */
[----:B------:R-:W-:Y:S01]  /*10230*/  FFMA.FTZ R44, R91, R98, R95 ;  /* 0x000000625b2c7223 */ /* 0x000fe2000001005f */
[C---:B------:R-:W-:Y:S01]  /*10240*/  FMUL.FTZ R91, R97.reuse, R63 ;  /* 0x0000003f615b7220 */ /* 0x040fe20000410000 */
[-C--:B------:R-:W-:Y:S01]  /*10250*/  FMUL.FTZ R97, R97, R65.reuse ;  /* 0x0000004161617220 */ /* 0x080fe20000410000 */
[--C-:B------:R-:W-:Y:S02]  /*10260*/  HADD2.F32 R102, -RZ, R67.reuse.H0_H0 ;  /* 0x20000043ff667230 */ /* 0x100fe40000004100 */
[C---:B------:R-:W-:Y:S01]  /*10270*/  FFMA.FTZ R65, R92.reuse, R65, -R91 ;  /* 0x000000415c417223 */ /* 0x040fe2000001085b */
[----:B------:R-:W-:Y:S02]  /*10280*/  HADD2.F32 R67, -RZ, R67.H1_H1 ;  /* 0x30000043ff437230 */ /* 0x000fe40000004100 */
[----:B------:R-:W-:Y:S02]  /*10290*/  HADD2.F32 R91, -RZ, R46.H0_H0 ;  /* 0x2000002eff5b7230 */ /* 0x000fe40000004100 */
[----:B------:R-:W-:Y:S01]  /*102a0*/  FFMA.FTZ R46, R92, R63, R97 ;  /* 0x0000003f5c2e7223 */ /* 0x000fe20000010061 */
[----:B------:R-:W-:-:S02]  /*102b0*/  HADD2.F32 R95, -RZ, R45.H0_H0 ;  /* 0x2000002dff5f7230 */ /* 0x000fc40000004100 */
[----:B------:R-:W-:Y:S02]  /*102c0*/  HADD2.F32 R64, -RZ, R64.H1_H1 ;  /* 0x30000040ff407230 */ /* 0x000fe40000004100 */
[C---:B------:R-:W-:Y:S01]  /*102d0*/  FMUL.FTZ R63, R67.reuse, R91 ;  /* 0x0000005b433f7220 */ /* 0x040fe20000410000 */
[----:B------:R-:W-:Y:S02]  /*102e0*/  HADD2.F32 R66, -RZ, R66.H1_H1 ;  /* 0x30000042ff427230 */ /* 0x000fe40000004100 */
[-C--:B------:R-:W-:Y:S01]  /*102f0*/  FMUL.FTZ R97, R67, R95.reuse ;  /* 0x0000005f43617220 */ /* 0x080fe20000410000 */
[----:B------:R-:W-:Y:S02]  /*10300*/  HADD2.F32 R99, -RZ, R99.H0_H0 ;  /* 0x20000063ff637230 */ /* 0x000fe40000004100 */
[C---:B------:R-:W-:Y:S01]  /*10310*/  FFMA.FTZ R92, R94.reuse, R95, -R63 ;  /* 0x0000005f5e5c7223 */ /* 0x040fe2000001083f */
[----:B------:R-:W-:Y:S02]  /*10320*/  HADD2.F32 R63, -RZ, R33.H0_H0 ;  /* 0x20000021ff3f7230 */ /* 0x000fe40000004100 */
[----:B------:R-:W-:Y:S01]  /*10330*/  FFMA.FTZ R94, R94, R91, R97 ;  /* 0x0000005b5e5e7223 */ /* 0x000fe20000010061 */
[----:B------:R-:W-:-:S02]  /*10340*/  HADD2.F32 R67, -RZ, R35.H0_H0 ;  /* 0x20000023ff437230 */ /* 0x000fc40000004100 */
[----:B------:R-:W-:Y:S01]  /*10350*/  FMUL.FTZ R96, R102, R99 ;  /* 0x0000006366607220 */ /* 0x000fe20000410000 */
[----:B------:R-:W-:Y:S02]  /*10360*/  HADD2.F32 R101, -RZ, R101.H1_H1 ;  /* 0x30000065ff657230 */ /* 0x000fe40000004100 */
[----:B------:R-:W-:Y:S01]  /*10370*/  FMUL.FTZ R91, R64, R63 ;  /* 0x0000003f405b7220 */ /* 0x000fe20000410000 */
[----:B------:R-:W-:Y:S02]  /*10380*/  HADD2.F32 R33, -RZ, R32.H0_H0 ;  /* 0x20000020ff217230 */ /* 0x000fe40000004100 */
[----:B------:R-:W-:Y:S01]  /*10390*/  FMUL.FTZ R95, R66, R67 ;  /* 0x00000043425f7220 */ /* 0x000fe20000410000 */
[----:B------:R-:W-:Y:S02]  /*103a0*/  HADD2.F32 R35, -RZ, R34.H0_H0 ;  /* 0x20000022ff237230 */ /* 0x000fe40000004100 */
[----:B------:R-:W-:Y:S01]  /*103b0*/  FMUL.FTZ R102, R102, R101 ;  /* 0x0000006566667220 */ /* 0x000fe20000410000 */
[----:B------:R-:W-:-:S02]  /*103c0*/  HADD2.F32 R60, -RZ, R60.H1_H1 ;  /* 0x3000003cff3c7230 */ /* 0x000fc40000004100 */
[----:B------:R-:W-:Y:S01]  /*103d0*/  FMUL.FTZ R64, R64, R33 ;  /* 0x0000002140407220 */ /* 0x000fe20000410000 */
[----:B------:R-:W-:Y:S02]  /*103e0*/  HADD2.F32 R62, -RZ, R62.H1_H1 ;  /* 0x3000003eff3e7230 */ /* 0x000fe40000004100 */
[----:B------:R-:W-:Y:S01]  /*103f0*/  FMUL.FTZ R66, R66, R35 ;  /* 0x0000002342427220 */ /* 0x000fe20000410000 */
[C---:B------:R-:W-:Y:S01]  /*10400*/  FFMA.FTZ R45, R93.reuse, R101, -R96 ;  /* 0x000000655d2d7223 */ /* 0x040fe20000010860 */
[----:B------:R-:W-:Y:S01]  /*10410*/  FFMA.FTZ R91, R60, R33, -R91 ;  /* 0x000000213c5b7223 */ /* 0x000fe2000001085b */
[----:B------:R-:W-:Y:S01]  /*10420*/  FFMA.FTZ R93, R93, R99, R102 ;  /* 0x000000635d5d7223 */ /* 0x000fe20000010066 */
[----:B------:R-:W-:Y:S01]  /*10430*/  FFMA.FTZ R34, R62, R35, -R95 ;  /* 0x000000233e227223 */ /* 0x000fe2000001085f */
        /* <DEDUP_REMOVED lines=12> */
.L_x_2826:
[----:B------:R-:W-:Y:S05]  /*10500*/  BSYNC B2 ;  /* 0x0000000000027941 */ /* 0x000fea0003800000 */
.L_x_2825:
[----:B------:R-:W-:Y:S04]  /*10510*/  BSSY B2, `(.L_x_2827) ;  /* 0x0000061000027945 */ /* 0x000fe80003800000 */
[----:B------:R-:W-:Y:S05]  /*10520*/  @P1 BRA `(.L_x_2828) ;  /* 0x00000004007c1947 */ /* 0x000fea0003800000 */
[----:B------:R-:W2:Y:S01]  /*10530*/  LDL R95, [R1+0x48] ;  /* 0x00004800015f7983 */ /* 0x000ea20000100800 */
[----:B-1----:R-:W-:Y:S01]  /*10540*/  LEA.HI R32, R71, R166, RZ, 0x1d ;  /* 0x000000a647207211 */ /* 0x002fe200078fe8ff */
[----:B------:R-:W-:Y:S01]  /*10550*/  HADD2.F32 R93, -RZ, R86.H1_H1 ;  /* 0x30000056ff5d7230 */ /* 0x000fe20000004100 */
[----:B------:R-:W-:Y:S01]  /*10560*/  SHF.R.U32.HI R90, RZ, 0x10, R41 ;  /* 0x00000010ff5a7819 */ /* 0x000fe20000011629 */
[----:B------:R-:W-:Y:S01]  /*10570*/  HADD2.F32 R91, -RZ, R88.H1_H1 ;  /* 0x30000058ff5b7230 */ /* 0x000fe20000004100 */
        /* <DEDUP_REMOVED lines=8> */
[----:B------:R-:W-:Y:S01]  /*10600*/  SHF.L.U32 R32, R32, 0xa, RZ ;  /* 0x0000000a20207819 */ /* 0x000fe200000006ff */
[----:B------:R-:W-:Y:S01]  /*10610*/  HADD2.F32 R88, -RZ, R88.H0_H0 ;  /* 0x20000058ff587230 */ /* 0x000fe20000004100 */
[----:B------:R-:W-:Y:S01]  /*10620*/  LOP3.LUT R45, R33, R182, RZ, 0x3c, !PT ;  /* 0x000000b6212d7212 */ /* 0x000fe200078e3cff */
[----:B------:R-:W-:Y:S01]  /*10630*/  HADD2.F32 R92, -RZ, R87.H0_H0 ;  /* 0x20000057ff5c7230 */ /* 0x000fe20000004100 */
[----:B------:R-:W-:-:S02]  /*10640*/  LOP3.LUT R44, R32, 0x7fffe000, RZ, 0xc0, !PT ;  /* 0x7fffe000202c7812 */ /* 0x000fc400078ec0ff */
[----:B------:R-:W-:Y:S02]  /*10650*/  SHF.R.U64 R28, R28, 0x10, R29 ;  /* 0x000000101c1c7819 */ /* 0x000fe4000000121d */
[----:B------:R-:W-:Y:S02]  /*10660*/  IADD3 R45, R45, R44, R183 ;  /* 0x0000002c2d2d7210 */ /* 0x000fe40007ffe0b7 */
[----:B------:R-:W-:Y:S02]  /*10670*/  SHF.R.U64 R29, R40, 0x10, R41 ;  /* 0x00000010281d7819 */ /* 0x000fe40000001229 */
[--C-:B------:R-:W-:Y:S01]  /*10680*/  SHF.R.U64 R30, R30, 0x10, R31.reuse ;  /* 0x000000101e1e7819 */ /* 0x100fe2000000121f */
[----:B------:R-:W-:Y:S01]  /*10690*/  IMAD R60, R45, 0x2, R2 ;  /* 0x000000022d3c7824 */ /* 0x000fe200078e0202 */
[----:B------:R-:W-:Y:S02]  /*106a0*/  SHF.R.U32.HI R40, RZ, 0x10, R31 ;  /* 0x00000010ff287819 */ /* 0x000fe4000001161f */
[----:B------:R-:W-:-:S02]  /*106b0*/  SHF.R.U64 R31, R42, 0x10, R43 ;  /* 0x000000102a1f7819 */ /* 0x000fc4000000122b */
[----:B------:R-:W1:Y:S01]  /*106c0*/  LDS.128 R44, [R60+0xc400] ;  /* 0x00c400003c2c7984 */ /* 0x000e620000000c00 */
[----:B------:R-:W-:Y:S01]  /*106d0*/  SHF.R.U32.HI R42, RZ, 0x10, R43 ;  /* 0x00000010ff2a7819 */ /* 0x000fe2000001162b */
[----:B------:R-:W-:-:S04]  /*106e0*/  HADD2.F32 R40, -RZ, R40.H0_H0 ;  /* 0x20000028ff287230 */ /* 0x000fc80000004100 */
[----:B------:R-:W-:Y:S02]  /*106f0*/  HADD2.F32 R42, -RZ, R42.H0_H0 ;  /* 0x2000002aff2a7230 */ /* 0x000fe40000004100 */
[--C-:B-1----:R-:W-:Y:S02]  /*10700*/  HADD2.F32 R80, -RZ, R45.reuse.H0_H0 ;  /* 0x2000002dff507230 */ /* 0x102fe40000004100 */
[----:B------:R-:W-:Y:S02]  /*10710*/  HADD2.F32 R81, -RZ, R45.H1_H1 ;  /* 0x3000002dff517230 */ /* 0x000fe40000004100 */
[--C-:B0-----:R-:W-:Y:S02]  /*10720*/  HADD2.F32 R61, -RZ, R47.reuse.H0_H0 ;  /* 0x2000002fff3d7230 */ /* 0x101fe40000004100 */
[C---:B------:R-:W-:Y:S01]  /*10730*/  FMUL.FTZ R45, R80.reuse, R93 ;  /* 0x0000005d502d7220 */ /* 0x040fe20000410000 */
[----:B------:R-:W-:Y:S02]  /*10740*/  HADD2.F32 R63, -RZ, R47.H1_H1 ;  /* 0x3000002fff3f7230 */ /* 0x000fe40000004100 */
[----:B------:R-:W-:Y:S01]  /*10750*/  FMUL.FTZ R47, R80, R91 ;  /* 0x0000005b502f7220 */ /* 0x000fe20000410000 */
[----:B------:R-:W-:-:S02]  /*10760*/  HADD2.F32 R67, -RZ, R44.H0_H0 ;  /* 0x2000002cff437230 */ /* 0x000fc40000004100 */
[----:B------:R-:W-:Y:S02]  /*10770*/  HADD2.F32 R65, -RZ, R46.H0_H0 ;  /* 0x2000002eff417230 */ /* 0x000fe40000004100 */
[----:B------:R-:W-:Y:S02]  /*10780*/  HADD2.F32 R80, -RZ, R89.H0_H0 ;  /* 0x20000059ff507230 */ /* 0x000fe40000004100 */
[----:B------:R-:W-:Y:S02]  /*10790*/  HADD2.F32 R44, -RZ, R44.H1_H1 ;  /* 0x3000002cff2c7230 */ /* 0x000fe40000004100 */
[----:B------:R-:W-:Y:S02]  /*107a0*/  HADD2.F32 R46, -RZ, R46.H1_H1 ;  /* 0x3000002eff2e7230 */ /* 0x000fe40000004100 */
[----:B------:R-:W-:Y:S01]  /*107b0*/  FMUL.FTZ R94, R65, R80 ;  /* 0x00000050415e7220 */ /* 0x000fe20000410000 */
[----:B--2---:R-:W0:Y:S02]  /*107c0*/  LDS.128 R32, [R95] ;  /* 0x000000005f207984 */ /* 0x004e240000000c00 */
[----:B0-----:R-:W-:-:S02]  /*107d0*/  HADD2.F32 R66, -RZ, R33.H0_H0 ;  /* 0x20000021ff427230 */ /* 0x001fc40000004100 */
[----:B------:R-:W-:Y:S02]  /*107e0*/  HADD2.F32 R62, -RZ, R33.H1_H1 ;  /* 0x30000021ff3e7230 */ /* 0x000fe40000004100 */
[----:B------:R-:W-:Y:S02]  /*107f0*/  HADD2.F32 R43, -RZ, R32.H0_H0 ;  /* 0x20000020ff2b7230 */ /* 0x000fe40000004100 */
[C---:B------:R-:W-:Y:S01]  /*10800*/  FFMA.FTZ R45, R66.reuse, R91, -R45 ;  /* 0x0000005b422d7223 */ /* 0x040fe2000001082d */
[C---:B------:R-:W-:Y:S01]  /*10810*/  FMUL.FTZ R91, R81.reuse, R90 ;  /* 0x0000005a515b7220 */ /* 0x040fe20000410000 */
[----:B------:R-:W-:Y:S01]  /*10820*/  FFMA.FTZ R47, R66, R93, R47 ;  /* 0x0000005d422f7223 */ /* 0x000fe2000001002f */
[----:B------:R-:W-:Y:S01]  /*10830*/  FMUL.FTZ R81, R81, R64 ;  /* 0x0000004051517220 */ /* 0x000fe20000410000 */
[C---:B------:R-:W-:Y:S01]  /*10840*/  FMUL.FTZ R66, R67.reuse, R86 ;  /* 0x0000005643427220 */ /* 0x040fe20000410000 */
[----:B------:R-:W-:Y:S01]  /*10850*/  FMUL.FTZ R67, R67, R88 ;  /* 0x0000005843437220 */ /* 0x000fe20000410000 */
[----:B------:R-:W-:Y:S01]  /*10860*/  FFMA.FTZ R64, R62, R64, -R91 ;  /* 0x000000403e407223 */ /* 0x000fe2000001085b */
[----:B------:R-:W-:-:S02]  /*10870*/  HADD2.F32 R33, -RZ, R34.H0_H0 ;  /* 0x20000022ff217230 */ /* 0x000fc40000004100 */
[----:B------:R-:W-:Y:S01]  /*10880*/  FFMA.FTZ R62, R62, R90, R81 ;  /* 0x0000005a3e3e7223 */ /* 0x000fe20000010051 */
[C---:B------:R-:W-:Y:S01]  /*10890*/  FFMA.FTZ R66, R43.reuse, R88, -R66 ;  /* 0x000000582b427223 */ /* 0x040fe20000010842 */
[----:B------:R-:W-:Y:S01]  /*108a0*/  FFMA.FTZ R43, R43, R86, R67 ;  /* 0x000000562b2b7223 */ /* 0x000fe20000010043 */
[-C--:B------:R-:W-:Y:S01]  /*108b0*/  FMUL.FTZ R90, R65, R92.reuse ;  /* 0x0000005c415a7220 */ /* 0x080fe20000410000 */
[----:B------:R-:W-:Y:S02]  /*108c0*/  HADD2.F32 R88, -RZ, R87.H1_H1 ;  /* 0x30000057ff587230 */ /* 0x000fe40000004100 */
[C---:B------:R-:W-:Y:S01]  /*108d0*/  FFMA.FTZ R94, R33.reuse, R92, R94 ;  /* 0x0000005c215e7223 */ /* 0x040fe2000001005e */
[----:B------:R-:W-:Y:S02]  /*108e0*/  HADD2.F32 R86, -RZ, R103.H1_H1 ;  /* 0x30000067ff567230 */ /* 0x000fe40000004100 */
[----:B------:R-:W-:Y:S01]  /*108f0*/  FFMA.FTZ R65, R33, R80, -R90 ;  /* 0x0000005021417223 */ /* 0x000fe2000001085a */
[----:B------:R-:W-:-:S02]  /*10900*/  HADD2.F32 R41, -RZ, R35.H0_H0 ;  /* 0x20000023ff297230 */ /* 0x000fc40000004100 */
[C---:B------:R-:W-:Y:S01]  /*10910*/  FMUL.FTZ R80, R61.reuse, R88 ;  /* 0x000000583d507220 */ /* 0x040fe20000410000 */
[----:B------:R-:W-:Y:S02]  /*10920*/  HADD2.F32 R35, -RZ, R35.H1_H1 ;  /* 0x30000023ff237230 */ /* 0x000fe40000004100 */
[----:B------:R-:W-:Y:S01]  /*10930*/  FMUL.FTZ R61, R61, R86 ;  /* 0x000000563d3d7220 */ /* 0x000fe20000410000 */
[----:B------:R-:W-:Y:S01]  /*10940*/  FMUL.FTZ R90, R63, R42 ;  /* 0x0000002a3f5a7220 */ /* 0x000fe20000410000 */
[----:B------:R-:W-:Y:S01]  /*10950*/  FFMA.FTZ R80, R41, R86, -R80 ;  /* 0x0000005629507223 */ /* 0x000fe20000010850 */
[----:B------:R-:W-:Y:S01]  /*10960*/  FMUL.FTZ R86, R63, R40 ;  /* 0x000000283f567220 */ /* 0x000fe20000410000 */
[----:B------:R-:W-:Y:S01]  /*10970*/  FFMA.FTZ R88, R41, R88, R61 ;  /* 0x0000005829587223 */ /* 0x000fe2000001003d */
[----:B------:R-:W-:Y:S02]  /*10980*/  HADD2.F32 R33, -RZ, R29.H0_H0 ;  /* 0x2000001dff217230 */ /* 0x000fe40000004100 */
[----:B------:R-:W-:Y:S01]  /*10990*/  FFMA.FTZ R67, R35, R40, -R90 ;  /* 0x0000002823437223 */ /* 0x000fe2000001085a */
[----:B------:R-:W-:-:S02]  /*109a0*/  HADD2.F32 R41, -RZ, R31.H0_H0 ;  /* 0x2000001fff297230 */ /* 0x000fc40000004100 */
[----:B------:R-:W-:Y:S01]  /*109b0*/  FFMA.FTZ R81, R35, R42, R86 ;  /* 0x0000002a23517223 */ /* 0x000fe20000010056 */
        /* <DEDUP_REMOVED lines=22> */
.L_x_2828:
[----:B------:R-:W-:Y:S05]  /*10b20*/  BSYNC B2 ;  /* 0x0000000000027941 */ /* 0x000fea0003800000 */
.L_x_2827:
[----:B------:R-:W-:Y:S05]  /*10b30*/  @P2 BRA `(.L_x_2824) ;  /* 0x00000004007c2947 */ /* 0x000fea0003800000 */
[----:B------:R-:W3:Y:S01]  /*10b40*/  LDL R67, [R1+0x40] ;  /* 0x0000400001437983 */ /* 0x000ee20000100800 */
[----:B------:R-:W-:Y:S01]  /*10b50*/  LEA.HI R71, R71, R167, RZ, 0x1d ;  /* 0x000000a747477211 */ /* 0x000fe200078fe8ff */
[----:B------:R-:W-:Y:S01]  /*10b60*/  HADD2.F32 R62, -RZ, R76.H1_H1 ;  /* 0x3000004cff3e7230 */ /* 0x000fe20000004100 */
[----:B------:R-:W-:Y:S01]  /*10b70*/  SHF.R.U64 R24, R24, 0x10, R25 ;  /* 0x0000001018187819 */ /* 0x000fe20000001219 */
[----:B--2---:R-:W-:Y:S01]  /*10b80*/  HADD2.F32 R60, -RZ, R78.H1_H1 ;  /* 0x3000004eff3c7230 */ /* 0x004fe20000004100 */
[----:B------:R-:W-:Y:S01]  /*10b90*/  SHF.R.S32.HI R30, RZ, 0x1f, R71 ;  /* 0x0000001fff1e7819 */ /* 0x000fe20000011447 */
[----:B------:R-:W-:Y:S01]  /*10ba0*/  IMAD.SHL.U32 R28, R71, 0x8, RZ ;  /* 0x00000008471c7824 */ /* 0x000fe200078e00ff */
[----:B-1----:R-:W-:Y:S01]  /*10bb0*/  SHF.R.U32.HI R47, RZ, 0x10, R25 ;  /* 0x00000010ff2f7819 */ /* 0x002fe20000011619 */
[----:B------:R-:W-:Y:S01]  /*10bc0*/  HADD2.F32 R76, -RZ, R76.H0_H0 ;  /* 0x2000004cff4c7230 */ /* 0x000fe20000004100 */
[----:B------:R-:W-:Y:S01]  /*10bd0*/  LEA.HI R30, R30, R71, RZ, 0x3 ;  /* 0x000000471e1e7211 */ /* 0x000fe200078f18ff */
[----:B------:R-:W-:Y:S01]  /*10be0*/  HADD2.F32 R78, -RZ, R78.H0_H0 ;  /* 0x2000004eff4e7230 */ /* 0x000fe20000004100 */
[----:B------:R-:W-:Y:S01]  /*10bf0*/  LOP3.LUT R29, R181, 0x38, R28, 0xf8, !PT ;  /* 0x00000038b51d7812 */ /* 0x000fe200078ef81c */
[----:B------:R-:W-:Y:S01]  /*10c00*/  HADD2.F32 R47, -RZ, R47.H0_H0 ;  /* 0x2000002fff2f7230 */ /* 0x000fe20000004100 */
[----:B------:R-:W-:Y:S01]  /*10c10*/  SHF.L.U32 R30, R30, 0xa, RZ ;  /* 0x0000000a1e1e7819 */ /* 0x000fe200000006ff */
[----:B------:R-:W-:Y:S01]  /*10c20*/  HADD2.F32 R24, -RZ, R24.H0_H0 ;  /* 0x20000018ff187230 */ /* 0x000fe20000004100 */
[----:B------:R-:W-:-:S02]  /*10c30*/  LOP3.LUT R33, R29, R182, RZ, 0x3c, !PT ;  /* 0x000000b61d217212 */ /* 0x000fc400078e3cff */
[----:B------:R-:W-:Y:S02]  /*10c40*/  LOP3.LUT R32, R30, 0x7fffe000, RZ, 0xc0, !PT ;  /* 0x7fffe0001e207812 */ /* 0x000fe400078ec0ff */
[----:B------:R-:W-:Y:S02]  /*10c50*/  SHF.R.U64 R25, R26, 0x10, R27 ;  /* 0x000000101a197819 */ /* 0x000fe4000000121b */
[----:B------:R-:W-:Y:S02]  /*10c60*/  IADD3 R33, R33, R32, R183 ;  /* 0x0000002021217210 */ /* 0x000fe40007ffe0b7 */
[--C-:B------:R-:W-:Y:S01]  /*10c70*/  SHF.R.U64 R26, R38, 0x10, R39.reuse ;  /* 0x00000010261a7819 */ /* 0x100fe20000001227 */
[----:B------:R-:W-:Y:S01]  /*10c80*/  HADD2.F32 R25, -RZ, R25.H0_H0 ;  /* 0x20000019ff197230 */ /* 0x000fe20000004100 */
[----:B------:R-:W-:Y:S01]  /*10c90*/  SHF.R.U32.HI R66, RZ, 0x10, R39 ;  /* 0x00000010ff427819 */ /* 0x000fe20000011627 */
[----:B------:R-:W-:Y:S01]  /*10ca0*/  IMAD R40, R33, 0x2, R2 ;  /* 0x0000000221287824 */ /* 0x000fe200078e0202 */
[----:B0-----:R-:W-:-:S02]  /*10cb0*/  SHF.R.U32.HI R61, RZ, 0x10, R37 ;  /* 0x00000010ff3d7819 */ /* 0x001fc40000011625 */
[----:B------:R-:W-:Y:S02]  /*10cc0*/  SHF.R.U32.HI R41, RZ, 0x10, R27 ;  /* 0x00000010ff297819 */ /* 0x000fe4000001161b */
[----:B------:R-:W0:Y:S01]  /*10cd0*/  LDS.128 R32, [R40+0xc400] ;  /* 0x00c4000028207984 */ /* 0x000e220000000c00 */
[----:B------:R-:W-:Y:S01]  /*10ce0*/  HADD2.F32 R61, -RZ, R61.H0_H0 ;  /* 0x2000003dff3d7230 */ /* 0x000fe20000004100 */
[----:B------:R-:W-:-:S05]  /*10cf0*/  SHF.R.U64 R36, R36, 0x10, R37 ;  /* 0x0000001024247819 */ /* 0x000fca0000001225 */
[----:B------:R-:W-:Y:S02]  /*10d00*/  HADD2.F32 R36, -RZ, R36.H0_H0 ;  /* 0x20000024ff247230 */ /* 0x000fe40000004100 */
[----:B0-----:R-:W-:Y:S02]  /*10d10*/  HADD2.F32 R44, -RZ, R33.H1_H1 ;  /* 0x30000021ff2c7230 */ /* 0x001fe40000004100 */
[----:B------:R-:W-:Y:S02]  /*10d20*/  HADD2.F32 R27, -RZ, R32.H1_H1 ;  /* 0x30000020ff1b7230 */ /* 0x000fe40000004100 */
[----:B------:R-:W-:Y:S02]  /*10d30*/  HADD2.F32 R45, -RZ, R34.H0_H0 ;  /* 0x20000022ff2d7230 */ /* 0x000fe40000004100 */
[C---:B------:R-:W-:Y:S01]  /*10d40*/  FMUL.FTZ R63, R44.reuse, R61 ;  /* 0x0000003d2c3f7220 */ /* 0x040fe20000410000 */
[----:B------:R-:W-:Y:S01]  /*10d50*/  FMUL.FTZ R65, R44, R47 ;  /* 0x0000002f2c417220 */ /* 0x000fe20000410000 */
[----:B------:R-:W-:-:S02]  /*10d60*/  HADD2.F32 R44, -RZ, R77.H0_H0 ;  /* 0x2000004dff2c7230 */ /* 0x000fc40000004100 */
[----:B------:R-:W-:Y:S02]  /*10d70*/  HADD2.F32 R46, -RZ, R35.H0_H0 ;  /* 0x20000023ff2e7230 */ /* 0x000fe40000004100 */
[----:B------:R-:W-:Y:S02]  /*10d80*/  HADD2.F32 R77, -RZ, R77.H1_H1 ;  /* 0x3000004dff4d7230 */ /* 0x000fe40000004100 */
[----:B------:R-:W-:Y:S02]  /*10d90*/  HADD2.F32 R35, -RZ, R35.H1_H1 ;  /* 0x30000023ff237230 */ /* 0x000fe40000004100 */
[----:B------:R-:W-:Y:S01]  /*10da0*/  HADD2.F32 R34, -RZ, R34.H1_H1 ;  /* 0x30000022ff227230 */ /* 0x000fe20000004100 */
[----:B---3--:R-:W0:Y:S02]  /*10db0*/  LDS.128 R28, [R67] ;  /* 0x00000000431c7984 */ /* 0x008e240000000c00 */
[--C-:B0-----:R-:W-:Y:S02]  /*10dc0*/  HADD2.F32 R39, -RZ, R29.reuse.H0_H0 ;  /* 0x2000001dff277230 */ /* 0x101fe40000004100 */
[----:B------:R-:W-:-:S02]  /*10dd0*/  HADD2.F32 R42, -RZ, R29.H1_H1 ;  /* 0x3000001dff2a7230 */ /* 0x000fc40000004100 */
[----:B------:R-:W-:Y:S02]  /*10de0*/  HADD2.F32 R29, -RZ, R33.H0_H0 ;  /* 0x20000021ff1d7230 */ /* 0x000fe40000004100 */
[----:B------:R-:W-:Y:S02]  /*10df0*/  HADD2.F32 R33, -RZ, R32.H0_H0 ;  /* 0x20000020ff217230 */ /* 0x000fe40000004100 */
[C---:B------:R-:W-:Y:S01]  /*10e00*/  FFMA.FTZ R65, R42.reuse, R61, R65 ;  /* 0x0000003d2a417223 */ /* 0x040fe20000010041 */
[----:B------:R-:W-:Y:S02]  /*10e10*/  HADD2.F32 R38, -RZ, R28.H0_H0 ;  /* 0x2000001cff267230 */ /* 0x000fe40000004100 */
[C---:B------:R-:W-:Y:S01]  /*10e20*/  FMUL.FTZ R32, R29.reuse, R62 ;  /* 0x0000003e1d207220 */ /* 0x040fe20000410000 */
[-C--:B------:R-:W-:Y:S01]  /*10e30*/  FMUL.FTZ R64, R29, R60.reuse ;  /* 0x0000003c1d407220 */ /* 0x080fe20000410000 */
[----:B------:R-:W-:Y:S02]  /*10e40*/  HADD2.F32 R43, -RZ, R30.H0_H0 ;  /* 0x2000001eff2b7230 */ /* 0x000fe40000004100 */
[C---:B------:R-:W-:Y:S01]  /*10e50*/  FFMA.FTZ R29, R39.reuse, R60, -R32 ;  /* 0x0000003c271d7223 */ /* 0x040fe20000010820 */
[----:B------:R-:W-:Y:S01]  /*10e60*/  FFMA.FTZ R32, R39, R62, R64 ;  /* 0x0000003e27207223 */ /* 0x000fe20000010040 */
[C---:B------:R-:W-:Y:S01]  /*10e70*/  FMUL.FTZ R39, R33.reuse, R76 ;  /* 0x0000004c21277220 */ /* 0x040fe20000410000 */
[----:B------:R-:W-:Y:S01]  /*10e80*/  FMUL.FTZ R33, R33, R78 ;  /* 0x0000004e21217220 */ /* 0x000fe20000410000 */
[----:B------:R-:W-:Y:S01]  /*10e90*/  FFMA.FTZ R60, R42, R47, -R63 ;  /* 0x0000002f2a3c7223 */ /* 0x000fe2000001083f */
        /* <DEDUP_REMOVED lines=11> */
[----:B------:R-:W-:Y:S01]  /*10f50*/  FFMA.FTZ R62, R43, R44, R62 ;  /* 0x0000002c2b3e7223 */ /* 0x000fe2000001003e */
[----:B------:R-:W-:Y:S02]  /*10f60*/  HADD2.F32 R31, -RZ, R31.H1_H1 ;  /* 0x3000001fff1f7230 */ /* 0x000fe40000004100 */
[-C--:B------:R-:W-:Y:S01]  /*10f70*/  FMUL.FTZ R46, R46, R79.reuse ;  /* 0x0000004f2e2e7220 */ /* 0x080fe20000410000 */
[C---:B------:R-:W-:Y:S01]  /*10f80*/  FMUL.FTZ R44, R35.reuse, R42 ;  /* 0x0000002a232c7220 */ /* 0x040fe20000410000 */
[----:B------:R-:W-:Y:S01]  /*10f90*/  FMUL.FTZ R66, R35, R38 ;  /* 0x0000002623427220 */ /* 0x000fe20000410000 */
[----:B------:R-:W-:Y:S02]  /*10fa0*/  HADD2.F32 R33, -RZ, R26.H0_H0 ;  /* 0x2000001aff217230 */ /* 0x000fe40000004100 */
[C---:B------:R-:W-:Y:S01]  /*10fb0*/  FFMA.FTZ R64, R37.reuse, R79, -R64 ;  /* 0x0000004f25407223 */ /* 0x040fe20000010840 */
[----:B------:R-:W-:Y:S02]  /*10fc0*/  HADD2.F32 R28, -RZ, R28.H1_H1 ;  /* 0x3000001cff1c7230 */ /* 0x000fe40000004100 */
[----:B------:R-:W-:Y:S01]  /*10fd0*/  FFMA.FTZ R46, R37, R77, R46 ;  /* 0x0000004d252e7223 */ /* 0x000fe2000001002e */
[----:B------:R-:W-:-:S02]  /*10fe0*/  HADD2.F32 R30, -RZ, R30.H1_H1 ;  /* 0x3000001eff1e7230 */ /* 0x000fc40000004100 */
        /* <DEDUP_REMOVED lines=20> */
.L_x_2824:
[----:B------:R-:W-:Y:S05]  /*11130*/  BSYNC B1 ;  /* 0x0000000000017941 */ /* 0x000fea0003800000 */
.L_x_2823:
[----:B---3--:R-:W-:-:S05]  /*11140*/  VIADD R24, R170, 0x40 ;  /* 0x00000040aa187836 */ /* 0x008fca0000000000 */
[----:B------:R-:W-:-:S13]  /*11150*/  ISETP.GE.AND P0, PT, R24, R3, PT ;  /* 0x000000031800720c */ /* 0x000fda0003f06270 */
[----:B------:R-:W-:Y:S05]  /*11160*/  @P0 BRA `(.L_x_2804) ;  /* 0x0000001000a40947 */ /* 0x000fea0003800000 */
[----:B------:R-:W3:Y:S01]  /*11170*/  LDC R3, c[0x0][0x3f4] ;  /* 0x0000fd00ff037b82 */ /* 0x000ee20000000800 */
[----:B------:R-:W-:Y:S01]  /*11180*/  BSSY B1, `(.L_x_2829) ;  /* 0x0000065000017945 */ /* 0x000fe20003800000 */
[----:B--2---:R-:W-:Y:S02]  /*11190*/  SHF.R.U32.HI R60, RZ, 0x3, R177 ;  /* 0x00000003ff3c7819 */ /* 0x004fe400000116b1 */
[-C--:B---3--:R-:W-:Y:S02]  /*111a0*/  ISETP.GE.AND P0, PT, R16, R3.reuse, PT ;  /* 0x000000031000720c */ /* 0x088fe40003f06270 */
[-C--:B------:R-:W-:Y:S02]  /*111b0*/  ISETP.GE.AND P1, PT, R163, R3.reuse, PT ;  /* 0x00000003a300720c */ /* 0x080fe40003f26270 */
[----:B------:R-:W-:-:S09]  /*111c0*/  ISETP.GE.AND P2, PT, R164, R3, PT ;  /* 0x00000003a400720c */ /* 0x000fd20003f46270 */
[----:B------:R-:W-:Y:S05]  /*111d0*/  @P0 BRA `(.L_x_2830) ;  /* 0x00000004007c0947 */ /* 0x000fea0003800000 */
[----:B0-----:R-:W2:Y:S01]  /*111e0*/  LDL R61, [R1+0x44] ;  /* 0x00004400013d7983 */ /* 0x001ea20000100800 */
[----:B------:R-:W-:Y:S01]  /*111f0*/  LEA.HI R24, R3, R206, RZ, 0x1d ;  /* 0x000000ce03187211 */ /* 0x000fe200078fe8ff */
[----:B------:R-:W-:Y:S01]  /*11200*/  HADD2.F32 R38, -RZ, R84.H1_H1 ;  /* 0x30000054ff267230 */ /* 0x000fe20000004100 */
[----:B------:R-:W-:Y:S01]  /*11210*/  SHF.R.U32.HI R40, RZ, 0x10, R5 ;  /* 0x00000010ff287819 */ /* 0x000fe20000011605 */
[--C-:B------:R-:W-:Y:S01]  /*11220*/  HADD2.F32 R39, -RZ, R82.reuse.H1_H1 ;  /* 0x30000052ff277230 */ /* 0x100fe20000004100 */
[----:B------:R-:W-:Y:S01]  /*11230*/  SHF.R.S32.HI R25, RZ, 0x1f, R24 ;  /* 0x0000001fff197819 */ /* 0x000fe20000011418 */
[----:B------:R-:W-:Y:S01]  /*11240*/  HADD2.F32 R82, -RZ, R82.H0_H0 ;  /* 0x20000052ff527230 */ /* 0x000fe20000004100 */
[----:B------:R-:W-:Y:S01]  /*11250*/  SHF.L.U32 R26, R24, 0x3, RZ ;  /* 0x00000003181a7819 */ /* 0x000fe200000006ff */
[----:B------:R-:W-:Y:S01]  /*11260*/  HADD2.F32 R40, -RZ, R40.H0_H0 ;  /* 0x20000028ff287230 */ /* 0x000fe20000004100 */
[----:B------:R-:W-:Y:S01]  /*11270*/  LEA.HI R25, R25, R24, RZ, 0x3 ;  /* 0x0000001819197211 */ /* 0x000fe200078f18ff */
[----:B------:R-:W-:Y:S01]  /*11280*/  HADD2.F32 R84, -RZ, R84.H0_H0 ;  /* 0x20000054ff547230 */ /* 0x000fe20000004100 */
[----:B------:R-:W-:-:S02]  /*11290*/  LOP3.LUT R24, R177, 0x38, R26, 0xf8, !PT ;  /* 0x00000038b1187812 */ /* 0x000fc400078ef81a */
[----:B-1----:R-:W-:Y:S01]  /*112a0*/  SHF.R.U64 R33, R48, 0x10, R49 ;  /* 0x0000001030217819 */ /* 0x002fe20000001231 */
[----:B------:R-:W-:Y:S01]  /*112b0*/  IMAD.SHL.U32 R25, R25, 0x400, RZ ;  /* 0x0000040019197824 */ /* 0x000fe200078e00ff */
[----:B------:R-:W-:Y:S02]  /*112c0*/  LOP3.LUT R29, R24, R60, RZ, 0x3c, !PT ;  /* 0x0000003c181d7212 */ /* 0x000fe400078e3cff */
[----:B------:R-:W-:Y:S01]  /*112d0*/  SHF.R.U64 R48, R4, 0x10, R5 ;  /* 0x0000001004307819 */ /* 0x000fe20000001205 */
[----:B------:R-:W-:Y:S01]  /*112e0*/  HADD2.F32 R33, -RZ, R33.H0_H0 ;  /* 0x20000021ff217230 */ /* 0x000fe20000004100 */
[----:B------:R-:W-:Y:S02]  /*112f0*/  LOP3.LUT R28, R25, 0x7fffe000, RZ, 0xc0, !PT ;  /* 0x7fffe000191c7812 */ /* 0x000fe400078ec0ff */
[----:B------:R-:W-:Y:S02]  /*11300*/  SHF.R.U32.HI R41, RZ, 0x10, R49 ;  /* 0x00000010ff297819 */ /* 0x000fe40000011631 */
[----:B------:R-:W-:-:S02]  /*11310*/  IADD3 R29, R29, R28, R184 ;  /* 0x0000001c1d1d7210 */ /* 0x000fc40007ffe0b8 */
[--C-:B------:R-:W-:Y:S02]  /*11320*/  SHF.R.U64 R49, R50, 0x10, R51.reuse ;  /* 0x0000001032317819 */ /* 0x100fe40000001233 */
[----:B------:R-:W-:Y:S01]  /*11330*/  SHF.R.U32.HI R50, RZ, 0x10, R51 ;  /* 0x00000010ff327819 */ /* 0x000fe20000011633 */
[----:B------:R-:W-:Y:S01]  /*11340*/  IMAD R32, R29, 0x2, R2 ;  /* 0x000000021d207824 */ /* 0x000fe200078e0202 */
[--C-:B------:R-:W-:Y:S02]  /*11350*/  SHF.R.U32.HI R45, RZ, 0x10, R7.reuse ;  /* 0x00000010ff2d7819 */ /* 0x100fe40000011607 */
[----:B------:R-:W-:Y:S02]  /*11360*/  SHF.R.U64 R47, R6, 0x10, R7 ;  /* 0x00000010062f7819 */ /* 0x000fe40000001207 */
[----:B------:R-:W0:Y:S02]  /*11370*/  LDS.128 R28, [R32+0xc400] ;  /* 0x00c40000201c7984 */ /* 0x000e240000000c00 */
[----:B0-----:R-:W-:-:S02]  /*11380*/  HADD2.F32 R34, -RZ, R29.H0_H0 ;  /* 0x2000001dff227230 */ /* 0x001fc40000004100 */
[----:B------:R-:W-:Y:S02]  /*11390*/  HADD2.F32 R35, -RZ, R29.H1_H1 ;  /* 0x3000001dff237230 */ /* 0x000fe40000004100 */
[----:B------:R-:W-:Y:S02]  /*113a0*/  HADD2.F32 R29, -RZ, R28.H0_H0 ;  /* 0x2000001cff1d7230 */ /* 0x000fe40000004100 */
[C---:B------:R-:W-:Y:S01]  /*113b0*/  FMUL.FTZ R42, R34.reuse, R39 ;  /* 0x00000027222a7220 */ /* 0x040fe20000410000 */
[----:B------:R-:W-:Y:S01]  /*113c0*/  FMUL.FTZ R44, R34, R38 ;  /* 0x00000026222c7220 */ /* 0x000fe20000410000 */
[----:B------:R-:W-:Y:S02]  /*113d0*/  HADD2.F32 R34, -RZ, R41.H0_H0 ;  /* 0x20000029ff227230 */ /* 0x000fe40000004100 */
[----:B------:R-:W-:Y:S02]  /*113e0*/  HADD2.F32 R36, -RZ, R30.H0_H0 ;  /* 0x2000001eff247230 */ /* 0x000fe40000004100 */
[----:B------:R-:W-:-:S02]  /*113f0*/  HADD2.F32 R37, -RZ, R31.H0_H0 ;  /* 0x2000001fff257230 */ /* 0x000fc40000004100 */
[----:B------:R-:W-:Y:S01]  /*11400*/  FMUL.FTZ R46, R35, R34 ;  /* 0x00000022232e7220 */ /* 0x000fe20000410000 */
[----:B------:R-:W-:Y:S02]  /*11410*/  HADD2.F32 R31, -RZ, R31.H1_H1 ;  /* 0x3000001fff1f7230 */ /* 0x000fe40000004100 */
[----:B------:R-:W-:Y:S02]  /*11420*/  HADD2.F32 R28, -RZ, R28.H1_H1 ;  /* 0x3000001cff1c7230 */ /* 0x000fe40000004100 */
[----:B------:R-:W-:Y:S01]  /*11430*/  HADD2.F32 R30, -RZ, R30.H1_H1 ;  /* 0x3000001eff1e7230 */ /* 0x000fe20000004100 */
[----:B--2---:R-:W0:Y:S02]  /*11440*/  LDS.128 R24, [R61] ;  /* 0x000000003d187984 */ /* 0x004e240000000c00 */
[--C-:B0-----:R-:W-:Y:S02]  /*11450*/  HADD2.F32 R5, -RZ, R25.reuse.H0_H0 ;  /* 0x20000019ff057230 */ /* 0x101fe40000004100 */
[----:B------:R-:W-:-:S02]  /*11460*/  HADD2.F32 R25, -RZ, R25.H1_H1 ;  /* 0x30000019ff197230 */ /* 0x000fc40000004100 */
[----:B------:R-:W-:Y:S02]  /*11470*/  HADD2.F32 R4, -RZ, R24.H0_H0 ;  /* 0x20000018ff047230 */ /* 0x000fe40000004100 */
[C---:B------:R-:W-:Y:S01]  /*11480*/  FFMA.FTZ R42, R5.reuse, R38, -R42 ;  /* 0x00000026052a7223 */ /* 0x040fe2000001082a */
[----:B------:R-:W-:Y:S01]  /*11490*/  FFMA.FTZ R44, R5, R39, R44 ;  /* 0x00000027052c7223 */ /* 0x000fe2000001002c */
[----:B------:R-:W-:Y:S01]  /*114a0*/  FMUL.FTZ R38, R35, R40 ;  /* 0x0000002823267220 */ /* 0x000fe20000410000 */
[C---:B------:R-:W-:Y:S01]  /*114b0*/  FMUL.FTZ R5, R29.reuse, R82 ;  /* 0x000000521d057220 */ /* 0x040fe20000410000 */
[----:B------:R-:W-:Y:S01]  /*114c0*/  FMUL.FTZ R29, R29, R84 ;  /* 0x000000541d1d7220 */ /* 0x000fe20000410000 */
[----:B------:R-:W-:Y:S02]  /*114d0*/  HADD2.F32 R35, -RZ, R83.H0_H0 ;  /* 0x20000053ff237230 */ /* 0x000fe40000004100 */
[----:B------:R-:W-:Y:S01]  /*114e0*/  FFMA.FTZ R39, R25, R34, -R38 ;  /* 0x0000002219277223 */ /* 0x000fe20000010826 */
[----:B------:R-:W-:Y:S01]  /*114f0*/  FFMA.FTZ R84, R4, R84, -R5 ;  /* 0x0000005404547223 */ /* 0x000fe20000010805 */
[----:B------:R-:W-:-:S02]  /*11500*/  HADD2.F32 R5, -RZ, R85.H0_H0 ;  /* 0x20000055ff057230 */ /* 0x000fc40000004100 */
[----:B------:R-:W-:Y:S01]  /*11510*/  FFMA.FTZ R29, R4, R82, R29 ;  /* 0x00000052041d7223 */ /* 0x000fe2000001001d */
[----:B------:R-:W-:Y:S02]  /*11520*/  HADD2.F32 R38, -RZ, R83.H1_H1 ;  /* 0x30000053ff267230 */ /* 0x000fe40000004100 */
[----:B------:R-:W-:Y:S01]  /*11530*/  FFMA.FTZ R41, R25, R40, R46 ;  /* 0x0000002819297223 */ /* 0x000fe2000001002e */
[----:B------:R-:W-:Y:S02]  /*11540*/  HADD2.F32 R4, -RZ, R85.H1_H1 ;  /* 0x30000055ff047230 */ /* 0x000fe40000004100 */
[C---:B------:R-:W-:Y:S01]  /*11550*/  FMUL.FTZ R25, R36.reuse, R35 ;  /* 0x0000002324197220 */ /* 0x040fe20000410000 */
[----:B------:R-:W-:Y:S02]  /*11560*/  HADD2.F32 R6, -RZ, R26.H0_H0 ;  /* 0x2000001aff067230 */ /* 0x000fe40000004100 */
[----:B------:R-:W-:Y:S01]  /*11570*/  FMUL.FTZ R43, R36, R5 ;  /* 0x00000005242b7220 */ /* 0x000fe20000410000 */
[----:B------:R-:W-:-:S02]  /*11580*/  HADD2.F32 R7, -RZ, R27.H0_H0 ;  /* 0x2000001bff077230 */ /* 0x000fc40000004100 */
[C---:B------:R-:W-:Y:S01]  /*11590*/  FMUL.FTZ R46, R37.reuse, R38 ;  /* 0x00000026252e7220 */ /* 0x040fe20000410000 */
[----:B------:R-:W-:Y:S02]  /*115a0*/  HADD2.F32 R36, -RZ, R45.H0_H0 ;  /* 0x2000002dff247230 */ /* 0x000fe40000004100 */
[-C--:B------:R-:W-:Y:S01]  /*115b0*/  FMUL.FTZ R37, R37, R4.reuse ;  /* 0x0000000425257220 */ /* 0x080fe20000410000 */
[----:B------:R-:W-:Y:S02]  /*115c0*/  HADD2.F32 R34, -RZ, R50.H0_H0 ;  /* 0x20000032ff227230 */ /* 0x000fe40000004100 */
[C---:B------:R-:W-:Y:S01]  /*115d0*/  FFMA.FTZ R40, R6.reuse, R5, -R25 ;  /* 0x0000000506287223 */ /* 0x040fe20000010819 */
[----:B------:R-:W-:Y:S02]  /*115e0*/  HADD2.F32 R27, -RZ, R27.H1_H1 ;  /* 0x3000001bff1b7230 */ /* 0x000fe40000004100 */
[----:B------:R-:W-:Y:S01]  /*115f0*/  FFMA.FTZ R43, R6, R35, R43 ;  /* 0x00000023062b7223 */ /* 0x000fe2000001002b */
[C---:B------:R-:W-:Y:S01]  /*11600*/  FFMA.FTZ R46, R7.reuse, R4, -R46 ;  /* 0x00000004072e7223 */ /* 0x040fe2000001082e */
[----:B------:R-:W-:Y:S01]  /*11610*/  FFMA.FTZ R37, R7, R38, R37 ;  /* 0x0000002607257223 */ /* 0x000fe20000010025 */
[C---:B------:R-:W-:Y:S01]  /*11620*/  FMUL.FTZ R6, R31.reuse, R36 ;  /* 0x000000241f067220 */ /* 0x040fe20000410000 */
[----:B------:R-:W-:Y:S01]  /*11630*/  FMUL.FTZ R4, R31, R34 ;  /* 0x000000221f047220 */ /* 0x000fe20000410000 */
[----:B------:R-:W-:-:S02]  /*11640*/  HADD2.F32 R7, -RZ, R48.H0_H0 ;  /* 0x20000030ff077230 */ /* 0x000fc40000004100 */
[----:B------:R-:W-:Y:S02]  /*11650*/  HADD2.F32 R25, -RZ, R47.H0_H0 ;  /* 0x2000002fff197230 */ /* 0x000fe40000004100 */
[C---:B------:R-:W-:Y:S01]  /*11660*/  FFMA.FTZ R35, R27.reuse, R34, -R6 ;  /* 0x000000221b237223 */ /* 0x040fe20000010806 */
[----:B------:R-:W-:Y:S02]  /*11670*/  HADD2.F32 R5, -RZ, R49.H0_H0 ;  /* 0x20000031ff057230 */ /* 0x000fe40000004100 */
[----:B------:R-:W-:Y:S01]  /*11680*/  FFMA.FTZ R4, R27, R36, R4 ;  /* 0x000000241b047223 */ /* 0x000fe20000010004 */
[----:B------:R-:W-:Y:S02]  /*11690*/  HADD2.F32 R24, -RZ, R24.H1_H1 ;  /* 0x30000018ff187230 */ /* 0x000fe40000004100 */
[----:B------:R-:W-:Y:S01]  /*116a0*/  FMUL.FTZ R27, R28, R7 ;  /* 0x000000071c1b7220 */ /* 0x000fe20000410000 */
[----:B------:R-:W-:Y:S02]  /*116b0*/  HADD2.F32 R26, -RZ, R26.H1_H1 ;  /* 0x3000001aff1a7230 */ /* 0x000fe40000004100 */
[----:B------:R-:W-:Y:S01]  /*116c0*/  FMUL.FTZ R31, R30, R25 ;  /* 0x000000191e1f7220 */ /* 0x000fe20000410000 */
[----:B------:R-:W-:Y:S01]  /*116d0*/  FMUL.FTZ R28, R28, R33 ;  /* 0x000000211c1c7220 */ /* 0x000fe20000410000 */
[----:B------:R-:W-:Y:S01]  /*116e0*/  FMUL.FTZ R30, R30, R5 ;  /* 0x000000051e1e7220 */ /* 0x000fe20000410000 */
        /* <DEDUP_REMOVED lines=9> */
[----:B------:R-:W-:Y:S02]  /*11780*/  F2FP.F16.F32.PACK_AB R25, R41, R44 ;  /* 0x0000002c2919723e */ /* 0x000fe400000000ff */
[----:B------:R-:W-:Y:S01]  /*11790*/  F2FP.F16.F32.PACK_AB R24, R24, R29 ;  /* 0x0000001d1818723e */ /* 0x000fe200000000ff */
[----:B------:R2:W-:Y:S01]  /*117a0*/  STS.128 [R61], R4 ;  /* 0x000000043d007388 */ /* 0x0005e20000000c00 */
[----:B------:R-:W-:-:S05]  /*117b0*/  F2FP.F16.F32.PACK_AB R26, R26, R43 ;  /* 0x0000002b1a1a723e */ /* 0x000fca00000000ff */
[----:B------:R2:W-:Y:S02]  /*117c0*/  STS.128 [R32+0xc400], R24 ;  /* 0x00c4001820007388 */ /* 0x0005e40000000c00 */
.L_x_2830:
[----:B------:R-:W-:Y:S05]  /*117d0*/  BSYNC B1 ;  /* 0x0000000000017941 */ /* 0x000fea0003800000 */
.L_x_2829:
[----:B------:R-:W-:Y:S04]  /*117e0*/  BSSY B1, `(.L_x_2831) ;  /* 0x0000061000017945 */ /* 0x000fe80003800000 */
[----:B------:R-:W-:Y:S05]  /*117f0*/  @P1 BRA `(.L_x_2832) ;  /* 0x00000004007c1947 */ /* 0x000fea0003800000 */
[----:B-1----:R-:W3:Y:S01]  /*11800*/  LDL R46, [R1+0x3c] ;  /* 0x00003c00012e7983 */ /* 0x002ee20000100800 */
[----:B--2---:R-:W-:Y:S01]  /*11810*/  LEA.HI R4, R3, R166, RZ, 0x1d ;  /* 0x000000a603047211 */ /* 0x004fe200078fe8ff */
        /* <DEDUP_REMOVED lines=10> */
[--C-:B------:R-:W-:Y:S01]  /*118c0*/  SHF.R.U64 R45, R52, 0x10, R53.reuse ;  /* 0x00000010342d7819 */ /* 0x100fe20000001235 */
[----:B------:R-:W-:Y:S01]  /*118d0*/  IMAD.SHL.U32 R5, R5, 0x400, RZ ;  /* 0x0000040005057824 */ /* 0x000fe200078e00ff */
[----:B------:R-:W-:Y:S02]  /*118e0*/  LOP3.LUT R25, R4, R60, RZ, 0x3c, !PT ;  /* 0x0000003c04197212 */ /* 0x000fe400078e3cff */
[----:B------:R-:W-:Y:S02]  /*118f0*/  SHF.R.U32.HI R52, RZ, 0x10, R53 ;  /* 0x00000010ff347819 */ /* 0x000fe40000011635 */
[----:B------:R-:W-:Y:S02]  /*11900*/  LOP3.LUT R24, R5, 0x7fffe000, RZ, 0xc0, !PT ;  /* 0x7fffe00005187812 */ /* 0x000fe400078ec0ff */
[----:B------:R-:W-:Y:S02]  /*11910*/  SHF.R.U64 R43, R8, 0x10, R9 ;  /* 0x00000010082b7819 */ /* 0x000fe40000001209 */
[----:B------:R-:W-:-:S02]  /*11920*/  IADD3 R25, R25, R24, R184 ;  /* 0x0000001819197210 */ /* 0x000fc40007ffe0b8 */
[--C-:B------:R-:W-:Y:S02]  /*11930*/  SHF.R.U64 R41, R10, 0x10, R11.reuse ;  /* 0x000000100a297819 */ /* 0x100fe4000000120b */
[----:B------:R-:W-:Y:S01]  /*11940*/  SHF.R.U32.HI R38, RZ, 0x10, R11 ;  /* 0x00000010ff267819 */ /* 0x000fe2000001160b */
[----:B------:R-:W-:Y:S01]  /*11950*/  IMAD R28, R25, 0x2, R2 ;  /* 0x00000002191c7824 */ /* 0x000fe200078e0202 */
[--C-:B------:R-:W-:Y:S02]  /*11960*/  SHF.R.U64 R44, R54, 0x10, R55.reuse ;  /* 0x00000010362c7819 */ /* 0x100fe40000001237 */
[----:B------:R-:W-:Y:S02]  /*11970*/  SHF.R.U32.HI R54, RZ, 0x10, R55 ;  /* 0x00000010ff367819 */ /* 0x000fe40000011637 */
[----:B------:R-:W1:Y:S02]  /*11980*/  LDS.128 R24, [R28+0xc400] ;  /* 0x00c400001c187984 */ /* 0x000e640000000c00 */
[----:B-1----:R-:W-:-:S02]  /*11990*/  HADD2.F32 R29, -RZ, R25.H0_H0 ;  /* 0x20000019ff1d7230 */ /* 0x002fc40000004100 */
[----:B------:R-:W-:Y:S02]  /*119a0*/  HADD2.F32 R30, -RZ, R25.H1_H1 ;  /* 0x30000019ff1e7230 */ /* 0x000fe40000004100 */
[----:B------:R-:W-:Y:S02]  /*119b0*/  HADD2.F32 R25, -RZ, R24.H0_H0 ;  /* 0x20000018ff197230 */ /* 0x000fe40000004100 */
[C---:B------:R-:W-:Y:S01]  /*119c0*/  FMUL.FTZ R37, R29.reuse, R34 ;  /* 0x000000221d257220 */ /* 0x040fe20000410000 */
[----:B------:R-:W-:Y:S01]  /*119d0*/  FMUL.FTZ R39, R29, R33 ;  /* 0x000000211d277220 */ /* 0x000fe20000410000 */
[----:B------:R-:W-:Y:S02]  /*119e0*/  HADD2.F32 R29, -RZ, R52.H0_H0 ;  /* 0x20000034ff1d7230 */ /* 0x000fe40000004100 */
[----:B------:R-:W-:Y:S01]  /*119f0*/  FMUL.FTZ R36, R30, R35 ;  /* 0x000000231e247220 */ /* 0x000fe20000410000 */
[----:B------:R-:W-:Y:S02]  /*11a00*/  HADD2.F32 R31, -RZ, R26.H0_H0 ;  /* 0x2000001aff1f7230 */ /* 0x000fe40000004100 */
[----:B------:R-:W-:-:S02]  /*11a10*/  HADD2.F32 R32, -RZ, R27.H0_H0 ;  /* 0x2000001bff207230 */ /* 0x000fc40000004100 */
[----:B------:R-:W-:Y:S01]  /*11a20*/  FMUL.FTZ R30, R30, R29 ;  /* 0x0000001d1e1e7220 */ /* 0x000fe20000410000 */
[----:B------:R-:W-:Y:S02]  /*11a30*/  HADD2.F32 R27, -RZ, R27.H1_H1 ;  /* 0x3000001bff1b7230 */ /* 0x000fe40000004100 */
[----:B------:R-:W-:Y:S02]  /*11a40*/  HADD2.F32 R24, -RZ, R24.H1_H1 ;  /* 0x30000018ff187230 */ /* 0x000fe40000004100 */
[----:B------:R-:W-:Y:S01]  /*11a50*/  HADD2.F32 R26, -RZ, R26.H1_H1 ;  /* 0x3000001aff1a7230 */ /* 0x000fe20000004100 */
[----:B---3--:R-:W1:Y:S02]  /*11a60*/  LDS.128 R4, [R46] ;  /* 0x000000002e047984 */ /* 0x008e640000000c00 */
[--C-:B-1----:R-:W-:Y:S02]  /*11a70*/  HADD2.F32 R8, -RZ, R5.reuse.H0_H0 ;  /* 0x20000005ff087230 */ /* 0x102fe40000004100 */
[----:B------:R-:W-:-:S02]  /*11a80*/  HADD2.F32 R9, -RZ, R5.H1_H1 ;  /* 0x30000005ff097230 */ /* 0x000fc40000004100 */
[----:B------:R-:W-:Y:S02]  /*11a90*/  HADD2.F32 R5, -RZ, R4.H0_H0 ;  /* 0x20000004ff057230 */ /* 0x000fe40000004100 */
[C---:B------:R-:W-:Y:S01]  /*11aa0*/  FFMA.FTZ R37, R8.reuse, R33, -R37 ;  /* 0x0000002108257223 */ /* 0x040fe20000010825 */
[----:B------:R-:W-:Y:S01]  /*11ab0*/  FFMA.FTZ R39, R8, R34, R39 ;  /* 0x0000002208277223 */ /* 0x000fe20000010027 */
[----:B------:R-:W-:Y:S01]  /*11ac0*/  FMUL.FTZ R8, R25, R70 ;  /* 0x0000004619087220 */ /* 0x000fe20000410000 */
[----:B------:R-:W-:Y:S01]  /*11ad0*/  FFMA.FTZ R36, R9, R29, -R36 ;  /* 0x0000001d09247223 */ /* 0x000fe20000010824 */
[----:B------:R-:W-:Y:S02]  /*11ae0*/  HADD2.F32 R29, -RZ, R73.H0_H0 ;  /* 0x20000049ff1d7230 */ /* 0x000fe40000004100 */
[-C--:B------:R-:W-:Y:S01]  /*11af0*/  FMUL.FTZ R25, R25, R74.reuse ;  /* 0x0000004a19197220 */ /* 0x080fe20000410000 */
[----:B------:R-:W-:Y:S01]  /*11b00*/  FFMA.FTZ R74, R5, R74, -R8 ;  /* 0x0000004a054a7223 */ /* 0x000fe20000010808 */
[----:B------:R-:W-:-:S02]  /*11b10*/  HADD2.F32 R8, -RZ, R75.H0_H0 ;  /* 0x2000004bff087230 */ /* 0x000fc40000004100 */
[----:B------:R-:W-:Y:S01]  /*11b20*/  FFMA.FTZ R34, R9, R35, R30 ;  /* 0x0000002309227223 */ /* 0x000fe2000001001e */
[----:B------:R-:W-:Y:S02]  /*11b30*/  HADD2.F32 R10, -RZ, R6.H0_H0 ;  /* 0x20000006ff0a7230 */ /* 0x000fe40000004100 */
[----:B------:R-:W-:Y:S01]  /*11b40*/  FFMA.FTZ R70, R5, R70, R25 ;  /* 0x0000004605467223 */ /* 0x000fe20000010019 */
[----:B------:R-:W-:Y:S02]  /*11b50*/  HADD2.F32 R73, -RZ, R73.H1_H1 ;  /* 0x30000049ff497230 */ /* 0x000fe40000004100 */
[C---:B------:R-:W-:Y:S01]  /*11b60*/  FMUL.FTZ R5, R31.reuse, R29 ;  /* 0x0000001d1f057220 */ /* 0x040fe20000410000 */
[----:B------:R-:W-:Y:S02]  /*11b70*/  HADD2.F32 R75, -RZ, R75.H1_H1 ;  /* 0x3000004bff4b7230 */ /* 0x000fe40000004100 */
[----:B------:R-:W-:Y:S01]  /*11b80*/  FMUL.FTZ R9, R31, R8 ;  /* 0x000000081f097220 */ /* 0x000fe20000410000 */
[----:B------:R-:W-:-:S02]  /*11b90*/  HADD2.F32 R30, -RZ, R38.H0_H0 ;  /* 0x20000026ff1e7230 */ /* 0x000fc40000004100 */
[----:B------:R-:W-:Y:S01]  /*11ba0*/  FFMA.FTZ R31, R10, R8, -R5 ;  /* 0x000000080a1f7223 */ /* 0x000fe20000010805 */
[--C-:B------:R-:W-:Y:S02]  /*11bb0*/  HADD2.F32 R11, -RZ, R7.reuse.H0_H0 ;  /* 0x20000007ff0b7230 */ /* 0x100fe40000004100 */
[C---:B------:R-:W-:Y:S01]  /*11bc0*/  FMUL.FTZ R38, R32.reuse, R73 ;  /* 0x0000004920267220 */ /* 0x040fe20000410000 */
[----:B------:R-:W-:Y:S02]  /*11bd0*/  HADD2.F32 R8, -RZ, R54.H0_H0 ;  /* 0x20000036ff087230 */ /* 0x000fe40000004100 */
[-C--:B------:R-:W-:Y:S01]  /*11be0*/  FMUL.FTZ R32, R32, R75.reuse ;  /* 0x0000004b20207220 */ /* 0x080fe20000410000 */
[----:B------:R-:W-:Y:S02]  /*11bf0*/  HADD2.F32 R7, -RZ, R7.H1_H1 ;  /* 0x30000007ff077230 */ /* 0x000fe40000004100 */
[----:B------:R-:W-:Y:S01]  /*11c00*/  FFMA.FTZ R38, R11, R75, -R38 ;  /* 0x0000004b0b267223 */ /* 0x000fe20000010826 */
[----:B------:R-:W-:Y:S01]  /*11c10*/  FMUL.FTZ R40, R27, R30 ;  /* 0x0000001e1b287220 */ /* 0x000fe20000410000 */
[----:B------:R-:W-:Y:S01]  /*11c20*/  FFMA.FTZ R32, R11, R73, R32 ;  /* 0x000000490b207223 */ /* 0x000fe20000010020 */
[----:B------:R-:W-:Y:S01]  /*11c30*/  FMUL.FTZ R42, R27, R8 ;  /* 0x000000081b2a7220 */ /* 0x000fe20000410000 */
        /* <DEDUP_REMOVED lines=17> */
[----:B------:R-:W-:Y:S02]  /*11d50*/  F2FP.F16.F32.PACK_AB R7, R35, R38 ;  /* 0x000000262307723e */ /* 0x000fe400000000ff */
        /* <DEDUP_REMOVED lines=9> */
.L_x_2832:
[----:B------:R-:W-:Y:S05]  /*11df0*/  BSYNC B1 ;  /* 0x0000000000017941 */ /* 0x000fea0003800000 */
.L_x_2831:
[----:B------:R-:W-:Y:S05]  /*11e00*/  @P2 BRA `(.L_x_2804) ;  /* 0x00000004007c2947 */ /* 0x000fea0003800000 */
[----:B------:R-:W4:Y:S01]  /*11e10*/  LDL R41, [R1+0x38] ;  /* 0x0000380001297983 */ /* 0x000f220000100800 */
[----:B------:R-:W-:Y:S01]  /*11e20*/  LEA.HI R3, R3, R167, RZ, 0x1d ;  /* 0x000000a703037211 */ /* 0x000fe200078fe8ff */
[--C-:B------:R-:W-:Y:S01]  /*11e30*/  HADD2.F32 R29, -RZ, R21.reuse.H1_H1 ;  /* 0x30000015ff1d7230 */ /* 0x100fe20000004100 */
[----:B------:R-:W-:Y:S01]  /*11e40*/  SHF.R.U64 R40, R56, 0x10, R57 ;  /* 0x0000001038287819 */ /* 0x000fe20000001239 */
[--C-:B------:R-:W-:Y:S01]  /*11e50*/  HADD2.F32 R31, -RZ, R0.reuse.H1_H1 ;  /* 0x30000000ff1f7230 */ /* 0x100fe20000004100 */
[----:B--23--:R-:W-:Y:S01]  /*11e60*/  SHF.R.S32.HI R6, RZ, 0x1f, R3 ;  /* 0x0000001fff067819 */ /* 0x00cfe20000011403 */
[----:B------:R-:W-:Y:S01]  /*11e70*/  HADD2.F32 R28, -RZ, R0.H0_H0 ;  /* 0x20000000ff1c7230 */ /* 0x000fe20000004100 */
[----:B------:R-:W-:Y:S01]  /*11e80*/  SHF.L.U32 R4, R3, 0x3, RZ ;  /* 0x0000000303047819 */ /* 0x000fe200000006ff */
[----:B------:R-:W-:Y:S01]  /*11e90*/  HADD2.F32 R0, -RZ, R21.H0_H0 ;  /* 0x20000015ff007230 */ /* 0x000fe20000004100 */
[----:B------:R-:W-:Y:S01]  /*11ea0*/  LEA.HI R6, R6, R3, RZ, 0x3 ;  /* 0x0000000306067211 */ /* 0x000fe200078f18ff */
[--C-:B------:R-:W-:Y:S01]  /*11eb0*/  HADD2.F32 R21, -RZ, R20.reuse.H0_H0 ;  /* 0x20000014ff157230 */ /* 0x100fe20000004100 */
[----:B------:R-:W-:Y:S01]  /*11ec0*/  LOP3.LUT R3, R177, 0x38, R4, 0xf8, !PT ;  /* 0x00000038b1037812 */ /* 0x000fe200078ef804 */
[----:B------:R-:W-:Y:S01]  /*11ed0*/  HADD2.F32 R20, -RZ, R20.H1_H1 ;  /* 0x30000014ff147230 */ /* 0x000fe20000004100 */
[----:B------:R-:W-:Y:S01]  /*11ee0*/  SHF.R.U32.HI R30, RZ, 0x10, R13 ;  /* 0x00000010ff1e7819 */ /* 0x000fe2000001160d */
[----:B------:R-:W-:Y:S01]  /*11ef0*/  IMAD.SHL.U32 R6, R6, 0x400, RZ ;  /* 0x0000040006067824 */ /* 0x000fe200078e00ff */
[----:B------:R-:W-:-:S02]  /*11f00*/  LOP3.LUT R3, R3, R60, RZ, 0x3c, !PT ;  /* 0x0000003c03037212 */ /* 0x000fc400078e3cff */
[----:B------:R-:W-:Y:S01]  /*11f10*/  SHF.R.U32.HI R56, RZ, 0x10, R57 ;  /* 0x00000010ff387819 */ /* 0x000fe20000011639 */
[----:B------:R-:W-:Y:S01]  /*11f20*/  HADD2.F32 R30, -RZ, R30.H0_H0 ;  /* 0x2000001eff1e7230 */ /* 0x000fe20000004100 */
[----:B------:R-:W-:Y:S02]  /*11f30*/  LOP3.LUT R8, R6, 0x7fffe000, RZ, 0xc0, !PT ;  /* 0x7fffe00006087812 */ /* 0x000fe400078ec0ff */
[----:B------:R-:W-:Y:S02]  /*11f40*/  SHF.R.U64 R38, R12, 0x10, R13 ;  /* 0x000000100c267819 */ /* 0x000fe4000000120d */
[----:B------:R-:W-:Y:S02]  /*11f50*/  IADD3 R3, R3, R8, R184 ;  /* 0x0000000803037210 */ /* 0x000fe40007ffe0b8 */
[--C-:B------:R-:W-:Y:S02]  /*11f60*/  SHF.R.U64 R39, R58, 0x10, R59.reuse ;  /* 0x000000103a277819 */ /* 0x100fe4000000123b */
[----:B------:R-:W-:Y:S01]  /*11f70*/  SHF.R.U32.HI R58, RZ, 0x10, R59 ;  /* 0x00000010ff3a7819 */ /* 0x000fe2000001163b */
[----:B------:R-:W-:Y:S01]  /*11f80*/  IMAD R3, R3, 0x2, R2 ;  /* 0x0000000203037824 */ /* 0x000fe200078e0202 */
[----:B------:R-:W-:-:S02]  /*11f90*/  SHF.R.U32.HI R36, RZ, 0x10, R15 ;  /* 0x00000010ff247819 */ /* 0x000fc4000001160f */
[----:B------:R-:W-:Y:S02]  /*11fa0*/  SHF.R.U64 R37, R14, 0x10, R15 ;  /* 0x000000100e257819 */ /* 0x000fe4000000120f */
[----:B------:R-:W2:Y:S02]  /*11fb0*/  LDS.128 R8, [R3+0xc400] ;  /* 0x00c4000003087984 */ /* 0x000ea40000000c00 */
[--C-:B--2---:R-:W-:Y:S02]  /*11fc0*/  HADD2.F32 R24, -RZ, R9.reuse.H0_H0 ;  /* 0x20000009ff187230 */ /* 0x104fe40000004100 */
[----:B------:R-:W-:Y:S02]  /*11fd0*/  HADD2.F32 R25, -RZ, R9.H1_H1 ;  /* 0x30000009ff197230 */ /* 0x000fe40000004100 */
[----:B------:R-:W-:Y:S02]  /*11fe0*/  HADD2.F32 R9, -RZ, R8.H0_H0 ;  /* 0x20000008ff097230 */ /* 0x000fe40000004100 */
[C---:B-1----:R-:W-:Y:S01]  /*11ff0*/  FMUL.FTZ R33, R24.reuse, R31 ;  /* 0x0000001f18217220 */ /* 0x042fe20000410000 */
[----:B------:R-:W-:Y:S01]  /*12000*/  FMUL.FTZ R35, R24, R29 ;  /* 0x0000001d18237220 */ /* 0x000fe20000410000 */
[----:B------:R-:W-:-:S02]  /*12010*/  HADD2.F32 R24, -RZ, R56.H0_H0 ;  /* 0x20000038ff187230 */ /* 0x000fc40000004100 */
[C---:B------:R-:W-:Y:S01]  /*12020*/  FMUL.FTZ R32, R25.reuse, R30 ;  /* 0x0000001e19207220 */ /* 0x040fe20000410000 */
[----:B------:R-:W-:Y:S02]  /*12030*/  HADD2.F32 R26, -RZ, R10.H0_H0 ;  /* 0x2000000aff1a7230 */ /* 0x000fe40000004100 */
[--C-:B------:R-:W-:Y:S02]  /*12040*/  HADD2.F32 R27, -RZ, R11.reuse.H0_H0 ;  /* 0x2000000bff1b7230 */ /* 0x100fe40000004100 */
[----:B------:R-:W-:Y:S01]  /*12050*/  FMUL.FTZ R34, R25, R24 ;  /* 0x0000001819227220 */ /* 0x000fe20000410000 */
[----:B------:R-:W-:Y:S02]  /*12060*/  HADD2.F32 R11, -RZ, R11.H1_H1 ;  /* 0x3000000bff0b7230 */ /* 0x000fe40000004100 */
[----:B------:R-:W-:Y:S02]  /*12070*/  HADD2.F32 R8, -RZ, R8.H1_H1 ;  /* 0x30000008ff087230 */ /* 0x000fe40000004100 */
[----:B------:R-:W-:Y:S01]  /*12080*/  HADD2.F32 R10, -RZ, R10.H1_H1 ;  /* 0x3000000aff0a7230 */ /* 0x000fe20000004100 */
[----:B----4-:R-:W1:Y:S02]  /*12090*/  LDS.128 R4, [R41] ;  /* 0x0000000029047984 */ /* 0x010e640000000c00 */
[----:B-1----:R-:W-:-:S02]  /*120a0*/  HADD2.F32 R12, -RZ, R5.H0_H0 ;  /* 0x20000005ff0c7230 */ /* 0x002fc40000004100 */
[----:B------:R-:W-:Y:S02]  /*120b0*/  HADD2.F32 R13, -RZ, R5.H1_H1 ;  /* 0x30000005ff0d7230 */ /* 0x000fe40000004100 */
[----:B------:R-:W-:Y:S02]  /*120c0*/  HADD2.F32 R5, -RZ, R4.H0_H0 ;  /* 0x20000004ff057230 */ /* 0x000fe40000004100 */
[C---:B------:R-:W-:Y:S01]  /*120d0*/  FFMA.FTZ R33, R12.reuse, R29, -R33 ;  /* 0x0000001d0c217223 */ /* 0x040fe20000010821 */
[----:B------:R-:W-:Y:S01]  /*120e0*/  FFMA.FTZ R35, R12, R31, R35 ;  /* 0x0000001f0c237223 */ /* 0x000fe20000010023 */
[C---:B------:R-:W-:Y:S01]  /*120f0*/  FMUL.FTZ R12, R9.reuse, R28 ;  /* 0x0000001c090c7220 */ /* 0x040fe20000410000 */
[----:B------:R-:W-:Y:S01]  /*12100*/  FMUL.FTZ R29, R9, R0 ;  /* 0x00000000091d7220 */ /* 0x000fe20000410000 */
[----:B------:R-:W-:Y:S02]  /*12110*/  HADD2.F32 R9, -RZ, R69.H0_H0 ;  /* 0x20000045ff097230 */ /* 0x000fe40000004100 */
[----:B------:R-:W-:Y:S01]  /*12120*/  FFMA.FTZ R32, R13, R24, -R32 ;  /* 0x000000180d207223 */ /* 0x000fe20000010820 */
[----:B------:R-:W-:Y:S01]  /*12130*/  FFMA.FTZ R25, R5, R0, -R12 ;  /* 0x0000000005197223 */ /* 0x000fe2000001080c */
[----:B------:R-:W-:-:S02]  /*12140*/  HADD2.F32 R14, -RZ, R6.H0_H0 ;  /* 0x20000006ff0e7230 */ /* 0x000fc40000004100 */
[----:B------:R-:W-:Y:S01]  /*12150*/  FFMA.FTZ R29, R5, R28, R29 ;  /* 0x0000001c051d7223 */ /* 0x000fe2000001001d */
[----:B------:R-:W-:Y:S02]  /*12160*/  HADD2.F32 R15, -RZ, R7.H0_H0 ;  /* 0x20000007ff0f7230 */ /* 0x000fe40000004100 */
[----:B------:R-:W-:Y:S01]  /*12170*/  FFMA.FTZ R34, R13, R30, R34 ;  /* 0x0000001e0d227223 */ /* 0x000fe20000010022 */
[----:B------:R-:W-:Y:S02]  /*12180*/  HADD2.F32 R0, -RZ, R69.H1_H1 ;  /* 0x30000045ff007230 */ /* 0x000fe40000004100 */
[----:B------:R-:W-:Y:S01]  /*12190*/  FMUL.FTZ R5, R26, R21 ;  /* 0x000000151a057220 */ /* 0x000fe20000410000 */
[----:B------:R-:W-:Y:S02]  /*121a0*/  HADD2.F32 R24, -RZ, R36.H0_H0 ;  /* 0x20000024ff187230 */ /* 0x000fe40000004100 */
[----:B------:R-:W-:Y:S01]  /*121b0*/  FMUL.FTZ R28, R27, R20 ;  /* 0x000000141b1c7220 */ /* 0x000fe20000410000 */
[----:B------:R-:W-:-:S02]  /*121c0*/  HADD2.F32 R12, -RZ, R58.H0_H0 ;  /* 0x2000003aff0c7230 */ /* 0x000fc40000004100 */
[-C--:B------:R-:W-:Y:S01]  /*121d0*/  FMUL.FTZ R13, R26, R9.reuse ;  /* 0x000000091a0d7220 */ /* 0x080fe20000410000 */
[C---:B------:R-:W-:Y:S01]  /*121e0*/  FFMA.FTZ R26, R14.reuse, R9, -R5 ;  /* 0x000000090e1a7223 */ /* 0x040fe20000010805 */
[-C--:B------:R-:W-:Y:S01]  /*121f0*/  FMUL.FTZ R27, R27, R0.reuse ;  /* 0x000000001b1b7220 */ /* 0x080fe20000410000 */
[----:B------:R-:W-:Y:S01]  /*12200*/  FFMA.FTZ R28, R15, R0, -R28 ;  /* 0x000000000f1c7223 */ /* 0x000fe2000001081c */
[----:B------:R-:W-:Y:S02]  /*12210*/  HADD2.F32 R7, -RZ, R7.H1_H1 ;  /* 0x30000007ff077230 */ /* 0x000fe40000004100 */
[----:B------:R-:W-:Y:S01]  /*12220*/  FFMA.FTZ R14, R14, R21, R13 ;  /* 0x000000150e0e7223 */ /* 0x000fe2000001000d */
[C---:B------:R-:W-:Y:S01]  /*12230*/  FMUL.FTZ R30, R11.reuse, R24 ;  /* 0x000000180b1e7220 */ /* 0x040fe20000410000 */
[----:B------:R-:W-:Y:S01]  /*12240*/  FMUL.FTZ R0, R11, R12 ;  /* 0x0000000c0b007220 */ /* 0x000fe20000410000 */
[----:B------:R-:W-:Y:S02]  /*12250*/  HADD2.F32 R11, -RZ, R38.H0_H0 ;  /* 0x20000026ff0b7230 */ /* 0x000fe40000004100 */
[----:B------:R-:W-:Y:S01]  /*12260*/  FFMA.FTZ R27, R15, R20, R27 ;  /* 0x000000140f1b7223 */ /* 0x000fe2000001001b */
[----:B------:R-:W-:-:S02]  /*12270*/  HADD2.F32 R13, -RZ, R37.H0_H0 ;  /* 0x20000025ff0d7230 */ /* 0x000fc40000004100 */
[C---:B------:R-:W-:Y:S01]  /*12280*/  FFMA.FTZ R21, R7.reuse, R12, -R30 ;  /* 0x0000000c07157223 */ /* 0x040fe2000001081e */
[----:B------:R-:W-:Y:S02]  /*12290*/  HADD2.F32 R5, -RZ, R40.H0_H0 ;  /* 0x20000028ff057230 */ /* 0x000fe40000004100 */
[----:B------:R-:W-:Y:S01]  /*122a0*/  FFMA.FTZ R24, R7, R24, R0 ;  /* 0x0000001807187223 */ /* 0x000fe20000010000 */
[----:B------:R-:W-:Y:S02]  /*122b0*/  HADD2.F32 R9, -RZ, R39.H0_H0 ;  /* 0x20000027ff097230 */ /* 0x000fe40000004100 */
[----:B------:R-:W-:Y:S01]  /*122c0*/  FMUL.FTZ R7, R8, R11 ;  /* 0x0000000b08077220 */ /* 0x000fe20000410000 */
[----:B------:R-:W-:Y:S02]  /*122d0*/  HADD2.F32 R4, -RZ, R4.H1_H1 ;  /* 0x30000004ff047230 */ /* 0x000fe40000004100 */
[----:B------:R-:W-:Y:S01]  /*122e0*/  FMUL.FTZ R15, R10, R13 ;  /* 0x0000000d0a0f7220 */ /* 0x000fe20000410000 */
[----:B------:R-:W-:-:S02]  /*122f0*/  HADD2.F32 R6, -RZ, R6.H1_H1 ;  /* 0x30000006ff067230 */ /* 0x000fc40000004100 */
[----:B------:R-:W-:Y:S01]  /*12300*/  FMUL.FTZ R8, R8, R5 ;  /* 0x0000000508087220 */ /* 0x000fe20000410000 */
[----:B------:R-:W-:Y:S01]  /*12310*/  FMUL.FTZ R10, R10, R9 ;  /* 0x000000090a0a7220 */ /* 0x000fe20000410000 */
[----:B------:R-:W-:Y:S01]  /*12320*/  FFMA.FTZ R0, R4, R5, -R7 ;  /* 0x0000000504007223 */ /* 0x000fe20000010807 */
[----:B------:R-:W-:Y:S01]  /*12330*/  F2FP.F16.F32.PACK_AB R7, R21, R28 ;  /* 0x0000001c1507723e */ /* 0x000fe200000000ff */
[----:B------:R-:W-:Y:S01]  /*12340*/  FFMA.FTZ R15, R6, R9, -R15 ;  /* 0x00000009060f7223 */ /* 0x000fe2000001080f */
        /* <DEDUP_REMOVED lines=11> */
.L_x_2804:
[----:B------:R-:W-:Y:S05]  /*12400*/  BSYNC B0 ;  /* 0x0000000000007941 */ /* 0x000fea0003800000 */
.L_x_2782:
        /* <DEDUP_REMOVED lines=8> */
.L_x_2780:
[----:B01-3--:R-:W3:Y:S02]  /*12490*/  LDL R0, [R1+0x30] ;  /* 0x0000300001007983 */ /* 0x00bee40000100800 */
[----:B---3--:R-:W-:-:S13]  /*124a0*/  R2UR UR4, R0 ;  /* 0x00000000000472ca */ /* 0x008fda00000e0000 */
[----:B------:R-:W-:-:S04]  /*124b0*/  MOV R0, UR4 ;  /* 0x0000000400007c02 */ /* 0x000fc80008000f00 */
[----:B------:R-:W-:-:S13]  /*124c0*/  ISETP.NE.AND P0, PT, R0, 0x3, PT ;  /* 0x000000030000780c */ /* 0x000fda0003f05270 */
[----:B------:R-:W-:Y:S05]  /*124d0*/  @!P0 BRA `(.L_x_2833) ;  /* 0x0000000000048947 */ /* 0x000fea0003800000 */
[----:B------:R-:W-:Y:S01]  /*124e0*/  BPT.TRAP 0x1 ;  /* 0x000000040000795c */ /* 0x000fe20000300000 */
.L_x_2833:
[----:B------:R-:W-:Y:S01]  /*124f0*/  IMAD R0, R162, 0x8, R2 ;  /* 0x00000008a2007824 */ /* 0x000fe200078e0202 */
[----:B--2-4-:R-:W-:-:S04]  /*12500*/  SHF.L.U32 R3, R168, 0x1f, RZ ;  /* 0x0000001fa8037819 */ /* 0x014fc800000006ff */
[----:B------:R0:W1:Y:S01]  /*12510*/  SYNCS.PHASECHK.TRANS64.TRYWAIT P1, [R0+URZ+0x2a830], R3 ;  /* 0x02a83003000075a7 */ /* 0x000062000802017f */
[----:B------:R-:W-:Y:S05]  /*12520*/  @!P0 BRA `(.L_x_2834) ;  /* 0x0000000000048947 */ /* 0x000fea0003800000 */
[----:B------:R-:W-:Y:S01]  /*12530*/  BPT.TRAP 0x1 ;  /* 0x000000040000795c */ /* 0x000fe20000300000 */
.L_x_2834:
[----:B-1----:R-:W-:Y:S05]  /*12540*/  @P1 BRA `(.L_x_2835) ;  /* 0x0000000000081947 */ /* 0x002fea0003800000 */
[----:B------:R-:W1:Y:S02]  /*12550*/  SYNCS.PHASECHK.TRANS64.TRYWAIT P1, [R0+URZ+0x2a830], R3 ;  /* 0x02a83003000075a7 */ /* 0x000e64000802017f */
[----:B-1----:R-:W-:Y:S05]  /*12560*/  @!P1 BRA `(.L_x_2836) ;  /* 0x0000014000d89947 */ /* 0x002fea0003800000 */
.L_x_2835:
        /* <DEDUP_REMOVED lines=43> */
[----:B------:R-:W-:-:S04]  /*12820*/  UMOV UR37, 0x40000040 ;  /* 0x4000004000257882 */ /* 0x000fc80000000000 */
        /* <DEDUP_REMOVED lines=49> */
[----:B0-----:R-:W-:Y:S01]  /*12b40*/  IMAD.U32 R11, RZ, RZ, UR9 ;  /* 0x00000009ff0b7e24 */ /* 0x001fe2000f8e00ff */
[----:B------:R-:W-:Y:S02]  /*12b50*/  MOV R10, UR8 ;  /* 0x00000008000a7c02 */ /* 0x000fe40008000f00 */
[----:B------:R-:W-:Y:S01]  /*12b60*/  R2UR UR58, R8 ;  /* 0x00000000083a72ca */ /* 0x000fe200000e0000 */
[----:B------:R-:W-:Y:S01]  /*12b70*/  VIADD R8, R6, 0x306 ;  /* 0x0000030606087836 */ /* 0x000fe20000000000 */
[----:B------:R-:W-:Y:S01]  /*12b80*/  R2UR UR59, R9 ;  /* 0x00000000093b72ca */ /* 0x000fe200000e0000 */
[----:B------:R-:W-:Y:S01]  /*12b90*/  IMAD.MOV.U32 R9, RZ, RZ, 0x40000040 ;  /* 0x40000040ff097424 */ /* 0x000fe200078e00ff */
[----:B------:R0:W-:Y:S02]  /*12ba0*/  STL.64 [R1], R10 ;  /* 0x0000000a01007387 */ /* 0x0001e40000100a00 */
[----:B------:R-:W-:-:S02]  /*12bb0*/  R2UR UR54, R8 ;  /* 0x00000000083672ca */ /* 0x000fc400000e0000 */
[----:B------:R-:W-:Y:S01]  /*12bc0*/  R2UR UR55, R9 ;  /* 0x00000000093772ca */ /* 0x000fe200000e0000 */
[----:B------:R-:W-:Y:S01]  /*12bd0*/  IMAD.MOV.U32 R9, RZ, RZ, 0x40000040 ;  /* 0x40000040ff097424 */ /* 0x000fe200078e00ff */
[----:B------:R-:W-:-:S04]  /*12be0*/  IADD3 R8, R6, 0x600, RZ ;  /* 0x0000060006087810 */ /* 0x000fc80007ffe0ff */
[----:B------:R-:W-:Y:S01]  /*12bf0*/  R2UR UR50, R8 ;  /* 0x00000000083272ca */ /* 0x000fe200000e0000 */
[----:B------:R-:W-:Y:S01]  /*12c00*/  VIADD R8, R6, 0x602 ;  /* 0x0000060206087836 */ /* 0x000fe20000000000 */
[----:B------:R-:W-:Y:S02]  /*12c10*/  R2UR UR51, R9 ;  /* 0x00000000093372ca */ /* 0x000fe400000e0000 */
[----:B------:R-:W-:Y:S02]  /*12c20*/  MOV R9, 0x40000040 ;  /* 0x4000004000097802 */ /* 0x000fe40000000f00 */
[----:B------:R-:W-:Y:S01]  /*12c30*/  R2UR UR46, R8 ;  /* 0x00000000082e72ca */ /* 0x000fe200000e0000 */
[C---:B------:R-:W-:Y:S01]  /*12c40*/  VIADD R8, R6.reuse, 0x604 ;  /* 0x0000060406087836 */ /* 0x040fe20000000000 */
[----:B------:R-:W-:Y:S01]  /*12c50*/  R2UR UR47, R9 ;  /* 0x00000000092f72ca */ /* 0x000fe200000e0000 */
[----:B------:R-:W-:Y:S01]  /*12c60*/  IMAD.MOV.U32 R9, RZ, RZ, 0x40000040 ;  /* 0x40000040ff097424 */ /* 0x000fe200078e00ff */
[----:B------:R-:W-:-:S02]  /*12c70*/  IADD3 R6, R6, 0x606, RZ ;  /* 0x0000060606067810 */ /* 0x000fc40007ffe0ff */
        /* <DEDUP_REMOVED lines=27> */
.L_x_2837:
[----:B------:R-:W0:Y:S01]  /*12e30*/  LDC R6, c[0x0][0x448] ;  /* 0x00011200ff067b82 */ /* 0x000e220000000800 */
[----:B------:R-:W-:Y:S01]  /*12e40*/  IMAD.IADD R8, R191, 0x1, R186 ;  /* 0x00000001bf087824 */ /* 0x000fe200078e02ba */
[----:B------:R-:W-:Y:S01]  /*12e50*/  ULDC UR4, c[0x0][0x9d8] ;  /* 0x0002760000047ab9 */ /* 0x000fe20000000800 */
[----:B------:R-:W-:Y:S01]  /*12e60*/  ULDC UR38, c[0x0][0x9d8] ;  /* 0x0002760000267ab9 */ /* 0x000fe20000000800 */
        /* <DEDUP_REMOVED lines=20> */
[----:B0-----:R-:W-:Y:S01]  /*12fb0*/  ISETP.NE.AND P1, PT, R6, 0x1, PT ;  /* 0x000000010600780c */ /* 0x001fe20003f25270 */
        /* <DEDUP_REMOVED lines=12> */
[----:B------:R-:W4:Y:S01]  /*13080*/  @P1 LDC R9, c[0x0][0x44c] ;  /* 0x00011300ff091b82 */ /* 0x000f220000000800 */
[----:B------:R-:W-:Y:S01]  /*13090*/  FMUL.FTZ R71, R71, UR4 ;  /* 0x0000000447477c20 */ /* 0x000fe20008410000 */
[----:B------:R-:W-:Y:S01]  /*130a0*/  FMUL.FTZ R44, R44, UR4 ;  /* 0x000000042c2c7c20 */ /* 0x000fe20008410000 */
[----:B------:R-:W-:Y:S01]  /*130b0*/  FMUL.FTZ R10, R29, UR4 ;  /* 0x000000041d0a7c20 */ /* 0x000fe20008410000 */
[----:B------:R-:W-:Y:S01]  /*130c0*/  FMUL.FTZ R12, R33, UR4 ;  /* 0x00000004210c7c20 */ /* 0x000fe20008410000 */
[----:B------:R-:W3:Y:S01]  /*130d0*/  MUFU.TANH R34, R34 ;  /* 0x0000002200227308 */ /* 0x000ee20000002400 */
[----:B------:R-:W-:Y:S01]  /*130e0*/  FMUL.FTZ R14, R37, UR4 ;  /* 0x00000004250e7c20 */ /* 0x000fe20008410000 */
[----:B------:R-:W-:Y:S01]  /*130f0*/  FMUL.FTZ R15, R41, UR4 ;  /* 0x00000004290f7c20 */ /* 0x000fe20008410000 */
[----:B------:R-:W1:Y:S01]  /*13100*/  @P1 LDC R21, c[0x0][0x450] ;  /* 0x00011400ff151b82 */ /* 0x000e620000000800 */
        /* <DEDUP_REMOVED lines=15> */
[----:B----4-:R-:W-:Y:S01]  /*13200*/  @P1 IMAD.HI.U32 R6, R8, R9, RZ ;  /* 0x0000000908061227 */ /* 0x010fe200078e00ff */
[----:B------:R-:W-:Y:S01]  /*13210*/  ULDC UR39, c[0x0][0x9d8] ;  /* 0x0002760000277ab9 */ /* 0x000fe20000000800 */
[----:B------:R-:W-:Y:S01]  /*13220*/  ULDC UR42, c[0x0][0x988] ;  /* 0x00026200002a7ab9 */ /* 0x000fe20000000800 */
[----:B------:R-:W-:Y:S01]  /*13230*/  ULDC UR43, c[0x0][0x988] ;  /* 0x00026200002b7ab9 */ /* 0x000fe20000000800 */
[C---:B------:R-:W-:Y:S01]  /*13240*/  IMAD R9, R72.reuse, -0x60, RZ ;  /* 0xffffffa048097824 */ /* 0x040fe200078e02ff */
[----:B------:R-:W4:Y:S01]  /*13250*/  MUFU.TANH R39, R39 ;  /* 0x0000002700277308 */ /* 0x000f220000002400 */
[----:B------:R-:W-:Y:S01]  /*13260*/  BSSY B0, `(.L_x_2838) ;  /* 0x000048c000007945 */ /* 0x000fe20003800000 */
[----:B-1----:R-:W-:Y:S01]  /*13270*/  @P1 SHF.R.U32.HI R8, RZ, R21, R6 ;  /* 0x00000015ff081219 */ /* 0x002fe20000011606 */
[----:B------:R-:W-:Y:S01]  /*13280*/  IMAD R21, R72, -0x60, R188 ;  /* 0xffffffa048157824 */ /* 0x000fe200078e02bc */
[----:B------:R-:W-:-:S03]  /*13290*/  IADD3 R88, -R190, 0x61, R9 ;  /* 0x00000061be587810 */ /* 0x000fc60007ffe109 */
[----:B------:R-:W1:Y:S01]  /*132a0*/  SHFL.IDX PT, R6, R8, 0x1, 0x1c1f ;  /* 0x003c1f0008067f89 */ /* 0x000e6200000e0000 */
[----:B------:R-:W-:Y:S01]  /*132b0*/  IADD3 R9, -R190, 0x60, R21 ;  /* 0x00000060be097810 */ /* 0x000fe20007ffe115 */
[----:B------:R-:W4:Y:S01]  /*132c0*/  MUFU.TANH R42, R42 ;  /* 0x0000002a002a7308 */ /* 0x000f220000002400 */
[----:B------:R-:W-:Y:S01]  /*132d0*/  IADD3 R88, -R187, R88, R188 ;  /* 0x00000058bb587210 */ /* 0x000fe20007ffe1bc */
[----:B------:R-:W-:Y:S06]  /*132e0*/  SHFL.IDX PT, R8, R8, RZ, 0x1c1f ;  /* 0x001c1fff08087589 */ /* 0x000fec00000e0000 */
[----:B------:R-:W4:Y:S08]  /*132f0*/  MUFU.TANH R40, R43 ;  /* 0x0000002b00287308 */ /* 0x000f300000002400 */
[----:B------:R-:W4:Y:S01]  /*13300*/  MUFU.TANH R46, R46 ;  /* 0x0000002e002e7308 */ /* 0x000f220000002400 */
[----:B-1----:R-:W-:Y:S01]  /*13310*/  VIADDMNMX R25, R6, R88, R9, PT ;  /* 0x0000005806197246 */ /* 0x002fe20003800109 */
[----:B------:R-:W-:-:S06]  /*13320*/  FMUL.FTZ R6, R62, UR4 ;  /* 0x000000043e067c20 */ /* 0x000fcc0008410000 */
[----:B------:R-:W1:Y:S01]  /*13330*/  MUFU.TANH R47, R47 ;  /* 0x0000002f002f7308 */ /* 0x000e620000002400 */
[----:B------:R-:W-:Y:S01]  /*13340*/  ULDC UR4, c[0x0][0x988] ;  /* 0x0002620000047ab9 */ /* 0x000fe20000000800 */
[C---:B------:R-:W-:Y:S02]  /*13350*/  ISETP.GT.AND P2, PT, R25.reuse, RZ, PT ;  /* 0x000000ff1900720c */ /* 0x040fe40003f44270 */
[C---:B------:R-:W-:Y:S02]  /*13360*/  ISETP.GT.AND P3, PT, R25.reuse, 0x1, PT ;  /* 0x000000011900780c */ /* 0x040fe40003f64270 */
[----:B------:R-:W-:Y:S02]  /*13370*/  ISETP.GT.AND P4, PT, R25, 0x8, PT ;  /* 0x000000081900780c */ /* 0x000fe40003f84270 */
[----:B------:R-:W-:Y:S01]  /*13380*/  FSEL R21, R26, -INF , P2 ;  /* 0xff8000001a157808 */ /* 0x000fe20001000000 */
[----:B------:R1:W1:Y:S01]  /*13390*/  MUFU.TANH R24, R50 ;  /* 0x0000003200187308 */ /* 0x0002620000002400 */
[----:B--2---:R-:W-:-:S02]  /*133a0*/  FSEL R86, R27, -INF , P3 ;  /* 0xff8000001b567808 */ /* 0x004fc40001800000 */
[----:B------:R-:W-:Y:S02]  /*133b0*/  ISETP.GT.AND P2, PT, R25, 0x9, PT ;  /* 0x000000091900780c */ /* 0x000fe40003f44270 */
[----:B0-----:R-:W-:Y:S02]  /*133c0*/  FSEL R84, R30, -INF , P4 ;  /* 0xff8000001e547808 */ /* 0x001fe40002000000 */
[----:B------:R-:W-:Y:S01]  /*133d0*/  FMNMX.FTZ R27, R21, R86, !PT ;  /* 0x00000056151b7209 */ /* 0x000fe20007810000 */
[----:B------:R-:W0:Y:S01]  /*133e0*/  MUFU.TANH R51, R51 ;  /* 0x0000003300337308 */ /* 0x000e220000002400 */
[----:B------:R-:W-:Y:S02]  /*133f0*/  ISETP.GT.AND P3, PT, R25, 0x10, PT ;  /* 0x000000101900780c */ /* 0x000fe40003f64270 */
[----:B---3--:R-:W-:Y:S02]  /*13400*/  FSEL R82, R31, -INF , P2 ;  /* 0xff8000001f527808 */ /* 0x008fe40001000000 */
[----:B------:R-:W-:-:S02]  /*13410*/  FMNMX.FTZ R27, R84, R27, !PT ;  /* 0x0000001b541b7209 */ /* 0x000fc40007810000 */
[C---:B------:R-:W-:Y:S01]  /*13420*/  ISETP.GT.AND P2, PT, R25.reuse, 0x11, PT ;  /* 0x000000111900780c */ /* 0x040fe20003f44270 */
[----:B------:R-:W2:Y:S01]  /*13430*/  MUFU.TANH R32, R54 ;  /* 0x0000003600207308 */ /* 0x000ea20000002400 */
[----:B------:R-:W-:Y:S02]  /*13440*/  FSEL R80, R34, -INF , P3 ;  /* 0xff80000022507808 */ /* 0x000fe40001800000 */
[----:B------:R-:W-:Y:S02]  /*13450*/  FMNMX.FTZ R27, R82, R27, !PT ;  /* 0x0000001b521b7209 */ /* 0x000fe40007810000 */
[----:B------:R-:W-:Y:S02]  /*13460*/  ISETP.GT.AND P3, PT, R25, 0x18, PT ;  /* 0x000000181900780c */ /* 0x000fe40003f64270 */
[----:B------:R-:W-:Y:S01]  /*13470*/  FSEL R78, R35, -INF , P2 ;  /* 0xff800000234e7808 */ /* 0x000fe20001000000 */
[----:B------:R-:W3:Y:S01]  /*13480*/  MUFU.TANH R55, R55 ;  /* 0x0000003700377308 */ /* 0x000ee20000002400 */
[----:B------:R-:W-:-:S02]  /*13490*/  FMNMX.FTZ R27, R80, R27, !PT ;  /* 0x0000001b501b7209 */ /* 0x000fc40007810000 */
[C---:B------:R-:W-:Y:S02]  /*134a0*/  ISETP.GT.AND P2, PT, R25.reuse, 0x19, PT ;  /* 0x000000191900780c */ /* 0x040fe40003f44270 */
[----:B------:R-:W-:Y:S02]  /*134b0*/  FSEL R76, R38, -INF , P3 ;  /* 0xff800000264c7808 */ /* 0x000fe40001800000 */
[----:B------:R-:W-:Y:S01]  /*134c0*/  FMNMX.FTZ R27, R78, R27, !PT ;  /* 0x0000001b4e1b7209 */ /* 0x000fe20007810000 */
[----:B------:R0:W3:Y:S01]  /*134d0*/  MUFU.TANH R34, R58 ;  /* 0x0000003a00227308 */ /* 0x0000e20000002400 */
[----:B------:R-:W-:Y:S02]  /*134e0*/  ISETP.GT.AND P3, PT, R25, 0x20, PT ;  /* 0x000000201900780c */ /* 0x000fe40003f64270 */
[----:B----4-:R-:W-:Y:S02]  /*134f0*/  FSEL R74, R39, -INF , P2 ;  /* 0xff800000274a7808 */ /* 0x010fe40001000000 */
[----:B------:R-:W-:-:S02]  /*13500*/  FMNMX.FTZ R27, R76, R27, !PT ;  /* 0x0000001b4c1b7209 */ /* 0x000fc40007810000 */
[C---:B------:R-:W-:Y:S01]  /*13510*/  ISETP.GT.AND P2, PT, R25.reuse, 0x21, PT ;  /* 0x000000211900780c */ /* 0x040fe20003f44270 */
[----:B------:R-:W4:Y:S01]  /*13520*/  MUFU.TANH R59, R59 ;  /* 0x0000003b003b7308 */ /* 0x000f220000002400 */
[----:B-1----:R-:W-:Y:S02]  /*13530*/  FSEL R50, R42, -INF , P3 ;  /* 0xff8000002a327808 */ /* 0x002fe40001800000 */
[----:B------:R-:W-:Y:S02]  /*13540*/  FMNMX.FTZ R27, R74, R27, !PT ;  /* 0x0000001b4a1b7209 */ /* 0x000fe40007810000 */
[----:B------:R-:W-:Y:S02]  /*13550*/  ISETP.GT.AND P3, PT, R25, 0x28, PT ;  /* 0x000000281900780c */ /* 0x000fe40003f64270 */
[----:B------:R-:W-:Y:S01]  /*13560*/  FSEL R40, R40, -INF , P2 ;  /* 0xff80000028287808 */ /* 0x000fe20001000000 */
[----:B------:R-:W1:Y:S01]  /*13570*/  MUFU.TANH R6, R6 ;  /* 0x0000000600067308 */ /* 0x000e620000002400 */
[----:B------:R-:W-:-:S02]  /*13580*/  FMNMX.FTZ R27, R50, R27, !PT ;  /* 0x0000001b321b7209 */ /* 0x000fc40007810000 */
[C---:B------:R-:W-:Y:S02]  /*13590*/  ISETP.GT.AND P2, PT, R25.reuse, 0x29, PT ;  /* 0x000000291900780c */ /* 0x040fe40003f44270 */
[----:B------:R-:W-:Y:S02]  /*135a0*/  FSEL R38, R46, -INF , P3 ;  /* 0xff8000002e267808 */ /* 0x000fe40001800000 */
[----:B------:R-:W-:Y:S01]  /*135b0*/  FMNMX.FTZ R27, R40, R27, !PT ;  /* 0x0000001b281b7209 */ /* 0x000fe20007810000 */
[----:B------:R-:W1:Y:S01]  /*135c0*/  MUFU.TANH R42, R63 ;  /* 0x0000003f002a7308 */ /* 0x000e620000002400 */
[----:B------:R-:W-:Y:S02]  /*135d0*/  ISETP.GT.AND P3, PT, R25, 0x30, PT ;  /* 0x000000301900780c */ /* 0x000fe40003f64270 */
[----:B------:R-:W-:Y:S02]  /*135e0*/  FSEL R62, R47, -INF , P2 ;  /* 0xff8000002f3e7808 */ /* 0x000fe40001000000 */
[----:B------:R-:W-:-:S02]  /*135f0*/  FMNMX.FTZ R27, R38, R27, !PT ;  /* 0x0000001b261b7209 */ /* 0x000fc40007810000 */
[C---:B------:R-:W-:Y:S01]  /*13600*/  ISETP.GT.AND P2, PT, R25.reuse, 0x31, PT ;  /* 0x000000311900780c */ /* 0x040fe20003f44270 */
[----:B------:R-:W-:Y:S01]  /*13610*/  MUFU.TANH R28, R67 ;  /* 0x00000043001c7308 */ /* 0x000fe20000002400 */
[----:B------:R-:W-:Y:S02]  /*13620*/  FSEL R30, R24, -INF , P3 ;  /* 0xff800000181e7808 */ /* 0x000fe40001800000 */
[----:B------:R-:W-:Y:S02]  /*13630*/  FMNMX.FTZ R27, R62, R27, !PT ;  /* 0x0000001b3e1b7209 */ /* 0x000fe40007810000 */
[----:B------:R-:W-:Y:S02]  /*13640*/  ISETP.GT.AND P3, PT, R25, 0x38, PT ;  /* 0x000000381900780c */ /* 0x000fe40003f64270 */
[----:B0-----:R-:W-:Y:S01]  /*13650*/  FSEL R58, R51, -INF , P2 ;  /* 0xff800000333a7808 */ /* 0x001fe20001000000 */
[----:B------:R-:W0:Y:S01]  /*13660*/  MUFU.TANH R24, R66 ;  /* 0x0000004200187308 */ /* 0x000e220000002400 */
[----:B------:R-:W-:-:S02]  /*13670*/  FMNMX.FTZ R27, R30, R27, !PT ;  /* 0x0000001b1e1b7209 */ /* 0x000fc40007810000 */
[C---:B------:R-:W-:Y:S02]  /*13680*/  ISETP.GT.AND P2, PT, R25.reuse, 0x39, PT ;  /* 0x000000391900780c */ /* 0x040fe40003f44270 */
[----:B--2---:R-:W-:Y:S02]  /*13690*/  FSEL R32, R32, -INF , P3 ;  /* 0xff80000020207808 */ /* 0x004fe40001800000 */
[----:B------:R-:W-:Y:S01]  /*136a0*/  FMNMX.FTZ R27, R58, R27, !PT ;  /* 0x0000001b3a1b7209 */ /* 0x000fe20007810000 */
[----:B------:R-:W2:Y:S01]  /*136b0*/  MUFU.TANH R26, R70 ;  /* 0x00000046001a7308 */ /* 0x000ea20000002400 */
[----:B------:R-:W-:Y:S02]  /*136c0*/  ISETP.GT.AND P3, PT, R25, 0x40, PT ;  /* 0x000000401900780c */ /* 0x000fe40003f64270 */
[----:B---3--:R-:W-:Y:S02]  /*136d0*/  FSEL R54, R55, -INF , P2 ;  /* 0xff80000037367808 */ /* 0x008fe40001000000 */
[----:B------:R-:W-:-:S02]  /*136e0*/  FMNMX.FTZ R27, R32, R27, !PT ;  /* 0x0000001b201b7209 */ /* 0x000fc40007810000 */
[C---:B------:R-:W-:Y:S01]  /*136f0*/  ISETP.GT.AND P2, PT, R25.reuse, 0x41, PT ;  /* 0x000000411900780c */ /* 0x040fe20003f44270 */
[----:B------:R-:W-:Y:S01]  /*13700*/  MUFU.TANH R29, R44 ;  /* 0x0000002c001d7308 */ /* 0x000fe20000002400 */
[----:B------:R-:W-:Y:S02]  /*13710*/  FSEL R34, R34, -INF , P3 ;  /* 0xff80000022227808 */ /* 0x000fe40001800000 */
[----:B------:R-:W-:Y:S02]  /*13720*/  FMNMX.FTZ R27, R54, R27, !PT ;  /* 0x0000001b361b7209 */ /* 0x000fe40007810000 */
[----:B------:R-:W-:Y:S02]  /*13730*/  ISETP.GT.AND P3, PT, R25, 0x48, PT ;  /* 0x000000481900780c */ /* 0x000fe40003f64270 */
[----:B----4-:R-:W-:Y:S01]  /*13740*/  FSEL R46, R59, -INF , P2 ;  /* 0xff8000003b2e7808 */ /* 0x010fe20001000000 */
[----:B------:R-:W-:Y:S01]  /*13750*/  MUFU.TANH R3, R3 ;  /* 0x0000000300037308 */ /* 0x000fe20000002400 */
[----:B------:R-:W-:-:S02]  /*13760*/  FMNMX.FTZ R27, R34, R27, !PT ;  /* 0x0000001b221b7209 */ /* 0x000fc40007810000 */
[C---:B------:R-:W-:Y:S02]  /*13770*/  ISETP.GT.AND P2, PT, R25.reuse, 0x49, PT ;  /* 0x000000491900780c */ /* 0x040fe40003f44270 */
[----:B-1----:R-:W-:Y:S02]  /*13780*/  FSEL R36, R6, -INF , P3 ;  /* 0xff80000006247808 */ /* 0x002fe40001800000 */
[----:B------:R-:W-:Y:S01]  /*13790*/  FMNMX.FTZ R27, R46, R27, !PT ;  /* 0x0000001b2e1b7209 */ /* 0x000fe20007810000 */
[----:B------:R-:W1:Y:S01]  /*137a0*/  MUFU.TANH R6, R71 ;  /* 0x0000004700067308 */ /* 0x000e620000002400 */
[----:B------:R-:W-:Y:S02]  /*137b0*/  ISETP.GT.AND P3, PT, R25, 0x50, PT ;  /* 0x000000501900780c */ /* 0x000fe40003f64270 */
[----:B------:R-:W-:Y:S02]  /*137c0*/  FSEL R42, R42, -INF , P2 ;  /* 0xff8000002a2a7808 */ /* 0x000fe40001000000 */
[----:B------:R-:W-:-:S02]  /*137d0*/  FMNMX.FTZ R27, R36, R27, !PT ;  /* 0x0000001b241b7209 */ /* 0x000fc40007810000 */
[C---:B------:R-:W-:Y:S01]  /*137e0*/  ISETP.GT.AND P2, PT, R25.reuse, 0x51, PT ;  /* 0x000000511900780c */ /* 0x040fe20003f44270 */
[----:B------:R-:W3:Y:S01]  /*137f0*/  MUFU.TANH R5, R5 ;  /* 0x0000000500057308 */ /* 0x000ee20000002400 */
[----:B0-----:R-:W-:Y:S02]  /*13800*/  FSEL R24, R24, -INF , P3 ;  /* 0xff80000018187808 */ /* 0x001fe40001800000 */
[----:B------:R-:W-:Y:S02]  /*13810*/  FMNMX.FTZ R27, R42, R27, !PT ;  /* 0x0000001b2a1b7209 */ /* 0x000fe40007810000 */
[----:B------:R-:W-:Y:S02]  /*13820*/  ISETP.GT.AND P3, PT, R25, 0x58, PT ;  /* 0x000000581900780c */ /* 0x000fe40003f64270 */
[----:B------:R-:W-:Y:S01]  /*13830*/  FSEL R28, R28, -INF , P2 ;  /* 0xff8000001c1c7808 */ /* 0x000fe20001000000 */
[----:B------:R-:W0:Y:S01]  /*13840*/  MUFU.TANH R7, R7 ;  /* 0x0000000700077308 */ /* 0x000e220000002400 */
[----:B------:R-:W-:-:S02]  /*13850*/  FMNMX.FTZ R27, R24, R27, !PT ;  /* 0x0000001b181b7209 */ /* 0x000fc40007810000 */
[----:B------:R-:W-:Y:S02]  /*13860*/  ISETP.GT.AND P2, PT, R25, 0x59, PT ;  /* 0x000000591900780c */ /* 0x000fe40003f44270 */
[----:B--2---:R-:W-:Y:S02]  /*13870*/  FSEL R26, R26, -INF , P3 ;  /* 0xff8000001a1a7808 */ /* 0x004fe40001800000 */
[----:B------:R-:W-:Y:S01]  /*13880*/  FMNMX.FTZ R27, R28, R27, !PT ;  /* 0x0000001b1c1b7209 */ /* 0x000fe20007810000 */
[----:B------:R-:W-:Y:S01]  /*13890*/  MUFU.TANH R10, R10 ;  /* 0x0000000a000a7308 */ /* 0x000fe20000002400 */
[----:B-1----:R-:W-:Y:S02]  /*138a0*/  FSEL R6, R6, -INF , P2 ;  /* 0xff80000006067808 */ /* 0x002fe40001000000 */
[----:B------:R-:W-:-:S04]  /*138b0*/  FMNMX.FTZ R27, R26, R27, !PT ;  /* 0x0000001b1a1b7209 */ /* 0x000fc80007810000 */
[----:B------:R-:W-:Y:S01]  /*138c0*/  FMNMX.FTZ R27, R6, R27, !PT ;  /* 0x0000001b061b7209 */ /* 0x000fe20007810000 */
[----:B------:R-:W1:Y:S04]  /*138d0*/  MUFU.TANH R11, R11 ;  /* 0x0000000b000b7308 */ /* 0x000e680000002400 */
[----:B------:R-:W2:Y:S04]  /*138e0*/  SHFL.BFLY PT, R44, R27, 0x2, 0x1f ;  /* 0x0c401f001b2c7f89 */ /* 0x000ea800000e0000 */
[----:B------:R-:W-:Y:S08]  /*138f0*/  MUFU.TANH R12, R12 ;  /* 0x0000000c000c7308 */ /* 0x000ff00000002400 */
[----:B------:R-:W4:Y:S08]  /*13900*/  MUFU.TANH R13, R13 ;  /* 0x0000000d000d7308 */ /* 0x000f300000002400 */
[----:B------:R-:W4:Y:S01]  /*13910*/  MUFU.TANH R14, R14 ;  /* 0x0000000e000e7308 */ /* 0x000f220000002400 */
[----:B--2---:R-:W-:-:S02]  /*13920*/  FMNMX.FTZ R44, R27, R44, !PT ;  /* 0x0000002c1b2c7209 */ /* 0x004fc40007810000 */
[----:B------:R-:W-:-:S05]  /*13930*/  VIADDMNMX R27, R8, R88, R9, PT ;  /* 0x00000058081b7246 */ /* 0x000fca0003800109 */
[----:B------:R-:W2:Y:S01]  /*13940*/  MUFU.TANH R20, R20 ;  /* 0x0000001400147308 */ /* 0x000ea20000002400 */
[----:B------:R-:W2:Y:S01]  /*13950*/  SHFL.BFLY PT, R25, R44, 0x1, 0x1f ;  /* 0x0c201f002c197f89 */ /* 0x000ea200000e0000 */
[C---:B------:R-:W-:Y:S02]  /*13960*/  ISETP.GT.AND P2, PT, R27.reuse, RZ, PT ;  /* 0x000000ff1b00720c */ /* 0x040fe40003f44270 */
[C---:B------:R-:W-:Y:S02]  /*13970*/  ISETP.GT.AND P3, PT, R27.reuse, 0x1, PT ;  /* 0x000000011b00780c */ /* 0x040fe40003f64270 */
[----:B------:R-:W-:Y:S02]  /*13980*/  ISETP.GT.AND P4, PT, R27, 0x8, PT ;  /* 0x000000081b00780c */ /* 0x000fe40003f84270 */
[----:B---3--:R-:W-:Y:S01]  /*13990*/  FSEL R100, R5, -INF , P3 ;  /* 0xff80000005647808 */ /* 0x008fe20001800000 */
[----:B------:R-:W3:Y:S01]  /*139a0*/  MUFU.TANH R15, R15 ;  /* 0x0000000f000f7308 */ /* 0x000ee20000002400 */
[----:B0-----:R-:W-:-:S02]  /*139b0*/  FSEL R90, R7, -INF , P4 ;  /* 0xff800000075a7808 */ /* 0x001fc40002000000 */
[----:B------:R-:W-:Y:S02]  /*139c0*/  ISETP.GT.AND P3, PT, R27, 0x10, PT ;  /* 0x000000101b00780c */ /* 0x000fe40003f64270 */
[----:B------:R-:W-:Y:S02]  /*139d0*/  MOV R9, UR4 ;  /* 0x0000000400097c02 */ /* 0x000fe40008000f00 */
[----:B-1----:R-:W-:Y:S01]  /*139e0*/  FSEL R88, R11, -INF , P3 ;  /* 0xff8000000b587808 */ /* 0x002fe20001800000 */
[----:B------:R-:W0:Y:S01]  /*139f0*/  MUFU.TANH R45, R45 ;  /* 0x0000002d002d7308 */ /* 0x000e220000002400 */
[----:B------:R-:W-:-:S04]  /*13a00*/  ISETP.GT.AND P4, PT, R27, 0x18, PT ;  /* 0x000000181b00780c */ /* 0x000fc80003f84270 */
[----:B----4-:R-:W-:Y:S02]  /*13a10*/  FSEL R96, R13, -INF , P4 ;  /* 0xff8000000d607808 */ /* 0x010fe40002000000 */
[----:B--2---:R-:W-:Y:S01]  /*13a20*/  FMNMX.FTZ R8, R44, R25, !PT ;  /* 0x000000192c087209 */ /* 0x004fe20007810000 */
[----:B------:R-:W1:Y:S01]  /*13a30*/  MUFU.TANH R48, R48 ;  /* 0x0000003000307308 */ /* 0x000e620000002400 */
[----:B------:R-:W-:Y:S02]  /*13a40*/  FSEL R25, R3, -INF , P2 ;  /* 0xff80000003197808 */ /* 0x000fe40001000000 */
[----:B------:R-:W-:Y:S01]  /*13a50*/  ISETP.GT.AND P2, PT, R27, 0x9, PT ;  /* 0x000000091b00780c */ /* 0x000fe20003f44270 */
[----:B------:R-:W-:Y:S01]  /*13a60*/  FMUL.FTZ R7, R8, R9 ;  /* 0x0000000908077220 */ /* 0x000fe20000410000 */
[----:B------:R-:W-:Y:S02]  /*13a70*/  FMNMX.FTZ R3, R25, R100, !PT ;  /* 0x0000006419037209 */ /* 0x000fe40007810000 */
[----:B------:R-:W-:Y:S01]  /*13a80*/  FSEL R92, R10, -INF , P2 ;  /* 0xff8000000a5c7808 */ /* 0x000fe20001000000 */
[----:B------:R-:W2:Y:S01]  /*13a90*/  MUFU.TANH R49, R49 ;  /* 0x0000003100317308 */ /* 0x000ea20000002400 */
[----:B------:R-:W-:-:S02]  /*13aa0*/  FMNMX.FTZ R3, R90, R3, !PT ;  /* 0x000000035a037209 */ /* 0x000fc40007810000 */
[C---:B------:R-:W-:Y:S02]  /*13ab0*/  ISETP.GT.AND P2, PT, R27.reuse, 0x11, PT ;  /* 0x000000111b00780c */ /* 0x040fe40003f44270 */
[----:B------:R-:W-:Y:S02]  /*13ac0*/  FMNMX.FTZ R3, R92, R3, !PT ;  /* 0x000000035c037209 */ /* 0x000fe40007810000 */
[----:B------:R-:W-:Y:S01]  /*13ad0*/  FSEL R94, R12, -INF , P2 ;  /* 0xff8000000c5e7808 */ /* 0x000fe20001000000 */
[----:B------:R-:W4:Y:S01]  /*13ae0*/  MUFU.TANH R52, R52 ;  /* 0x0000003400347308 */ /* 0x000f220000002400 */
[----:B------:R-:W-:Y:S02]  /*13af0*/  FMNMX.FTZ R5, R88, R3, !PT ;  /* 0x0000000358057209 */ /* 0x000fe40007810000 */
[----:B------:R-:W-:Y:S02]  /*13b00*/  FSETP.NEU.FTZ.AND P3, PT, R8, -INF , PT ;  /* 0xff8000000800780b */ /* 0x000fe40003f7d000 */
[----:B------:R-:W-:-:S02]  /*13b10*/  ISETP.GT.AND P2, PT, R27, 0x19, PT ;  /* 0x000000191b00780c */ /* 0x000fc40003f44270 */
[----:B------:R-:W-:Y:S01]  /*13b20*/  FMNMX.FTZ R5, R94, R5, !PT ;  /* 0x000000055e057209 */ /* 0x000fe20007810000 */
[----:B------:R-:W4:Y:S01]  /*13b30*/  MUFU.TANH R53, R53 ;  /* 0x0000003500357308 */ /* 0x000f220000002400 */
[----:B------:R-:W-:Y:S02]  /*13b40*/  FSEL R3, R7, RZ, P3 ;  /* 0x000000ff07037208 */ /* 0x000fe40001800000 */
[C---:B------:R-:W-:Y:S02]  /*13b50*/  ISETP.GT.AND P3, PT, R27.reuse, 0x20, PT ;  /* 0x000000201b00780c */ /* 0x040fe40003f64270 */
[----:B------:R-:W-:Y:S01]  /*13b60*/  FSEL R98, R14, -INF , P2 ;  /* 0xff8000000e627808 */ /* 0x000fe20001000000 */
[--C-:B------:R-:W-:Y:S01]  /*13b70*/  FFMA.FTZ R12, R86, R9, -R3.reuse ;  /* 0x00000009560c7223 */ /* 0x100fe20000010803 */
[----:B------:R-:W-:Y:S01]  /*13b80*/  FMNMX.FTZ R5, R96, R5, !PT ;  /* 0x0000000560057209 */ /* 0x000fe20007810000 */
[----:B------:R2:W4:Y:S01]  /*13b90*/  MUFU.TANH R31, R56 ;  /* 0x00000038001f7308 */ /* 0x0005220000002400 */
[C---:B------:R-:W-:Y:S01]  /*13ba0*/  ISETP.GT.AND P2, PT, R27.reuse, 0x21, PT ;  /* 0x000000211b00780c */ /* 0x040fe20003f44270 */
[-CC-:B------:R-:W-:Y:S01]  /*13bb0*/  FFMA.FTZ R159, R84, R9.reuse, -R3.reuse ;  /* 0x00000009549f7223 */ /* 0x180fe20000010803 */
[----:B------:R-:W-:Y:S01]  /*13bc0*/  FSEL R102, R20, -INF , P3 ;  /* 0xff80000014667808 */ /* 0x000fe20001800000 */
[--C-:B------:R-:W-:Y:S01]  /*13bd0*/  FFMA.FTZ R66, R74, R9, -R3.reuse ;  /* 0x000000094a427223 */ /* 0x100fe20000010803 */
[----:B------:R-:W-:Y:S01]  /*13be0*/  FMNMX.FTZ R5, R98, R5, !PT ;  /* 0x0000000562057209 */ /* 0x000fe20007810000 */
[-CC-:B------:R-:W-:Y:S01]  /*13bf0*/  FFMA.FTZ R155, R76, R9.reuse, -R3.reuse ;  /* 0x000000094c9b7223 */ /* 0x180fe20000010803 */
[----:B------:R-:W-:Y:S01]  /*13c00*/  ISETP.GT.AND P3, PT, R27, 0x28, PT ;  /* 0x000000281b00780c */ /* 0x000fe20003f64270 */
[----:B------:R-:W4:Y:S01]  /*13c10*/  MUFU.TANH R57, R57 ;  /* 0x0000003900397308 */ /* 0x000f220000002400 */
[----:B---3--:R-:W-:Y:S01]  /*13c20*/  FSEL R106, R15, -INF , P2 ;  /* 0xff8000000f6a7808 */ /* 0x008fe20001000000 */
[--C-:B------:R-:W-:Y:S01]  /*13c30*/  FFMA.FTZ R20, R78, R9, -R3.reuse ;  /* 0x000000094e147223 */ /* 0x100fe20000010803 */
[----:B------:R-:W-:Y:S01]  /*13c40*/  FMNMX.FTZ R5, R102, R5, !PT ;  /* 0x0000000566057209 */ /* 0x000fe20007810000 */
[-CC-:B------:R-:W-:Y:S01]  /*13c50*/  FFMA.FTZ R157, R21, R9.reuse, -R3.reuse ;  /* 0x00000009159d7223 */ /* 0x180fe20000010803 */
[----:B------:R-:W-:Y:S01]  /*13c60*/  ISETP.GT.AND P2, PT, R27, 0x29, PT ;  /* 0x000000291b00780c */ /* 0x000fe20003f44270 */
[--C-:B------:R-:W-:Y:S01]  /*13c70*/  FFMA.FTZ R14, R82, R9, -R3.reuse ;  /* 0x00000009520e7223 */ /* 0x100fe20000010803 */
[----:B------:R-:W-:Y:S01]  /*13c80*/  FSEL R86, R29, -INF , P3 ;  /* 0xff8000001d567808 */ /* 0x000fe20001800000 */
[----:B------:R-:W3:Y:S01]  /*13c90*/  MUFU.TANH R60, R60 ;  /* 0x0000003c003c7308 */ /* 0x000ee20000002400 */
[----:B------:R-:W-:Y:S01]  /*13ca0*/  FMNMX.FTZ R5, R106, R5, !PT ;  /* 0x000000056a057209 */ /* 0x000fe20007810000 */
[-CC-:B------:R-:W-:Y:S01]  /*13cb0*/  FFMA.FTZ R153, R80, R9.reuse, -R3.reuse ;  /* 0x0000000950997223 */ /* 0x180fe20000010803 */
[----:B------:R-:W-:Y:S01]  /*13cc0*/  ISETP.GT.AND P3, PT, R27, 0x30, PT ;  /* 0x000000301b00780c */ /* 0x000fe20003f64270 */
[-CC-:B------:R-:W-:Y:S01]  /*13cd0*/  FFMA.FTZ R137, R24, R9.reuse, -R3.reuse ;  /* 0x0000000918897223 */ /* 0x180fe20000010803 */
[----:B0-----:R-:W-:Y:S01]  /*13ce0*/  FSEL R104, R45, -INF , P2 ;  /* 0xff8000002d687808 */ /* 0x001fe20001000000 */
[--C-:B------:R-:W-:Y:S01]  /*13cf0*/  FFMA.FTZ R24, R28, R9, -R3.reuse ;  /* 0x000000091c187223 */ /* 0x100fe20000010803 */
[----:B------:R-:W-:Y:S01]  /*13d00*/  FMNMX.FTZ R5, R86, R5, !PT ;  /* 0x0000000556057209 */ /* 0x000fe20007810000 */
[----:B------:R-:W0:Y:S01]  /*13d10*/  MUFU.TANH R61, R61 ;  /* 0x0000003d003d7308 */ /* 0x000e220000002400 */
[C---:B------:R-:W-:Y:S01]  /*13d20*/  ISETP.GT.AND P2, PT, R27.reuse, 0x31, PT ;  /* 0x000000311b00780c */ /* 0x040fe20003f44270 */
[----:B------:R-:W-:Y:S01]  /*13d30*/  VIADD R29, R0, 0x2a840 ;  /* 0x0002a840001d7836 */ /* 0x000fe20000000000 */
[----:B-1----:R-:W-:Y:S01]  /*13d40*/  FSEL R84, R48, -INF , P3 ;  /* 0xff80000030547808 */ /* 0x002fe20001800000 */
[--C-:B------:R-:W-:Y:S01]  /*13d50*/  FFMA.FTZ R139, R26, R9, -R3.reuse ;  /* 0x000000091a8b7223 */ /* 0x100fe20000010803 */
[----:B------:R-:W-:Y:S01]  /*13d60*/  FMNMX.FTZ R5, R104, R5, !PT ;  /* 0x0000000568057209 */ /* 0x000fe20007810000 */
[----:B------:R-:W-:Y:S01]  /*13d70*/  IMAD.MOV.U32 R26, RZ, RZ, R186 ;  /* 0x000000ffff1a7224 */ /* 0x000fe200078e00ba */
[----:B------:R-:W-:Y:S01]  /*13d80*/  ISETP.GT.AND P3, PT, R27, 0x38, PT ;  /* 0x000000381b00780c */ /* 0x000fe20003f64270 */
[----:B------:R0:W1:Y:S01]  /*13d90*/  MUFU.TANH R33, R64 ;  /* 0x0000004000217308 */ /* 0x0000620000002400 */
[----:B--2---:R-:W-:Y:S01]  /*13da0*/  FSEL R56, R49, -INF , P2 ;  /* 0xff80000031387808 */ /* 0x004fe20001000000 */
[--C-:B------:R-:W-:Y:S01]  /*13db0*/  FFMA.FTZ R149, R50, R9, -R3.reuse ;  /* 0x0000000932957223 */ /* 0x100fe20000010803 */
[----:B------:R-:W-:Y:S01]  /*13dc0*/  FMNMX.FTZ R5, R84, R5, !PT ;  /* 0x0000000554057209 */ /* 0x000fe20007810000 */
[-CC-:B------:R-:W-:Y:S01]  /*13dd0*/  FFMA.FTZ R40, R40, R9.reuse, -R3.reuse ;  /* 0x0000000928287223 */ /* 0x180fe20000010803 */
[C---:B------:R-:W-:Y:S01]  /*13de0*/  ISETP.GT.AND P2, PT, R27.reuse, 0x39, PT ;  /* 0x000000391b00780c */ /* 0x040fe20003f44270 */
[--C-:B------:R-:W-:Y:S01]  /*13df0*/  FFMA.FTZ R151, R38, R9, -R3.reuse ;  /* 0x0000000926977223 */ /* 0x100fe20000010803 */
[----:B----4-:R-:W-:Y:S01]  /*13e00*/  FSEL R52, R52, -INF , P3 ;  /* 0xff80000034347808 */ /* 0x010fe20001800000 */
[----:B------:R-:W2:Y:S01]  /*13e10*/  MUFU.TANH R65, R65 ;  /* 0x0000004100417308 */ /* 0x000ea20000002400 */
[----:B------:R-:W-:Y:S01]  /*13e20*/  FMNMX.FTZ R5, R56, R5, !PT ;  /* 0x0000000538057209 */ /* 0x000fe20007810000 */
[-CC-:B------:R-:W-:Y:S01]  /*13e30*/  FFMA.FTZ R145, R30, R9.reuse, -R3.reuse ;  /* 0x000000091e917223 */ /* 0x180fe20000010803 */
[----:B------:R-:W-:Y:S01]  /*13e40*/  ISETP.GT.AND P3, PT, R27, 0x40, PT ;  /* 0x000000401b00780c */ /* 0x000fe20003f64270 */
[-CC-:B------:R-:W-:Y:S01]  /*13e50*/  FFMA.FTZ R147, R32, R9.reuse, -R3.reuse ;  /* 0x0000000920937223 */ /* 0x180fe20000010803 */
[----:B------:R-:W-:Y:S01]  /*13e60*/  FSEL R44, R53, -INF , P2 ;  /* 0xff800000352c7808 */ /* 0x000fe20001000000 */
[--C-:B------:R-:W-:Y:S01]  /*13e70*/  FFMA.FTZ R38, R62, R9, -R3.reuse ;  /* 0x000000093e267223 */ /* 0x100fe20000010803 */
[----:B------:R-:W-:Y:S01]  /*13e80*/  FMNMX.FTZ R5, R52, R5, !PT ;  /* 0x0000000534057209 */ /* 0x000fe20007810000 */
[----:B------:R1:W4:Y:S01]  /*13e90*/  MUFU.TANH R35, R68 ;  /* 0x0000004400237308 */ /* 0x0003220000002400 */
[----:B------:R-:W-:Y:S01]  /*13ea0*/  ISETP.GT.AND P2, PT, R27, 0x41, PT ;  /* 0x000000411b00780c */ /* 0x000fe20003f44270 */
[-CC-:B------:R-:W-:Y:S01]  /*13eb0*/  FFMA.FTZ R50, R58, R9.reuse, -R3.reuse ;  /* 0x000000093a327223 */ /* 0x180fe20000010803 */
[----:B------:R-:W-:Y:S01]  /*13ec0*/  FSEL R48, R31, -INF , P3 ;  /* 0xff8000001f307808 */ /* 0x000fe20001800000 */
[--C-:B------:R-:W-:Y:S01]  /*13ed0*/  FFMA.FTZ R54, R54, R9, -R3.reuse ;  /* 0x0000000936367223 */ /* 0x100fe20000010803 */
[----:B------:R-:W-:Y:S01]  /*13ee0*/  FMNMX.FTZ R5, R44, R5, !PT ;  /* 0x000000052c057209 */ /* 0x000fe20007810000 */
[-CC-:B------:R-:W-:Y:S01]  /*13ef0*/  FFMA.FTZ R141, R34, R9.reuse, -R3.reuse ;  /* 0x00000009228d7223 */ /* 0x180fe20000010803 */
[----:B------:R-:W-:Y:S01]  /*13f00*/  ISETP.GT.AND P3, PT, R27, 0x48, PT ;  /* 0x000000481b00780c */ /* 0x000fe20003f64270 */
[----:B------:R-:W4:Y:S01]  /*13f10*/  MUFU.TANH R69, R69 ;  /* 0x0000004500457308 */ /* 0x000f220000002400 */
[----:B------:R-:W-:Y:S01]  /*13f20*/  FSEL R10, R57, -INF , P2 ;  /* 0xff800000390a7808 */ /* 0x000fe20001000000 */
[--C-:B------:R-:W-:Y:S01]  /*13f30*/  FFMA.FTZ R30, R46, R9, -R3.reuse ;  /* 0x000000092e1e7223 */ /* 0x100fe20000010803 */
[----:B------:R-:W-:Y:S01]  /*13f40*/  FMNMX.FTZ R5, R48, R5, !PT ;  /* 0x0000000530057209 */ /* 0x000fe20007810000 */
[-CC-:B------:R-:W-:Y:S01]  /*13f50*/  FFMA.FTZ R143, R36, R9.reuse, -R3.reuse ;  /* 0x00000009248f7223 */ /* 0x180fe20000010803 */
[C---:B------:R-:W-:Y:S01]  /*13f60*/  ISETP.GT.AND P2, PT, R27.reuse, 0x49, PT ;  /* 0x000000491b00780c */ /* 0x040fe20003f44270 */
[--C-:B------:R-:W-:Y:S01]  /*13f70*/  FFMA.FTZ R32, R42, R9, -R3.reuse ;  /* 0x000000092a207223 */ /* 0x100fe20000010803 */
[----:B---3--:R-:W-:Y:S01]  /*13f80*/  FSEL R60, R60, -INF , P3 ;  /* 0xff8000003c3c7808 */ /* 0x008fe20001800000 */
[----:B------:R-:W-:Y:S01]  /*13f90*/  MUFU.EX2 R157, R157 ;  /* 0x0000009d009d7308 */ /* 0x000fe20000000800 */
[----:B------:R-:W-:Y:S01]  /*13fa0*/  FMNMX.FTZ R5, R10, R5, !PT ;  /* 0x000000050a057209 */ /* 0x000fe20007810000 */
[----:B------:R-:W-:Y:S01]  /*13fb0*/  FFMA.FTZ R3, R6, R9, -R3 ;  /* 0x0000000906037223 */ /* 0x000fe20000010803 */
[----:B------:R-:W-:-:S02]  /*13fc0*/  ISETP.GT.AND P3, PT, R27, 0x50, PT ;  /* 0x000000501b00780c */ /* 0x000fc40003f64270 */
[----:B------:R-:W-:Y:S02]  /*13fd0*/  CS2R R82, SRZ ;  /* 0x0000000000527805 */ /* 0x000fe4000001ff00 */
[----:B0-----:R-:W-:Y:S02]  /*13fe0*/  FSEL R64, R61, -INF , P2 ;  /* 0xff8000003d407808 */ /* 0x001fe40001000000 */
[----:B------:R-:W-:Y:S02]  /*13ff0*/  CS2R R80, SRZ ;  /* 0x0000000000507805 */ /* 0x000fe4000001ff00 */
[----:B------:R-:W-:Y:S01]  /*14000*/  FMNMX.FTZ R5, R60, R5, !PT ;  /* 0x000000053c057209 */ /* 0x000fe20007810000 */
[----:B------:R-:W0:Y:S01]  /*14010*/  MUFU.EX2 R12, R12 ;  /* 0x0000000c000c7308 */ /* 0x000e220000000800 */
[----:B------:R-:W-:Y:S02]  /*14020*/  ISETP.GT.AND P2, PT, R27, 0x51, PT ;  /* 0x000000511b00780c */ /* 0x000fe40003f44270 */
[----:B------:R-:W-:-:S02]  /*14030*/  CS2R R62, SRZ ;  /* 0x00000000003e7805 */ /* 0x000fc4000001ff00 */
[----:B-1----:R-:W-:Y:S02]  /*14040*/  FSEL R68, R33, -INF , P3 ;  /* 0xff80000021447808 */ /* 0x002fe40001800000 */
[----:B------:R-:W-:Y:S02]  /*14050*/  CS2R R58, SRZ ;  /* 0x00000000003a7805 */ /* 0x000fe4000001ff00 */
[----:B------:R-:W-:Y:S01]  /*14060*/  FMNMX.FTZ R5, R64, R5, !PT ;  /* 0x0000000540057209 */ /* 0x000fe20007810000 */
[----:B------:R-:W1:Y:S01]  /*14070*/  @P1 LDC R33, c[0x0][0x44c] ;  /* 0x00011300ff211b82 */ /* 0x000e620000000800 */
[----:B------:R-:W-:Y:S01]  /*14080*/  ISETP.GT.AND P3, PT, R27, 0x58, PT ;  /* 0x000000581b00780c */ /* 0x000fe20003f64270 */
[----:B------:R-:W3:Y:S01]  /*14090*/  MUFU.EX2 R159, R159 ;  /* 0x0000009f009f7308 */ /* 0x000ee20000000800 */
[----:B--2---:R-:W-:Y:S02]  /*140a0*/  FSEL R70, R65, -INF , P2 ;  /* 0xff80000041467808 */ /* 0x004fe40001000000 */
[----:B------:R-:W-:-:S02]  /*140b0*/  CS2R R46, SRZ ;  /* 0x00000000002e7805 */ /* 0x000fc4000001ff00 */
[----:B------:R-:W-:Y:S02]  /*140c0*/  FMNMX.FTZ R5, R68, R5, !PT ;  /* 0x0000000544057209 */ /* 0x000fe40007810000 */
[----:B------:R-:W-:Y:S02]  /*140d0*/  CS2R R42, SRZ ;  /* 0x00000000002a7805 */ /* 0x000fe4000001ff00 */
[----:B------:R-:W-:Y:S02]  /*140e0*/  ISETP.GT.AND P2, PT, R27, 0x59, PT ;  /* 0x000000591b00780c */ /* 0x000fe40003f44270 */
[----:B----4-:R-:W-:Y:S01]  /*140f0*/  FSEL R74, R35, -INF , P3 ;  /* 0xff800000234a7808 */ /* 0x010fe20001800000 */
[----:B------:R-:W2:Y:S01]  /*14100*/  MUFU.EX2 R14, R14 ;  /* 0x0000000e000e7308 */ /* 0x000ea20000000800 */
[----:B------:R-:W-:Y:S01]  /*14110*/  FMNMX.FTZ R5, R70, R5, !PT ;  /* 0x0000000546057209 */ /* 0x000fe20007810000 */
[----:B------:R-:W4:Y:S01]  /*14120*/  @P1 LDC R35, c[0x0][0x450] ;  /* 0x00011400ff231b82 */ /* 0x000f220000000800 */
[----:B------:R-:W-:Y:S01]  /*14130*/  FSEL R76, R69, -INF , P2 ;  /* 0xff800000454c7808 */ /* 0x000fe20001000000 */
[----:B0-----:R-:W-:Y:S01]  /*14140*/  FADD.FTZ R0, R157, R12 ;  /* 0x0000000c9d007221 */ /* 0x001fe20000010000 */
[----:B------:R-:W-:-:S02]  /*14150*/  FMNMX.FTZ R5, R74, R5, !PT ;  /* 0x000000054a057209 */ /* 0x000fc40007810000 */
[----:B------:R-:W-:Y:S01]  /*14160*/  PRMT R29, R178, 0x654, R29 ;  /* 0x00000654b21d7816 */ /* 0x000fe2000000001d */
[----:B------:R-:W0:Y:S01]  /*14170*/  MUFU.EX2 R153, R153 ;  /* 0x0000009900997308 */ /* 0x000e220000000800 */
[----:B------:R-:W-:Y:S02]  /*14180*/  FMNMX.FTZ R5, R76, R5, !PT ;  /* 0x000000054c057209 */ /* 0x000fe40007810000 */
[----:B------:R0:W-:Y:S01]  /*14190*/  SYNCS.ARRIVE.TRANS64.RED.A1T0 RZ, [R29+URZ], RZ ;  /* 0x000000ff1dff79a7 */ /* 0x0001e2000810043f */
[----:B------:R-:W-:Y:S02]  /*141a0*/  F2FP.F16.F32.PACK_AB R157, R12, R157 ;  /* 0x0000009d0c9d723e */ /* 0x000fe400000000ff */
[----:B------:R-:W0:Y:S01]  /*141b0*/  SHFL.BFLY PT, R78, R5, 0x2, 0x1f ;  /* 0x0c401f00054e7f89 */ /* 0x000e2200000e0000 */
[----:B-1----:R-:W-:Y:S01]  /*141c0*/  @P1 IMAD.HI.U32 R28, R186, R33, RZ ;  /* 0x00000021ba1c1227 */ /* 0x002fe200078e00ff */
[----:B------:R-:W1:Y:S08]  /*141d0*/  MUFU.EX2 R20, R20 ;  /* 0x0000001400147308 */ /* 0x000e700000000800 */
[----:B------:R-:W1:Y:S01]  /*141e0*/  MUFU.EX2 R155, R155 ;  /* 0x0000009b009b7308 */ /* 0x000e620000000800 */
[----:B----4-:R-:W-:Y:S01]  /*141f0*/  @P1 SHF.R.U32.HI R26, RZ, R35, R28 ;  /* 0x00000023ff1a1219 */ /* 0x010fe2000001161c */
[----:B---3--:R-:W-:Y:S01]  /*14200*/  FADD.FTZ R35, R159, R0 ;  /* 0x000000009f237221 */ /* 0x008fe20000010000 */
[----:B--2---:R-:W-:-:S02]  /*14210*/  F2FP.F16.F32.PACK_AB R159, R14, R159 ;  /* 0x0000009f0e9f723e */ /* 0x004fc400000000ff */
[----:B------:R-:W-:Y:S01]  /*14220*/  IADD3 R28, R26, R188, -R187 ;  /* 0x000000bc1a1c7210 */ /* 0x000fe20007ffe8bb */
[----:B------:R-:W-:Y:S02]  /*14230*/  FADD.FTZ R26, R14, R35 ;  /* 0x000000230e1a7221 */ /* 0x000fe40000010000 */
[----:B------:R-:W2:Y:S02]  /*14240*/  MUFU.EX2 R66, R66 ;  /* 0x0000004200427308 */ /* 0x000ea40000000800 */
[----:B0-----:R-:W-:Y:S01]  /*14250*/  FADD.FTZ R35, R153, R26 ;  /* 0x0000001a99237221 */ /* 0x001fe20000010000 */
[----:B------:R-:W-:Y:S01]  /*14260*/  IMAD.HI R28, R28, 0x2aaaaaab, RZ ;  /* 0x2aaaaaab1c1c7827 */ /* 0x000fe200078e02ff */
[C---:B-1----:R-:W-:Y:S02]  /*14270*/  F2FP.F16.F32.PACK_AB R153, R20.reuse, R153 ;  /* 0x000000991499723e */ /* 0x042fe400000000ff */
[----:B------:R-:W-:Y:S02]  /*14280*/  FMNMX.FTZ R78, R5, R78, !PT ;  /* 0x0000004e054e7209 */ /* 0x000fe40007810000 */
[----:B------:R-:W0:Y:S01]  /*14290*/  MUFU.EX2 R149, R149 ;  /* 0x0000009500957308 */ /* 0x000e220000000800 */
[----:B------:R-:W-:Y:S01]  /*142a0*/  FADD.FTZ R6, R20, R35 ;  /* 0x0000002314067221 */ /* 0x000fe20000010000 */
[----:B------:R-:W-:Y:S01]  /*142b0*/  SHF.R.U32.HI R39, RZ, 0x1f, R28 ;  /* 0x0000001fff277819 */ /* 0x000fe2000001161c */
[----:B------:R-:W1:Y:S02]  /*142c0*/  SHFL.BFLY PT, R15, R78, 0x1, 0x1f ;  /* 0x0c201f004e0f7f89 */ /* 0x000e6400000e0000 */
[----:B------:R-:W-:-:S03]  /*142d0*/  FADD.FTZ R37, R155, R6 ;  /* 0x000000069b257221 */ /* 0x000fc60000010000 */
[----:B------:R-:W3:Y:S01]  /*142e0*/  MUFU.EX2 R40, R40 ;  /* 0x0000002800287308 */ /* 0x000ee20000000800 */
[C---:B--2---:R-:W-:Y:S01]  /*142f0*/  FADD.FTZ R6, R66.reuse, R37 ;  /* 0x0000002542067221 */ /* 0x044fe20000010000 */
[----:B------:R-:W-:Y:S02]  /*14300*/  F2FP.F16.F32.PACK_AB R155, R66, R155 ;  /* 0x0000009b429b723e */ /* 0x000fe400000000ff */
[----:B------:R-:W-:-:S04]  /*14310*/  CS2R R66, SRZ ;  /* 0x0000000000427805 */ /* 0x000fc8000001ff00 */
[----:B------:R-:W2:Y:S01]  /*14320*/  MUFU.EX2 R151, R151 ;  /* 0x0000009700977308 */ /* 0x000ea20000000800 */
[----:B0-----:R-:W-:-:S07]  /*14330*/  FADD.FTZ R37, R149, R6 ;  /* 0x0000000695257221 */ /* 0x001fce0000010000 */
[----:B------:R-:W0:Y:S01]  /*14340*/  MUFU.EX2 R38, R38 ;  /* 0x0000002600267308 */ /* 0x000e220000000800 */
[C---:B---3--:R-:W-:Y:S01]  /*14350*/  FADD.FTZ R6, R40.reuse, R37 ;  /* 0x0000002528067221 */ /* 0x048fe20000010000 */
[----:B------:R-:W-:Y:S02]  /*14360*/  F2FP.F16.F32.PACK_AB R149, R40, R149 ;  /* 0x000000952895723e */ /* 0x000fe400000000ff */
[----:B------:R-:W-:Y:S02]  /*14370*/  CS2R R40, SRZ ;  /* 0x0000000000287805 */ /* 0x000fe4000001ff00 */
[----:B-1----:R-:W-:Y:S02]  /*14380*/  FMNMX.FTZ R15, R78, R15, !PT ;  /* 0x0000000f4e0f7209 */ /* 0x002fe40007810000 */
[----:B------:R-:W-:Y:S02]  /*14390*/  CS2R R78, SRZ ;  /* 0x00000000004e7805 */ /* 0x000fe4000001ff00 */
[C---:B------:R-:W-:Y:S01]  /*143a0*/  FSETP.NEU.FTZ.AND P2, PT, R15.reuse, -INF , PT ;  /* 0xff8000000f00780b */ /* 0x040fe20003f5d000 */
[----:B------:R-:W-:Y:S01]  /*143b0*/  FMUL.FTZ R31, R15, R9 ;  /* 0x000000090f1f7220 */ /* 0x000fe20000410000 */
[----:B------:R-:W1:Y:S01]  /*143c0*/  MUFU.EX2 R145, R145 ;  /* 0x0000009100917308 */ /* 0x000e620000000800 */
[----:B--2---:R-:W-:-:S03]  /*143d0*/  FADD.FTZ R37, R151, R6 ;  /* 0x0000000697257221 */ /* 0x004fc60000010000 */
[----:B------:R-:W-:Y:S01]  /*143e0*/  FSEL R31, R31, RZ, P2 ;  /* 0x000000ff1f1f7208 */ /* 0x000fe20001000000 */
[----:B0-----:R-:W-:-:S03]  /*143f0*/  FADD.FTZ R6, R38, R37 ;  /* 0x0000002526067221 */ /* 0x001fc60000010000 */
        /* <DEDUP_REMOVED lines=19> */
[-CC-:B-----5:R-:W-:Y:S01]  /*14530*/  FFMA.FTZ R140, R48, R9.reuse, -R31.reuse ;  /* 0x00000009308c7223 */ /* 0x1a0fe2000001081f */
[-CC-:B------:R-:W-:Y:S01]  /*14540*/  FFMA.FTZ R10, R10, R9.reuse, -R31.reuse ;  /* 0x000000090a0a7223 */ /* 0x180fe2000001081f */
[----:B-1----:R-:W-:Y:S01]  /*14550*/  FADD.FTZ R37, R145, R6 ;  /* 0x0000000691257221 */ /* 0x002fe20000010000 */
[-CC-:B------:R-:W-:Y:S01]  /*14560*/  FFMA.FTZ R60, R60, R9.reuse, -R31.reuse ;  /* 0x000000093c3c7223 */ /* 0x180fe2000001081f */
[-C--:B------:R-:W-:Y:S01]  /*14570*/  FFMA.FTZ R64, R64, R9.reuse, -R31 ;  /* 0x0000000940407223 */ /* 0x080fe2000001081f */
[----:B------:R-:W1:Y:S01]  /*14580*/  MUFU.EX2 R158, R158 ;  /* 0x0000009e009e7308 */ /* 0x000e620000000800 */
[----:B0-----:R-:W-:Y:S01]  /*14590*/  FADD.FTZ R6, R50, R37 ;  /* 0x0000002532067221 */ /* 0x001fe20000010000 */
[-CC-:B------:R-:W-:Y:S01]  /*145a0*/  FFMA.FTZ R68, R68, R9.reuse, -R31.reuse ;  /* 0x0000000944447223 */ /* 0x180fe2000001081f */
[-CC-:B------:R-:W-:Y:S01]  /*145b0*/  FFMA.FTZ R70, R70, R9.reuse, -R31.reuse ;  /* 0x0000000946467223 */ /* 0x180fe2000001081f */
[-CC-:B------:R-:W-:Y:S01]  /*145c0*/  FFMA.FTZ R74, R74, R9.reuse, -R31.reuse ;  /* 0x000000094a4a7223 */ /* 0x180fe2000001081f */
[----:B------:R-:W-:Y:S01]  /*145d0*/  FFMA.FTZ R76, R76, R9, -R31 ;  /* 0x000000094c4c7223 */ /* 0x000fe2000001081f */
[----:B------:R-:W-:Y:S01]  /*145e0*/  F2FP.F16.F32.PACK_AB R151, R38, R151 ;  /* 0x000000972697723e */ /* 0x000fe200000000ff */
[----:B------:R-:W-:Y:S01]  /*145f0*/  IMAD.MOV.U32 R94, RZ, RZ, 0x3f800000 ;  /* 0x3f800000ff5e7424 */ /* 0x000fe200078e00ff */
[----:B------:R-:W0:Y:S01]  /*14600*/  MUFU.EX2 R7, R7 ;  /* 0x0000000700077308 */ /* 0x000e220000000800 */
[----:B--2---:R-:W-:Y:S01]  /*14610*/  FADD.FTZ R33, R156, R5 ;  /* 0x000000059c217221 */ /* 0x004fe20000010000 */
[----:B------:R-:W-:-:S02]  /*14620*/  F2FP.F16.F32.PACK_AB R156, R5, R156 ;  /* 0x0000009c059c723e */ /* 0x000fc400000000ff */
[----:B------:R-:W-:Y:S02]  /*14630*/  CS2R R86, SRZ ;  /* 0x0000000000567805 */ /* 0x000fe4000001ff00 */
[----:B------:R-:W-:Y:S02]  /*14640*/  F2FP.F16.F32.PACK_AB R145, R50, R145 ;  /* 0x000000913291723e */ /* 0x000fe400000000ff */
[----:B------:R-:W-:Y:S02]  /*14650*/  CS2R R84, SRZ ;  /* 0x0000000000547805 */ /* 0x000fe4000001ff00 */
[----:B------:R-:W-:Y:S02]  /*14660*/  CS2R R56, SRZ ;  /* 0x0000000000387805 */ /* 0x000fe4000001ff00 */
[----:B------:R-:W-:Y:S01]  /*14670*/  CS2R R52, SRZ ;  /* 0x0000000000347805 */ /* 0x000fe2000001ff00 */
[----:B------:R-:W2:Y:S01]  /*14680*/  MUFU.EX2 R152, R152 ;  /* 0x0000009800987308 */ /* 0x000ea20000000800 */
[----:B-1----:R-:W-:Y:S01]  /*14690*/  FADD.FTZ R0, R158, R33 ;  /* 0x000000219e007221 */ /* 0x002fe20000010000 */
[----:B------:R-:W-:-:S02]  /*146a0*/  CS2R R50, SRZ ;  /* 0x0000000000327805 */ /* 0x000fc4000001ff00 */
[----:B------:R-:W-:Y:S02]  /*146b0*/  CS2R R48, SRZ ;  /* 0x0000000000307805 */ /* 0x000fe4000001ff00 */
[----:B------:R-:W-:Y:S02]  /*146c0*/  CS2R R44, SRZ ;  /* 0x00000000002c7805 */ /* 0x000fe4000001ff00 */
[----:B------:R-:W1:Y:S01]  /*146d0*/  MUFU.EX2 R11, R11 ;  /* 0x0000000b000b7308 */ /* 0x000e620000000800 */
[C---:B0-----:R-:W-:Y:S01]  /*146e0*/  FADD.FTZ R33, R7.reuse, R0 ;  /* 0x0000000007217221 */ /* 0x041fe20000010000 */
[----:B------:R-:W-:-:S06]  /*146f0*/  F2FP.F16.F32.PACK_AB R158, R7, R158 ;  /* 0x0000009e079e723e */ /* 0x000fcc00000000ff */
[----:B------:R-:W0:Y:S01]  /*14700*/  MUFU.EX2 R154, R154 ;  /* 0x0000009a009a7308 */ /* 0x000e220000000800 */
[----:B--2---:R-:W-:-:S07]  /*14710*/  FADD.FTZ R0, R152, R33 ;  /* 0x0000002198007221 */ /* 0x004fce0000010000 */
[----:B------:R-:W2:Y:S01]  /*14720*/  MUFU.EX2 R13, R13 ;  /* 0x0000000d000d7308 */ /* 0x000ea20000000800 */
[C---:B-1----:R-:W-:Y:S01]  /*14730*/  FADD.FTZ R35, R11.reuse, R0 ;  /* 0x000000000b237221 */ /* 0x042fe20000010000 */
[----:B------:R-:W-:-:S06]  /*14740*/  F2FP.F16.F32.PACK_AB R152, R11, R152 ;  /* 0x000000980b98723e */ /* 0x000fcc00000000ff */
[----:B------:R-:W1:Y:S01]  /*14750*/  MUFU.EX2 R148, R148 ;  /* 0x0000009400947308 */ /* 0x000e620000000800 */
[----:B0-----:R-:W-:-:S07]  /*14760*/  FADD.FTZ R0, R154, R35 ;  /* 0x000000239a007221 */ /* 0x001fce0000010000 */
[----:B------:R-:W0:Y:S01]  /*14770*/  MUFU.EX2 R21, R21 ;  /* 0x0000001500157308 */ /* 0x000e220000000800 */
[C---:B--2---:R-:W-:Y:S01]  /*14780*/  FADD.FTZ R35, R13.reuse, R0 ;  /* 0x000000000d237221 */ /* 0x044fe20000010000 */
[----:B------:R-:W-:Y:S02]  /*14790*/  F2FP.F16.F32.PACK_AB R154, R13, R154 ;  /* 0x0000009a0d9a723e */ /* 0x000fe400000000ff */
[----:B------:R-:W-:Y:S02]  /*147a0*/  IADD3 R13, R72, -0x2, RZ ;  /* 0xfffffffe480d7810 */ /* 0x000fe40007ffe0ff */
[----:B------:R-:W-:Y:S02]  /*147b0*/  CS2R R72, SRZ ;  /* 0x0000000000487805 */ /* 0x000fe4000001ff00 */
[----:B------:R-:W2:Y:S01]  /*147c0*/  MUFU.EX2 R150, R150 ;  /* 0x0000009600967308 */ /* 0x000ea20000000800 */
[----:B-1----:R-:W-:-:S07]  /*147d0*/  FADD.FTZ R0, R148, R35 ;  /* 0x0000002394007221 */ /* 0x002fce0000010000 */
        /* <DEDUP_REMOVED lines=10> */
[----:B------:R-:W-:Y:S01]  /*14880*/  MUFU.EX2 R147, R147 ;  /* 0x0000009300937308 */ /* 0x000fe20000000800 */
[C---:B--2---:R-:W-:Y:S01]  /*14890*/  FADD.FTZ R37, R27.reuse, R0 ;  /* 0x000000001b257221 */ /* 0x044fe20000010000 */
[----:B------:R-:W-:Y:S02]  /*148a0*/  F2FP.F16.F32.PACK_AB R144, R27, R144 ;  /* 0x000000901b90723e */ /* 0x000fe400000000ff */
[----:B------:R-:W-:-:S04]  /*148b0*/  CS2R R26, SRZ ;  /* 0x00000000001a7805 */ /* 0x000fc8000001ff00 */
[----:B------:R-:W0:Y:S01]  /*148c0*/  MUFU.EX2 R29, R29 ;  /* 0x0000001d001d7308 */ /* 0x000e220000000800 */
[----:B-1----:R-:W-:-:S07]  /*148d0*/  FADD.FTZ R0, R146, R37 ;  /* 0x0000002592007221 */ /* 0x002fce0000010000 */
[----:B------:R-:W-:Y:S08]  /*148e0*/  MUFU.EX2 R54, R54 ;  /* 0x0000003600367308 */ /* 0x000ff00000000800 */
[----:B------:R-:W1:Y:S01]  /*148f0*/  MUFU.EX2 R140, R140 ;  /* 0x0000008c008c7308 */ /* 0x000e620000000800 */
[C---:B0-----:R-:W-:Y:S01]  /*14900*/  FADD.FTZ R37, R29.reuse, R0 ;  /* 0x000000001d257221 */ /* 0x041fe20000010000 */
[----:B------:R-:W-:-:S06]  /*14910*/  F2FP.F16.F32.PACK_AB R146, R29, R146 ;  /* 0x000000921d92723e */ /* 0x000fcc00000000ff */
[----:B------:R-:W-:Y:S08]  /*14920*/  MUFU.EX2 R141, R141 ;  /* 0x0000008d008d7308 */ /* 0x000ff00000000800 */
[----:B------:R0:W2:Y:S01]  /*14930*/  MUFU.EX2 R33, R10 ;  /* 0x0000000a00217308 */ /* 0x0000a20000000800 */
[----:B-1----:R-:W-:Y:S01]  /*14940*/  FADD.FTZ R0, R140, R37 ;  /* 0x000000258c007221 */ /* 0x002fe20000010000 */
[----:B------:R-:W-:-:S06]  /*14950*/  CS2R R36, SRZ ;  /* 0x0000000000247805 */ /* 0x000fcc000001ff00 */
[----:B------:R-:W1:Y:S01]  /*14960*/  MUFU.EX2 R30, R30 ;  /* 0x0000001e001e7308 */ /* 0x000e620000000800 */
[----:B0-----:R-:W-:Y:S01]  /*14970*/  LEA.HI.SX32 R10, R28, R39, 0x1c ;  /* 0x000000271c0a7211 */ /* 0x001fe200078fe2ff */
[----:B------:R-:W-:Y:S01]  /*14980*/  FADD.FTZ R39, R147, R6 ;  /* 0x0000000693277221 */ /* 0x000fe20000010000 */
[C---:B------:R-:W-:Y:S02]  /*14990*/  F2FP.F16.F32.PACK_AB R147, R54.reuse, R147 ;  /* 0x000000933693723e */ /* 0x040fe400000000ff */
[----:B------:R-:W-:Y:S02]  /*149a0*/  CS2R R28, SRZ ;  /* 0x00000000001c7805 */ /* 0x000fe4000001ff00 */
[----:B------:R-:W-:Y:S01]  /*149b0*/  VIMNMX R10, R185, R10, !PT ;  /* 0x0000000ab90a7248 */ /* 0x000fe20007fe0100 */
[----:B------:R-:W-:Y:S01]  /*149c0*/  FADD.FTZ R6, R54, R39 ;  /* 0x0000002736067221 */ /* 0x000fe20000010000 */
[----:B------:R-:W-:Y:S01]  /*149d0*/  CS2R R54, SRZ ;  /* 0x0000000000367805 */ /* 0x000fe2000001ff00 */
[----:B------:R-:W0:Y:S01]  /*149e0*/  MUFU.EX2 R60, R60 ;  /* 0x0000003c003c7308 */ /* 0x000e220000000800 */
[----:B--2---:R-:W-:Y:S01]  /*149f0*/  FADD.FTZ R11, R33, R0 ;  /* 0x00000000210b7221 */ /* 0x004fe20000010000 */
[----:B------:R-:W-:Y:S01]  /*14a00*/  FADD.FTZ R7, R141, R6 ;  /* 0x000000068d077221 */ /* 0x000fe20000010000 */
[----:B------:R-:W-:-:S02]  /*14a10*/  ISETP.GE.AND P2, PT, R13, R10, PT ;  /* 0x0000000a0d00720c */ /* 0x000fc40003f46270 */
[----:B------:R-:W-:Y:S02]  /*14a20*/  CS2R R38, SRZ ;  /* 0x0000000000267805 */ /* 0x000fe4000001ff00 */
[----:B------:R-:W-:Y:S01]  /*14a30*/  F2FP.F16.F32.PACK_AB R140, R33, R140 ;  /* 0x0000008c218c723e */ /* 0x000fe200000000ff */
        /* <DEDUP_REMOVED lines=11> */
[----:B------:R-:W-:Y:S02]  /*14af0*/  CS2R R60, SRZ ;  /* 0x00000000003c7805 */ /* 0x000fe4000001ff00 */
[----:B------:R-:W-:Y:S02]  /*14b00*/  CS2R R30, SRZ ;  /* 0x00000000001e7805 */ /* 0x000fe4000001ff00 */
[----:B------:R-:W2:Y:S01]  /*14b10*/  MUFU.EX2 R137, R137 ;  /* 0x0000008900897308 */ /* 0x000ea20000000800 */
[C---:B0-----:R-:W-:Y:S01]  /*14b20*/  FADD.FTZ R0, R32.reuse, R7 ;  /* 0x0000000720007221 */ /* 0x041fe20000010000 */
[----:B------:R-:W-:-:S02]  /*14b30*/  F2FP.F16.F32.PACK_AB R143, R32, R143 ;  /* 0x0000008f208f723e */ /* 0x000fc400000000ff */
        /* <DEDUP_REMOVED lines=9> */
[----:B------:R-:W-:Y:S02]  /*14bd0*/  CS2R R68, SRZ ;  /* 0x0000000000447805 */ /* 0x000fe4000001ff00 */
[----:B------:R-:W-:Y:S02]  /*14be0*/  CS2R R34, SRZ ;  /* 0x0000000000227805 */ /* 0x000fe4000001ff00 */
[----:B------:R-:W2:Y:S01]  /*14bf0*/  MUFU.EX2 R139, R139 ;  /* 0x0000008b008b7308 */ /* 0x000ea20000000800 */
[C---:B-1----:R-:W-:Y:S01]  /*14c00*/  FADD.FTZ R0, R24.reuse, R7 ;  /* 0x0000000718007221 */ /* 0x042fe20000010000 */
[----:B------:R-:W-:-:S02]  /*14c10*/  F2FP.F16.F32.PACK_AB R137, R24, R137 ;  /* 0x000000891889723e */ /* 0x000fc400000000ff */
[----:B------:R-:W-:-:S04]  /*14c20*/  CS2R R24, SRZ ;  /* 0x0000000000187805 */ /* 0x000fc8000001ff00 */
[----:B------:R1:W3:Y:S01]  /*14c30*/  MUFU.EX2 R5, R76 ;  /* 0x0000004c00057308 */ /* 0x0002e20000000800 */
[----:B0-----:R-:W-:-:S07]  /*14c40*/  FADD.FTZ R12, R74, R11 ;  /* 0x0000000b4a0c7221 */ /* 0x001fce0000010000 */
[----:B------:R3:W0:Y:S01]  /*14c50*/  MUFU.EX2 R6, R3 ;  /* 0x0000000300067308 */ /* 0x0006220000000800 */
[----:B--2---:R-:W-:Y:S01]  /*14c60*/  FADD.FTZ R7, R139, R0 ;  /* 0x000000008b077221 */ /* 0x004fe20000010000 */
[----:B-1----:R-:W-:Y:S01]  /*14c70*/  CS2R R76, SRZ ;  /* 0x00000000004c7805 */ /* 0x002fe2000001ff00 */
[C---:B---3--:R-:W-:Y:S01]  /*14c80*/  FADD.FTZ R3, R5.reuse, R12 ;  /* 0x0000000c05037221 */ /* 0x048fe20000010000 */
[----:B------:R-:W-:Y:S01]  /*14c90*/  F2FP.F16.F32.PACK_AB R138, R5, R74 ;  /* 0x0000004a058a723e */ /* 0x000fe200000000ff */
[----:B------:R-:W-:Y:S01]  /*14ca0*/  IMAD.MOV.U32 R5, RZ, RZ, 0x3f800000 ;  /* 0x3f800000ff057424 */ /* 0x000fe200078e00ff */
[----:B------:R-:W-:Y:S01]  /*14cb0*/  CS2R R74, SRZ ;  /* 0x00000000004a7805 */ /* 0x000fe2000001ff00 */
[C---:B0-----:R-:W-:Y:S01]  /*14cc0*/  FADD.FTZ R0, R6.reuse, R7 ;  /* 0x0000000706007221 */ /* 0x041fe20000010000 */
[----:B------:R-:W-:Y:S01]  /*14cd0*/  F2FP.F16.F32.PACK_AB R139, R6, R139 ;  /* 0x0000008b068b723e */ /* 0x000fe200000000ff */
[----:B------:R-:W-:Y:S06]  /*14ce0*/  @!P2 BRA `(.L_x_2839) ;  /* 0x0000002c008ca947 */ /* 0x000fec0003800000 */
[----:B------:R-:W-:Y:S01]  /*14cf0*/  BSSY B1, `(.L_x_2839) ;  /* 0x00002e2000017945 */ /* 0x000fe20003800000 */
[----:B------:R-:W-:Y:S01]  /*14d00*/  MOV R11, R8 ;  /* 0x00000008000b7202 */ /* 0x000fe20000000f00 */
[----:B------:R-:W-:Y:S01]  /*14d10*/  IMAD.MOV.U32 R12, RZ, RZ, R15 ;  /* 0x000000ffff0c7224 */ /* 0x000fe200078e000f */
[----:B------:R-:W-:Y:S01]  /*14d20*/  MOV R7, R162 ;  /* 0x000000a200077202 */ /* 0x000fe20000000f00 */
[----:B------:R-:W-:Y:S02]  /*14d30*/  IMAD.MOV.U32 R6, RZ, RZ, R168 ;  /* 0x000000ffff067224 */ /* 0x000fe400078e00a8 */
[----:B------:R-:W-:Y:S02]  /*14d40*/  IMAD.MOV.U32 R5, RZ, RZ, 0x3f800000 ;  /* 0x3f800000ff057424 */ /* 0x000fe400078e00ff */
[----:B------:R-:W-:-:S07]  /*14d50*/  IMAD.MOV.U32 R87, RZ, RZ, RZ ;  /* 0x000000ffff577224 */ /* 0x000fce00078e00ff */
.L_x_2852:
[----:B------:R-:W-:-:S04]  /*14d60*/  ISETP.NE.AND P2, PT, R7, 0x1, PT ;  /* 0x000000010700780c */ /* 0x000fc80003f45270 */
[----:B------:R-:W-:-:S04]  /*14d70*/  SEL R9, RZ, 0x1, P2 ;  /* 0x00000001ff097807 */ /* 0x000fc80001000000 */
[----:B------:R-:W-:Y:S01]  /*14d80*/  LOP3.LUT R168, R6, R9, RZ, 0x3c, !PT ;  /* 0x0000000906a87212 */ /* 0x000fe200078e3cff */
[----:B------:R-:W-:Y:S06]  /*14d90*/  @!P0 BRA `(.L_x_2840) ;  /* 0x0000000000048947 */ /* 0x000fec0003800000 */
[----:B------:R-:W-:Y:S01]  /*14da0*/  BPT.TRAP 0x1 ;  /* 0x000000040000795c */ /* 0x000fe20000300000 */
.L_x_2840:
        /* <DEDUP_REMOVED lines=8> */
.L_x_2841:
[----:B------:R-:W-:Y:S01]  /*14e30*/  IMAD R95, R162, 0x900, R4 ;  /* 0x00000900a25f7824 */ /* 0x000fe200078e0204 */
[----:B------:R-:W-:Y:S03]  /*14e40*/  BSSY B2, `(.L_x_2842) ;  /* 0x0000006000027945 */ /* 0x000fe60003800000 */
[C---:B------:R-:W-:Y:S01]  /*14e50*/  VIADD R90, R95.reuse, 0x2 ;  /* 0x000000025f5a7836 */ /* 0x040fe20000000000 */
[----:B------:R-:W-:Y:S01]  /*14e60*/  IADD3 R92, R95, 0x4, RZ ;  /* 0x000000045f5c7810 */ /* 0x000fe20007ffe0ff */
[----:B-1----:R-:W-:Y:S06]  /*14e70*/  @P2 BRA `(.L_x_2843) ;  /* 0x0000000000082947 */ /* 0x002fec0003800000 */
[----:B------:R-:W1:Y:S02]  /*14e80*/  SYNCS.PHASECHK.TRANS64.TRYWAIT P2, [R14+URZ+0x2a830], R9 ;  /* 0x02a830090e0075a7 */ /* 0x000e64000804017f */
[----:B-1----:R-:W-:Y:S05]  /*14e90*/  @!P2 BRA `(.L_x_2844) ;  /* 0x0000011800a0a947 */ /* 0x002fea0003800000 */
.L_x_2843:
[----:B------:R-:W-:Y:S05]  /*14ea0*/  BSYNC B2 ;  /* 0x0000000000027941 */ /* 0x000fea0003800000 */
.L_x_2842:
[----:B------:R-:W2:Y:S01]  /*14eb0*/  LDL.64 R96, [R1+0x28] ;  /* 0x0000280001607983 */ /* 0x000ea20000100a00 */
[----:B------:R-:W-:Y:S01]  /*14ec0*/  IMAD.MOV.U32 R88, RZ, RZ, R95 ;  /* 0x000000ffff587224 */ /* 0x000fe200078e005f */
[----:B------:R-:W-:Y:S01]  /*14ed0*/  R2UR UR46, R90 ;  /* 0x000000005a2e72ca */ /* 0x000fe200000e0000 */
[----:B------:R-:W-:Y:S01]  /*14ee0*/  IMAD.MOV.U32 R90, RZ, RZ, R92 ;  /* 0x000000ffff5a7224 */ /* 0x000fe200078e005c */
[----:B------:R-:W-:Y:S01]  /*14ef0*/  MOV R193, UR42 ;  /* 0x0000002a00c17c02 */ /* 0x000fe20008000f00 */
[----:B------:R-:W-:Y:S01]  /*14f00*/  IMAD.MOV.U32 R89, RZ, RZ, 0x40000040 ;  /* 0x40000040ff597424 */ /* 0x000fe200078e00ff */
[----:B------:R-:W-:Y:S01]  /*14f10*/  R2UR UR50, R88 ;  /* 0x00000000583272ca */ /* 0x000fe200000e0000 */
[C---:B------:R-:W-:Y:S01]  /*14f20*/  VIADD R88, R95.reuse, 0x6 ;  /* 0x000000065f587836 */ /* 0x040fe20000000000 */
[----:B01----:R-:W-:Y:S01]  /*14f30*/  MOV R9, UR38 ;  /* 0x0000002600097c02 */ /* 0x003fe20008000f00 */
[C---:B------:R-:W-:Y:S01]  /*14f40*/  VIADD R92, R95.reuse, 0x302 ;  /* 0x000003025f5c7836 */ /* 0x040fe20000000000 */
        /* <DEDUP_REMOVED lines=26> */
[----:B------:R-:W-:Y:S01]  /*150f0*/  MOV R93, 0x40000040 ;  /* 0x40000040005d7802 */ /* 0x000fe20000000f00 */
        /* <DEDUP_REMOVED lines=89> */
[----:B------:R-:W2:Y:S11]  /*15690*/  LDL.64 R198, [R1+0x8] ;  /* 0x0000080001c67983 */ /* 0x000eb60000100a00 */
[----:B------:R-:W-:Y:S01]  /*156a0*/  HGMMA.64x96x16.F32 R88, gdesc[UR44], R88, gsb0 ;  /* 0x016000002c5879f0 */ /* 0x000fe20008000858 */
[----:B------:R-:W-:-:S02]  /*156b0*/  R2UR UR45, R196 ;  /* 0x00000000c42d72ca */ /* 0x000fc400000e0000 */
[----:B------:R-:W-:Y:S02]  /*156c0*/  R2UR UR44, R197 ;  /* 0x00000000c52c72ca */ /* 0x000fe400000e0000 */
[----:B------:R-:W3:Y:S01]  /*156d0*/  LDL.64 R196, [R1+0x18] ;  /* 0x0000180001c47983 */ /* 0x000ee20000100a00 */
[----:B------:R-:W-:Y:S02]  /*156e0*/  WARPGROUP.DEPBAR.LE gsb0, 0x0 ;  /* 0x00008000000079c5 */ /* 0x000fe40000010000 */
[----:B------:R-:W-:Y:S01]  /*156f0*/  WARPGROUP.ARRIVE ;  /* 0x00000000000079c5 */ /* 0x000fe20000000000 */
[----:B---3--:R-:W-:Y:S02]  /*15700*/  R2UR UR40, R196 ;  /* 0x00000000c42872ca */ /* 0x008fe400000e0000 */
[----:B------:R-:W-:Y:S02]  /*15710*/  R2UR UR41, R197 ;  /* 0x00000000c52972ca */ /* 0x000fe400000e0000 */
[----:B------:R-:W3:Y:S11]  /*15720*/  LDL.64 R196, [R1] ;  /* 0x0000000001c47983 */ /* 0x000ef60000100a00 */
[----:B------:R-:W-:Y:S01]  /*15730*/  HGMMA.64x96x16.F32 R88, gdesc[UR40], R88, gsb0 ;  /* 0x01600000285879f0 */ /* 0x000fe20008000858 */
[----:B------:R-:W-:-:S02]  /*15740*/  R2UR UR41, R194 ;  /* 0x00000000c22972ca */ /* 0x000fc400000e0000 */
[----:B------:R-:W-:Y:S02]  /*15750*/  R2UR UR40, R195 ;  /* 0x00000000c32872ca */ /* 0x000fe400000e0000 */
[----:B------:R-:W4:Y:S01]  /*15760*/  LDL.64 R194, [R1+0x10] ;  /* 0x0000100001c27983 */ /* 0x000f220000100a00 */
[----:B--2---:R-:W-:Y:S02]  /*15770*/  R2UR UR32, R198 ;  /* 0x00000000c62072ca */ /* 0x004fe400000e0000 */
[----:B------:R-:W-:Y:S01]  /*15780*/  R2UR UR33, R199 ;  /* 0x00000000c72172ca */ /* 0x000fe200000e0000 */
[----:B------:R-:W-:Y:S02]  /*15790*/  WARPGROUP.DEPBAR.LE gsb0, 0x0 ;  /* 0x00008000000079c5 */ /* 0x000fe40000010000 */
[----:B------:R-:W-:Y:S01]  /*157a0*/  WARPGROUP.ARRIVE ;  /* 0x00000000000079c5 */ /* 0x000fe20000000000 */
[----:B----4-:R-:W-:Y:S02]  /*157b0*/  R2UR UR36, R194 ;  /* 0x00000000c22472ca */ /* 0x010fe400000e0000 */
[----:B------:R-:W-:-:S13]  /*157c0*/  R2UR UR37, R195 ;  /* 0x00000000c32572ca */ /* 0x000fda00000e0000 */
[----:B------:R-:W-:Y:S01]  /*157d0*/  HGMMA.64x96x16.F32 R88, gdesc[UR36], R88, gsb0 ;  /* 0x01600000245879f0 */ /* 0x000fe20008000858 */
[----:B---3--:R-:W-:Y:S02]  /*157e0*/  R2UR UR28, R196 ;  /* 0x00000000c41c72ca */ /* 0x008fe400000e0000 */
        /* <DEDUP_REMOVED lines=46> */
.L_x_2845:
[----:B------:R-:W-:Y:S02]  /*15ad0*/  SHF.L.U32 R5, R6, 0x1f, RZ ;  /* 0x0000001f06057819 */ /* 0x000fe400000006ff */
[----:B------:R-:W-:-:S04]  /*15ae0*/  LEA R20, R7, R2, 0x3 ;  /* 0x0000000207147211 */ /* 0x000fc800078e18ff */
[----:B------:R0:W1:Y:S01]  /*15af0*/  SYNCS.PHASECHK.TRANS64.TRYWAIT P2, [R20+URZ+0x2a850], R5 ;  /* 0x02a85005140075a7 */ /* 0x000062000804017f */
[----:B------:R-:W-:Y:S05]  /*15b00*/  @!P0 BRA `(.L_x_2846) ;  /* 0x0000000000048947 */ /* 0x000fea0003800000 */
[----:B------:R-:W-:Y:S01]  /*15b10*/  BPT.TRAP 0x1 ;  /* 0x000000040000795c */ /* 0x000fe20000300000 */
.L_x_2846:
[----:B------:R-:W-:Y:S04]  /*15b20*/  BSSY B2, `(.L_x_2847) ;  /* 0x0000004000027945 */ /* 0x000fe80003800000 */
[----:B-1----:R-:W-:Y:S05]  /*15b30*/  @P2 BRA `(.L_x_2848) ;  /* 0x0000000000082947 */ /* 0x002fea0003800000 */
[----:B------:R-:W1:Y:S02]  /*15b40*/  SYNCS.PHASECHK.TRANS64.TRYWAIT P2, [R20+URZ+0x2a850], R5 ;  /* 0x02a85005140075a7 */ /* 0x000e64000804017f */
[----:B-1----:R-:W-:Y:S05]  /*15b50*/  @!P2 BRA `(.L_x_2849) ;  /* 0x0000010c0084a947 */ /* 0x002fea0003800000 */
.L_x_2848:
[----:B------:R-:W-:Y:S05]  /*15b60*/  BSYNC B2 ;  /* 0x0000000000027941 */ /* 0x000fea0003800000 */
.L_x_2847:
[----:B01----:R-:W-:Y:S01]  /*15b70*/  VIADD R5, R2, 0x400 ;  /* 0x0000040002057836 */ /* 0x003fe20000000000 */
[----:B------:R-:W-:Y:S01]  /*15b80*/  WARPGROUP.ARRIVE ;  /* 0x00000000000079c5 */ /* 0x000fe20000000000 */
[----:B------:R-:W-:-:S03]  /*15b90*/  IMAD.MOV.U32 R9, RZ, RZ, 0x40000040 ;  /* 0x40000040ff097424 */ /* 0x000fc600078e00ff */
[----:B------:R-:W-:-:S04]  /*15ba0*/  SHF.R.U32.HI R5, RZ, 0x4, R5 ;  /* 0x00000004ff057819 */ /* 0x000fc80000011605 */
[----:B------:R-:W-:-:S04]  /*15bb0*/  LOP3.LUT R5, R5, 0x3fff, RZ, 0xc0, !PT ;  /* 0x00003fff05057812 */ /* 0x000fc800078ec0ff */
[----:B------:R-:W-:-:S05]  /*15bc0*/  LOP3.LUT R5, R5, 0x3000000, RZ, 0xfc, !PT ;  /* 0x0300000005057812 */ /* 0x000fca00078efcff */
[----:B------:R-:W-:Y:S02]  /*15bd0*/  IMAD R6, R7, 0x600, R5 ;  /* 0x0000060007067824 */ /* 0x000fe400078e0205 */
[----:B------:R-:W-:-:S03]  /*15be0*/  IMAD.MOV.U32 R7, RZ, RZ, 0x40000040 ;  /* 0x40000040ff077424 */ /* 0x000fc600078e00ff */
[C---:B------:R-:W-:Y:S02]  /*15bf0*/  R2UR UR6, R6.reuse ;  /* 0x00000000060672ca */ /* 0x040fe400000e0000 */
[----:B------:R-:W-:Y:S02]  /*15c00*/  R2UR UR7, R7 ;  /* 0x00000000070772ca */ /* 0x000fe400000e0000 */
[----:B------:R-:W-:Y:S02]  /*15c10*/  IADD3 R8, R6, 0x80, RZ ;  /* 0x0000008006087810 */ /* 0x000fe40007ffe0ff */
[----:B------:R-:W-:-:S09]  /*15c20*/  MOV R7, 0x40000040 ;  /* 0x4000004000077802 */ /* 0x000fd20000000f00 */
        /* <DEDUP_REMOVED lines=36> */
.L_x_2850:
[----:B------:R-:W0:Y:S01]  /*15e70*/  @P1 LDC R7, c[0x0][0x44c] ;  /* 0x00011300ff071b82 */ /* 0x000e220000000800 */
[----:B------:R-:W-:Y:S02]  /*15e80*/  IMAD.IADD R5, R191, 0x1, R186 ;  /* 0x00000001bf057824 */ /* 0x000fe400078e02ba */
[----:B------:R-:W-:Y:S01]  /*15e90*/  FMUL.FTZ R137, R89, UR39 ;  /* 0x0000002759897c20 */ /* 0x000fe20008410000 */
[----:B------:R-:W-:Y:S01]  /*15ea0*/  FMUL.FTZ R89, R102, UR39 ;  /* 0x0000002766597c20 */ /* 0x000fe20008410000 */
[----:B------:R-:W-:Y:S01]  /*15eb0*/  FMUL.FTZ R102, R113, UR39 ;  /* 0x0000002771667c20 */ /* 0x000fe20008410000 */
[----:B------:R-:W-:Y:S01]  /*15ec0*/  FMUL.FTZ R136, R88, UR39 ;  /* 0x0000002758887c20 */ /* 0x000fe20008410000 */
[----:B------:R-:W-:Y:S02]  /*15ed0*/  IMAD R15, R13, -0x60, RZ ;  /* 0xffffffa00d0f7824 */ /* 0x000fe400078e02ff */
[----:B------:R-:W-:Y:S01]  /*15ee0*/  FMUL.FTZ R8, R94, UR39 ;  /* 0x000000275e087c20 */ /* 0x000fe20008410000 */
[----:B------:R-:W1:Y:S01]  /*15ef0*/  @P1 LDC R6, c[0x0][0x450] ;  /* 0x00011400ff061b82 */ /* 0x000e620000000800 */
[----:B------:R-:W-:Y:S01]  /*15f00*/  FMUL.FTZ R94, R97, UR39 ;  /* 0x00000027615e7c20 */ /* 0x000fe20008410000 */
[----:B------:R-:W-:Y:S01]  /*15f10*/  FMUL.FTZ R9, R95, UR39 ;  /* 0x000000275f097c20 */ /* 0x000fe20008410000 */
[----:B------:R-:W-:Y:S01]  /*15f20*/  IADD3 R15, -R190, 0x1, R15 ;  /* 0x00000001be0f7810 */ /* 0x000fe20007ffe10f */
[----:B------:R-:W2:Y:S01]  /*15f30*/  MUFU.TANH R136, R136 ;  /* 0x0000008800887308 */ /* 0x000ea20000002400 */
[----:B------:R-:W-:Y:S01]  /*15f40*/  FMUL.FTZ R95, R100, UR39 ;  /* 0x00000027645f7c20 */ /* 0x000fe20008410000 */
[----:B------:R-:W-:Y:S01]  /*15f50*/  FMUL.FTZ R97, R104, UR39 ;  /* 0x0000002768617c20 */ /* 0x000fe20008410000 */
[----:B------:R-:W-:Y:S01]  /*15f60*/  FMUL.FTZ R21, R98, UR39 ;  /* 0x0000002762157c20 */ /* 0x000fe20008410000 */
[----:B------:R-:W-:Y:S01]  /*15f70*/  IADD3 R15, -R187, R15, R188 ;  /* 0x0000000fbb0f7210 */ /* 0x000fe20007ffe1bc */
[----:B------:R-:W-:Y:S01]  /*15f80*/  FMUL.FTZ R98, R108, UR39 ;  /* 0x000000276c627c20 */ /* 0x000fe20008410000 */
[----:B------:R-:W-:Y:S01]  /*15f90*/  FMUL.FTZ R138, R112, UR39 ;  /* 0x00000027708a7c20 */ /* 0x000fe20008410000 */
[----:B------:R-:W-:Y:S01]  /*15fa0*/  FMUL.FTZ R105, R105, UR39 ;  /* 0x0000002769697c20 */ /* 0x000fe20008410000 */
[----:B------:R-:W-:Y:S01]  /*15fb0*/  MUFU.TANH R137, R137 ;  /* 0x0000008900897308 */ /* 0x000fe20000002400 */
[----:B------:R-:W-:Y:S01]  /*15fc0*/  FMUL.FTZ R109, R109, UR39 ;  /* 0x000000276d6d7c20 */ /* 0x000fe20008410000 */
[----:B------:R-:W-:Y:S01]  /*15fd0*/  FMUL.FTZ R88, R99, UR39 ;  /* 0x0000002763587c20 */ /* 0x000fe20008410000 */
[----:B------:R-:W-:Y:S01]  /*15fe0*/  FMUL.FTZ R100, R117, UR39 ;  /* 0x0000002775647c20 */ /* 0x000fe20008410000 */
[----:B0-----:R-:W-:-:S04]  /*15ff0*/  @P1 IMAD.HI.U32 R7, R5, R7, RZ ;  /* 0x0000000705071227 */ /* 0x001fc800078e00ff */
[----:B------:R-:W-:Y:S01]  /*16000*/  FMUL.FTZ R104, R121, UR39 ;  /* 0x0000002779687c20 */ /* 0x000fe20008410000 */
[----:B------:R-:W-:Y:S01]  /*16010*/  FMUL.FTZ R99, R116, UR39 ;  /* 0x0000002774637c20 */ /* 0x000fe20008410000 */
[----:B------:R-:W-:Y:S01]  /*16020*/  FMUL.FTZ R117, R124, UR39 ;  /* 0x000000277c757c20 */ /* 0x000fe20008410000 */
[----:B------:R-:W-:Y:S01]  /*16030*/  MUFU.TANH R94, R94 ;  /* 0x0000005e005e7308 */ /* 0x000fe20000002400 */
        /* <DEDUP_REMOVED lines=10> */
[----:B------:R-:W-:Y:S01]  /*160e0*/  MUFU.TANH R95, R95 ;  /* 0x0000005f005f7308 */ /* 0x000fe20000002400 */
        /* <DEDUP_REMOVED lines=12> */
[----:B------:R-:W-:-:S03]  /*161b0*/  VIADD R14, R14, 0x2a840 ;  /* 0x0002a8400e0e7836 */ /* 0x000fc60000000000 */
[----:B------:R-:W3:Y:S02]  /*161c0*/  MUFU.TANH R92, R92 ;  /* 0x0000005c005c7308 */ /* 0x000ee40000002400 */
[----:B------:R-:W-:Y:S01]  /*161d0*/  PRMT R14, R178, 0x654, R14 ;  /* 0x00000654b20e7816 */ /* 0x000fe2000000000e */
[----:B0-----:R-:W-:-:S03]  /*161e0*/  IMAD.IADD R113, R15, 0x1, R113 ;  /* 0x000000010f717824 */ /* 0x001fc600078e0271 */
[----:B------:R0:W-:Y:S02]  /*161f0*/  SYNCS.ARRIVE.TRANS64.RED.A1T0 RZ, [R14+URZ], RZ ;  /* 0x000000ff0eff79a7 */ /* 0x0001e4000810043f */
[----:B------:R-:W4:Y:S01]  /*16200*/  MUFU.TANH R96, R96 ;  /* 0x0000006000607308 */ /* 0x000f220000002400 */
[C---:B------:R-:W-:Y:S02]  /*16210*/  ISETP.GT.AND P5, PT, R113.reuse, RZ, PT ;  /* 0x000000ff7100720c */ /* 0x040fe40003fa4270 */
[C---:B------:R-:W-:Y:S02]  /*16220*/  ISETP.GT.AND P4, PT, R113.reuse, 0x8, PT ;  /* 0x000000087100780c */ /* 0x040fe40003f84270 */
[----:B------:R-:W-:-:S03]  /*16230*/  ISETP.GT.AND P2, PT, R113, 0x1, PT ;  /* 0x000000017100780c */ /* 0x000fc60003f44270 */
[----:B------:R-:W5:Y:S01]  /*16240*/  MUFU.TANH R93, R93 ;  /* 0x0000005d005d7308 */ /* 0x000f620000002400 */
[C---:B------:R-:W-:Y:S02]  /*16250*/  ISETP.GT.AND P3, PT, R113.reuse, 0x9, PT ;  /* 0x000000097100780c */ /* 0x040fe40003f64270 */
[----:B--2---:R-:W-:Y:S02]  /*16260*/  FSEL R108, R136, -INF , P5 ;  /* 0xff800000886c7808 */ /* 0x004fe40002800000 */
[----:B------:R-:W-:Y:S02]  /*16270*/  ISETP.GT.AND P5, PT, R113, 0x11, PT ;  /* 0x000000117100780c */ /* 0x000fe40003fa4270 */
[----:B-1----:R-:W-:Y:S01]  /*16280*/  FSEL R91, R91, -INF , P4 ;  /* 0xff8000005b5b7808 */ /* 0x002fe20002000000 */
[----:B------:R-:W1:Y:S01]  /*16290*/  MUFU.TANH R97, R97 ;  /* 0x0000006100617308 */ /* 0x000e620000002400 */
[----:B------:R-:W-:Y:S02]  /*162a0*/  FSEL R90, R137, -INF , P2 ;  /* 0xff800000895a7808 */ /* 0x000fe40001000000 */
[----:B------:R-:W-:-:S02]  /*162b0*/  ISETP.GT.AND P4, PT, R113, 0x19, PT ;  /* 0x000000197100780c */ /* 0x000fc40003f84270 */
[----:B---3--:R-:W-:Y:S02]  /*162c0*/  FSEL R92, R92, -INF , P3 ;  /* 0xff8000005c5c7808 */ /* 0x008fe40001800000 */
[C---:B------:R-:W-:Y:S01]  /*162d0*/  ISETP.GT.AND P6, PT, R113.reuse, 0x10, PT ;  /* 0x000000107100780c */ /* 0x040fe20003fc4270 */
[----:B------:R-:W2:Y:S01]  /*162e0*/  MUFU.TANH R98, R98 ;  /* 0x0000006200627308 */ /* 0x000ea20000002400 */
[C---:B------:R-:W-:Y:S02]  /*162f0*/  ISETP.GT.AND P2, PT, R113.reuse, 0x18, PT ;  /* 0x000000187100780c */ /* 0x040fe40003f44270 */
[C---:B------:R-:W-:Y:S02]  /*16300*/  ISETP.GT.AND P3, PT, R113.reuse, 0x20, PT ;  /* 0x000000207100780c */ /* 0x040fe40003f64270 */
[----:B------:R-:W-:Y:S02]  /*16310*/  FSEL R94, R94, -INF , P5 ;  /* 0xff8000005e5e7808 */ /* 0x000fe40002800000 */
[----:B------:R-:W-:Y:S01]  /*16320*/  ISETP.GT.AND P5, PT, R113, 0x28, PT ;  /* 0x000000287100780c */ /* 0x000fe20003fa4270 */
[----:B------:R-:W3:Y:S01]  /*16330*/  MUFU.TANH R138, R138 ;  /* 0x0000008a008a7308 */ /* 0x000ee20000002400 */
[----:B----4-:R-:W-:-:S02]  /*16340*/  FSEL R96, R96, -INF , P4 ;  /* 0xff80000060607808 */ /* 0x010fc40002000000 */
[----:B-----5:R-:W-:Y:S02]  /*16350*/  FSEL R93, R93, -INF , P6 ;  /* 0xff8000005d5d7808 */ /* 0x020fe40003000000 */
[----:B------:R-:W-:Y:S02]  /*16360*/  FSEL R95, R95, -INF , P2 ;  /* 0xff8000005f5f7808 */ /* 0x000fe40001000000 */
[----:B------:R-:W-:Y:S01]  /*16370*/  ISETP.GT.AND P4, PT, R113, 0x30, PT ;  /* 0x000000307100780c */ /* 0x000fe20003f84270 */
[----:B------:R-:W4:Y:S01]  /*16380*/  MUFU.TANH R105, R105 ;  /* 0x0000006900697308 */ /* 0x000f220000002400 */
[----:B-1----:R-:W-:Y:S02]  /*16390*/  FSEL R97, R97, -INF , P3 ;  /* 0xff80000061617808 */ /* 0x002fe40001800000 */
[C---:B------:R-:W-:Y:S02]  /*163a0*/  ISETP.GT.AND P6, PT, R113.reuse, 0x21, PT ;  /* 0x000000217100780c */ /* 0x040fe40003fc4270 */
[----:B------:R-:W-:-:S02]  /*163b0*/  ISETP.GT.AND P2, PT, R113, 0x29, PT ;  /* 0x000000297100780c */ /* 0x000fc40003f44270 */
[C---:B------:R-:W-:Y:S01]  /*163c0*/  ISETP.GT.AND P3, PT, R113.reuse, 0x31, PT ;  /* 0x000000317100780c */ /* 0x040fe20003f64270 */
[----:B------:R-:W1:Y:S01]  /*163d0*/  MUFU.TANH R109, R109 ;  /* 0x0000006d006d7308 */ /* 0x000e620000002400 */
[----:B--2---:R-:W-:Y:S02]  /*163e0*/  FSEL R112, R98, -INF , P5 ;  /* 0xff80000062707808 */ /* 0x004fe40002800000 */
[----:B---3--:R-:W-:Y:S02]  /*163f0*/  FSEL R98, R138, -INF , P4 ;  /* 0xff8000008a627808 */ /* 0x008fe40002000000 */
[C---:B------:R-:W-:Y:S02]  /*16400*/  ISETP.GT.AND P4, PT, R113.reuse, 0x41, PT ;  /* 0x000000417100780c */ /* 0x040fe40003f84270 */
[----:B------:R-:W-:Y:S01]  /*16410*/  ISETP.GT.AND P5, PT, R113, 0x39, PT ;  /* 0x000000397100780c */ /* 0x000fe20003fa4270 */
[----:B------:R-:W2:Y:S01]  /*16420*/  MUFU.TANH R102, R102 ;  /* 0x0000006600667308 */ /* 0x000ea20000002400 */
[----:B----4-:R-:W-:-:S02]  /*16430*/  FSEL R105, R105, -INF , P6 ;  /* 0xff80000069697808 */ /* 0x010fc40003000000 */
[----:B------:R-:W-:-:S05]  /*16440*/  ISETP.GT.AND P6, PT, R113, 0x38, PT ;  /* 0x000000387100780c */ /* 0x000fca0003fc4270 */
[----:B------:R-:W3:Y:S01]  /*16450*/  MUFU.TANH R104, R104 ;  /* 0x0000006800687308 */ /* 0x000ee20000002400 */
[----:B-1----:R-:W-:Y:S02]  /*16460*/  FSEL R109, R109, -INF , P2 ;  /* 0xff8000006d6d7808 */ /* 0x002fe40001000000 */
[----:B------:R-:W-:-:S05]  /*16470*/  ISETP.GT.AND P2, PT, R113, 0x40, PT ;  /* 0x000000407100780c */ /* 0x000fca0003f44270 */
[----:B------:R-:W1:Y:S01]  /*16480*/  MUFU.TANH R99, R99 ;  /* 0x0000006300637308 */ /* 0x000e620000002400 */
[----:B--2---:R-:W-:Y:S02]  /*16490*/  FSEL R102, R102, -INF , P3 ;  /* 0xff80000066667808 */ /* 0x004fe40001800000 */
[----:B------:R-:W-:-:S05]  /*164a0*/  ISETP.GT.AND P3, PT, R113, 0x48, PT ;  /* 0x000000487100780c */ /* 0x000fca0003f64270 */
[----:B------:R-:W2:Y:S01]  /*164b0*/  MUFU.TANH R100, R100 ;  /* 0x0000006400647308 */ /* 0x000ea20000002400 */
[----:B---3--:R-:W-:Y:S02]  /*164c0*/  FSEL R103, R104, -INF , P4 ;  /* 0xff80000068677808 */ /* 0x008fe40002000000 */
[----:B------:R-:W-:-:S05]  /*164d0*/  ISETP.GT.AND P4, PT, R113, 0x58, PT ;  /* 0x000000587100780c */ /* 0x000fca0003f84270 */
[----:B------:R-:W3:Y:S01]  /*164e0*/  MUFU.TANH R101, R101 ;  /* 0x0000006500657308 */ /* 0x000ee20000002400 */
[----:B-1----:R-:W-:Y:S02]  /*164f0*/  FSEL R99, R99, -INF , P6 ;  /* 0xff80000063637808 */ /* 0x002fe40003000000 */
[----:B------:R-:W-:-:S05]  /*16500*/  ISETP.GT.AND P6, PT, R113, 0x49, PT ;  /* 0x000000497100780c */ /* 0x000fca0003fc4270 */
[----:B------:R-:W1:Y:S01]  /*16510*/  MUFU.TANH R117, R117 ;  /* 0x0000007500757308 */ /* 0x000e620000002400 */
[----:B--2---:R-:W-:Y:S02]  /*16520*/  FSEL R100, R100, -INF , P5 ;  /* 0xff80000064647808 */ /* 0x004fe40002800000 */
[----:B------:R-:W-:-:S05]  /*16530*/  ISETP.GT.AND P5, PT, R113, 0x50, PT ;  /* 0x000000507100780c */ /* 0x000fca0003fa4270 */
[----:B------:R-:W-:Y:S01]  /*16540*/  MUFU.TANH R124, R124 ;  /* 0x0000007c007c7308 */ /* 0x000fe20000002400 */
[----:B---3--:R-:W-:Y:S02]  /*16550*/  FSEL R101, R101, -INF , P2 ;  /* 0xff80000065657808 */ /* 0x008fe40001000000 */
[----:B------:R-:W-:-:S05]  /*16560*/  ISETP.GT.AND P2, PT, R113, 0x51, PT ;  /* 0x000000517100780c */ /* 0x000fca0003f44270 */
[----:B------:R-:W-:Y:S01]  /*16570*/  MUFU.TANH R21, R21 ;  /* 0x0000001500157308 */ /* 0x000fe20000002400 */
[----:B-1----:R-:W-:Y:S02]  /*16580*/  FSEL R104, R117, -INF , P3 ;  /* 0xff80000075687808 */ /* 0x002fe40001800000 */
[----:B------:R-:W-:-:S05]  /*16590*/  ISETP.GT.AND P3, PT, R113, 0x59, PT ;  /* 0x000000597100780c */ /* 0x000fca0003f64270 */
[----:B------:R1:W-:Y:S08]  /*165a0*/  MUFU.TANH R113, R116 ;  /* 0x0000007400717308 */ /* 0x0003f00000002400 */
[----:B------:R-:W-:Y:S01]  /*165b0*/  MUFU.TANH R107, R107 ;  /* 0x0000006b006b7308 */ /* 0x000fe20000002400 */
[----:B-1----:R-:W-:-:S04]  /*165c0*/  FMNMX.FTZ R116, R108, R12, !PT ;  /* 0x0000000c6c747209 */ /* 0x002fc80007810000 */
[----:B------:R-:W-:-:S03]  /*165d0*/  FMNMX.FTZ R116, R90, R116, !PT ;  /* 0x000000745a747209 */ /* 0x000fc60007810000 */
[----:B------:R-:W-:Y:S01]  /*165e0*/  MUFU.TANH R6, R6 ;  /* 0x0000000600067308 */ /* 0x000fe20000002400 */
[----:B------:R-:W-:-:S04]  /*165f0*/  FMNMX.FTZ R116, R91, R116, !PT ;  /* 0x000000745b747209 */ /* 0x000fc80007810000 */
        /* <DEDUP_REMOVED lines=10> */
[----:B------:R1:W2:Y:S01]  /*166a0*/  MUFU.TANH R116, R125 ;  /* 0x0000007d00747308 */ /* 0x0002a20000002400 */
[----:B------:R-:W-:-:S04]  /*166b0*/  FMNMX.FTZ R117, R112, R117, !PT ;  /* 0x0000007570757209 */ /* 0x000fc80007810000 */
[----:B------:R-:W-:-:S03]  /*166c0*/  FMNMX.FTZ R120, R109, R117, !PT ;  /* 0x000000756d787209 */ /* 0x000fc60007810000 */
[----:B------:R-:W3:Y:S01]  /*166d0*/  MUFU.TANH R117, R128 ;  /* 0x0000008000757308 */ /* 0x000ee20000002400 */
[----:B------:R-:W-:Y:S01]  /*166e0*/  FMNMX.FTZ R120, R98, R120, !PT ;  /* 0x0000007862787209 */ /* 0x000fe20007810000 */
[----:B-1----:R-:W-:-:S03]  /*166f0*/  FMUL.FTZ R125, R133, UR39 ;  /* 0x00000027857d7c20 */ /* 0x002fc60008410000 */
[----:B------:R-:W-:-:S03]  /*16700*/  FMNMX.FTZ R121, R102, R120, !PT ;  /* 0x0000007866797209 */ /* 0x000fc60007810000 */
[----:B------:R-:W1:Y:S01]  /*16710*/  MUFU.TANH R120, R129 ;  /* 0x0000008100787308 */ /* 0x000e620000002400 */
[----:B------:R-:W-:Y:S02]  /*16720*/  FMNMX.FTZ R121, R99, R121, !PT ;  /* 0x0000007963797209 */ /* 0x000fe40007810000 */
[----:B--2---:R-:W-:Y:S02]  /*16730*/  FSEL R116, R116, -INF , P6 ;  /* 0xff80000074747808 */ /* 0x004fe40003000000 */
[----:B------:R-:W-:-:S03]  /*16740*/  FMNMX.FTZ R121, R100, R121, !PT ;  /* 0x0000007964797209 */ /* 0x000fc60007810000 */
[----:B------:R-:W2:Y:S01]  /*16750*/  MUFU.TANH R125, R125 ;  /* 0x0000007d007d7308 */ /* 0x000ea20000002400 */
[----:B------:R-:W-:Y:S02]  /*16760*/  FMNMX.FTZ R121, R101, R121, !PT ;  /* 0x0000007965797209 */ /* 0x000fe40007810000 */
[----:B---3--:R-:W-:Y:S02]  /*16770*/  FSEL R117, R117, -INF , P5 ;  /* 0xff80000075757808 */ /* 0x008fe40002800000 */
[----:B------:R-:W-:-:S03]  /*16780*/  FMNMX.FTZ R121, R103, R121, !PT ;  /* 0x0000007967797209 */ /* 0x000fc60007810000 */
[----:B------:R-:W-:Y:S01]  /*16790*/  MUFU.TANH R88, R88 ;  /* 0x0000005800587308 */ /* 0x000fe20000002400 */
[----:B------:R-:W-:Y:S02]  /*167a0*/  FMNMX.FTZ R121, R104, R121, !PT ;  /* 0x0000007968797209 */ /* 0x000fe40007810000 */
[----:B-1----:R-:W-:Y:S02]  /*167b0*/  FSEL R120, R120, -INF , P2 ;  /* 0xff80000078787808 */ /* 0x002fe40001000000 */
[----:B------:R-:W-:-:S03]  /*167c0*/  FMNMX.FTZ R128, R116, R121, !PT ;  /* 0x0000007974807209 */ /* 0x000fc60007810000 */
[----:B------:R1:W-:Y:S01]  /*167d0*/  MUFU.TANH R121, R114 ;  /* 0x0000007200797308 */ /* 0x0003e20000002400 */
[----:B------:R-:W-:-:S04]  /*167e0*/  FMNMX.FTZ R128, R117, R128, !PT ;  /* 0x0000008075807209 */ /* 0x000fc80007810000 */
[----:B------:R-:W-:-:S03]  /*167f0*/  FMNMX.FTZ R128, R120, R128, !PT ;  /* 0x0000008078807209 */ /* 0x000fc60007810000 */
[----:B------:R-:W-:Y:S01]  /*16800*/  MUFU.TANH R89, R89 ;  /* 0x0000005900597308 */ /* 0x000fe20000002400 */
[----:B-1----:R-:W-:-:S04]  /*16810*/  FSEL R114, R124, -INF , P4 ;  /* 0xff8000007c727808 */ /* 0x002fc80002000000 */
[----:B------:R-:W-:-:S03]  /*16820*/  FMNMX.FTZ R128, R114, R128, !PT ;  /* 0x0000008072807209 */ /* 0x000fc60007810000 */
[----:B------:R2:W-:Y:S08]  /*16830*/  MUFU.TANH R124, R115 ;  /* 0x00000073007c7308 */ /* 0x0005f00000002400 */
[----:B------:R-:W-:Y:S01]  /*16840*/  MUFU.TANH R106, R106 ;  /* 0x0000006a006a7308 */ /* 0x000fe20000002400 */
[----:B--2---:R-:W-:Y:S01]  /*16850*/  FSEL R115, R125, -INF , P3 ;  /* 0xff8000007d737808 */ /* 0x004fe20001800000 */
[----:B------:R-:W-:Y:S01]  /*16860*/  FMUL.FTZ R125, R118, UR39 ;  /* 0x00000027767d7c20 */ /* 0x000fe20008410000 */
[----:B------:R-:W-:Y:S01]  /*16870*/  FMUL.FTZ R118, R119, UR39 ;  /* 0x0000002777767c20 */ /* 0x000fe20008410000 */
[----:B------:R-:W-:Y:S01]  /*16880*/  FMUL.FTZ R119, R122, UR39 ;  /* 0x000000277a777c20 */ /* 0x000fe20008410000 */
[----:B------:R-:W-:Y:S01]  /*16890*/  FMNMX.FTZ R128, R115, R128, !PT ;  /* 0x0000008073807209 */ /* 0x000fe20007810000 */
[----:B------:R-:W-:Y:S01]  /*168a0*/  FMUL.FTZ R122, R123, UR39 ;  /* 0x000000277b7a7c20 */ /* 0x000fe20008410000 */
[----:B------:R-:W-:Y:S01]  /*168b0*/  FMUL.FTZ R123, R126, UR39 ;  /* 0x000000277e7b7c20 */ /* 0x000fe20008410000 */
[----:B------:R-:W1:Y:S01]  /*168c0*/  MUFU.TANH R125, R125 ;  /* 0x0000007d007d7308 */ /* 0x000e620000002400 */
[----:B------:R-:W-:Y:S01]  /*168d0*/  FMUL.FTZ R126, R130, UR39 ;  /* 0x00000027827e7c20 */ /* 0x000fe20008410000 */
[----:B------:R-:W2:Y:S01]  /*168e0*/  SHFL.BFLY PT, R129, R128, 0x2, 0x1f ;  /* 0x0c401f0080817f89 */ /* 0x000ea200000e0000 */
[----:B------:R-:W-:-:S05]  /*168f0*/  FMUL.FTZ R130, R135, UR39 ;  /* 0x0000002787827c20 */ /* 0x000fca0008410000 */
[----:B------:R-:W-:Y:S08]  /*16900*/  MUFU.TANH R110, R110 ;  /* 0x0000006e006e7308 */ /* 0x000ff00000002400 */
[----:B------:R-:W-:Y:S08]  /*16910*/  MUFU.TANH R111, R111 ;  /* 0x0000006f006f7308 */ /* 0x000ff00000002400 */
[----:B------:R-:W-:Y:S01]  /*16920*/  MUFU.TANH R118, R118 ;  /* 0x0000007600767308 */ /* 0x000fe20000002400 */
[----:B--2---:R-:W-:Y:S01]  /*16930*/  FMNMX.FTZ R132, R128, R129, !PT ;  /* 0x0000008180847209 */ /* 0x004fe20007810000 */
[----:B------:R-:W-:Y:S01]  /*16940*/  FMUL.FTZ R128, R134, UR39 ;  /* 0x0000002786807c20 */ /* 0x000fe20008410000 */
[----:B------:R2:W3:Y:S04]  /*16950*/  SHFL.IDX PT, R129, R5, 0x1, 0x1c1f ;  /* 0x003c1f0005817f89 */ /* 0x0004e800000e0000 */
[----:B------:R-:W4:Y:S01]  /*16960*/  SHFL.BFLY PT, R133, R132, 0x1, 0x1f ;  /* 0x0c201f0084857f89 */ /* 0x000f2200000e0000 */
[----:B------:R-:W-:Y:S08]  /*16970*/  MUFU.TANH R119, R119 ;  /* 0x0000007700777308 */ /* 0x000ff00000002400 */
[----:B--2---:R2:W5:Y:S08]  /*16980*/  MUFU.TANH R5, R127 ;  /* 0x0000007f00057308 */ /* 0x0045700000002400 */
[----:B------:R-:W0:Y:S01]  /*16990*/  MUFU.TANH R122, R122 ;  /* 0x0000007a007a7308 */ /* 0x000e220000002400 */
[----:B--2---:R-:W-:Y:S01]  /*169a0*/  FMUL.FTZ R127, R131, UR39 ;  /* 0x00000027837f7c20 */ /* 0x004fe20008410000 */
[----:B---3--:R-:W-:-:S04]  /*169b0*/  IADD3 R129, R15, R129, RZ ;  /* 0x000000810f817210 */ /* 0x008fc80007ffe0ff */
[C---:B------:R-:W-:Y:S02]  /*169c0*/  ISETP.GT.AND P6, PT, R129.reuse, 0x10, PT ;  /* 0x000000108100780c */ /* 0x040fe40003fc4270 */
[----:B------:R-:W2:Y:S01]  /*169d0*/  MUFU.TANH R123, R123 ;  /* 0x0000007b007b7308 */ /* 0x000ea20000002400 */
[----:B------:R-:W-:Y:S02]  /*169e0*/  ISETP.GT.AND P5, PT, R129, RZ, PT ;  /* 0x000000ff8100720c */ /* 0x000fe40003fa4270 */
[----:B------:R-:W-:Y:S02]  /*169f0*/  FSEL R21, R21, -INF , P6 ;  /* 0xff80000015157808 */ /* 0x000fe40003000000 */
[C---:B------:R-:W-:Y:S02]  /*16a00*/  ISETP.GT.AND P6, PT, R129.reuse, 0x21, PT ;  /* 0x000000218100780c */ /* 0x040fe40003fc4270 */
[----:B------:R-:W-:Y:S01]  /*16a10*/  ISETP.GT.AND P3, PT, R129, 0x1, PT ;  /* 0x000000018100780c */ /* 0x000fe20003f64270 */
[----:B------:R-:W3:Y:S01]  /*16a20*/  MUFU.TANH R126, R126 ;  /* 0x0000007e007e7308 */ /* 0x000ee20000002400 */
[----:B------:R-:W-:-:S02]  /*16a30*/  FSEL R107, R107, -INF , P6 ;  /* 0xff8000006b6b7808 */ /* 0x000fc40003000000 */
[----:B------:R-:W-:Y:S02]  /*16a40*/  ISETP.GT.AND P6, PT, R129, 0x38, PT ;  /* 0x000000388100780c */ /* 0x000fe40003fc4270 */
[----:B------:R-:W-:Y:S02]  /*16a50*/  FSEL R6, R6, -INF , P5 ;  /* 0xff80000006067808 */ /* 0x000fe40002800000 */
[----:B-1----:R-:W-:Y:S01]  /*16a60*/  FSEL R125, R125, -INF , P6 ;  /* 0xff8000007d7d7808 */ /* 0x002fe20003000000 */
[----:B------:R-:W1:Y:S01]  /*16a70*/  MUFU.TANH R127, R127 ;  /* 0x0000007f007f7308 */ /* 0x000e620000002400 */
[----:B------:R-:W-:Y:S02]  /*16a80*/  ISETP.GT.AND P6, PT, R129, 0x49, PT ;  /* 0x000000498100780c */ /* 0x000fe40003fc4270 */
[----:B----4-:R-:W-:Y:S02]  /*16a90*/  FMNMX.FTZ R15, R132, R133, !PT ;  /* 0x00000085840f7209 */ /* 0x010fe40007810000 */
[----:B-----5:R-:W-:-:S02]  /*16aa0*/  FSEL R133, R5, -INF , P6 ;  /* 0xff80000005857808 */ /* 0x020fc40003000000 */
[----:B------:R-:W-:Y:S01]  /*16ab0*/  ISETP.GT.AND P4, PT, R129, 0x8, PT ;  /* 0x000000088100780c */ /* 0x000fe20003f84270 */
[----:B------:R-:W4:Y:S01]  /*16ac0*/  MUFU.TANH R128, R128 ;  /* 0x0000008000807308 */ /* 0x000f220000002400 */
[----:B------:R-:W-:Y:S02]  /*16ad0*/  FSEL R7, R7, -INF , P3 ;  /* 0xff80000007077808 */ /* 0x000fe40001800000 */
[----:B------:R-:W-:Y:S02]  /*16ae0*/  FMNMX.FTZ R5, R6, R11, !PT ;  /* 0x0000000b06057209 */ /* 0x000fe40007810000 */
[----:B------:R-:W-:Y:S02]  /*16af0*/  ISETP.GT.AND P2, PT, R129, 0x9, PT ;  /* 0x000000098100780c */ /* 0x000fe40003f44270 */
[----:B------:R-:W-:Y:S01]  /*16b00*/  FSEL R131, R8, -INF , P4 ;  /* 0xff80000008837808 */ /* 0x000fe20002000000 */
[----:B------:R-:W5:Y:S01]  /*16b10*/  MUFU.TANH R130, R130 ;  /* 0x0000008200827308 */ /* 0x000f620000002400 */
[----:B------:R-:W-:-:S02]  /*16b20*/  FMNMX.FTZ R5, R7, R5, !PT ;  /* 0x0000000507057209 */ /* 0x000fc40007810000 */
[----:B------:R-:W-:Y:S01]  /*16b30*/  FSEL R132, R9, -INF , P2 ;  /* 0xff80000009847808 */ /* 0x000fe20001000000 */
[----:B------:R-:W-:Y:S01]  /*16b40*/  IMAD.U32 R9, RZ, RZ, UR43 ;  /* 0x0000002bff097e24 */ /* 0x000fe2000f8e00ff */
[----:B------:R-:W-:Y:S02]  /*16b50*/  FMNMX.FTZ R5, R131, R5, !PT ;  /* 0x0000000583057209 */ /* 0x000fe40007810000 */
[----:B------:R-:W-:Y:S01]  /*16b60*/  ISETP.GT.AND P5, PT, R129, 0x11, PT ;  /* 0x000000118100780c */ /* 0x000fe20003fa4270 */
[----:B------:R-:W-:Y:S01]  /*16b70*/  FMUL.FTZ R134, R15, R9 ;  /* 0x000000090f867220 */ /* 0x000fe20000410000 */
[----:B------:R-:W-:Y:S02]  /*16b80*/  FMNMX.FTZ R5, R132, R5, !PT ;  /* 0x0000000584057209 */ /* 0x000fe40007810000 */
[----:B------:R-:W-:Y:S02]  /*16b90*/  ISETP.GT.AND P3, PT, R129, 0x18, PT ;  /* 0x000000188100780c */ /* 0x000fe40003f64270 */
[----:B------:R-:W-:-:S02]  /*16ba0*/  FSEL R88, R88, -INF , P5 ;  /* 0xff80000058587808 */ /* 0x000fc40002800000 */
[----:B------:R-:W-:Y:S02]  /*16bb0*/  FMNMX.FTZ R5, R21, R5, !PT ;  /* 0x0000000515057209 */ /* 0x000fe40007810000 */
[----:B------:R-:W-:Y:S02]  /*16bc0*/  ISETP.GT.AND P4, PT, R129, 0x19, PT ;  /* 0x000000198100780c */ /* 0x000fe40003f84270 */
[----:B------:R-:W-:Y:S02]  /*16bd0*/  FSEL R89, R89, -INF , P3 ;  /* 0xff80000059597808 */ /* 0x000fe40001800000 */
[----:B------:R-:W-:Y:S02]  /*16be0*/  FMNMX.FTZ R5, R88, R5, !PT ;  /* 0x0000000558057209 */ /* 0x000fe40007810000 */
[----:B------:R-:W-:Y:S02]  /*16bf0*/  ISETP.GT.AND P2, PT, R129, 0x20, PT ;  /* 0x000000208100780c */ /* 0x000fe40003f44270 */
[----:B------:R-:W-:-:S02]  /*16c00*/  FSEL R113, R113, -INF , P4 ;  /* 0xff80000071717808 */ /* 0x000fc40002000000 */
[----:B------:R-:W-:Y:S02]  /*16c10*/  FMNMX.FTZ R5, R89, R5, !PT ;  /* 0x0000000559057209 */ /* 0x000fe40007810000 */
[----:B------:R-:W-:Y:S02]  /*16c20*/  FSEL R106, R106, -INF , P2 ;  /* 0xff8000006a6a7808 */ /* 0x000fe40001000000 */
[----:B------:R-:W-:Y:S02]  /*16c30*/  FMNMX.FTZ R5, R113, R5, !PT ;  /* 0x0000000571057209 */ /* 0x000fe40007810000 */
[C---:B------:R-:W-:Y:S02]  /*16c40*/  ISETP.GT.AND P5, PT, R129.reuse, 0x28, PT ;  /* 0x000000288100780c */ /* 0x040fe40003fa4270 */
[----:B------:R-:W-:Y:S02]  /*16c50*/  FMNMX.FTZ R5, R106, R5, !PT ;  /* 0x000000056a057209 */ /* 0x000fe40007810000 */
[----:B------:R-:W-:-:S02]  /*16c60*/  ISETP.GT.AND P3, PT, R129, 0x29, PT ;  /* 0x000000298100780c */ /* 0x000fc40003f64270 */
[----:B------:R-:W-:Y:S02]  /*16c70*/  FSEL R110, R110, -INF , P5 ;  /* 0xff8000006e6e7808 */ /* 0x000fe40002800000 */
[----:B------:R-:W-:Y:S02]  /*16c80*/  FMNMX.FTZ R5, R107, R5, !PT ;  /* 0x000000056b057209 */ /* 0x000fe40007810000 */
[----:B------:R-:W-:Y:S02]  /*16c90*/  ISETP.GT.AND P4, PT, R129, 0x30, PT ;  /* 0x000000308100780c */ /* 0x000fe40003f84270 */
[----:B------:R-:W-:Y:S02]  /*16ca0*/  FSEL R111, R111, -INF , P3 ;  /* 0xff8000006f6f7808 */ /* 0x000fe40001800000 */
[----:B------:R-:W-:Y:S02]  /*16cb0*/  FMNMX.FTZ R5, R110, R5, !PT ;  /* 0x000000056e057209 */ /* 0x000fe40007810000 */
[----:B------:R-:W-:-:S02]  /*16cc0*/  ISETP.GT.AND P2, PT, R129, 0x31, PT ;  /* 0x000000318100780c */ /* 0x000fc40003f44270 */
[----:B------:R-:W-:Y:S02]  /*16cd0*/  FSEL R121, R121, -INF , P4 ;  /* 0xff80000079797808 */ /* 0x000fe40002000000 */
[----:B------:R-:W-:Y:S02]  /*16ce0*/  FMNMX.FTZ R5, R111, R5, !PT ;  /* 0x000000056f057209 */ /* 0x000fe40007810000 */
[----:B------:R-:W-:Y:S02]  /*16cf0*/  FSEL R124, R124, -INF , P2 ;  /* 0xff8000007c7c7808 */ /* 0x000fe40001000000 */
[----:B------:R-:W-:Y:S02]  /*16d00*/  FMNMX.FTZ R5, R121, R5, !PT ;  /* 0x0000000579057209 */ /* 0x000fe40007810000 */
[----:B------:R-:W-:Y:S02]  /*16d10*/  ISETP.GT.AND P5, PT, R129, 0x39, PT ;  /* 0x000000398100780c */ /* 0x000fe40003fa4270 */
[----:B------:R-:W-:-:S02]  /*16d20*/  FMNMX.FTZ R5, R124, R5, !PT ;  /* 0x000000057c057209 */ /* 0x000fc40007810000 */
[----:B------:R-:W-:Y:S02]  /*16d30*/  ISETP.GT.AND P3, PT, R129, 0x40, PT ;  /* 0x000000408100780c */ /* 0x000fe40003f64270 */
[----:B------:R-:W-:Y:S02]  /*16d40*/  FSEL R118, R118, -INF , P5 ;  /* 0xff80000076767808 */ /* 0x000fe40002800000 */
[----:B------:R-:W-:Y:S02]  /*16d50*/  FMNMX.FTZ R5, R125, R5, !PT ;  /* 0x000000057d057209 */ /* 0x000fe40007810000 */
[----:B------:R-:W-:Y:S02]  /*16d60*/  ISETP.GT.AND P4, PT, R129, 0x41, PT ;  /* 0x000000418100780c */ /* 0x000fe40003f84270 */
[----:B------:R-:W-:Y:S02]  /*16d70*/  FSEL R119, R119, -INF , P3 ;  /* 0xff80000077777808 */ /* 0x000fe40001800000 */
[----:B------:R-:W-:-:S02]  /*16d80*/  FMNMX.FTZ R5, R118, R5, !PT ;  /* 0x0000000576057209 */ /* 0x000fc40007810000 */
[----:B------:R-:W-:Y:S02]  /*16d90*/  ISETP.GT.AND P2, PT, R129, 0x48, PT ;  /* 0x000000488100780c */ /* 0x000fe40003f44270 */
[----:B0-----:R-:W-:Y:S02]  /*16da0*/  FSEL R122, R122, -INF , P4 ;  /* 0xff8000007a7a7808 */ /* 0x001fe40002000000 */
[----:B------:R-:W-:Y:S02]  /*16db0*/  FMNMX.FTZ R5, R119, R5, !PT ;  /* 0x0000000577057209 */ /* 0x000fe40007810000 */
[----:B--2---:R-:W-:Y:S02]  /*16dc0*/  FSEL R123, R123, -INF , P2 ;  /* 0xff8000007b7b7808 */ /* 0x004fe40001000000 */
[----:B------:R-:W-:Y:S02]  /*16dd0*/  FMNMX.FTZ R5, R122, R5, !PT ;  /* 0x000000057a057209 */ /* 0x000fe40007810000 */
[----:B------:R-:W-:-:S02]  /*16de0*/  ISETP.GT.AND P5, PT, R129, 0x50, PT ;  /* 0x000000508100780c */ /* 0x000fc40003fa4270 */
[----:B------:R-:W-:Y:S02]  /*16df0*/  FMNMX.FTZ R5, R123, R5, !PT ;  /* 0x000000057b057209 */ /* 0x000fe40007810000 */
[----:B------:R-:W-:Y:S02]  /*16e00*/  ISETP.GT.AND P4, PT, R129, 0x51, PT ;  /* 0x000000518100780c */ /* 0x000fe40003f84270 */
[----:B---3--:R-:W-:Y:S02]  /*16e10*/  FSEL R126, R126, -INF , P5 ;  /* 0xff8000007e7e7808 */ /* 0x008fe40002800000 */
[----:B------:R-:W-:Y:S02]  /*16e20*/  FMNMX.FTZ R5, R133, R5, !PT ;  /* 0x0000000585057209 */ /* 0x000fe40007810000 */
[----:B------:R-:W-:Y:S02]  /*16e30*/  ISETP.GT.AND P2, PT, R129, 0x58, PT ;  /* 0x000000588100780c */ /* 0x000fe40003f44270 */
[----:B-1----:R-:W-:-:S02]  /*16e40*/  FSEL R127, R127, -INF , P4 ;  /* 0xff8000007f7f7808 */ /* 0x002fc40002000000 */
[----:B------:R-:W-:Y:S02]  /*16e50*/  FMNMX.FTZ R5, R126, R5, !PT ;  /* 0x000000057e057209 */ /* 0x000fe40007810000 */
[----:B------:R-:W-:Y:S02]  /*16e60*/  ISETP.GT.AND P6, PT, R129, 0x59, PT ;  /* 0x000000598100780c */ /* 0x000fe40003fc4270 */
[----:B----4-:R-:W-:Y:S02]  /*16e70*/  FSEL R128, R128, -INF , P2 ;  /* 0xff80000080807808 */ /* 0x010fe40001000000 */
[----:B------:R-:W-:Y:S02]  /*16e80*/  FMNMX.FTZ R5, R127, R5, !PT ;  /* 0x000000057f057209 */ /* 0x000fe40007810000 */
[----:B-----5:R-:W-:Y:S02]  /*16e90*/  FSEL R130, R130, -INF , P6 ;  /* 0xff80000082827808 */ /* 0x020fe40003000000 */
[----:B------:R-:W-:-:S02]  /*16ea0*/  FMNMX.FTZ R5, R128, R5, !PT ;  /* 0x0000000580057209 */ /* 0x000fc40007810000 */
[----:B------:R-:W-:Y:S02]  /*16eb0*/  FSETP.NEU.FTZ.AND P3, PT, R15, -INF , PT ;  /* 0xff8000000f00780b */ /* 0x000fe40003f7d000 */
[----:B------:R-:W-:Y:S02]  /*16ec0*/  FMNMX.FTZ R5, R130, R5, !PT ;  /* 0x0000000582057209 */ /* 0x000fe40007810000 */
[----:B------:R-:W-:-:S03]  /*16ed0*/  FSEL R134, R134, RZ, P3 ;  /* 0x000000ff86867208 */ /* 0x000fc60001800000 */
[----:B------:R-:W0:Y:S02]  /*16ee0*/  SHFL.BFLY PT, R8, R5, 0x2, 0x1f ;  /* 0x0c401f0005087f89 */ /* 0x000e2400000e0000 */
        /* <DEDUP_REMOVED lines=22> */
[----:B0-----:R-:W-:Y:S01]  /*17050*/  FMNMX.FTZ R5, R5, R8, !PT ;  /* 0x0000000805057209 */ /* 0x001fe20007810000 */
[-CC-:B------:R-:W-:Y:S01]  /*17060*/  FFMA.FTZ R136, R117, R9.reuse, -R134.reuse ;  /* 0x0000000975887223 */ /* 0x180fe20000010886 */
[----:B------:R-:W-:Y:S01]  /*17070*/  MUFU.EX2 R158, R158 ;  /* 0x0000009e009e7308 */ /* 0x000fe20000000800 */
[-CC-:B------:R-:W-:Y:S01]  /*17080*/  FFMA.FTZ R95, R120, R9.reuse, -R134.reuse ;  /* 0x00000009785f7223 */ /* 0x180fe20000010886 */
[-CC-:B------:R-:W-:Y:S01]  /*17090*/  FFMA.FTZ R138, R114, R9.reuse, -R134.reuse ;  /* 0x00000009728a7223 */ /* 0x180fe20000010886 */
[----:B------:R-:W0:Y:S01]  /*170a0*/  SHFL.BFLY PT, R8, R5, 0x1, 0x1f ;  /* 0x0c201f0005087f89 */ /* 0x000e2200000e0000 */
[----:B------:R-:W-:-:S04]  /*170b0*/  FFMA.FTZ R99, R115, R9, -R134 ;  /* 0x0000000973637223 */ /* 0x000fc80000010886 */
[----:B------:R-:W-:Y:S08]  /*170c0*/  MUFU.EX2 R92, R92 ;  /* 0x0000005c005c7308 */ /* 0x000ff00000000800 */
[----:B------:R-:W-:Y:S08]  /*170d0*/  MUFU.EX2 R152, R152 ;  /* 0x0000009800987308 */ /* 0x000ff00000000800 */
[----:B------:R-:W-:Y:S01]  /*170e0*/  MUFU.EX2 R91, R91 ;  /* 0x0000005b005b7308 */ /* 0x000fe20000000800 */
[----:B0-----:R-:W-:-:S02]  /*170f0*/  FMNMX.FTZ R8, R5, R8, !PT ;  /* 0x0000000805087209 */ /* 0x001fc40007810000 */
[----:B------:R-:W-:Y:S02]  /*17100*/  FSEL R5, R15, RZ, P3 ;  /* 0x000000ff0f057208 */ /* 0x000fe40001800000 */
[C---:B------:R-:W-:Y:S01]  /*17110*/  FSETP.NEU.FTZ.AND P2, PT, R8.reuse, -INF , PT ;  /* 0xff8000000800780b */ /* 0x040fe20003f5d000 */
[-C--:B------:R-:W-:Y:S02]  /*17120*/  FMUL.FTZ R100, R8, R9.reuse ;  /* 0x0000000908647220 */ /* 0x080fe40000410000 */
[----:B------:R-:W-:Y:S01]  /*17130*/  MUFU.EX2 R154, R154 ;  /* 0x0000009a009a7308 */ /* 0x000fe20000000800 */
[----:B------:R-:W-:Y:S02]  /*17140*/  FADD.FTZ R5, -R5, R12 ;  /* 0x0000000c05057221 */ /* 0x000fe40000010100 */
[----:B------:R-:W-:Y:S02]  /*17150*/  FSEL R100, R100, RZ, P2 ;  /* 0x000000ff64647208 */ /* 0x000fe40001000000 */
[----:B------:R-:W-:-:S03]  /*17160*/  FMUL.FTZ R5, R5, R9 ;  /* 0x0000000905057220 */ /* 0x000fc60000410000 */
[----:B------:R-:W-:Y:S01]  /*17170*/  MUFU.EX2 R90, R90 ;  /* 0x0000005a005a7308 */ /* 0x000fe20000000800 */
[-CC-:B------:R-:W-:Y:S01]  /*17180*/  FFMA.FTZ R153, R21, R9.reuse, -R100.reuse ;  /* 0x0000000915997223 */ /* 0x180fe20000010864 */
[-CC-:B------:R-:W-:Y:S01]  /*17190*/  FFMA.FTZ R21, R88, R9.reuse, -R100.reuse ;  /* 0x0000000958157223 */ /* 0x180fe20000010864 */
[----:B------:R-:W-:Y:S01]  /*171a0*/  FSEL R88, R8, RZ, P2 ;  /* 0x000000ff08587208 */ /* 0x000fe20001000000 */
[-CC-:B------:R-:W-:Y:S01]  /*171b0*/  FFMA.FTZ R157, R6, R9.reuse, -R100.reuse ;  /* 0x00000009069d7223 */ /* 0x180fe20000010864 */
[-CC-:B------:R-:W-:Y:S01]  /*171c0*/  FFMA.FTZ R103, R7, R9.reuse, -R100.reuse ;  /* 0x0000000907677223 */ /* 0x180fe20000010864 */
[-CC-:B------:R-:W-:Y:S01]  /*171d0*/  FFMA.FTZ R159, R131, R9.reuse, -R100.reuse ;  /* 0x00000009839f7223 */ /* 0x180fe20000010864 */
[-CC-:B------:R-:W-:Y:S01]  /*171e0*/  FFMA.FTZ R101, R132, R9.reuse, -R100.reuse ;  /* 0x0000000984657223 */ /* 0x180fe20000010864 */
[----:B------:R-:W-:Y:S01]  /*171f0*/  FADD.FTZ R88, -R88, R11 ;  /* 0x0000000b58587221 */ /* 0x000fe20000010100 */
[----:B------:R-:W0:Y:S01]  /*17200*/  MUFU.EX2 R94, R5 ;  /* 0x00000005005e7308 */ /* 0x000e220000000800 */
        /* <DEDUP_REMOVED lines=15> */
[----:B------:R1:W2:Y:S01]  /*17300*/  MUFU.EX2 R5, R88 ;  /* 0x0000005800057308 */ /* 0x0002a20000000800 */
[----:B0-----:R-:W-:Y:S01]  /*17310*/  FFMA.FTZ R3, R94, R3, R156 ;  /* 0x000000035e037223 */ /* 0x001fe2000001009c */
[-CC-:B------:R-:W-:Y:S01]  /*17320*/  FFMA.FTZ R137, R126, R9.reuse, -R100.reuse ;  /* 0x000000097e897223 */ /* 0x180fe20000010864 */
[-CC-:B------:R-:W-:Y:S01]  /*17330*/  FFMA.FTZ R14, R127, R9.reuse, -R100.reuse ;  /* 0x000000097f0e7223 */ /* 0x180fe20000010864 */
[-CC-:B------:R-:W-:Y:S01]  /*17340*/  FFMA.FTZ R139, R128, R9.reuse, -R100.reuse ;  /* 0x00000009808b7223 */ /* 0x180fe20000010864 */
[----:B------:R-:W-:Y:S01]  /*17350*/  FFMA.FTZ R11, R130, R9, -R100 ;  /* 0x00000009820b7223 */ /* 0x000fe20000010864 */
[----:B------:R-:W-:-:S02]  /*17360*/  FADD.FTZ R3, R108, R3 ;  /* 0x000000036c037221 */ /* 0x000fc40000010000 */
[----:B------:R-:W0:Y:S01]  /*17370*/  MUFU.EX2 R103, R103 ;  /* 0x0000006700677308 */ /* 0x000e220000000800 */
[----:B-1----:R-:W-:-:S07]  /*17380*/  FFMA.FTZ R88, R133, R9, -R100 ;  /* 0x0000000985587223 */ /* 0x002fce0000010864 */
[----:B------:R-:W1:Y:S01]  /*17390*/  MUFU.EX2 R159, R159 ;  /* 0x0000009f009f7308 */ /* 0x000e620000000800 */
[----:B--2---:R-:W-:-:S07]  /*173a0*/  FFMA.FTZ R0, R5, R0, R157 ;  /* 0x0000000005007223 */ /* 0x004fce000001009d */
        /* <DEDUP_REMOVED lines=84> */
.L_x_2851:
        /* <DEDUP_REMOVED lines=9> */
[----:B------:R-:W-:-:S02]  /*17980*/  F2FP.F16.F32.PACK_AB R151, R12, R151 ;  /* 0x000000970c97723e */ /* 0x000fc400000000ff */
[----:B------:R-:W-:Y:S01]  /*17990*/  F2FP.F16.F32.PACK_AB R139, R11, R139 ;  /* 0x0000008b0b8b723e */ /* 0x000fe200000000ff */
[----:B------:R-:W-:Y:S01]  /*179a0*/  IMAD.MOV.U32 R11, RZ, RZ, R8 ;  /* 0x000000ffff0b7224 */ /* 0x000fe200078e0008 */
        /* <DEDUP_REMOVED lines=20> */
[----:B------:R-:W-:Y:S01]  /*17af0*/  MOV R12, R15 ;  /* 0x0000000f000c7202 */ /* 0x000fe20000000f00 */
[----:B0-----:R-:W-:Y:S06]  /*17b00*/  @P2 BRA `(.L_x_2852) ;  /* 0xffffffd000942947 */ /* 0x001fec000383ffff */
[----:B------:R-:W-:Y:S05]  /*17b10*/  BSYNC B1 ;  /* 0x0000000000017941 */ /* 0x000fea0003800000 */
.L_x_2839:
[----:B------:R-:W-:Y:S05]  /*17b20*/  BSYNC B0 ;  /* 0x0000000000007941 */ /* 0x000fea0003800000 */
.L_x_2838:
[----:B------:R-:W-:Y:S01]  /*17b30*/  ISETP.GE.AND P1, PT, R13, R185, PT ;  /* 0x000000b90d00720c */ /* 0x000fe20003f26270 */
[----:B------:R-:W-:-:S12]  /*17b40*/  BSSY B0, `(.L_x_2853) ;  /* 0x0000270000007945 */ /* 0x000fd80003800000 */
[----:B------:R-:W-:Y:S05]  /*17b50*/  @!P1 BRA `(.L_x_2854) ;  /* 0x0000002400b89947 */ /* 0x000fea0003800000 */
[----:B------:R-:W-:Y:S01]  /*17b60*/  MOV R10, R8 ;  /* 0x00000008000a7202 */ /* 0x000fe20000000f00 */
[----:B------:R-:W-:Y:S01]  /*17b70*/  IMAD.MOV.U32 R11, RZ, RZ, R15 ;  /* 0x000000ffff0b7224 */ /* 0x000fe200078e000f */
[----:B------:R-:W-:Y:S01]  /*17b80*/  MOV R7, R162 ;  /* 0x000000a200077202 */ /* 0x000fe20000000f00 */
[----:B------:R-:W-:-:S07]  /*17b90*/  IMAD.MOV.U32 R6, RZ, RZ, R168 ;  /* 0x000000ffff067224 */ /* 0x000fce00078e00a8 */
.L_x_2867:
[----:B------:R-:W-:-:S05]  /*17ba0*/  VIADD R12, R7, 0x1 ;  /* 0x00000001070c7836 */ /* 0x000fca0000000000 */
[----:B------:R-:W-:-:S04]  /*17bb0*/  ISETP.NE.AND P1, PT, R12, 0x2, PT ;  /* 0x000000020c00780c */ /* 0x000fc80003f25270 */
[----:B------:R-:W-:Y:S02]  /*17bc0*/  SEL R12, R12, RZ, P1 ;  /* 0x000000ff0c0c7207 */ /* 0x000fe40000800000 */
[----:B------:R-:W-:-:S03]  /*17bd0*/  SEL R9, RZ, 0x1, P1 ;  /* 0x00000001ff097807 */ /* 0x000fc60000800000 */
[----:B------:R-:W-:Y:S01]  /*17be0*/  IMAD.MOV.U32 R162, RZ, RZ, R12 ;  /* 0x000000ffffa27224 */ /* 0x000fe200078e000c */
[----:B------:R-:W-:Y:S01]  /*17bf0*/  LOP3.LUT R168, R6, R9, RZ, 0x3c, !PT ;  /* 0x0000000906a87212 */ /* 0x000fe200078e3cff */
[----:B------:R-:W-:Y:S06]  /*17c00*/  @!P0 BRA `(.L_x_2855) ;  /* 0x0000000000048947 */ /* 0x000fec0003800000 */
[----:B------:R-:W-:Y:S01]  /*17c10*/  BPT.TRAP 0x1 ;  /* 0x000000040000795c */ /* 0x000fe20000300000 */
.L_x_2855:
[----:B------:R-:W-:Y:S02]  /*17c20*/  LEA R8, R162, R2, 0x3 ;  /* 0x00000002a2087211 */ /* 0x000fe400078e18ff */
[----:B------:R-:W-:-:S04]  /*17c30*/  SHF.L.U32 R9, R168, 0x1f, RZ ;  /* 0x0000001fa8097819 */ /* 0x000fc800000006ff */
[----:B------:R0:W1:Y:S01]  /*17c40*/  SYNCS.PHASECHK.TRANS64.TRYWAIT P1, [R8+URZ+0x2a830], R9 ;  /* 0x02a83009080075a7 */ /* 0x000062000802017f */
[----:B------:R-:W-:Y:S05]  /*17c50*/  @!P0 BRA `(.L_x_2856) ;  /* 0x0000000000048947 */ /* 0x000fea0003800000 */
[----:B------:R-:W-:Y:S01]  /*17c60*/  BPT.TRAP 0x1 ;  /* 0x000000040000795c */ /* 0x000fe20000300000 */
.L_x_2856:
[----:B------:R-:W-:Y:S01]  /*17c70*/  IMAD R95, R162, 0x900, R4 ;  /* 0x00000900a25f7824 */ /* 0x000fe200078e0204 */
[----:B------:R-:W-:Y:S03]  /*17c80*/  BSSY B1, `(.L_x_2857) ;  /* 0x0000006000017945 */ /* 0x000fe60003800000 */
[C---:B------:R-:W-:Y:S02]  /*17c90*/  VIADD R90, R95.reuse, 0x2 ;  /* 0x000000025f5a7836 */ /* 0x040fe40000000000 */
[----:B------:R-:W-:Y:S01]  /*17ca0*/  VIADD R92, R95, 0x4 ;  /* 0x000000045f5c7836 */ /* 0x000fe20000000000 */
[----:B-1----:R-:W-:Y:S06]  /*17cb0*/  @P1 BRA `(.L_x_2858) ;  /* 0x0000000000081947 */ /* 0x002fec0003800000 */
[----:B------:R-:W1:Y:S02]  /*17cc0*/  SYNCS.PHASECHK.TRANS64.TRYWAIT P1, [R8+URZ+0x2a830], R9 ;  /* 0x02a83009080075a7 */ /* 0x000e64000802017f */
[----:B-1----:R-:W-:Y:S05]  /*17cd0*/  @!P1 BRA `(.L_x_2859) ;  /* 0x000000ec00389947 */ /* 0x002fea0003800000 */
.L_x_2858:
[----:B------:R-:W-:Y:S05]  /*17ce0*/  BSYNC B1 ;  /* 0x0000000000017941 */ /* 0x000fea0003800000 */
.L_x_2857:
[----:B------:R-:W2:Y:S01]  /*17cf0*/  LDL.64 R96, [R1+0x28] ;  /* 0x0000280001607983 */ /* 0x000ea20000100a00 */
[----:B------:R-:W-:Y:S01]  /*17d00*/  MOV R88, R95 ;  /* 0x0000005f00587202 */ /* 0x000fe20000000f00 */
[----:B------:R-:W-:Y:S01]  /*17d10*/  IMAD.MOV.U32 R89, RZ, RZ, 0x40000040 ;  /* 0x40000040ff597424 */ /* 0x000fe200078e00ff */
[----:B------:R-:W-:Y:S01]  /*17d20*/  R2UR UR46, R90 ;  /* 0x000000005a2e72ca */ /* 0x000fe200000e0000 */
[----:B------:R-:W-:Y:S01]  /*17d30*/  IMAD.MOV.U32 R90, RZ, RZ, R92 ;  /* 0x000000ffff5a7224 */ /* 0x000fe200078e005c */
[----:B------:R-:W-:Y:S01]  /*17d40*/  R2UR UR50, R88 ;  /* 0x00000000583272ca */ /* 0x000fe200000e0000 */
[----:B------:R-:W-:Y:S01]  /*17d50*/  IMAD.MOV.U32 R91, RZ, RZ, 0x40000040 ;  /* 0x40000040ff5b7424 */ /* 0x000fe200078e00ff */
[----:B------:R-:W-:Y:S01]  /*17d60*/  IADD3 R88, R95, 0x6, RZ ;  /* 0x000000065f587810 */ /* 0x000fe20007ffe0ff */
[----:B------:R-:W-:Y:S01]  /*17d70*/  IMAD.MOV.U32 R93, RZ, RZ, 0x40000040 ;  /* 0x40000040ff5d7424 */ /* 0x000fe200078e00ff */
[----:B01----:R-:W-:Y:S01]  /*17d80*/  MOV R9, UR38 ;  /* 0x0000002600097c02 */ /* 0x003fe20008000f00 */
[-C--:B------:R-:W-:Y:S01]  /*17d90*/  FMUL.FTZ R24, R24, R94.reuse ;  /* 0x0000005e18187220 */ /* 0x080fe20000410000 */
[----:B------:R-:W-:Y:S01]  /*17da0*/  MOV R21, UR42 ;  /* 0x0000002a00157c02 */ /* 0x000fe20008000f00 */
[-C--:B------:R-:W-:Y:S01]  /*17db0*/  FMUL.FTZ R25, R25, R94.reuse ;  /* 0x0000005e19197220 */ /* 0x080fe20000410000 */
[----:B------:R-:W-:Y:S01]  /*17dc0*/  R2UR UR38, R88 ;  /* 0x00000000582672ca */ /* 0x000fe200000e0000 */
[C---:B------:R-:W-:Y:S01]  /*17dd0*/  VIADD R88, R95.reuse, 0x304 ;  /* 0x000003045f587836 */ /* 0x040fe20000000000 */
[----:B------:R-:W-:Y:S01]  /*17de0*/  R2UR UR42, R90 ;  /* 0x000000005a2a72ca */ /* 0x000fe200000e0000 */
[C---:B------:R-:W-:Y:S01]  /*17df0*/  VIADD R90, R95.reuse, 0x300 ;  /* 0x000003005f5a7836 */ /* 0x040fe20000000000 */
[C---:B------:R-:W-:Y:S01]  /*17e00*/  IADD3 R92, R95.reuse, 0x302, RZ ;  /* 0x000003025f5c7810 */ /* 0x040fe20007ffe0ff */
        /* <DEDUP_REMOVED lines=25> */
[C---:B------:R-:W-:Y:S01]  /*17fa0*/  R2UR UR47, R91.reuse ;  /* 0x000000005b2f72ca */ /* 0x040fe200000e0000 */
        /* <DEDUP_REMOVED lines=32> */
[----:B------:R-:W3:Y:S01]  /*181b0*/  LDL.64 R198, [R1+0x10] ;  /* 0x0000100001c67983 */ /* 0x000ee20000100a00 */
        /* <DEDUP_REMOVED lines=44> */
[----:B------:R-:W2:Y:S01]  /*18480*/  LDL.64 R196, [R1+0x20] ;  /* 0x0000200001c47983 */ /* 0x000ea20000100a00 */
[----:B------:R-:W-:Y:S01]  /*18490*/  R2UR UR49, R195 ;  /* 0x00000000c33172ca */ /* 0x000fe200000e0000 */
[----:B------:R-:W-:Y:S02]  /*184a0*/  WARPGROUP.DEPBAR.LE gsb0, 0x0 ;  /* 0x00008000000079c5 */ /* 0x000fe40000010000 */
[----:B------:R-:W-:Y:S01]  /*184b0*/  WARPGROUP.ARRIVE ;  /* 0x00000000000079c5 */ /* 0x000fe20000000000 */
[----:B--2---:R-:W-:Y:S02]  /*184c0*/  R2UR UR44, R196 ;  /* 0x00000000c42c72ca */ /* 0x004fe400000e0000 */
[----:B------:R-:W-:-:S02]  /*184d0*/  R2UR UR45, R197 ;  /* 0x00000000c52d72ca */ /* 0x000fc400000e0000 */
[----:B------:R-:W2:Y:S11]  /*184e0*/  LDL.64 R196, [R1+0x8] ;  /* 0x0000080001c47983 */ /* 0x000eb60000100a00 */
[----:B------:R-:W-:Y:S01]  /*184f0*/  HGMMA.64x96x16.F32 R88, gdesc[UR44], R88, gsb0 ;  /* 0x016000002c5879f0 */ /* 0x000fe20008000858 */
[----:B------:R-:W-:-:S02]  /*18500*/  R2UR UR44, R194 ;  /* 0x00000000c22c72ca */ /* 0x000fc400000e0000 */
[----:B------:R-:W4:Y:S01]  /*18510*/  LDL.64 R194, [R1+0x18] ;  /* 0x0000180001c27983 */ /* 0x000f220000100a00 */
[----:B---3--:R-:W-:Y:S02]  /*18520*/  R2UR UR36, R198 ;  /* 0x00000000c62472ca */ /* 0x008fe400000e0000 */
[----:B------:R-:W-:Y:S01]  /*18530*/  R2UR UR37, R199 ;  /* 0x00000000c72572ca */ /* 0x000fe200000e0000 */
[----:B------:R-:W-:Y:S02]  /*18540*/  WARPGROUP.DEPBAR.LE gsb0, 0x0 ;  /* 0x00008000000079c5 */ /* 0x000fe40000010000 */
[----:B------:R-:W-:Y:S01]  /*18550*/  WARPGROUP.ARRIVE ;  /* 0x00000000000079c5 */ /* 0x000fe20000000000 */
[----:B----4-:R-:W-:Y:S02]  /*18560*/  R2UR UR40, R194 ;  /* 0x00000000c22872ca */ /* 0x010fe400000e0000 */
[----:B------:R-:W-:Y:S02]  /*18570*/  R2UR UR41, R195 ;  /* 0x00000000c32972ca */ /* 0x000fe400000e0000 */
[----:B------:R-:W3:Y:S11]  /*18580*/  LDL.64 R194, [R1] ;  /* 0x0000000001c27983 */ /* 0x000ef60000100a00 */
[----:B------:R-:W-:Y:S01]  /*18590*/  HGMMA.64x96x16.F32 R88, gdesc[UR40], R88, gsb0 ;  /* 0x01600000285879f0 */ /* 0x000fe20008000858 */
[----:B--2---:R-:W-:-:S02]  /*185a0*/  R2UR UR32, R196 ;  /* 0x00000000c42072ca */ /* 0x004fc400000e0000 */
[----:B------:R-:W-:Y:S01]  /*185b0*/  R2UR UR33, R197 ;  /* 0x00000000c52172ca */ /* 0x000fe200000e0000 */
[----:B------:R-:W-:Y:S02]  /*185c0*/  WARPGROUP.DEPBAR.LE gsb0, 0x0 ;  /* 0x00008000000079c5 */ /* 0x000fe40000010000 */
[----:B------:R-:W-:-:S06]  /*185d0*/  WARPGROUP.ARRIVE ;  /* 0x00000000000079c5 */ /* 0x000fcc0000000000 */
[----:B------:R-:W-:Y:S03]  /*185e0*/  HGMMA.64x96x16.F32 R88, gdesc[UR36], R88, gsb0 ;  /* 0x01600000245879f0 */ /* 0x000fe60008000858 */
[----:B------:R-:W-:Y:S02]  /*185f0*/  WARPGROUP.DEPBAR.LE gsb0, 0x0 ;  /* 0x00008000000079c5 */ /* 0x000fe40000010000 */
[----:B------:R-:W-:-:S06]  /*18600*/  WARPGROUP.ARRIVE ;  /* 0x00000000000079c5 */ /* 0x000fcc0000000000 */
[----:B------:R-:W-:Y:S01]  /*18610*/  HGMMA.64x96x16.F32 R88, gdesc[UR32], R88, gsb0 ;  /* 0x01600000205879f0 */ /* 0x000fe20008000858 */
[----:B---3--:R-:W-:Y:S02]  /*18620*/  R2UR UR28, R194 ;  /* 0x00000000c21c72ca */ /* 0x008fe400000e0000 */
[----:B------:R-:W-:Y:S01]  /*18630*/  R2UR UR29, R195 ;  /* 0x00000000c31d72ca */ /* 0x000fe200000e0000 */
[----:B------:R-:W-:Y:S02]  /*18640*/  WARPGROUP.DEPBAR.LE gsb0, 0x0 ;  /* 0x00008000000079c5 */ /* 0x000fe40000010000 */
[----:B------:R-:W-:-:S10]  /*18650*/  WARPGROUP.ARRIVE ;  /* 0x00000000000079c5 */ /* 0x000fd40000000000 */
        /* <DEDUP_REMOVED lines=17> */
[----:B------:R-:W-:-:S03]  /*18770*/  UMOV UR12, UR44 ;  /* 0x0000002c000c7c82 */ /* 0x000fc60008000000 */
        /* <DEDUP_REMOVED lines=25> */
.L_x_2860:
[----:B------:R-:W-:Y:S01]  /*18910*/  SHF.L.U32 R5, R6, 0x1f, RZ ;  /* 0x0000001f06057819 */ /* 0x000fe200000006ff */
[----:B------:R-:W-:-:S04]  /*18920*/  IMAD R14, R7, 0x8, R2 ;  /* 0x00000008070e7824 */ /* 0x000fc800078e0202 */
[----:B------:R0:W1:Y:S01]  /*18930*/  SYNCS.PHASECHK.TRANS64.TRYWAIT P1, [R14+URZ+0x2a850], R5 ;  /* 0x02a850050e0075a7 */ /* 0x000062000802017f */
[----:B------:R-:W-:Y:S05]  /*18940*/  @!P0 BRA `(.L_x_2861) ;  /* 0x0000000000048947 */ /* 0x000fea0003800000 */
[----:B------:R-:W-:Y:S01]  /*18950*/  BPT.TRAP 0x1 ;  /* 0x000000040000795c */ /* 0x000fe20000300000 */
.L_x_2861:
[----:B------:R-:W-:Y:S04]  /*18960*/  BSSY B1, `(.L_x_2862) ;  /* 0x0000004000017945 */ /* 0x000fe80003800000 */
[----:B-1----:R-:W-:Y:S05]  /*18970*/  @P1 BRA `(.L_x_2863) ;  /* 0x0000000000081947 */ /* 0x002fea0003800000 */
[----:B------:R-:W1:Y:S02]  /*18980*/  SYNCS.PHASECHK.TRANS64.TRYWAIT P1, [R14+URZ+0x2a850], R5 ;  /* 0x02a850050e0075a7 */ /* 0x000e64000802017f */
[----:B-1----:R-:W-:Y:S05]  /*18990*/  @!P1 BRA `(.L_x_2864) ;  /* 0x000000e0001c9947 */ /* 0x002fea0003800000 */
.L_x_2863:
[----:B------:R-:W-:Y:S05]  /*189a0*/  BSYNC B1 ;  /* 0x0000000000017941 */ /* 0x000fea0003800000 */
.L_x_2862:
[----:B01----:R-:W-:Y:S01]  /*189b0*/  IADD3 R5, R2, 0x400, RZ ;  /* 0x0000040002057810 */ /* 0x003fe20007ffe0ff */
[----:B------:R-:W-:Y:S01]  /*189c0*/  WARPGROUP.ARRIVE ;  /* 0x00000000000079c5 */ /* 0x000fe20000000000 */
[----:B------:R-:W-:Y:S02]  /*189d0*/  MOV R9, 0x40000040 ;  /* 0x4000004000097802 */ /* 0x000fe40000000f00 */
        /* <DEDUP_REMOVED lines=45> */
.L_x_2865:
        /* <DEDUP_REMOVED lines=60> */
[----:B------:R-:W-:-:S02]  /*19070*/  IMAD R12, R12, 0x8, R2 ;  /* 0x000000080c0c7824 */ /* 0x000fc400078e0202 */
        /* <DEDUP_REMOVED lines=81> */
[----:B0-----:R-:W-:Y:S02]  /*19590*/  FMNMX.FTZ R5, R131, R5, !PT ;  /* 0x0000000583057209 */ /* 0x001fe40007810000 */
[----:B-1----:R-:W-:-:S05]  /*195a0*/  FMNMX.FTZ R15, R130, R8, !PT ;  /* 0x00000008820f7209 */ /* 0x002fca0007810000 */
[----:B------:R-:W0:Y:S01]  /*195b0*/  SHFL.BFLY PT, R9, R15, 0x2, 0x1f ;  /* 0x0c401f000f097f89 */ /* 0x000e2200000e0000 */
[----:B--2---:R-:W-:-:S05]  /*195c0*/  FMNMX.FTZ R8, R132, R5, !PT ;  /* 0x0000000584087209 */ /* 0x004fca0007810000 */
[----:B------:R-:W1:Y:S01]  /*195d0*/  SHFL.BFLY PT, R5, R8, 0x2, 0x1f ;  /* 0x0c401f0008057f89 */ /* 0x000e6200000e0000 */
[----:B0-----:R-:W-:-:S05]  /*195e0*/  FMNMX.FTZ R15, R15, R9, !PT ;  /* 0x000000090f0f7209 */ /* 0x001fca0007810000 */
[----:B------:R-:W0:Y:S01]  /*195f0*/  SHFL.BFLY PT, R9, R15, 0x1, 0x1f ;  /* 0x0c201f000f097f89 */ /* 0x000e2200000e0000 */
[----:B-1----:R-:W-:-:S05]  /*19600*/  FMNMX.FTZ R8, R8, R5, !PT ;  /* 0x0000000508087209 */ /* 0x002fca0007810000 */
[----:B------:R-:W1:Y:S01]  /*19610*/  SHFL.BFLY PT, R5, R8, 0x1, 0x1f ;  /* 0x0c201f0008057f89 */ /* 0x000e6200000e0000 */
[----:B0-----:R-:W-:Y:S02]  /*19620*/  FMNMX.FTZ R15, R15, R9, !PT ;  /* 0x000000090f0f7209 */ /* 0x001fe40007810000 */
[----:B------:R-:W-:-:S03]  /*19630*/  MOV R9, UR42 ;  /* 0x0000002a00097c02 */ /* 0x000fc60008000f00 */
[----:B------:R-:W-:Y:S01]  /*19640*/  FADD.FTZ R94, -R15, R11 ;  /* 0x0000000b0f5e7221 */ /* 0x000fe20000010100 */
[----:B-1----:R-:W-:-:S03]  /*19650*/  FMNMX.FTZ R8, R8, R5, !PT ;  /* 0x0000000508087209 */ /* 0x002fc60007810000 */
[-C--:B------:R-:W-:Y:S02]  /*19660*/  FMUL.FTZ R94, R94, R9.reuse ;  /* 0x000000095e5e7220 */ /* 0x080fe40000410000 */
[----:B------:R-:W-:Y:S01]  /*19670*/  FADD.FTZ R5, -R8, R10 ;  /* 0x0000000a08057221 */ /* 0x000fe20000010100 */
[----:B------:R-:W-:-:S03]  /*19680*/  FMUL.FTZ R10, R15, R9 ;  /* 0x000000090f0a7220 */ /* 0x000fc60000410000 */
[----:B------:R-:W-:Y:S01]  /*19690*/  MUFU.EX2 R94, R94 ;  /* 0x0000005e005e7308 */ /* 0x000fe20000000800 */
[-C--:B------:R-:W-:Y:S01]  /*196a0*/  FMUL.FTZ R5, R5, R9.reuse ;  /* 0x0000000905057220 */ /* 0x080fe20000410000 */
[-CC-:B------:R-:W-:Y:S01]  /*196b0*/  FFMA.FTZ R154, R97, R9.reuse, -R10.reuse ;  /* 0x00000009619a7223 */ /* 0x180fe2000001080a */
[-CC-:B------:R-:W-:Y:S01]  /*196c0*/  FFMA.FTZ R97, R98, R9.reuse, -R10.reuse ;  /* 0x0000000962617223 */ /* 0x180fe2000001080a */
[-C--:B------:R-:W-:Y:S01]  /*196d0*/  FMUL.FTZ R98, R8, R9.reuse ;  /* 0x0000000908627220 */ /* 0x080fe20000410000 */
[-CC-:B------:R-:W-:Y:S01]  /*196e0*/  FFMA.FTZ R156, R6, R9.reuse, -R10.reuse ;  /* 0x00000009069c7223 */ /* 0x180fe2000001080a */
[-CC-:B------:R-:W-:Y:S01]  /*196f0*/  FFMA.FTZ R135, R7, R9.reuse, -R10.reuse ;  /* 0x0000000907877223 */ /* 0x180fe2000001080a */
[-C--:B------:R-:W-:Y:S01]  /*19700*/  FFMA.FTZ R148, R101, R9.reuse, -R10 ;  /* 0x0000000965947223 */ /* 0x080fe2000001080a */
[-CC-:B------:R-:W-:Y:S01]  /*19710*/  FFMA.FTZ R157, R20, R9.reuse, -R98.reuse ;  /* 0x00000009149d7223 */ /* 0x180fe20000010862 */
[-C--:B------:R-:W-:Y:S01]  /*19720*/  FFMA.FTZ R101, R21, R9.reuse, -R98 ;  /* 0x0000000915657223 */ /* 0x080fe20000010862 */
[----:B------:R-:W-:Y:S01]  /*19730*/  MUFU.EX2 R5, R5 ;  /* 0x0000000500057308 */ /* 0x000fe20000000800 */
[-C--:B------:R-:W-:Y:S01]  /*19740*/  FFMA.FTZ R158, R88, R9.reuse, -R10 ;  /* 0x00000009589e7223 */ /* 0x080fe2000001080a */
[-C--:B------:R-:W-:Y:S01]  /*19750*/  FFMA.FTZ R159, R90, R9.reuse, -R98 ;  /* 0x000000095a9f7223 */ /* 0x080fe20000010862 */
[-C--:B------:R-:W-:Y:S01]  /*19760*/  FFMA.FTZ R134, R89, R9.reuse, -R10 ;  /* 0x0000000959867223 */ /* 0x080fe2000001080a */
[-C--:B------:R-:W-:Y:S01]  /*19770*/  FFMA.FTZ R91, R91, R9.reuse, -R98 ;  /* 0x000000095b5b7223 */ /* 0x080fe20000010862 */
[-C--:B------:R-:W-:Y:S01]  /*19780*/  FFMA.FTZ R152, R92, R9.reuse, -R10 ;  /* 0x000000095c987223 */ /* 0x080fe2000001080a */
[-C--:B------:R-:W-:Y:S01]  /*19790*/  FFMA.FTZ R153, R95, R9.reuse, -R98 ;  /* 0x000000095f997223 */ /* 0x080fe20000010862 */
[----:B------:R-:W-:Y:S01]  /*197a0*/  VIADD R95, R12, 0x2a840 ;  /* 0x0002a8400c5f7836 */ /* 0x000fe20000000000 */
[----:B------:R-:W0:Y:S01]  /*197b0*/  MUFU.EX2 R156, R156 ;  /* 0x0000009c009c7308 */ /* 0x000e220000000800 */
[-C--:B------:R-:W-:Y:S01]  /*197c0*/  FFMA.FTZ R133, R93, R9.reuse, -R10 ;  /* 0x000000095d857223 */ /* 0x080fe2000001080a */
[-CC-:B------:R-:W-:Y:S01]  /*197d0*/  FFMA.FTZ R90, R96, R9.reuse, -R98.reuse ;  /* 0x00000009605a7223 */ /* 0x180fe20000010862 */
[-C--:B------:R-:W-:Y:S01]  /*197e0*/  FFMA.FTZ R155, R99, R9.reuse, -R98 ;  /* 0x00000009639b7223 */ /* 0x080fe20000010862 */
[----:B------:R-:W-:Y:S01]  /*197f0*/  PRMT R95, R178, 0x654, R95 ;  /* 0x00000654b25f7816 */ /* 0x000fe2000000005f */
[-C--:B------:R-:W-:Y:S01]  /*19800*/  FFMA.FTZ R93, R102, R9.reuse, -R10 ;  /* 0x00000009665d7223 */ /* 0x080fe2000001080a */
[-CC-:B------:R-:W-:Y:S01]  /*19810*/  FFMA.FTZ R21, R100, R9.reuse, -R98.reuse ;  /* 0x0000000964157223 */ /* 0x180fe20000010862 */
[-CC-:B------:R-:W-:Y:S01]  /*19820*/  FFMA.FTZ R149, R103, R9.reuse, -R98.reuse ;  /* 0x0000000967957223 */ /* 0x180fe20000010862 */
[----:B------:R-:W1:Y:S01]  /*19830*/  MUFU.EX2 R157, R157 ;  /* 0x0000009d009d7308 */ /* 0x000e620000000800 */
[----:B------:R2:W-:Y:S01]  /*19840*/  SYNCS.ARRIVE.TRANS64.RED.A1T0 RZ, [R95+URZ], RZ ;  /* 0x000000ff5fff79a7 */ /* 0x0005e2000810043f */
[-CC-:B------:R-:W-:Y:S01]  /*19850*/  FFMA.FTZ R20, R104, R9.reuse, -R98.reuse ;  /* 0x0000000968147223 */ /* 0x180fe20000010862 */
[-CC-:B------:R-:W-:Y:S01]  /*19860*/  FFMA.FTZ R151, R107, R9.reuse, -R98.reuse ;  /* 0x000000096b977223 */ /* 0x180fe20000010862 */
[-CC-:B------:R-:W-:Y:S01]  /*19870*/  FFMA.FTZ R108, R108, R9.reuse, -R98.reuse ;  /* 0x000000096c6c7223 */ /* 0x180fe20000010862 */
[-CC-:B------:R-:W-:Y:S01]  /*19880*/  FFMA.FTZ R145, R111, R9.reuse, -R98.reuse ;  /* 0x000000096f917223 */ /* 0x180fe20000010862 */
[-CC-:B------:R-:W-:Y:S01]  /*19890*/  FFMA.FTZ R99, R112, R9.reuse, -R98.reuse ;  /* 0x0000000970637223 */ /* 0x180fe20000010862 */
[----:B------:R-:W-:Y:S01]  /*198a0*/  FFMA.FTZ R147, R115, R9, -R98 ;  /* 0x0000000973937223 */ /* 0x000fe20000010862 */
[----:B------:R-:W3:Y:S01]  /*198b0*/  MUFU.EX2 R135, R135 ;  /* 0x0000008700877308 */ /* 0x000ee20000000800 */
        /* <DEDUP_REMOVED lines=8> */
[----:B-1----:R-:W-:Y:S01]  /*19940*/  FFMA.FTZ R0, R5, R0, R157 ;  /* 0x0000000005007223 */ /* 0x002fe2000001009d */
[-CC-:B------:R-:W-:Y:S01]  /*19950*/  FFMA.FTZ R96, R128, R9.reuse, -R98.reuse ;  /* 0x0000000980607223 */ /* 0x180fe20000010862 */
[-CC-:B------:R-:W-:Y:S01]  /*19960*/  FFMA.FTZ R139, R131, R9.reuse, -R98.reuse ;  /* 0x00000009838b7223 */ /* 0x180fe20000010862 */
[-C--:B--2---:R-:W-:Y:S01]  /*19970*/  FFMA.FTZ R95, R132, R9.reuse, -R98 ;  /* 0x00000009845f7223 */ /* 0x084fe20000010862 */
[-CC-:B------:R-:W-:Y:S01]  /*19980*/  FFMA.FTZ R150, R105, R9.reuse, -R10.reuse ;  /* 0x0000000969967223 */ /* 0x180fe2000001080a */
[-CC-:B------:R-:W-:Y:S01]  /*19990*/  FFMA.FTZ R92, R106, R9.reuse, -R10.reuse ;  /* 0x000000096a5c7223 */ /* 0x180fe2000001080a */
[-CC-:B------:R-:W-:Y:S01]  /*199a0*/  FFMA.FTZ R144, R109, R9.reuse, -R10.reuse ;  /* 0x000000096d907223 */ /* 0x180fe2000001080a */
[----:B------:R-:W1:Y:S01]  /*199b0*/  MUFU.EX2 R158, R158 ;  /* 0x0000009e009e7308 */ /* 0x000e620000000800 */
[----:B---3--:R-:W-:Y:S01]  /*199c0*/  FADD.FTZ R3, R135, R3 ;  /* 0x0000000387037221 */ /* 0x008fe20000010000 */
[-CC-:B------:R-:W-:Y:S01]  /*199d0*/  FFMA.FTZ R89, R110, R9.reuse, -R10.reuse ;  /* 0x000000096e597223 */ /* 0x180fe2000001080a */
[-CC-:B------:R-:W-:Y:S01]  /*199e0*/  FFMA.FTZ R146, R113, R9.reuse, -R10.reuse ;  /* 0x0000000971927223 */ /* 0x180fe2000001080a */
[-CC-:B------:R-:W-:Y:S01]  /*199f0*/  FFMA.FTZ R88, R114, R9.reuse, -R10.reuse ;  /* 0x0000000972587223 */ /* 0x180fe2000001080a */
[-CC-:B------:R-:W-:Y:S01]  /*19a00*/  FFMA.FTZ R140, R117, R9.reuse, -R10.reuse ;  /* 0x00000009758c7223 */ /* 0x180fe2000001080a */
[-CC-:B------:R-:W-:Y:S01]  /*19a10*/  FFMA.FTZ R11, R118, R9.reuse, -R10.reuse ;  /* 0x00000009760b7223 */ /* 0x180fe2000001080a */
[-C--:B------:R-:W-:Y:S01]  /*19a20*/  FFMA.FTZ R142, R121, R9.reuse, -R10 ;  /* 0x00000009798e7223 */ /* 0x080fe2000001080a */
[----:B------:R-:W2:Y:S01]  /*19a30*/  MUFU.EX2 R159, R159 ;  /* 0x0000009f009f7308 */ /* 0x000ea20000000800 */
[----:B0-----:R-:W-:Y:S01]  /*19a40*/  FADD.FTZ R98, R101, R0 ;  /* 0x0000000065627221 */ /* 0x001fe20000010000 */
[-CC-:B------:R-:W-:Y:S01]  /*19a50*/  FFMA.FTZ R7, R122, R9.reuse, -R10.reuse ;  /* 0x000000097a077223 */ /* 0x180fe2000001080a */
[-CC-:B------:R-:W-:Y:S01]  /*19a60*/  FFMA.FTZ R136, R125, R9.reuse, -R10.reuse ;  /* 0x000000097d887223 */ /* 0x180fe2000001080a */
[-CC-:B------:R-:W-:Y:S01]  /*19a70*/  FFMA.FTZ R6, R126, R9.reuse, -R10.reuse ;  /* 0x000000097e067223 */ /* 0x180fe2000001080a */
[-CC-:B------:R-:W-:Y:S01]  /*19a80*/  FFMA.FTZ R138, R129, R9.reuse, -R10.reuse ;  /* 0x00000009818a7223 */ /* 0x180fe2000001080a */
[----:B------:R-:W-:-:S02]  /*19a90*/  FFMA.FTZ R10, R130, R9, -R10 ;  /* 0x00000009820a7223 */ /* 0x000fc4000001080a */
        /* <DEDUP_REMOVED lines=88> */
.L_x_2866:
[C---:B------:R-:W-:Y:S01]  /*1a020*/  ISETP.GT.AND P1, PT, R13.reuse, R185, PT ;  /* 0x000000b90d00720c */ /* 0x040fe20003f24270 */
[----:B------:R-:W-:Y:S01]  /*1a030*/  VIADD R13, R13, 0xffffffff ;  /* 0xffffffff0d0d7836 */ /* 0x000fe20000000000 */
[----:B------:R-:W-:Y:S02]  /*1a040*/  IADD3 R14, R14, 0x2a860, RZ ;  /* 0x0002a8600e0e7810 */ /* 0x000fe40007ffe0ff */
[----:B------:R-:W-:Y:S02]  /*1a050*/  F2FP.F16.F32.PACK_AB R140, R11, R140 ;  /* 0x0000008c0b8c723e */ /* 0x000fe400000000ff */
[----:B------:R-:W-:Y:S02]  /*1a060*/  PRMT R14, R178, 0x654, R14 ;  /* 0x00000654b20e7816 */ /* 0x000fe4000000000e */
[----:B------:R-:W-:Y:S01]  /*1a070*/  F2FP.F16.F32.PACK_AB R142, R7, R142 ;  /* 0x0000008e078e723e */ /* 0x000fe200000000ff */
[----:B------:R-:W-:Y:S01]  /*1a080*/  IMAD.MOV.U32 R7, RZ, RZ, R162 ;  /* 0x000000ffff077224 */ /* 0x000fe200078e00a2 */
[----:B------:R0:W-:Y:S01]  /*1a090*/  SYNCS.ARRIVE.TRANS64.RED.A1T0 RZ, [R14+URZ], RZ ;  /* 0x000000ff0eff79a7 */ /* 0x0001e2000810043f */
        /* <DEDUP_REMOVED lines=25> */
[----:B0-----:R-:W-:Y:S06]  /*1a230*/  @P1 BRA `(.L_x_2867) ;  /* 0xffffffd800581947 */ /* 0x001fec000383ffff */
.L_x_2854:
[----:B------:R-:W-:Y:S05]  /*1a240*/  BSYNC B0 ;  /* 0x0000000000007941 */ /* 0x000fea0003800000 */
.L_x_2853:
        /* <DEDUP_REMOVED lines=67> */
.L_x_2868:
[----:B------:R-:W-:Y:S02]  /*1a680*/  LEA R6, R162, R2, 0x3 ;  /* 0x00000002a2067211 */ /* 0x000fe400078e18ff */
[----:B------:R-:W-:-:S04]  /*1a690*/  SHF.L.U32 R5, R168, 0x1f, RZ ;  /* 0x0000001fa8057819 */ /* 0x000fc800000006ff */
[----:B------:R0:W1:Y:S01]  /*1a6a0*/  SYNCS.PHASECHK.TRANS64.TRYWAIT P1, [R6+URZ+0x2a850], R5 ;  /* 0x02a85005060075a7 */ /* 0x000062000802017f */
[----:B------:R-:W-:Y:S05]  /*1a6b0*/  @!P0 BRA `(.L_x_2869) ;  /* 0x0000000000048947 */ /* 0x000fea0003800000 */
[----:B------:R-:W-:Y:S01]  /*1a6c0*/  BPT.TRAP 0x1 ;  /* 0x000000040000795c */ /* 0x000fe20000300000 */
.L_x_2869:
        /* <DEDUP_REMOVED lines=9> */
.L_x_2871:
[----:B------:R-:W-:Y:S05]  /*1a760*/  BSYNC B0 ;  /* 0x0000000000007941 */ /* 0x000fea0003800000 */
.L_x_2870:
[----:B------:R-:W-:Y:S01]  /*1a770*/  IMAD.MOV.U32 R4, RZ, RZ, R2 ;  /* 0x000000ffff047224 */ /* 0x000fe200078e0002 */
[----:B01----:R-:W-:Y:S01]  /*1a780*/  MOV R5, 0x40000040 ;  /* 0x4000004000057802 */ /* 0x003fe20000000f00 */
        /* <DEDUP_REMOVED lines=39> */
[----:B------:R-:W0:Y:S02]  /*1aa00*/  SHFL.BFLY PT, R5, R0, 0x2, 0x1f ;  /* 0x0c401f0000057f89 */ /* 0x000e2400000e0000 */
[----:B0-----:R-:W-:Y:S01]  /*1aa10*/  FADD.FTZ R7, R5, R0 ;  /* 0x0000000005077221 */ /* 0x001fe20000010000 */
[----:B------:R-:W-:Y:S01]  /*1aa20*/  IMAD.MOV.U32 R0, RZ, RZ, -0x800000 ;  /* 0xff800000ff007424 */ /* 0x000fe200078e00ff */
[----:B------:R-:W0:Y:S04]  /*1aa30*/  SHFL.BFLY PT, R5, R4, 0x1, 0x1f ;  /* 0x0c201f0004057f89 */ /* 0x000e2800000e0000 */
[----:B------:R-:W1:Y:S01]  /*1aa40*/  SHFL.BFLY PT, R2, R7, 0x1, 0x1f ;  /* 0x0c201f0007027f89 */ /* 0x000e6200000e0000 */
[----:B0-----:R-:W-:Y:S01]  /*1aa50*/  FADD.FTZ R12, R4, R5 ;  /* 0x00000005040c7221 */ /* 0x001fe20000010000 */
[----:B------:R-:W-:-:S02]  /*1aa60*/  IMAD.MOV.U32 R5, RZ, RZ, RZ ;  /* 0x000000ffff057224 */ /* 0x000fc400078e00ff */
[----:B-1----:R-:W-:Y:S02]  /*1aa70*/  FADD.FTZ R13, R7, R2 ;  /* 0x00000002070d7221 */ /* 0x002fe40000010000 */
        /* <DEDUP_REMOVED lines=19> */
.L_x_2873:
        /* <DEDUP_REMOVED lines=37> */
[----:B------:R-:W-:Y:S01]  /*1ae00*/  SEL R5, RZ, 0x1, P1 ;  /* 0x00000001ff057807 */ /* 0x000fe20000800000 */
[-C--:B0-----:R-:W-:Y:S01]  /*1ae10*/  FMUL.FTZ R96, R26, R2.reuse ;  /* 0x000000021a607220 */ /* 0x081fe20000410000 */
        /* <DEDUP_REMOVED lines=34> */
[----:B--2---:R-:W-:-:S07]  /*1b040*/  SEL R162, R162, RZ, P1 ;  /* 0x000000ffa2a27207 */ /* 0x004fce0000800000 */
.L_x_2774:
[----:B------:R-:W2:Y:S08]  /*1b050*/  S2UR UR4, SR_CgaCtaId ;  /* 0x00000000000479c3 */ /* 0x000eb00000008800 */
[----:B------:R-:W-:Y:S01]  /*1b060*/  BAR.SYNC.DEFER_BLOCKING 0x5, 0x180 ;  /* 0x0146000000007b1d */ /* 0x000fe20000010000 */
[----:B------:R-:W-:-:S05]  /*1b070*/  MOV R5, 0x400 ;  /* 0x0000040000057802 */ /* 0x000fca0000000f00 */
[----:B------:R-:W-:Y:S01]  /*1b080*/  BSSY B0, `(.L_x_2874) ;  /* 0x00002d5000007945 */ /* 0x000fe20003800000 */
[----:B--2---:R-:W-:-:S04]  /*1b090*/  MOV R178, UR4 ;  /* 0x0000000400b27c02 */ /* 0x004fc80008000f00 */
[----:B------:R-:W-:-:S05]  /*1b0a0*/  LEA R2, R178, R5, 0x18 ;  /* 0x00000005b2027211 */ /* 0x000fca00078ec0ff */
[----:B------:R2:W3:Y:S01]  /*1b0b0*/  LDS.128 R4, [R2+0x2a8d0] ;  /* 0x02a8d00002047984 */ /* 0x0004e20000000c00 */
[----:B------:R-:W-:Y:S06]  /*1b0c0*/  BAR.ARV 0x4, 0x180 ;  /* 0x0106000000007b1d */ /* 0x000fec0000002000 */
[----:B------:R-:W-:Y:S05]  /*1b0d0*/  @P0 BRA `(.L_x_2875) ;  /* 0x0000002000580947 */ /* 0x000fea0003800000 */
[----:B------:R-:W4:Y:S01]  /*1b0e0*/  LDL R8, [R1+0x5c] ;  /* 0x00005c0001087983 */ /* 0x000f220000100800 */
[----:B------:R-:W-:Y:S01]  /*1b0f0*/  F2FP.F16.F32.PACK_AB R36, R95, R94 ;  /* 0x0000005e5f24723e */ /* 0x000fe200000000ff */
[----:B------:R-:W-:Y:S01]  /*1b100*/  ULDC.64 UR6, c[0x0][0xc00] ;  /* 0x0003000000067ab9 */ /* 0x000fe20000000a00 */
[----:B------:R-:W-:Y:S01]  /*1b110*/  ULDC.64 UR4, c[0x0][0xc08] ;  /* 0x0003020000047ab9 */ /* 0x000fe20000000a00 */
[----:B------:R-:W0:Y:S01]  /*1b120*/  S2R R9, SR_SWINHI ;  /* 0x0000000000097919 */ /* 0x000e220000002f00 */
[----:B------:R-:W-:Y:S02]  /*1b130*/  MOV R72, R2 ;  /* 0x0000000200487202 */ /* 0x000fe40000000f00 */
[----:B0-----:R-:W-:Y:S01]  /*1b140*/  MOV R73, R9 ;  /* 0x0000000900497202 */ /* 0x001fe20000000f00 */
[----:B------:R-:W-:Y:S02]  /*1b150*/  BAR.SYNC.DEFER_BLOCKING 0x1, 0x100 ;  /* 0x0044000000007b1d */ /* 0x000fe40000010000 */
[----:B----4-:R-:W-:-:S03]  /*1b160*/  IMAD.WIDE R12, R8, 0x2, R72 ;  /* 0x00000002080c7825 */ /* 0x010fc600078e0248 */
[C---:B------:R-:W-:Y:S02]  /*1b170*/  LOP3.LUT R15, R12.reuse, 0x380, RZ, 0xc0, !PT ;  /* 0x000003800c0f7812 */ /* 0x040fe400078ec0ff */
[C---:B------:R-:W-:Y:S02]  /*1b180*/  IADD3 R35, P6, R12.reuse, 0x20, RZ ;  /* 0x000000200c237810 */ /* 0x040fe40007fde0ff */
[----:B------:R-:W-:Y:S02]  /*1b190*/  SHF.R.U64 R15, R15, 0x3, RZ ;  /* 0x000000030f0f7819 */ /* 0x000fe400000012ff */
[C---:B------:R-:W-:Y:S01]  /*1b1a0*/  IADD3 R39, P4, R12.reuse, 0x60, RZ ;  /* 0x000000600c277810 */ /* 0x040fe20007f9e0ff */
[----:B------:R-:W-:Y:S01]  /*1b1b0*/  IMAD.X R9, RZ, RZ, R13, P6 ;  /* 0x000000ffff097224 */ /* 0x000fe200030e060d */
[C---:B------:R-:W-:Y:S02]  /*1b1c0*/  IADD3 R26, P3, R12.reuse, 0x4000, RZ ;  /* 0x000040000c1a7810 */ /* 0x040fe40007f7e0ff */
[----:B------:R-:W-:-:S02]  /*1b1d0*/  IADD3 R37, P5, R12, 0x40, RZ ;  /* 0x000000400c257810 */ /* 0x000fc40007fbe0ff */
[----:B---3--:R-:W-:Y:S01]  /*1b1e0*/  LOP3.LUT R4, R35, 0x380, RZ, 0xc0, !PT ;  /* 0x0000038023047812 */ /* 0x008fe200078ec0ff */
[--C-:B------:R-:W-:Y:S01]  /*1b1f0*/  IMAD.X R27, RZ, RZ, R13.reuse, P3 ;  /* 0x000000ffff1b7224 */ /* 0x100fe200018e060d */
[C---:B------:R-:W-:Y:S01]  /*1b200*/  IADD3 R105, P2, R12.reuse, 0x4020, RZ ;  /* 0x000040200c697810 */ /* 0x040fe20007f5e0ff */
[--C-:B------:R-:W-:Y:S01]  /*1b210*/  IMAD.X R11, RZ, RZ, R13.reuse, P5 ;  /* 0x000000ffff0b7224 */ /* 0x100fe200028e060d */
[C---:B------:R-:W-:Y:S02]  /*1b220*/  IADD3 R107, P1, R12.reuse, 0x4040, RZ ;  /* 0x000040400c6b7810 */ /* 0x040fe40007f3e0ff */
[----:B------:R-:W-:Y:S01]  /*1b230*/  IADD3 R109, P0, R12, 0x4060, RZ ;  /* 0x000040600c6d7810 */ /* 0x000fe20007f1e0ff */
[--C-:B------:R-:W-:Y:S01]  /*1b240*/  IMAD.X R29, RZ, RZ, R13.reuse, P2 ;  /* 0x000000ffff1d7224 */ /* 0x100fe200010e060d */
[----:B------:R-:W-:Y:S02]  /*1b250*/  LOP3.LUT R12, R15, R12, RZ, 0x3c, !PT ;  /* 0x0000000c0f0c7212 */ /* 0x000fe400078e3cff */
[----:B------:R-:W-:Y:S01]  /*1b260*/  LOP3.LUT R14, R39, 0x380, RZ, 0xc0, !PT ;  /* 0x00000380270e7812 */ /* 0x000fe200078ec0ff */
[----:B------:R-:W-:Y:S01]  /*1b270*/  IMAD.X R33, RZ, RZ, R13, P0 ;  /* 0x000000ffff217224 */ /* 0x000fe200000e060d */
[----:B------:R-:W-:-:S02]  /*1b280*/  LOP3.LUT R15, R26, 0x380, RZ, 0xc0, !PT ;  /* 0x000003801a0f7812 */ /* 0x000fc400078ec0ff */
[----:B------:R-:W-:Y:S02]  /*1b290*/  LOP3.LUT R10, R37, 0x380, RZ, 0xc0, !PT ;  /* 0x00000380250a7812 */ /* 0x000fe400078ec0ff */
[----:B------:R-:W-:Y:S02]  /*1b2a0*/  SHF.R.U64 R4, R4, 0x3, RZ ;  /* 0x0000000304047819 */ /* 0x000fe400000012ff */
[----:B------:R-:W-:Y:S02]  /*1b2b0*/  SHF.R.U64 R14, R14, 0x3, RZ ;  /* 0x000000030e0e7819 */ /* 0x000fe400000012ff */
[----:B------:R-:W-:Y:S02]  /*1b2c0*/  SHF.R.U64 R15, R15, 0x3, RZ ;  /* 0x000000030f0f7819 */ /* 0x000fe400000012ff */
[----:B------:R-:W-:Y:S02]  /*1b2d0*/  SHF.R.U64 R10, R10, 0x3, RZ ;  /* 0x000000030a0a7819 */ /* 0x000fe400000012ff */
[----:B------:R-:W-:-:S02]  /*1b2e0*/  LOP3.LUT R8, R4, R35, RZ, 0x3c, !PT ;  /* 0x0000002304087212 */ /* 0x000fc400078e3cff */
[----:B------:R-:W-:Y:S02]  /*1b2f0*/  LOP3.LUT R4, R105, 0x380, RZ, 0xc0, !PT ;  /* 0x0000038069047812 */ /* 0x000fe400078ec0ff */
[----:B------:R-:W-:Y:S02]  /*1b300*/  LOP3.LUT R30, R107, 0x380, RZ, 0xc0, !PT ;  /* 0x000003806b1e7812 */ /* 0x000fe400078ec0ff */
[-C--:B------:R-:W-:Y:S02]  /*1b310*/  IADD3.X R25, RZ, R13.reuse, RZ, P4, !PT ;  /* 0x0000000dff197210 */ /* 0x080fe400027fe4ff */
[----:B------:R-:W-:Y:S02]  /*1b320*/  IADD3.X R31, RZ, R13, RZ, P1, !PT ;  /* 0x0000000dff1f7210 */ /* 0x000fe40000ffe4ff */
[----:B------:R-:W-:Y:S02]  /*1b330*/  LOP3.LUT R24, R14, R39, RZ, 0x3c, !PT ;  /* 0x000000270e187212 */ /* 0x000fe400078e3cff */
[----:B------:R-:W-:-:S02]  /*1b340*/  LOP3.LUT R26, R15, R26, RZ, 0x3c, !PT ;  /* 0x0000001a0f1a7212 */ /* 0x000fc400078e3cff */
[----:B------:R-:W-:Y:S02]  /*1b350*/  MOV R34, R12 ;  /* 0x0000000c00227202 */ /* 0x000fe40000000f00 */
[----:B------:R-:W-:Y:S02]  /*1b360*/  LOP3.LUT R32, R109, 0x380, RZ, 0xc0, !PT ;  /* 0x000003806d207812 */ /* 0x000fe400078ec0ff */
[----:B------:R-:W-:Y:S02]  /*1b370*/  LOP3.LUT R10, R10, R37, RZ, 0x3c, !PT ;  /* 0x000000250a0a7212 */ /* 0x000fe400078e3cff */
[----:B------:R-:W-:Y:S02]  /*1b380*/  F2FP.F16.F32.PACK_AB R12, R21, R20 ;  /* 0x00000014150c723e */ /* 0x000fe400000000ff */
[----:B------:R-:W-:Y:S02]  /*1b390*/  F2FP.F16.F32.PACK_AB R13, R97, R96 ;  /* 0x00000060610d723e */ /* 0x000fe400000000ff */
[----:B------:R-:W-:-:S02]  /*1b3a0*/  F2FP.F16.F32.PACK_AB R14, R89, R88 ;  /* 0x00000058590e723e */ /* 0x000fc400000000ff */
[----:B------:R-:W-:Y:S02]  /*1b3b0*/  F2FP.F16.F32.PACK_AB R15, R99, R98 ;  /* 0x00000062630f723e */ /* 0x000fe400000000ff */
[----:B------:R-:W-:Y:S02]  /*1b3c0*/  SHF.R.U64 R4, R4, 0x3, RZ ;  /* 0x0000000304047819 */ /* 0x000fe400000012ff */
[----:B------:R-:W-:Y:S01]  /*1b3d0*/  SHF.R.U64 R30, R30, 0x3, RZ ;  /* 0x000000031e1e7819 */ /* 0x000fe200000012ff */
[----:B------:R0:W-:Y:S01]  /*1b3e0*/  STSM.16.M88.4 [R34], R12 ;  /* 0x0000000c22007844 */ /* 0x0001e20000000200 */
[----:B------:R-:W-:Y:S02]  /*1b3f0*/  SHF.R.U64 R32, R32, 0x3, RZ ;  /* 0x0000000320207819 */ /* 0x000fe400000012ff */
[----:B------:R-:W-:Y:S02]  /*1b400*/  MOV R37, R8 ;  /* 0x0000000800257202 */ /* 0x000fe40000000f00 */
[----:B------:R-:W-:-:S02]  /*1b410*/  MOV R38, R10 ;  /* 0x0000000a00267202 */ /* 0x000fc40000000f00 */
[----:B-1----:R-:W-:Y:S02]  /*1b420*/  LOP3.LUT R28, R4, R105, RZ, 0x3c, !PT ;  /* 0x00000069041c7212 */ /* 0x002fe400078e3cff */
[----:B------:R-:W-:Y:S02]  /*1b430*/  F2FP.F16.F32.PACK_AB R8, R91, R90 ;  /* 0x0000005a5b08723e */ /* 0x000fe400000000ff */
[----:B------:R-:W-:Y:S02]  /*1b440*/  F2FP.F16.F32.PACK_AB R9, R101, R100 ;  /* 0x000000646509723e */ /* 0x000fe400000000ff */
[----:B------:R-:W-:Y:S02]  /*1b450*/  F2FP.F16.F32.PACK_AB R10, R93, R92 ;  /* 0x0000005c5d0a723e */ /* 0x000fe400000000ff */
[----:B------:R-:W-:Y:S02]  /*1b460*/  F2FP.F16.F32.PACK_AB R11, R103, R102 ;  /* 0x00000066670b723e */ /* 0x000fe400000000ff */
[----:B------:R-:W-:-:S02]  /*1b470*/  LOP3.LUT R30, R30, R107, RZ, 0x3c, !PT ;  /* 0x0000006b1e1e7212 */ /* 0x000fc400078e3cff */
[----:B------:R-:W-:Y:S01]  /*1b480*/  MOV R39, R24 ;  /* 0x0000001800277202 */ /* 0x000fe20000000f00 */
[----:B------:R-:W-:Y:S01]  /*1b490*/  STSM.16.M88.4 [R37], R8 ;  /* 0x0000000825007844 */ /* 0x000fe20000000200 */
[----:B------:R-:W-:Y:S02]  /*1b4a0*/  MOV R4, R26 ;  /* 0x0000001a00047202 */ /* 0x000fe40000000f00 */
[----:B0-----:R-:W-:Y:S02]  /*1b4b0*/  F2FP.F16.F32.PACK_AB R12, R41, R40 ;  /* 0x00000028290c723e */ /* 0x001fe400000000ff */
[----:B------:R-:W-:Y:S02]  /*1b4c0*/  F2FP.F16.F32.PACK_AB R13, R43, R42 ;  /* 0x0000002a2b0d723e */ /* 0x000fe400000000ff */
[----:B------:R-:W-:Y:S02]  /*1b4d0*/  F2FP.F16.F32.PACK_AB R14, R45, R44 ;  /* 0x0000002c2d0e723e */ /* 0x000fe400000000ff */
[----:B------:R-:W-:-:S02]  /*1b4e0*/  F2FP.F16.F32.PACK_AB R15, R47, R46 ;  /* 0x0000002e2f0f723e */ /* 0x000fc400000000ff */
[----:B------:R-:W-:Y:S02]  /*1b4f0*/  LOP3.LUT R32, R32, R109, RZ, 0x3c, !PT ;  /* 0x0000006d20207212 */ /* 0x000fe400078e3cff */
[----:B------:R-:W-:Y:S01]  /*1b500*/  F2FP.F16.F32.PACK_AB R24, R49, R48 ;  /* 0x000000303118723e */ /* 0x000fe200000000ff */
[----:B------:R-:W-:Y:S01]  /*1b510*/  STSM.16.M88.4 [R38], R12 ;  /* 0x0000000c26007844 */ /* 0x000fe20000000200 */
[----:B------:R-:W-:Y:S02]  /*1b520*/  F2FP.F16.F32.PACK_AB R25, R51, R50 ;  /* 0x000000323319723e */ /* 0x000fe400000000ff */
[----:B------:R-:W-:Y:S02]  /*1b530*/  F2FP.F16.F32.PACK_AB R26, R53, R52 ;  /* 0x00000034351a723e */ /* 0x000fe400000000ff */
[----:B------:R-:W-:Y:S02]  /*1b540*/  F2FP.F16.F32.PACK_AB R27, R55, R54 ;  /* 0x00000036371b723e */ /* 0x000fe400000000ff */
[----:B------:R-:W-:-:S02]  /*1b550*/  MOV R104, R28 ;  /* 0x0000001c00687202 */ /* 0x000fc40000000f00 */
[----:B------:R-:W-:Y:S01]  /*1b560*/  MOV R106, R30 ;  /* 0x0000001e006a7202 */ /* 0x000fe20000000f00 */
[----:B------:R0:W-:Y:S01]  /*1b570*/  STSM.16.M88.4 [R39], R24 ;  /* 0x0000001827007844 */ /* 0x0001e20000000200 */
[----:B------:R-:W-:Y:S02]  /*1b580*/  F2FP.F16.F32.PACK_AB R28, R57, R56 ;  /* 0x00000038391c723e */ /* 0x000fe400000000ff */
[----:B------:R-:W-:Y:S02]  /*1b590*/  F2FP.F16.F32.PACK_AB R29, R59, R58 ;  /* 0x0000003a3b1d723e */ /* 0x000fe400000000ff */
[----:B------:R-:W-:Y:S02]  /*1b5a0*/  F2FP.F16.F32.PACK_AB R30, R61, R60 ;  /* 0x0000003c3d1e723e */ /* 0x000fe400000000ff */
[----:B------:R-:W-:Y:S02]  /*1b5b0*/  F2FP.F16.F32.PACK_AB R31, R63, R62 ;  /* 0x0000003e3f1f723e */ /* 0x000fe400000000ff */
[----:B------:R-:W-:-:S02]  /*1b5c0*/  MOV R105, R32 ;  /* 0x0000002000697202 */ /* 0x000fc40000000f00 */
[----:B------:R-:W-:Y:S01]  /*1b5d0*/  F2FP.F16.F32.PACK_AB R32, R65, R64 ;  /* 0x000000404120723e */ /* 0x000fe200000000ff */
[----:B------:R1:W-:Y:S01]  /*1b5e0*/  STSM.16.M88.4 [R4], R28 ;  /* 0x0000001c04007844 */ /* 0x0003e20000000200 */
[----:B------:R-:W-:Y:S02]  /*1b5f0*/  F2FP.F16.F32.PACK_AB R33, R67, R66 ;  /* 0x000000424321723e */ /* 0x000fe400000000ff */
[----:B------:R-:W-:Y:S01]  /*1b600*/  F2FP.F16.F32.PACK_AB R34, R69, R68 ;  /* 0x000000444522723e */ /* 0x000fe200000000ff */
[----:B0-----:R-:W0:Y:S01]  /*1b610*/  LDC.64 R26, c[0x0][0xba8] ;  /* 0x0002ea00ff1a7b82 */ /* 0x001e220000000a00 */
[----:B------:R-:W-:Y:S02]  /*1b620*/  F2FP.F16.F32.PACK_AB R35, R71, R70 ;  /* 0x000000464723723e */ /* 0x000fe400000000ff */
[----:B------:R-:W-:Y:S02]  /*1b630*/  F2FP.F16.F32.PACK_AB R37, R75, R74 ;  /* 0x0000004a4b25723e */ /* 0x000fe400000000ff */
[----:B------:R-:W-:Y:S01]  /*1b640*/  F2FP.F16.F32.PACK_AB R38, R77, R76 ;  /* 0x0000004c4d26723e */ /* 0x000fe200000000ff */
[----:B------:R-:W-:Y:S01]  /*1b650*/  STSM.16.M88.4 [R104], R32 ;  /* 0x0000002068007844 */ /* 0x000fe20000000200 */
[----:B------:R-:W-:-:S02]  /*1b660*/  F2FP.F16.F32.PACK_AB R39, R79, R78 ;  /* 0x0000004e4f27723e */ /* 0x000fc400000000ff */
[----:B------:R-:W-:Y:S02]  /*1b670*/  F2FP.F16.F32.PACK_AB R8, R81, R80 ;  /* 0x000000505108723e */ /* 0x000fe400000000ff */
[----:B------:R-:W-:Y:S01]  /*1b680*/  F2FP.F16.F32.PACK_AB R9, R83, R82 ;  /* 0x000000525309723e */ /* 0x000fe200000000ff */
[----:B------:R-:W-:Y:S01]  /*1b690*/  STSM.16.M88.4 [R106], R36 ;  /* 0x000000246a007844 */ /* 0x000fe20000000200 */
[----:B------:R-:W-:Y:S01]  /*1b6a0*/  F2FP.F16.F32.PACK_AB R10, R85, R84 ;  /* 0x00000054550a723e */ /* 0x000fe200000000ff */
[----:B-1----:R-:W-:Y:S01]  /*1b6b0*/  IMAD.MOV.U32 R4, RZ, RZ, RZ ;  /* 0x000000ffff047224 */ /* 0x002fe200078e00ff */
[----:B------:R-:W-:Y:S02]  /*1b6c0*/  F2FP.F16.F32.PACK_AB R11, R87, R86 ;  /* 0x00000056570b723e */ /* 0x000fe400000000ff */
[----:B------:R-:W-:Y:S02]  /*1b6d0*/  ISETP.NE.U32.AND P0, PT, RZ, UR6, PT ;  /* 0x00000006ff007c0c */ /* 0x000fe4000bf05070 */
[----:B------:R-:W-:Y:S01]  /*1b6e0*/  IADD3 R12, P1, R203, UR6, RZ ;  /* 0x00000006cb0c7c10 */ /* 0x000fe2000ff3e0ff */
[----:B------:R1:W-:Y:S01]  /*1b6f0*/  STSM.16.M88.4 [R105], R8 ;  /* 0x0000000869007844 */ /* 0x0003e20000000200 */
[----:B------:R-:W-:Y:S01]  /*1b700*/  BAR.SYNC.DEFER_BLOCKING 0x1, 0x100 ;  /* 0x0044000000007b1d */ /* 0x000fe20000010000 */
[----:B------:R-:W-:-:S02]  /*1b710*/  ISETP.NE.AND.EX P0, PT, RZ, UR7, PT, P0 ;  /* 0x00000007ff007c0c */ /* 0x000fc4000bf05300 */
[----:B------:R-:W-:Y:S01]  /*1b720*/  IADD3.X R13, R204, UR7, RZ, P1, !PT ;  /* 0x00000007cc0d7c10 */ /* 0x000fe20008ffe4ff */
[----:B------:R-:W-:-:S04]  /*1b730*/  IMAD.MOV.U32 R30, RZ, RZ, 0x9b8 ;  /* 0x000009b8ff1e7424 */ /* 0x000fc800078e00ff */
[----:B-1----:R-:W1:Y:S06]  /*1b740*/  LDC R105, c[0x0][0xbe8] ;  /* 0x0002fa00ff697b82 */ /* 0x002e6c0000000800 */
[----:B------:R-:W3:Y:S01]  /*1b750*/  @P0 LDG.E R4, desc[UR60][R12.64] ;  /* 0x0000003c0c040981 */ /* 0x000ee2000c1e1900 */
[----:B------:R-:W-:-:S04]  /*1b760*/  ISETP.NE.U32.AND P1, PT, RZ, UR4, PT ;  /* 0x00000004ff007c0c */ /* 0x000fc8000bf25070 */
[----:B------:R-:W-:-:S13]  /*1b770*/  ISETP.NE.AND.EX P1, PT, RZ, UR5, PT, P1 ;  /* 0x00000005ff007c0c */ /* 0x000fda000bf25310 */
[----:B------:R-:W-:Y:S01]  /*1b780*/  @P1 IADD3 R8, P2, R203, UR4, RZ ;  /* 0x00000004cb081c10 */ /* 0x000fe2000ff5e0ff */
[----:B------:R-:W-:Y:S02]  /*1b790*/  ULDC UR4, c[0x0][0xa88] ;  /* 0x0002a20000047ab9 */ /* 0x000fe40000000800 */
[----:B------:R-:W-:Y:S01]  /*1b7a0*/  MOV R104, UR4 ;  /* 0x0000000400687c02 */ /* 0x000fe20008000f00 */
[----:B------:R-:W-:Y:S01]  /*1b7b0*/  ULDC UR4, c[0x0][0xad4] ;  /* 0x0002b50000047ab9 */ /* 0x000fe20000000800 */
[----:B------:R-:W-:Y:S02]  /*1b7c0*/  @P1 IADD3.X R9, R204, UR5, RZ, P2, !PT ;  /* 0x00000005cc091c10 */ /* 0x000fe400097fe4ff */
[----:B------:R-:W-:Y:S02]  /*1b7d0*/  ISETP.NE.AND P2, PT, R201, RZ, PT ;  /* 0x000000ffc900720c */ /* 0x000fe40003f45270 */
[----:B-1----:R-:W-:Y:S01]  /*1b7e0*/  ISETP.NE.AND P4, PT, R105, 0x1, PT ;  /* 0x000000016900780c */ /* 0x002fe20003f85270 */
[----:B------:R1:W5:Y:S01]  /*1b7f0*/  @P1 LDG.E R104, desc[UR60][R8.64] ;  /* 0x0000003c08681981 */ /* 0x000362000c1e1900 */
[----:B------:R-:W-:Y:S01]  /*1b800*/  SEL R201, R201, UR4, P2 ;  /* 0x00000004c9c97c07 */ /* 0x000fe20009000000 */
[----:B------:R-:W-:Y:S01]  /*1b810*/  IMAD.IADD R28, R191, 0x1, R186 ;  /* 0x00000001bf1c7824 */ /* 0x000fe200078e02ba */
[----:B------:R-:W-:-:S02]  /*1b820*/  ISETP.NE.U32.AND P2, PT, RZ, UR6, PT ;  /* 0x00000006ff007c0c */ /* 0x000fc4000bf45070 */
[----:B------:R-:W-:Y:S02]  /*1b830*/  ISETP.GT.AND P3, PT, R201, 0x1, PT ;  /* 0x00000001c900780c */ /* 0x000fe40003f64270 */
[----:B------:R-:W-:Y:S02]  /*1b840*/  ISETP.NE.AND.EX P2, PT, RZ, UR7, PT, P2 ;  /* 0x00000007ff007c0c */ /* 0x000fe4000bf45320 */
[----:B------:R-:W-:Y:S02]  /*1b850*/  SEL R30, R30, 0x978, P3 ;  /* 0x000009781e1e7807 */ /* 0x000fe40001800000 */
[----:B------:R-:W-:Y:S01]  /*1b860*/  SEL R202, R202, RZ, !P2 ;  /* 0x000000ffcaca7207 */ /* 0x000fe20005000000 */
[----:B------:R-:W4:Y:S01]  /*1b870*/  @P4 LDC R33, c[0x0][0xbec] ;  /* 0x0002fb00ff214b82 */ /* 0x000f220000000800 */
[----:B------:R-:W-:Y:S02]  /*1b880*/  SEL R223, R223, RZ, !P2 ;  /* 0x000000ffdfdf7207 */ /* 0x000fe40005000000 */
[----:B------:R-:W-:-:S05]  /*1b890*/  SEL R29, R207, RZ, P3 ;  /* 0x000000ffcf1d7207 */ /* 0x000fca0001800000 */
[----:B------:R-:W2:Y:S08]  /*1b8a0*/  LDC.64 R10, c[0x0][R30+0x220] ;  /* 0x000088001e0a7b82 */ /* 0x000eb00000000a00 */
[----:B------:R-:W4:Y:S08]  /*1b8b0*/  LDC.64 R14, c[0x0][R30+0x218] ;  /* 0x000086001e0e7b82 */ /* 0x000f300000000a00 */
[----:B------:R-:W4:Y:S08]  /*1b8c0*/  LDC.64 R24, c[0x0][R30+0x228] ;  /* 0x00008a001e187b82 */ /* 0x000f300000000a00 */
[----:B-1----:R-:W1:Y:S08]  /*1b8d0*/  LDC.64 R8, c[0x0][R30+0x210] ;  /* 0x000084001e087b82 */ /* 0x002e700000000a00 */
[----:B------:R-:W1:Y:S08]  /*1b8e0*/  @P4 LDC R35, c[0x0][0xbf0] ;  /* 0x0002fc00ff234b82 */ /* 0x000e700000000800 */
[----:B0-----:R-:W0:Y:S01]  /*1b8f0*/  @!P3 LDC R26, c[0x0][0xb50] ;  /* 0x0002d400ff1abb82 */ /* 0x001e220000000800 */
[----:B--2---:R-:W-:-:S07]  /*1b900*/  IMAD R11, R11, R202, RZ ;  /* 0x000000ca0b0b7224 */ /* 0x004fce00078e02ff */
[----:B------:R-:W2:Y:S01]  /*1b910*/  @!P3 LDC R27, c[0x0][0xb54] ;  /* 0x0002d500ff1bbb82 */ /* 0x000ea20000000800 */
[C---:B------:R-:W-:Y:S02]  /*1b920*/  IMAD R223, R10.reuse, R223, R11 ;  /* 0x000000df0adf7224 */ /* 0x040fe400078e020b */
[----:B------:R-:W-:-:S04]  /*1b930*/  IMAD.WIDE.U32 R10, R10, R202, RZ ;  /* 0x000000ca0a0a7225 */ /* 0x000fc800078e00ff */
[-C--:B----4-:R-:W-:Y:S02]  /*1b940*/  IMAD R31, R15, R165.reuse, RZ ;  /* 0x000000a50f1f7224 */ /* 0x090fe400078e02ff */
[----:B------:R-:W-:-:S04]  /*1b950*/  IMAD.WIDE.U32 R14, R14, R165, RZ ;  /* 0x000000a50e0e7225 */ /* 0x000fc800078e00ff */
[----:B------:R-:W-:Y:S01]  /*1b960*/  IMAD.IADD R223, R11, 0x1, R223 ;  /* 0x000000010bdf7824 */ /* 0x000fe200078e02df */
[----:B------:R-:W-:Y:S01]  /*1b970*/  IADD3 R15, R15, R31, RZ ;  /* 0x0000001f0f0f7210 */ /* 0x000fe20007ffe0ff */
[----:B------:R-:W-:Y:S02]  /*1b980*/  IMAD.MOV.U32 R11, RZ, RZ, R28 ;  /* 0x000000ffff0b7224 */ /* 0x000fe400078e001c */
[-C--:B------:R-:W-:Y:S02]  /*1b990*/  IMAD R31, R25, R29.reuse, RZ ;  /* 0x0000001d191f7224 */ /* 0x080fe400078e02ff */
[----:B------:R-:W-:-:S04]  /*1b9a0*/  IMAD.WIDE.U32 R24, R24, R29, RZ ;  /* 0x0000001d18187225 */ /* 0x000fc800078e00ff */
[----:B------:R-:W-:Y:S01]  /*1b9b0*/  IMAD.IADD R31, R25, 0x1, R31 ;  /* 0x00000001191f7824 */ /* 0x000fe200078e021f */
[--C-:B---3--:R-:W-:Y:S01]  /*1b9c0*/  IADD3 R14, P2, P5, R10, R14, R4.reuse ;  /* 0x0000000e0a0e7210 */ /* 0x108fe20007d5e004 */
[----:B------:R-:W-:Y:S01]  /*1b9d0*/  @P4 IMAD.HI.U32 R10, R28, R33, RZ ;  /* 0x000000211c0a4227 */ /* 0x000fe200078e00ff */
[----:B------:R-:W-:-:S04]  /*1b9e0*/  SHF.R.S32.HI R106, RZ, 0x1f, R4 ;  /* 0x0000001fff6a7819 */ /* 0x000fc80000011404 */
[----:B-1----:R-:W-:Y:S02]  /*1b9f0*/  @P4 SHF.R.U32.HI R11, RZ, R35, R10 ;  /* 0x00000023ff0b4219 */ /* 0x002fe4000001160a */
[----:B------:R-:W-:Y:S02]  /*1ba00*/  IADD3.X R15, R223, R15, R106, P2, P5 ;  /* 0x0000000fdf0f7210 */ /* 0x000fe400017ea46a */
[C---:B------:R-:W-:Y:S02]  /*1ba10*/  IADD3 R29, -R11.reuse, RZ, RZ ;  /* 0x000000ff0b1d7210 */ /* 0x040fe40007ffe1ff */
        /* <DEDUP_REMOVED lines=10> */
[----:B--2---:R-:W-:Y:S01]  /*1bac0*/  LEA.HI.X R27, R24, R27, R8, 0x2, P2 ;  /* 0x0000001b181b7211 */ /* 0x004fe200010f1408 */
[----:B------:R-:W-:Y:S06]  /*1bad0*/  @P1 BRA `(.L_x_2876) ;  /* 0x0000000000101947 */ /* 0x000fec0003800000 */
[----:B------:R-:W-:Y:S05]  /*1bae0*/  @!P0 BRA `(.L_x_2876) ;  /* 0x00000000000c8947 */ /* 0x000fea0003800000 */
[----:B------:R-:W2:Y:S04]  /*1baf0*/  LDG.E R9, desc[UR60][R12.64] ;  /* 0x0000003c0c097981 */ /* 0x000ea8000c1e1900 */
[----:B-----5:R-:W2:Y:S02]  /*1bb00*/  LDG.E R104, desc[UR60][R12.64+0x4] ;  /* 0x0000043c0c687981 */ /* 0x020ea4000c1e1900 */
[----:B--2---:R-:W-:-:S07]  /*1bb10*/  IADD3 R104, -R9, R104, RZ ;  /* 0x0000006809687210 */ /* 0x004fce0007ffe1ff */
.L_x_2876:
[----:B------:R-:W2:Y:S01]  /*1bb20*/  LDL R12, [R1+0x58] ;  /* 0x00005800010c7983 */ /* 0x000ea20000100800 */
[----:B-----5:R-:W-:Y:S01]  /*1bb30*/  IMAD R104, R104, R105, RZ ;  /* 0x0000006968687224 */ /* 0x020fe200078e02ff */
[----:B------:R-:W-:Y:S02]  /*1bb40*/  LOP3.LUT P0, RZ, R227, 0x3, RZ, 0xc0, !PT ;  /* 0x00000003e3ff7812 */ /* 0x000fe4000780c0ff */
[----:B------:R-:W-:Y:S04]  /*1bb50*/  SHFL.IDX PT, R8, R26, RZ, 0x1c1f ;  /* 0x001c1fff1a087589 */ /* 0x000fe800000e0000 */
[----:B------:R-:W0:Y:S04]  /*1bb60*/  SHFL.IDX PT, R9, R27, RZ, 0x1c1f ;  /* 0x001c1fff1b097589 */ /* 0x000e2800000e0000 */
[----:B------:R-:W-:Y:S04]  /*1bb70*/  SHFL.IDX PT, R10, R26, 0x1, 0x1c1f ;  /* 0x003c1f001a0a7f89 */ /* 0x000fe800000e0000 */
[----:B------:R-:W1:Y:S01]  /*1bb80*/  SHFL.IDX PT, R11, R27, 0x1, 0x1c1f ;  /* 0x003c1f001b0b7f89 */ /* 0x000e6200000e0000 */
[----:B--2---:R-:W-:-:S04]  /*1bb90*/  IMAD.IADD R13, R12, 0x1, R186 ;  /* 0x000000010c0d7824 */ /* 0x004fc800078e02ba */
        /* <DEDUP_REMOVED lines=11> */
[----:B------:R-:W-:Y:S01]  /*1bc50*/  IADD3 R13, P6, R72, 0x1000, RZ ;  /* 0x00001000480d7810 */ /* 0x000fe20007fde0ff */
[----:B------:R-:W-:Y:S01]  /*1bc60*/  IMAD.WIDE.U32 R20, R4, UR4, RZ ;  /* 0x0000000404147c25 */ /* 0x000fe2000f8e00ff */
[C---:B------:R-:W-:Y:S02]  /*1bc70*/  IADD3 R25, P5, R72.reuse, 0x2000, RZ ;  /* 0x0000200048197810 */ /* 0x040fe40007fbe0ff */
[----:B------:R-:W-:Y:S02]  /*1bc80*/  LOP3.LUT R12, R13, 0x380, RZ, 0xc0, !PT ;  /* 0x000003800d0c7812 */ /* 0x000fe400078ec0ff */
[----:B------:R-:W-:Y:S02]  /*1bc90*/  IADD3 R29, P3, R72, 0x3000, RZ ;  /* 0x00003000481d7810 */ /* 0x000fe40007f7e0ff */
[----:B------:R-:W-:Y:S02]  /*1bca0*/  SHF.R.U64 R12, R12, 0x3, RZ ;  /* 0x000000030c0c7819 */ /* 0x000fe400000012ff */
[----:B------:R-:W-:-:S02]  /*1bcb0*/  IADD3 R33, P2, R72, 0x4000, RZ ;  /* 0x0000400048217810 */ /* 0x000fc40007f5e0ff */
        /* <DEDUP_REMOVED lines=16> */
[----:B------:R-:W-:Y:S01]  /*1bdc0*/  LOP3.LUT R36, R37, 0x380, RZ, 0xc0, !PT ;  /* 0x0000038025247812 */ /* 0x000fe200078ec0ff */
[----:B------:R-:W5:Y:S01]  /*1bdd0*/  LD.E.128 R44, desc[UR60][R44.64] ;  /* 0x0000003c2c2c7980 */ /* 0x000f62000c101d00 */
[----:B------:R-:W-:Y:S01]  /*1bde0*/  IMAD.IADD R21, R21, 0x1, R3 ;  /* 0x0000000115157824 */ /* 0x000fe200078e0203 */
[----:B------:R-:W-:-:S02]  /*1bdf0*/  LEA R3, R200, R224, 0x5 ;  /* 0x000000e0c8037211 */ /* 0x000fc400078e28ff */
[----:B------:R-:W-:Y:S02]  /*1be00*/  LOP3.LUT R40, R41, 0x380, RZ, 0xc0, !PT ;  /* 0x0000038029287812 */ /* 0x000fe400078ec0ff */
[----:B------:R-:W-:Y:S01]  /*1be10*/  SHF.R.S32.HI R49, RZ, 0x1f, R202 ;  /* 0x0000001fff317819 */ /* 0x000fe200000114ca */
[----:B------:R-:W-:Y:S01]  /*1be20*/  IMAD.IADD R48, R186, 0x1, R3 ;  /* 0x00000001ba307824 */ /* 0x000fe200078e0203 */
[----:B------:R-:W-:Y:S01]  /*1be30*/  LOP3.LUT R9, R72, 0x380, RZ, 0xc0, !PT ;  /* 0x0000038048097812 */ /* 0x000fe200078ec0ff */
[----:B------:R-:W-:Y:S01]  /*1be40*/  IMAD.WIDE.U32 R20, R165, UR4, R20 ;  /* 0x00000004a5147c25 */ /* 0x000fe2000f8e0014 */
[----:B------:R-:W-:Y:S02]  /*1be50*/  SHF.R.U64 R24, R24, 0x3, RZ ;  /* 0x0000000318187819 */ /* 0x000fe400000012ff */
[----:B------:R-:W-:Y:S01]  /*1be60*/  SHF.R.U64 R28, R28, 0x3, RZ ;  /* 0x000000031c1c7819 */ /* 0x000fe200000012ff */
[----:B0-----:R-:W-:Y:S01]  /*1be70*/  @P4 IMAD.HI.U32 R0, R48, R51, RZ ;  /* 0x0000003330004227 */ /* 0x001fe200078e00ff */
[----:B------:R-:W-:-:S02]  /*1be80*/  SHF.R.U64 R32, R32, 0x3, RZ ;  /* 0x0000000320207819 */ /* 0x000fc400000012ff */
[----:B------:R-:W-:Y:S01]  /*1be90*/  SHF.R.U64 R36, R36, 0x3, RZ ;  /* 0x0000000324247819 */ /* 0x000fe200000012ff */
[----:B------:R-:W-:Y:S01]  /*1bea0*/  IMAD R21, R165, UR5, R21 ;  /* 0x00000005a5157c24 */ /* 0x000fe2000f8e0215 */
[----:B------:R-:W-:Y:S01]  /*1beb0*/  ULDC.64 UR4, c[0x0][0xaf0] ;  /* 0x0002bc0000047ab9 */ /* 0x000fe20000000a00 */
[----:B------:R-:W-:Y:S01]  /*1bec0*/  IMAD.MOV.U32 R3, RZ, RZ, R48 ;  /* 0x000000ffff037224 */ /* 0x000fe200078e0030 */
[----:B------:R-:W-:Y:S01]  /*1bed0*/  SHF.R.U64 R40, R40, 0x3, RZ ;  /* 0x0000000328287819 */ /* 0x000fe200000012ff */
[----:B------:R-:W-:Y:S01]  /*1bee0*/  IMAD R49, R49, UR4, RZ ;  /* 0x0000000431317c24 */ /* 0x000fe2000f8e02ff */
[----:B-1----:R-:W-:Y:S02]  /*1bef0*/  @P4 SHF.R.U32.HI R3, RZ, R53, R0 ;  /* 0x00000035ff034219 */ /* 0x002fe40000011600 */
[----:B------:R-:W-:Y:S01]  /*1bf00*/  SHF.R.U64 R9, R9, 0x3, RZ ;  /* 0x0000000309097819 */ /* 0x000fe200000012ff */
        /* <DEDUP_REMOVED lines=10> */
[----:B------:R-:W-:Y:S01]  /*1bfb0*/  IMAD.X R37, RZ, RZ, R73, P1 ;  /* 0x000000ffff257224 */ /* 0x000fe200008e0649 */
[----:B------:R-:W-:Y:S01]  /*1bfc0*/  SHF.R.S32.HI R0, RZ, 0x1f, R3 ;  /* 0x0000001fff007819 */ /* 0x000fe20000011403 */
[----:B------:R-:W5:Y:S01]  /*1bfd0*/  LD.E.128 R24, desc[UR60][R24.64] ;  /* 0x0000003c18187980 */ /* 0x000f62000c101d00 */
[----:B------:R-:W-:-:S02]  /*1bfe0*/  IADD3 R4, -R3, RZ, RZ ;  /* 0x000000ff03047210 */ /* 0x000fc40007ffe1ff */
[-C--:B------:R-:W-:Y:S02]  /*1bff0*/  IADD3.X R29, RZ, R73.reuse, RZ, P3, !PT ;  /* 0x00000049ff1d7210 */ /* 0x080fe40001ffe4ff */
[----:B------:R-:W-:Y:S01]  /*1c000*/  LOP3.LUT R72, R9, R72, RZ, 0x3c, !PT ;  /* 0x0000004809487212 */ /* 0x000fe200078e3cff */
[----:B------:R-:W-:Y:S01]  /*1c010*/  IMAD.IADD R21, R21, 0x1, R49 ;  /* 0x0000000115157824 */ /* 0x000fe200078e0231 */
[----:B------:R-:W-:Y:S01]  /*1c020*/  IADD3.X R41, RZ, R73, RZ, P0, !PT ;  /* 0x00000049ff297210 */ /* 0x000fe200007fe4ff */
[----:B------:R-:W-:Y:S01]  /*1c030*/  IMAD R0, R0, UR4, RZ ;  /* 0x0000000400007c24 */ /* 0x000fe2000f8e02ff */
[----:B------:R-:W5:Y:S01]  /*1c040*/  LD.E.128 R28, desc[UR60][R28.64] ;  /* 0x0000003c1c1c7980 */ /* 0x000f62000c101d00 */
[----:B------:R-:W-:-:S03]  /*1c050*/  IMAD R105, R105, R4, R48 ;  /* 0x0000000469697224 */ /* 0x000fc600078e0230 */
[----:B------:R0:W5:Y:S01]  /*1c060*/  LD.E.128 R8, desc[UR60][R72.64] ;  /* 0x0000003c48087980 */ /* 0x000162000c101d00 */
[----:B------:R-:W-:-:S03]  /*1c070*/  IMAD R49, R3, UR5, R0 ;  /* 0x0000000503317c24 */ /* 0x000fc6000f8e0200 */
[----:B------:R-:W5:Y:S01]  /*1c080*/  LD.E.128 R32, desc[UR60][R32.64] ;  /* 0x0000003c20207980 */ /* 0x000f62000c101d00 */
[----:B------:R-:W-:-:S03]  /*1c090*/  IMAD.WIDE.U32 R20, R3, UR4, R20 ;  /* 0x0000000403147c25 */ /* 0x000fc6000f8e0014 */
[----:B------:R-:W5:Y:S01]  /*1c0a0*/  LD.E.128 R36, desc[UR60][R36.64] ;  /* 0x0000003c24247980 */ /* 0x000f62000c101d00 */
[----:B------:R-:W-:Y:S01]  /*1c0b0*/  SHF.R.S32.HI R0, RZ, 0x1f, R105 ;  /* 0x0000001fff007819 */ /* 0x000fe20000011469 */
[----:B------:R-:W-:Y:S02]  /*1c0c0*/  ULDC.64 UR4, c[0x0][0xad8] ;  /* 0x0002b60000047ab9 */ /* 0x000fe40000000a00 */
        /* <DEDUP_REMOVED lines=39> */
.L_x_2879:
[----:B------:R-:W-:Y:S05]  /*1c340*/  BSYNC B1 ;  /* 0x0000000000017941 */ /* 0x000fea0003800000 */
.L_x_2878:
        /* <DEDUP_REMOVED lines=13> */
.L_x_2881:
[----:B------:R-:W-:Y:S05]  /*1c420*/  BSYNC B1 ;  /* 0x0000000000017941 */ /* 0x000fea0003800000 */
.L_x_2880:
        /* <DEDUP_REMOVED lines=13> */
.L_x_2883:
[----:B------:R-:W-:Y:S05]  /*1c500*/  BSYNC B1 ;  /* 0x0000000000017941 */ /* 0x000fea0003800000 */
.L_x_2882:
        /* <DEDUP_REMOVED lines=16> */
.L_x_2877:
[----:B------:R-:W-:Y:S01]  /*1c610*/  ULDC.64 UR4, c[0x0][0xb08] ;  /* 0x0002c20000047ab9 */ /* 0x000fe20000000a00 */
[----:B------:R-:W1:Y:S01]  /*1c620*/  @P4 LDC R15, c[0x0][0xbec] ;  /* 0x0002fb00ff0f4b82 */ /* 0x000e620000000800 */
[----:B0-----:R-:W-:Y:S01]  /*1c630*/  IMAD R3, R106, UR4, RZ ;  /* 0x000000046a037c24 */ /* 0x001fe2000f8e02ff */
[----:B------:R-:W-:Y:S01]  /*1c640*/  ULDC.64 UR6, c[0x0][0xb30] ;  /* 0x0002cc0000067ab9 */ /* 0x000fe20000000a00 */
[C---:B------:R-:W-:Y:S01]  /*1c650*/  IMAD.WIDE.U32 R8, R4.reuse, UR4, RZ ;  /* 0x0000000404087c25 */ /* 0x040fe2000f8e00ff */
[----:B------:R-:W-:Y:S01]  /*1c660*/  ISETP.GE.AND P0, PT, R13, R104, PT ;  /* 0x000000680d00720c */ /* 0x000fe20003f06270 */
[----:B------:R-:W-:Y:S01]  /*1c670*/  BSSY B1, `(.L_x_2885) ;  /* 0x0000076000017945 */ /* 0x000fe20003800000 */
[----:B------:R-:W-:Y:S01]  /*1c680*/  SHF.R.S32.HI R25, RZ, 0x1f, R208 ;  /* 0x0000001fff197819 */ /* 0x000fe200000114d0 */
[----:B------:R-:W-:Y:S01]  /*1c690*/  IMAD R3, R4, UR5, R3 ;  /* 0x0000000504037c24 */ /* 0x000fe2000f8e0203 */
[----:B------:R-:W0:Y:S01]  /*1c6a0*/  @P4 LDC R0, c[0x0][0xbf0] ;  /* 0x0002fc00ff004b82 */ /* 0x000e220000000800 */
[----:B------:R-:W-:Y:S01]  /*1c6b0*/  ULDC.64 UR4, c[0x0][0xb38] ;  /* 0x0002ce0000047ab9 */ /* 0x000fe20000000a00 */
[----:B------:R-:W-:-:S02]  /*1c6c0*/  SHF.R.S32.HI R29, RZ, 0x1f, R211 ;  /* 0x0000001fff1d7819 */ /* 0x000fc400000114d3 */
[----:B------:R-:W-:Y:S02]  /*1c6d0*/  IADD3 R9, R9, R3, RZ ;  /* 0x0000000309097210 */ /* 0x000fe40007ffe0ff */
[----:B------:R-:W-:Y:S02]  /*1c6e0*/  SHF.R.S32.HI R3, RZ, 0x1f, R202 ;  /* 0x0000001fff037819 */ /* 0x000fe400000114ca */
        /* <DEDUP_REMOVED lines=18> */
[----:B0-----:R-:W-:Y:S01]  /*1c810*/  @P4 SHF.R.U32.HI R3, RZ, R0, R15 ;  /* 0x00000000ff034219 */ /* 0x001fe2000001160f */
[----:B------:R-:W-:Y:S01]  /*1c820*/  IMAD.IADD R9, R9, 0x1, R11 ;  /* 0x0000000109097824 */ /* 0x000fe200078e020b */
[----:B------:R-:W-:-:S02]  /*1c830*/  SHF.R.S32.HI R26, RZ, 0x1f, R221 ;  /* 0x0000001fff1a7819 */ /* 0x000fc400000114dd */
[----:B------:R-:W-:Y:S01]  /*1c840*/  IADD3 R4, -R3, RZ, RZ ;  /* 0x000000ff03047210 */ /* 0x000fe20007ffe1ff */
[----:B------:R-:W-:Y:S01]  /*1c850*/  IMAD.WIDE.U32 R8, R207, UR4, R8 ;  /* 0x00000004cf087c25 */ /* 0x000fe2000f8e0008 */
[----:B------:R-:W-:Y:S02]  /*1c860*/  SHF.R.S32.HI R0, RZ, 0x1f, R3 ;  /* 0x0000001fff007819 */ /* 0x000fe40000011403 */
[----:B------:R-:W-:Y:S01]  /*1c870*/  SHF.R.S32.HI R27, RZ, 0x1f, R222 ;  /* 0x0000001fff1b7819 */ /* 0x000fe200000114de */
[----:B------:R-:W-:Y:S02]  /*1c880*/  IMAD R105, R105, R4, R28 ;  /* 0x0000000469697224 */ /* 0x000fe400078e021c */
        /* <DEDUP_REMOVED lines=11> */
[----:B------:R-:W-:Y:S01]  /*1c940*/  VIADD R4, R2, 0x2a820 ;  /* 0x0002a82002047836 */ /* 0x000fe20000000000 */
[----:B------:R-:W-:Y:S02]  /*1c950*/  IADD3 R3, R9, R3, RZ ;  /* 0x0000000309037210 */ /* 0x000fe40007ffe0ff */
[C---:B------:R-:W-:Y:S02]  /*1c960*/  LEA R0, P1, R8.reuse, UR4, 0x2 ;  /* 0x0000000408007c11 */ /* 0x040fe4000f8210ff */
[----:B------:R-:W-:Y:S02]  /*1c970*/  PRMT R4, RZ, 0x654, R4 ;  /* 0x00000654ff047816 */ /* 0x000fe40000000004 */
[----:B------:R-:W-:Y:S02]  /*1c980*/  LEA.HI.X R3, R8, UR5, R3, 0x2, P1 ;  /* 0x0000000508037c11 */ /* 0x000fe400088f1403 */
[----:B------:R0:W-:Y:S01]  /*1c990*/  SYNCS.ARRIVE.TRANS64.RED.A1T0 RZ, [R4+URZ], RZ ;  /* 0x000000ff04ff79a7 */ /* 0x0001e2000810043f */
[----:B------:R0:W1:Y:S04]  /*1c9a0*/  SHFL.IDX PT, R8, R0, RZ, 0x1c1f ;  /* 0x001c1fff00087589 */ /* 0x00006800000e0000 */
        /* <DEDUP_REMOVED lines=8> */
[----:B-12---:R-:W-:-:S04]  /*1ca30*/  @!P3 IMAD.WIDE R10, R190, 0x4, R8 ;  /* 0x00000004be0ab825 */ /* 0x006fc800078e0208 */
[-C--:B------:R-:W-:Y:S01]  /*1ca40*/  @!P1 LEA R12, P5, R222, R8.reuse, 0x2 ;  /* 0x00000008de0c9211 */ /* 0x080fe200078a10ff */
[----:B------:R1:W-:Y:S01]  /*1ca50*/  @!P3 ST.E.64 desc[UR60][R10.64], R20 ;  /* 0x000000140a00b985 */ /* 0x0003e2000c101b3c */
[----:B------:R-:W-:Y:S02]  /*1ca60*/  ISETP.GE.AND P3, PT, R220, UR4, PT ;  /* 0x00000004dc007c0c */ /* 0x000fe4000bf66270 */
[----:B------:R-:W-:Y:S02]  /*1ca70*/  @!P1 LEA.HI.X R13, R222, R9, R27, 0x2, P5 ;  /* 0x00000009de0d9211 */ /* 0x000fe400028f141b */
[----:B------:R-:W-:Y:S02]  /*1ca80*/  ISETP.GE.AND P5, PT, R218, UR4, PT ;  /* 0x00000004da007c0c */ /* 0x000fe4000bfa6270 */
[----:B-1----:R-:W-:-:S04]  /*1ca90*/  @!P2 LEA R10, P6, R208, R8, 0x2 ;  /* 0x00000008d00aa211 */ /* 0x002fc800078c10ff */
        /* <DEDUP_REMOVED lines=8> */
[CC--:B-1----:R-:W-:Y:S02]  /*1cb20*/  @!P3 LEA R10, P6, R220.reuse, R8.reuse, 0x2 ;  /* 0x00000008dc0ab211 */ /* 0x0c2fe400078c10ff */
[CC--:B--2---:R-:W-:Y:S02]  /*1cb30*/  @!P4 LEA R12, P0, R219.reuse, R8.reuse, 0x2 ;  /* 0x00000008db0cc211 */ /* 0x0c4fe400078010ff */
[-C--:B------:R-:W-:Y:S02]  /*1cb40*/  @!P3 LEA.HI.X R11, R220, R9.reuse, R38, 0x2, P6 ;  /* 0x00000009dc0bb211 */ /* 0x080fe400030f1426 */
[----:B------:R-:W-:Y:S02]  /*1cb50*/  @!P4 LEA.HI.X R13, R219, R9, R37, 0x2, P0 ;  /* 0x00000009db0dc211 */ /* 0x000fe400000f1425 */
[----:B------:R-:W-:Y:S01]  /*1cb60*/  ISETP.GE.AND P0, PT, R215, UR4, PT ;  /* 0x00000004d7007c0c */ /* 0x000fe2000bf06270 */
[----:B------:R1:W-:Y:S01]  /*1cb70*/  @!P3 ST.E.64 desc[UR60][R10.64], R40 ;  /* 0x000000280a00b985 */ /* 0x0003e2000c101b3c */
[----:B---3--:R-:W-:-:S02]  /*1cb80*/  @!P5 LEA R14, P6, R218, R8, 0x2 ;  /* 0x00000008da0ed211 */ /* 0x008fc400078c10ff */
[----:B------:R-:W-:Y:S01]  /*1cb90*/  ISETP.GE.AND P3, PT, R214, UR4, PT ;  /* 0x00000004d6007c0c */ /* 0x000fe2000bf66270 */
[----:B------:R2:W-:Y:S01]  /*1cba0*/  @!P4 ST.E.64 desc[UR60][R12.64], R44 ;  /* 0x0000002c0c00c985 */ /* 0x0005e2000c101b3c */
[----:B------:R-:W-:-:S05]  /*1cbb0*/  @!P5 LEA.HI.X R15, R218, R9, R36, 0x2, P6 ;  /* 0x00000009da0fd211 */ /* 0x000fca00030f1424 */
[----:B------:R3:W-:Y:S01]  /*1cbc0*/  @!P5 ST.E.64 desc[UR60][R14.64], R48 ;  /* 0x000000300e00d985 */ /* 0x0007e2000c101b3c */
[CC--:B-1----:R-:W-:Y:S02]  /*1cbd0*/  @!P2 LEA R10, P4, R217.reuse, R8.reuse, 0x2 ;  /* 0x00000008d90aa211 */ /* 0x0c2fe400078810ff */
[CC--:B--2---:R-:W-:Y:S02]  /*1cbe0*/  @!P1 LEA R12, P5, R216.reuse, R8.reuse, 0x2 ;  /* 0x00000008d80c9211 */ /* 0x0c4fe400078a10ff */
[-C--:B------:R-:W-:Y:S02]  /*1cbf0*/  @!P2 LEA.HI.X R11, R217, R9.reuse, R35, 0x2, P4 ;  /* 0x00000009d90ba211 */ /* 0x080fe400020f1423 */
[----:B------:R-:W-:Y:S02]  /*1cc00*/  ISETP.GE.AND P4, PT, R213, UR4, PT ;  /* 0x00000004d5007c0c */ /* 0x000fe4000bf86270 */
[----:B---3--:R-:W-:Y:S01]  /*1cc10*/  @!P0 LEA R14, P6, R215, R8, 0x2 ;  /* 0x00000008d70e8211 */ /* 0x008fe200078c10ff */
        /* <DEDUP_REMOVED lines=8> */
[----:B-1----:R-:W-:-:S04]  /*1cca0*/  @!P3 LEA R10, P5, R214, R8, 0x2 ;  /* 0x00000008d60ab211 */ /* 0x002fc800078a10ff */
[-C--:B------:R-:W-:Y:S02]  /*1ccb0*/  @!P3 LEA.HI.X R11, R214, R9.reuse, R32, 0x2, P5 ;  /* 0x00000009d60bb211 */ /* 0x080fe400028f1420 */
[----:B------:R-:W-:Y:S02]  /*1ccc0*/  ISETP.GE.AND P5, PT, R209, UR4, PT ;  /* 0x00000004d1007c0c */ /* 0x000fe4000bfa6270 */
[CC--:B--2---:R-:W-:Y:S01]  /*1ccd0*/  @!P4 LEA R12, P6, R213.reuse, R8.reuse, 0x2 ;  /* 0x00000008d50cc211 */ /* 0x0c4fe200078c10ff */
[----:B------:R1:W-:Y:S03]  /*1cce0*/  @!P3 ST.E.64 desc[UR60][R10.64], R64 ;  /* 0x000000400a00b985 */ /* 0x0003e6000c101b3c */
[----:B------:R-:W-:Y:S02]  /*1ccf0*/  @!P4 LEA.HI.X R13, R213, R9, R31, 0x2, P6 ;  /* 0x00000009d50dc211 */ /* 0x000fe400030f141f */
[----:B---3--:R-:W-:-:S03]  /*1cd00*/  @!P1 LEA R14, P6, R211, R8, 0x2 ;  /* 0x00000008d30e9211 */ /* 0x008fc600078c10ff */
[----:B------:R2:W-:Y:S01]  /*1cd10*/  @!P4 ST.E.64 desc[UR60][R12.64], R68 ;  /* 0x000000440c00c985 */ /* 0x0005e2000c101b3c */
[----:B------:R-:W-:Y:S02]  /*1cd20*/  @!P1 LEA.HI.X R15, R211, R9, R29, 0x2, P6 ;  /* 0x00000009d30f9211 */ /* 0x000fe400030f141d */
[----:B-1----:R-:W-:-:S04]  /*1cd30*/  @!P2 LEA R10, P3, R212, R8, 0x2 ;  /* 0x00000008d40aa211 */ /* 0x002fc800078610ff */
[----:B------:R-:W-:Y:S02]  /*1cd40*/  @!P2 LEA.HI.X R11, R212, R9, R30, 0x2, P3 ;  /* 0x00000009d40ba211 */ /* 0x000fe400018f141e */
[----:B--2---:R-:W-:-:S03]  /*1cd50*/  @!P0 LEA R12, P4, R210, R8, 0x2 ;  /* 0x00000008d20c8211 */ /* 0x004fc600078810ff */
[----:B------:R3:W-:Y:S01]  /*1cd60*/  @!P2 ST.E.64 desc[UR60][R10.64], R94 ;  /* 0x0000005e0a00a985 */ /* 0x0007e2000c101b3c */
[C---:B------:R-:W-:Y:S02]  /*1cd70*/  @!P5 LEA R8, P3, R209.reuse, R8, 0x2 ;  /* 0x00000008d108d211 */ /* 0x040fe400078610ff */
[-C--:B------:R-:W-:Y:S01]  /*1cd80*/  @!P0 LEA.HI.X R13, R210, R9.reuse, R229, 0x2, P4 ;  /* 0x00000009d20d8211 */ /* 0x080fe200020f14e5 */
[----:B------:R3:W-:Y:S01]  /*1cd90*/  @!P1 ST.E.64 desc[UR60][R14.64], R76 ;  /* 0x0000004c0e009985 */ /* 0x0007e2000c101b3c */
[----:B------:R-:W-:-:S03]  /*1cda0*/  @!P5 LEA.HI.X R9, R209, R9, R228, 0x2, P3 ;  /* 0x00000009d109d211 */ /* 0x000fc600018f14e4 */
[----:B------:R3:W-:Y:S04]  /*1cdb0*/  @!P0 ST.E.64 desc[UR60][R12.64], R80 ;  /* 0x000000500c008985 */ /* 0x0007e8000c101b3c */
[----:B------:R3:W-:Y:S02]  /*1cdc0*/  @!P5 ST.E.64 desc[UR60][R8.64], R84 ;  /* 0x000000540800d985 */ /* 0x0007e4000c101b3c */
.L_x_2886:
[----:B------:R-:W-:Y:S05]  /*1cdd0*/  BSYNC B1 ;  /* 0x0000000000017941 */ /* 0x000fea0003800000 */
.L_x_2885:
        /* <DEDUP_REMOVED lines=31> */
[-C--:B-1----:R-:W-:Y:S02]  /*1cfd0*/  @!P0 LEA R10, P4, R218, R8.reuse, 0x2 ;  /* 0x00000008da0a8211 */ /* 0x082fe400078810ff */
[-C--:B--2---:R-:W-:Y:S01]  /*1cfe0*/  @!P2 LEA R14, P6, R216, R8.reuse, 0x2 ;  /* 0x00000008d80ea211 */ /* 0x084fe200078c10ff */
[----:B------:R-:W-:Y:S01]  /*1cff0*/  @!P5 ST.E.64 desc[UR60][R26.64], R46 ;  /* 0x0000002e1a00d985 */ /* 0x000fe2000c101b3c */
[----:B------:R-:W-:Y:S02]  /*1d000*/  @!P1 LEA R12, P5, R217, R8, 0x2 ;  /* 0x00000008d90c9211 */ /* 0x000fe400078a10ff */
[----:B------:R-:W-:-:S02]  /*1d010*/  @!P0 LEA.HI.X R11, R218, R9, R36, 0x2, P4 ;  /* 0x00000009da0b8211 */ /* 0x000fc400020f1424 */
[-C--:B------:R-:W-:Y:S02]  /*1d020*/  @!P1 LEA.HI.X R13, R217, R9.reuse, R35, 0x2, P5 ;  /* 0x00000009d90d9211 */ /* 0x080fe400028f1423 */
[----:B------:R-:W-:Y:S01]  /*1d030*/  ISETP.GE.AND P4, PT, R214, UR4, PT ;  /* 0x00000004d6007c0c */ /* 0x000fe2000bf86270 */
[----:B------:R-:W-:Y:S01]  /*1d040*/  @!P0 ST.E.64 desc[UR60][R10.64], R50 ;  /* 0x000000320a008985 */ /* 0x000fe2000c101b3c */
[----:B------:R-:W-:Y:S02]  /*1d050*/  @!P2 LEA.HI.X R15, R216, R9, R34, 0x2, P6 ;  /* 0x00000009d80fa211 */ /* 0x000fe400030f1422 */
[----:B---3--:R-:W-:Y:S01]  /*1d060*/  @!P3 LEA R20, P5, R215, R8, 0x2 ;  /* 0x00000008d714b211 */ /* 0x008fe200078a10ff */
[----:B------:R1:W-:Y:S01]  /*1d070*/  @!P1 ST.E.64 desc[UR60][R12.64], R54 ;  /* 0x000000360c009985 */ /* 0x0003e2000c101b3c */
[----:B------:R-:W-:Y:S02]  /*1d080*/  ISETP.GE.AND P1, PT, R212, UR4, PT ;  /* 0x00000004d4007c0c */ /* 0x000fe4000bf26270 */
[----:B------:R-:W-:Y:S01]  /*1d090*/  ISETP.GE.AND P0, PT, R211, UR4, PT ;  /* 0x00000004d3007c0c */ /* 0x000fe2000bf06270 */
[----:B------:R2:W-:Y:S01]  /*1d0a0*/  @!P2 ST.E.64 desc[UR60][R14.64], R58 ;  /* 0x0000003a0e00a985 */ /* 0x0005e2000c101b3c */
[----:B------:R-:W-:-:S02]  /*1d0b0*/  ISETP.GE.AND P2, PT, R213, UR4, PT ;  /* 0x00000004d5007c0c */ /* 0x000fc4000bf46270 */
[-C--:B------:R-:W-:Y:S02]  /*1d0c0*/  @!P3 LEA.HI.X R21, R215, R9.reuse, R33, 0x2, P5 ;  /* 0x00000009d715b211 */ /* 0x080fe400028f1421 */
[----:B------:R-:W-:Y:S02]  /*1d0d0*/  ISETP.GE.AND P5, PT, R210, UR4, PT ;  /* 0x00000004d2007c0c */ /* 0x000fe4000bfa6270 */
[CC--:B----4-:R-:W-:Y:S01]  /*1d0e0*/  @!P4 LEA R24, P6, R214.reuse, R8.reuse, 0x2 ;  /* 0x00000008d618c211 */ /* 0x0d0fe200078c10ff */
[----:B------:R4:W-:Y:S03]  /*1d0f0*/  @!P3 ST.E.64 desc[UR60][R20.64], R62 ;  /* 0x0000003e1400b985 */ /* 0x0009e6000c101b3c */
[----:B------:R-:W-:Y:S02]  /*1d100*/  @!P4 LEA.HI.X R25, R214, R9, R32, 0x2, P6 ;  /* 0x00000009d619c211 */ /* 0x000fe400030f1420 */
[----:B-1----:R-:W-:-:S02]  /*1d110*/  @!P1 LEA R12, P6, R212, R8, 0x2 ;  /* 0x00000008d40c9211 */ /* 0x002fc400078c10ff */
[-C--:B------:R-:W-:Y:S01]  /*1d120*/  @!P2 LEA R10, P3, R213, R8.reuse, 0x2 ;  /* 0x00000008d50aa211 */ /* 0x080fe200078610ff */
[----:B------:R4:W-:Y:S01]  /*1d130*/  @!P4 ST.E.64 desc[UR60][R24.64], R66 ;  /* 0x000000421800c985 */ /* 0x0009e2000c101b3c */
[-C--:B--2---:R-:W-:Y:S02]  /*1d140*/  @!P0 LEA R14, P4, R211, R8.reuse, 0x2 ;  /* 0x00000008d30e8211 */ /* 0x084fe400078810ff */
        /* <DEDUP_REMOVED lines=15> */
.L_x_2875:
[----:B------:R-:W-:Y:S01]  /*1d240*/  ULDC.64 UR6, c[0x0][0xc08] ;  /* 0x0003020000067ab9 */ /* 0x000fe20000000a00 */
[----:B------:R-:W-:Y:S01]  /*1d250*/  ULDC.64 UR4, c[0x0][0xc00] ;  /* 0x0003000000047ab9 */ /* 0x000fe20000000a00 */
[----:B------:R-:W-:Y:S01]  /*1d260*/  ISETP.NE.U32.AND P1, PT, RZ, UR6, PT ;  /* 0x00000006ff007c0c */ /* 0x000fe2000bf25070 */
[----:B------:R-:W-:Y:S01]  /*1d270*/  IMAD.MOV.U32 R3, RZ, RZ, RZ ;  /* 0x000000ffff037224 */ /* 0x000fe200078e00ff */
[----:B------:R-:W-:Y:S02]  /*1d280*/  ISETP.NE.U32.AND P0, PT, RZ, UR4, PT ;  /* 0x00000004ff007c0c */ /* 0x000fe4000bf05070 */
[----:B------:R-:W-:Y:S02]  /*1d290*/  ISETP.NE.AND.EX P1, PT, RZ, UR7, PT, P1 ;  /* 0x00000007ff007c0c */ /* 0x000fe4000bf25310 */
[----:B------:R-:W-:Y:S02]  /*1d2a0*/  IADD3 R8, P2, R203, UR4, RZ ;  /* 0x00000004cb087c10 */ /* 0x000fe4000ff5e0ff */
[----:B------:R-:W-:-:S02]  /*1d2b0*/  ISETP.NE.AND.EX P0, PT, RZ, UR5, PT, P0 ;  /* 0x00000005ff007c0c */ /* 0x000fc4000bf05300 */
[----:B------:R-:W-:Y:S01]  /*1d2c0*/  IADD3.X R9, R204, UR5, RZ, P2, !PT ;  /* 0x00000005cc097c10 */ /* 0x000fe200097fe4ff */
[----:B------:R-:W-:Y:S02]  /*1d2d0*/  ULDC UR4, c[0x0][0xa88] ;  /* 0x0002a20000047ab9 */ /* 0x000fe40000000800 */
[----:B------:R-:W-:-:S04]  /*1d2e0*/  IMAD.U32 R0, RZ, RZ, UR4 ;  /* 0x00000004ff007e24 */ /* 0x000fc8000f8e00ff */
[----:B------:R-:W-:-:S04]  /*1d2f0*/  @P1 IADD3 R10, P2, R203, UR6, RZ ;  /* 0x00000006cb0a1c10 */ /* 0x000fc8000ff5e0ff */
[----:B------:R-:W-:Y:S01]  /*1d300*/  @P1 IADD3.X R11, R204, UR7, RZ, P2, !PT ;  /* 0x00000007cc0b1c10 */ /* 0x000fe200097fe4ff */
[----:B------:R0:W5:Y:S04]  /*1d310*/  @P0 LDG.E R3, desc[UR60][R8.64] ;  /* 0x0000003c08030981 */ /* 0x000168000c1e1900 */
[----:B------:R0:W5:Y:S01]  /*1d320*/  @P1 LDG.E R0, desc[UR60][R10.64] ;  /* 0x0000003c0a001981 */ /* 0x000162000c1e1900 */
[----:B------:R-:W-:Y:S01]  /*1d330*/  ISETP.NE.AND P2, PT, R201, RZ, PT ;  /* 0x000000ffc900720c */ /* 0x000fe20003f45270 */
[----:B------:R-:W3:-:S12]  /*1d340*/  S2R R33, SR_TID.X ;  /* 0x0000000000217919 */ /* 0x000ed80000002100 */
[----:B------:R-:W1:Y:S01]  /*1d350*/  @!P2 LDC R201, c[0x0][0xad4] ;  /* 0x0002b500ffc9ab82 */ /* 0x000e620000000800 */
[----:B---3--:R-:W-:Y:S02]  /*1d360*/  IADD3 R4, R33, -0x80, RZ ;  /* 0xffffff8021047810 */ /* 0x008fe40007ffe0ff */
[----:B-1----:R-:W-:Y:S02]  /*1d370*/  ISETP.GT.AND P2, PT, R201, 0x1, PT ;  /* 0x00000001c900780c */ /* 0x002fe40003f44270 */
[----:B------:R-:W-:Y:S01]  /*1d380*/  ISETP.GT.AND P3, PT, R4, 0x7f, PT ;  /* 0x0000007f0400780c */ /* 0x000fe20003f64270 */
[----:B0-----:R-:W-:-:S12]  /*1d390*/  @P1 BRA `(.L_x_2887) ;  /* 0x0000000000101947 */ /* 0x001fd80003800000 */
[----:B------:R-:W-:Y:S05]  /*1d3a0*/  @!P0 BRA `(.L_x_2887) ;  /* 0x00000000000c8947 */ /* 0x000fea0003800000 */
[----:B------:R-:W3:Y:S04]  /*1d3b0*/  LDG.E R11, desc[UR60][R8.64] ;  /* 0x0000003c080b7981 */ /* 0x000ee8000c1e1900 */
[----:B-----5:R-:W3:Y:S02]  /*1d3c0*/  LDG.E R0, desc[UR60][R8.64+0x4] ;  /* 0x0000043c08007981 */ /* 0x020ee4000c1e1900 */
[----:B---3--:R-:W-:-:S07]  /*1d3d0*/  IMAD.IADD R0, R0, 0x1, -R11 ;  /* 0x0000000100007824 */ /* 0x008fce00078e0a0b */
.L_x_2887:
[----:B------:R-:W-:Y:S01]  /*1d3e0*/  BSSY B1, `(.L_x_2888) ;  /* 0x0000035000017945 */ /* 0x000fe20003800000 */
[----:B------:R-:W-:Y:S02]  /*1d3f0*/  SEL R31, R202, RZ, !P0 ;  /* 0x000000ffca1f7207 */ /* 0x000fe40004000000 */
        /* <DEDUP_REMOVED lines=11> */
[----:B------:R-:W-:Y:S02]  /*1d4b0*/  ISETP.NE.AND P1, PT, R35, 0x1, PT ;  /* 0x000000012300780c */ /* 0x000fe40003f25270 */
[----:B------:R-:W-:Y:S02]  /*1d4c0*/  SEL R26, R26, 0x978, P0 ;  /* 0x000009781a1a7807 */ /* 0x000fe40000000000 */
[----:B------:R-:W-:Y:S02]  /*1d4d0*/  MOV R27, R33 ;  /* 0x00000021001b7202 */ /* 0x000fe40000000f00 */
[----:B------:R-:W-:Y:S01]  /*1d4e0*/  SEL R207, R207, RZ, P0 ;  /* 0x000000ffcfcf7207 */ /* 0x000fe20000000000 */
[----:B------:R-:W1:Y:S08]  /*1d4f0*/  LDC.64 R24, c[0x0][R26+0x220] ;  /* 0x000088001a187b82 */ /* 0x000e700000000a00 */
[----:B------:R-:W4:Y:S08]  /*1d500*/  LDC.64 R20, c[0x0][R26+0x218] ;  /* 0x000086001a147b82 */ /* 0x000f300000000a00 */
[----:B------:R-:W3:Y:S08]  /*1d510*/  LDC.64 R12, c[0x0][R26+0x228] ;  /* 0x00008a001a0c7b82 */ /* 0x000ef00000000a00 */
[----:B------:R-:W5:Y:S08]  /*1d520*/  LDC.64 R10, c[0x0][R26+0x210] ;  /* 0x000084001a0a7b82 */ /* 0x000f700000000a00 */
[----:B------:R-:W2:Y:S08]  /*1d530*/  @P1 LDC R4, c[0x0][0xbec] ;  /* 0x0002fb00ff041b82 */ /* 0x000eb00000000800 */
[----:B------:R-:W3:Y:S01]  /*1d540*/  @P1 LDC R37, c[0x0][0xbf0] ;  /* 0x0002fc00ff251b82 */ /* 0x000ee20000000800 */
[----:B-1----:R-:W-:-:S07]  /*1d550*/  IMAD R25, R25, R31, RZ ;  /* 0x0000001f19197224 */ /* 0x002fce00078e02ff */
[----:B0-----:R-:W0:Y:S01]  /*1d560*/  @!P0 LDC R8, c[0x0][0xb50] ;  /* 0x0002d400ff088b82 */ /* 0x001e220000000800 */
[----:B------:R-:W-:-:S04]  /*1d570*/  IMAD.WIDE.U32 R14, R24, R31, RZ ;  /* 0x0000001f180e7225 */ /* 0x000fc800078e00ff */
[----:B------:R-:W-:Y:S02]  /*1d580*/  IMAD R25, R24, R223, R25 ;  /* 0x000000df18197224 */ /* 0x000fe400078e0219 */
[----:B--2---:R-:W-:Y:S01]  /*1d590*/  @P1 IMAD.HI.U32 R4, R33, R4, RZ ;  /* 0x0000000421041227 */ /* 0x004fe200078e00ff */
[----:B------:R-:W1:Y:S02]  /*1d5a0*/  @!P0 LDC R9, c[0x0][0xb54] ;  /* 0x0002d500ff098b82 */ /* 0x000e640000000800 */
[----:B------:R-:W-:Y:S01]  /*1d5b0*/  IADD3 R25, R15, R25, RZ ;  /* 0x000000190f197210 */ /* 0x000fe20007ffe0ff */
[-C--:B----4-:R-:W-:Y:S02]  /*1d5c0*/  IMAD R29, R21, R165.reuse, RZ ;  /* 0x000000a5151d7224 */ /* 0x090fe400078e02ff */
[----:B------:R-:W-:Y:S01]  /*1d5d0*/  IMAD.WIDE.U32 R20, R20, R165, RZ ;  /* 0x000000a514147225 */ /* 0x000fe200078e00ff */
[----:B---3--:R-:W-:-:S03]  /*1d5e0*/  @P1 SHF.R.U32.HI R27, RZ, R37, R4 ;  /* 0x00000025ff1b1219 */ /* 0x008fc60000011604 */
[----:B------:R-:W-:Y:S01]  /*1d5f0*/  IMAD.IADD R29, R21, 0x1, R29 ;  /* 0x00000001151d7824 */ /* 0x000fe200078e021d */
[----:B------:R-:W-:Y:S01]  /*1d600*/  IADD3 R20, P1, P3, R14, R20, R3 ;  /* 0x000000140e147210 */ /* 0x000fe20007b3e003 */
[-C--:B------:R-:W-:Y:S02]  /*1d610*/  IMAD R21, R13, R207.reuse, RZ ;  /* 0x000000cf0d157224 */ /* 0x080fe400078e02ff */
[----:B------:R-:W-:Y:S02]  /*1d620*/  IMAD.MOV R4, RZ, RZ, -R27 ;  /* 0x000000ffff047224 */ /* 0x000fe400078e0a1b */
[----:B------:R-:W-:-:S04]  /*1d630*/  IMAD.WIDE.U32 R12, R12, R207, RZ ;  /* 0x000000cf0c0c7225 */ /* 0x000fc800078e00ff */
[----:B------:R-:W-:Y:S01]  /*1d640*/  IMAD R15, R35, R4, R33 ;  /* 0x00000004230f7224 */ /* 0x000fe200078e0221 */
[----:B------:R-:W-:Y:S01]  /*1d650*/  IADD3.X R4, R25, R29, R28, P1, P3 ;  /* 0x0000001d19047210 */ /* 0x000fe20000fe641c */
[----:B------:R-:W-:Y:S01]  /*1d660*/  IMAD.IADD R21, R13, 0x1, R21 ;  /* 0x000000010d157824 */ /* 0x000fe200078e0215 */
[----:B------:R-:W-:Y:S02]  /*1d670*/  IADD3 R12, P0, P1, R27, R20, R12 ;  /* 0x000000141b0c7210 */ /* 0x000fe4000791e00c */
[----:B------:R-:W-:-:S04]  /*1d680*/  SHF.R.S32.HI R27, RZ, 0x1f, R27 ;  /* 0x0000001fff1b7819 */ /* 0x000fc8000001141b */
[----:B------:R-:W-:Y:S01]  /*1d690*/  IADD3.X R13, R27, R4, R21, P0, P1 ;  /* 0x000000041b0d7210 */ /* 0x000fe200007e2415 */
[----:B-----5:R-:W-:Y:S01]  /*1d6a0*/  IMAD R4, R11, R15, RZ ;  /* 0x0000000f0b047224 */ /* 0x020fe200078e02ff */
[----:B------:R-:W-:-:S05]  /*1d6b0*/  SHF.R.S32.HI R21, RZ, 0x1f, R15 ;  /* 0x0000001fff157819 */ /* 0x000fca000001140f */
[C---:B------:R-:W-:Y:S02]  /*1d6c0*/  IMAD R21, R10.reuse, R21, R4 ;  /* 0x000000150a157224 */ /* 0x040fe400078e0204 */
[----:B------:R-:W-:-:S04]  /*1d6d0*/  IMAD.WIDE.U32 R10, R10, R15, R12 ;  /* 0x0000000f0a0a7225 */ /* 0x000fc800078e000c */
[----:B------:R-:W-:Y:S01]  /*1d6e0*/  IMAD.IADD R4, R11, 0x1, R21 ;  /* 0x000000010b047824 */ /* 0x000fe200078e0215 */
[C---:B0-----:R-:W-:Y:S02]  /*1d6f0*/  LEA R8, P0, R10.reuse, R8, 0x2 ;  /* 0x000000080a087211 */ /* 0x041fe400078010ff */
[----:B------:R-:W-:Y:S02]  /*1d700*/  MOV R11, 0xff800000 ;  /* 0xff800000000b7802 */ /* 0x000fe40000000f00 */
[----:B-1----:R-:W-:-:S05]  /*1d710*/  LEA.HI.X R9, R10, R9, R4, 0x2, P0 ;  /* 0x000000090a097211 */ /* 0x002fca00000f1404 */
[----:B------:R0:W-:Y:S04]  /*1d720*/  STG.E desc[UR60][R8.64], R11 ;  /* 0x0000000b08007986 */ /* 0x0001e8000c10193c */
.L_x_2889:
[----:B------:R-:W-:Y:S05]  /*1d730*/  BSYNC B1 ;  /* 0x0000000000017941 */ /* 0x000fea0003800000 */
.L_x_2888:
[----:B------:R-:W-:Y:S05]  /*1d740*/  @P2 BRA `(.L_x_2884) ;  /* 0x0000000400a02947 */ /* 0x000fea0003800000 */
[----:B------:R-:W1:Y:S01]  /*1d750*/  LDC R15, c[0x0][0xbe8] ;  /* 0x0002fa00ff0f7b82 */ /* 0x000e620000000800 */
[----:B------:R-:W-:Y:S01]  /*1d760*/  ULDC.64 UR4, c[0x0][0xaa0] ;  /* 0x0002a80000047ab9 */ /* 0x000fe20000000a00 */
[----:B------:R-:W-:Y:S01]  /*1d770*/  ULDC.64 UR6, c[0x0][0xaf0] ;  /* 0x0002bc0000067ab9 */ /* 0x000fe20000000a00 */
[----:B------:R-:W-:Y:S01]  /*1d780*/  IMAD R4, R28, UR4, RZ ;  /* 0x000000041c047c24 */ /* 0x000fe2000f8e02ff */
[----:B------:R-:W-:Y:S01]  /*1d790*/  BSSY B1, `(.L_x_2890) ;  /* 0x0000039000017945 */ /* 0x000fe20003800000 */
[C---:B0-----:R-:W-:Y:S01]  /*1d7a0*/  IMAD.WIDE.U32 R8, R3.reuse, UR4, RZ ;  /* 0x0000000403087c25 */ /* 0x041fe2000f8e00ff */
[----:B------:R-:W-:Y:S02]  /*1d7b0*/  SHF.R.S32.HI R12, RZ, 0x1f, R192 ;  /* 0x0000001fff0c7819 */ /* 0x000fe400000114c0 */
[----:B------:R-:W-:Y:S01]  /*1d7c0*/  SHF.R.S32.HI R14, RZ, 0x1f, R189 ;  /* 0x0000001fff0e7819 */ /* 0x000fe200000114bd */
[----:B------:R-:W-:Y:S01]  /*1d7d0*/  IMAD R11, R3, UR5, R4 ;  /* 0x00000005030b7c24 */ /* 0x000fe2000f8e0204 */
[----:B------:R-:W-:Y:S01]  /*1d7e0*/  ULDC.64 UR4, c[0x0][0xae8] ;  /* 0x0002ba0000047ab9 */ /* 0x000fe20000000a00 */
[----:B------:R-:W-:-:S02]  /*1d7f0*/  IMAD R3, R200, 0x20, R224 ;  /* 0x00000020c8037824 */ /* 0x000fc400078e02e0 */
[----:B------:R-:W-:-:S03]  /*1d800*/  IMAD.IADD R9, R9, 0x1, R11 ;  /* 0x0000000109097824 */ /* 0x000fc600078e020b */
[----:B------:R-:W-:Y:S01]  /*1d810*/  IADD3 R13, R186, R3, RZ ;  /* 0x00000003ba0d7210 */ /* 0x000fe20007ffe0ff */
[----:B------:R-:W-:-:S04]  /*1d820*/  IMAD.WIDE.U32 R8, R165, UR4, R8 ;  /* 0x00000004a5087c25 */ /* 0x000fc8000f8e0008 */
[----:B------:R-:W-:Y:S02]  /*1d830*/  IMAD.MOV.U32 R3, RZ, RZ, R13 ;  /* 0x000000ffff037224 */ /* 0x000fe400078e000d */
[----:B------:R-:W-:Y:S01]  /*1d840*/  IMAD R9, R165, UR5, R9 ;  /* 0x00000005a5097c24 */ /* 0x000fe2000f8e0209 */
[----:B-1----:R-:W-:Y:S01]  /*1d850*/  ISETP.NE.AND P0, PT, R15, 0x1, PT ;  /* 0x000000010f00780c */ /* 0x002fe20003f05270 */
[----:B------:R-:W-:Y:S01]  /*1d860*/  ULDC.64 UR4, c[0x0][0xae0] ;  /* 0x0002b80000047ab9 */ /* 0x000fe20000000a00 */
[----:B------:R-:W-:Y:S02]  /*1d870*/  IMAD.IADD R186, R224, 0x1, R186 ;  /* 0x00000001e0ba7824 */ /* 0x000fe400078e02ba */
[----:B------:R-:W-:-:S09]  /*1d880*/  IMAD.WIDE.U32 R8, R31, UR6, R8 ;  /* 0x000000061f087c25 */ /* 0x000fd2000f8e0008 */
[----:B------:R-:W0:Y:S08]  /*1d890*/  @P0 LDC R10, c[0x0][0xbec] ;  /* 0x0002fb00ff0a0b82 */ /* 0x000e300000000800 */
[----:B------:R-:W1:Y:S01]  /*1d8a0*/  @P0 LDC R21, c[0x0][0xbf0] ;  /* 0x0002fc00ff150b82 */ /* 0x000e620000000800 */
[----:B0-----:R-:W-:-:S04]  /*1d8b0*/  @P0 IMAD.HI.U32 R4, R13, R10, RZ ;  /* 0x0000000a0d040227 */ /* 0x001fc800078e00ff */
[----:B------:R-:W-:Y:S01]  /*1d8c0*/  IMAD R10, R223, UR6, RZ ;  /* 0x00000006df0a7c24 */ /* 0x000fe2000f8e02ff */
[----:B-1----:R-:W-:-:S03]  /*1d8d0*/  @P0 SHF.R.U32.HI R3, RZ, R21, R4 ;  /* 0x00000015ff030219 */ /* 0x002fc60000011604 */
[----:B------:R-:W-:Y:S01]  /*1d8e0*/  IMAD R11, R31, UR7, R10 ;  /* 0x000000071f0b7c24 */ /* 0x000fe2000f8e020a */
[--C-:B------:R-:W-:Y:S01]  /*1d8f0*/  SHF.R.S32.HI R4, RZ, 0x1f, R3.reuse ;  /* 0x0000001fff047819 */ /* 0x100fe20000011403 */
[----:B------:R-:W-:-:S03]  /*1d900*/  IMAD.MOV R10, RZ, RZ, -R3 ;  /* 0x000000ffff0a7224 */ /* 0x000fc600078e0a03 */
[----:B------:R-:W-:Y:S01]  /*1d910*/  IADD3 R9, R9, R11, RZ ;  /* 0x0000000b09097210 */ /* 0x000fe20007ffe0ff */
[----:B------:R-:W-:Y:S02]  /*1d920*/  IMAD R4, R4, UR4, RZ ;  /* 0x0000000404047c24 */ /* 0x000fe4000f8e02ff */
[----:B------:R-:W-:Y:S02]  /*1d930*/  IMAD R11, R15, R10, R13 ;  /* 0x0000000a0f0b7224 */ /* 0x000fe400078e020d */
[C---:B------:R-:W-:Y:S02]  /*1d940*/  IMAD R13, R3.reuse, UR5, R4 ;  /* 0x00000005030d7c24 */ /* 0x040fe4000f8e0204 */
[----:B------:R-:W-:Y:S01]  /*1d950*/  IMAD.WIDE.U32 R8, R3, UR4, R8 ;  /* 0x0000000403087c25 */ /* 0x000fe2000f8e0008 */
[----:B------:R-:W-:Y:S01]  /*1d960*/  SHF.R.S32.HI R3, RZ, 0x1f, R11 ;  /* 0x0000001fff037819 */ /* 0x000fe2000001140b */
[----:B------:R-:W-:Y:S02]  /*1d970*/  ULDC.64 UR4, c[0x0][0xad8] ;  /* 0x0002b60000047ab9 */ /* 0x000fe40000000a00 */
[----:B------:R-:W-:-:S02]  /*1d980*/  IMAD.IADD R9, R9, 0x1, R13 ;  /* 0x0000000109097824 */ /* 0x000fc400078e020d */
[----:B------:R-:W-:Y:S02]  /*1d990*/  IMAD R4, R3, UR4, RZ ;  /* 0x0000000403047c24 */ /* 0x000fe4000f8e02ff */
[----:B------:R-:W-:Y:S01]  /*1d9a0*/  IMAD R15, R0, R15, RZ ;  /* 0x0000000f000f7224 */ /* 0x000fe200078e02ff */
[C---:B------:R-:W-:Y:S01]  /*1d9b0*/  IADD3 R0, R186.reuse, 0x20, RZ ;  /* 0x00000020ba007810 */ /* 0x040fe20007ffe0ff */
[C---:B------:R-:W-:Y:S02]  /*1d9c0*/  IMAD R3, R11.reuse, UR5, R4 ;  /* 0x000000050b037c24 */ /* 0x040fe4000f8e0204 */
[----:B------:R-:W-:Y:S01]  /*1d9d0*/  IMAD.WIDE.U32 R8, R11, UR4, R8 ;  /* 0x000000040b087c25 */ /* 0x000fe2000f8e0008 */
[-C--:B------:R-:W-:Y:S01]  /*1d9e0*/  ISETP.GE.AND P2, PT, R186, R15.reuse, PT ;  /* 0x0000000fba00720c */ /* 0x080fe20003f46270 */
[----:B------:R-:W-:Y:S01]  /*1d9f0*/  ULDC.64 UR4, c[0x0][0xa80] ;  /* 0x0002a00000047ab9 */ /* 0x000fe20000000a00 */
[----:B------:R-:W-:Y:S01]  /*1da00*/  ISETP.GE.AND P1, PT, R0, R15, PT ;  /* 0x0000000f0000720c */ /* 0x000fe20003f26270 */
[----:B------:R-:W-:Y:S01]  /*1da10*/  IMAD.IADD R3, R9, 0x1, R3 ;  /* 0x0000000109037824 */ /* 0x000fe200078e0203 */
[----:B------:R-:W-:Y:S01]  /*1da20*/  LEA R4, P3, R8, UR4, 0x1 ;  /* 0x0000000408047c11 */ /* 0x000fe2000f8608ff */
[----:B------:R-:W-:-:S03]  /*1da30*/  VIADD R0, R186, 0x40 ;  /* 0x00000040ba007836 */ /* 0x000fc60000000000 */
[----:B------:R-:W-:Y:S02]  /*1da40*/  LEA.HI.X R3, R8, UR5, R3, 0x1, P3 ;  /* 0x0000000508037c11 */ /* 0x000fe400098f0c03 */
[----:B------:R-:W-:Y:S01]  /*1da50*/  ISETP.GE.AND P0, PT, R0, R15, PT ;  /* 0x0000000f0000720c */ /* 0x000fe20003f06270 */
[----:B------:R0:W1:Y:S04]  /*1da60*/  SHFL.IDX PT, R8, R4, RZ, 0x181f ;  /* 0x00181fff04087589 */ /* 0x00006800000e0000 */
[----:B------:R0:W3:Y:S01]  /*1da70*/  SHFL.IDX PT, R0, R3, RZ, 0x181f ;  /* 0x00181fff03007589 */ /* 0x0000e200000e0000 */
[----:B------:R-:W-:Y:S07]  /*1da80*/  @P2 BRA `(.L_x_2891) ;  /* 0x0000000000242947 */ /* 0x000fee0003800000 */
[----:B------:R-:W-:Y:S02]  /*1da90*/  ULDC UR4, c[0x0][0xac8] ;  /* 0x0002b20000047ab9 */ /* 0x000fe40000000800 */
[----:B------:R-:W-:Y:S02]  /*1daa0*/  ISETP.GE.AND P4, PT, R189, UR4, PT ;  /* 0x00000004bd007c0c */ /* 0x000fe4000bf86270 */
[----:B------:R-:W-:-:S11]  /*1dab0*/  ISETP.GE.AND P5, PT, R192, UR4, PT ;  /* 0x00000004c0007c0c */ /* 0x000fd6000bfa6270 */
[CC--:B-1----:R-:W-:Y:S02]  /*1dac0*/  @!P4 LEA R10, P2, R189.reuse, R8.reuse, 0x1 ;  /* 0x00000008bd0ac211 */ /* 0x0c2fe400078408ff */
[C---:B------:R-:W-:Y:S02]  /*1dad0*/  @!P5 LEA R8, P3, R192.reuse, R8, 0x1 ;  /* 0x00000008c008d211 */ /* 0x040fe400078608ff */
[-C--:B---3--:R-:W-:Y:S02]  /*1dae0*/  @!P4 LEA.HI.X R11, R189, R0.reuse, R14, 0x1, P2 ;  /* 0x00000000bd0bc211 */ /* 0x088fe400010f0c0e */
[----:B------:R-:W-:-:S03]  /*1daf0*/  @!P5 LEA.HI.X R9, R192, R0, R12, 0x1, P3 ;  /* 0x00000000c009d211 */ /* 0x000fc600018f0c0c */
[----:B------:R1:W-:Y:S04]  /*1db00*/  @!P4 ST.E.128 desc[UR60][R10.64], RZ ;  /* 0x000000ff0a00c985 */ /* 0x0003e8000c101d3c */
[----:B------:R1:W-:Y:S02]  /*1db10*/  @!P5 ST.E.128 desc[UR60][R8.64], RZ ;  /* 0x000000ff0800d985 */ /* 0x0003e4000c101d3c */
.L_x_2891:
[----:B------:R-:W-:Y:S05]  /*1db20*/  BSYNC B1 ;  /* 0x0000000000017941 */ /* 0x000fea0003800000 */
.L_x_2890:
[----:B---3--:R3:W0:Y:S01]  /*1db30*/  SHFL.IDX PT, R0, R3, 0x1, 0x181f ;  /* 0x00381f0003007f89 */ /* 0x00862200000e0000 */
[----:B------:R-:W-:Y:S03]  /*1db40*/  BSSY B1, `(.L_x_2892) ;  /* 0x000000c000017945 */ /* 0x000fe60003800000 */
[----:B-1----:R3:W1:Y:S01]  /*1db50*/  SHFL.IDX PT, R8, R4, 0x1, 0x181f ;  /* 0x00381f0004087f89 */ /* 0x00266200000e0000 */
        /* <DEDUP_REMOVED lines=10> */
.L_x_2893:
[----:B------:R-:W-:Y:S05]  /*1dc00*/  BSYNC B1 ;  /* 0x0000000000017941 */ /* 0x000fea0003800000 */
.L_x_2892:
[----:B0-----:R0:W0:Y:S01]  /*1dc10*/  SHFL.IDX PT, R0, R3, 0x2, 0x181f ;  /* 0x00581f0003007f89 */ /* 0x00102200000e0000 */
[----:B------:R-:W-:Y:S03]  /*1dc20*/  BSSY B1, `(.L_x_2894) ;  /* 0x000000c000017945 */ /* 0x000fe60003800000 */
[----:B-1----:R1:W0:Y:S01]  /*1dc30*/  SHFL.IDX PT, R8, R4, 0x2, 0x181f ;  /* 0x00581f0004087f89 */ /* 0x00222200000e0000 */
        /* <DEDUP_REMOVED lines=10> */
.L_x_2895:
[----:B------:R-:W-:Y:S05]  /*1dce0*/  BSYNC B1 ;  /* 0x0000000000017941 */ /* 0x000fea0003800000 */
.L_x_2894:
[----:B0-----:R-:W-:Y:S01]  /*1dcf0*/  IADD3 R0, R186, 0x60, RZ ;  /* 0x00000060ba007810 */ /* 0x001fe20007ffe0ff */
[----:B---3--:R-:W0:Y:S03]  /*1dd00*/  SHFL.IDX PT, R3, R3, 0x3, 0x181f ;  /* 0x00781f0003037f89 */ /* 0x008e2600000e0000 */
[----:B------:R-:W-:Y:S01]  /*1dd10*/  ISETP.GE.AND P0, PT, R0, R15, PT ;  /* 0x0000000f0000720c */ /* 0x000fe20003f06270 */
[----:B-1----:R-:W1:-:S12]  /*1dd20*/  SHFL.IDX PT, R4, R4, 0x3, 0x181f ;  /* 0x00781f0004047f89 */ /* 0x002e5800000e0000 */
        /* <DEDUP_REMOVED lines=10> */
.L_x_2884:
[----:B------:R-:W-:Y:S05]  /*1ddd0*/  BSYNC B0 ;  /* 0x0000000000007941 */ /* 0x000fea0003800000 */
.L_x_2874:
[----:B------:R-:W-:Y:S02]  /*1dde0*/  ULDC UR4, c[0x0][0xc3c] ;  /* 0x00030f0000047ab9 */ /* 0x000fe40000000800 */
[----:B------:R-:W-:-:S13]  /*1ddf0*/  ISETP.GE.AND P0, PT, R7, UR4, PT ;  /* 0x0000000407007c0c */ /* 0x000fda000bf06270 */
[----:B------:R-:W-:Y:S05]  /*1de00*/  @!P0 BRA `(.L_x_2896) ;  /* 0xfffffe3400c48947 */ /* 0x000fea000383ffff */
[----:B------:R-:W-:Y:S05]  /*1de10*/  BRA `(.L_x_2653) ;  /* 0x0000007800947947 */ /* 0x000fea0003800000 */
.L_x_2651:
        /* <DEDUP_REMOVED lines=16> */
.L_x_2897:
        /* <DEDUP_REMOVED lines=40> */
[----:B------:R-:W-:Y:S01]  /*1e1a0*/  MOV R9, R4 ;  /* 0x0000000400097202 */ /* 0x000fe20000000f00 */
[----:B------:R-:W-:Y:S01]  /*1e1b0*/  UMOV UR4, URZ ;  /* 0x0000003f00047c82 */ /* 0x000fe20008000000 */
[----:B------:R-:W-:-:S05]  /*1e1c0*/  ULDC UR5, c[0x0][0xc38] ;  /* 0x00030e0000057ab9 */ /* 0x000fca0000000800 */
.L_x_2901:
[----:B------:R-:W0:Y:S01]  /*1e1d0*/  LDC R2, c[0x0][0xc3c] ;  /* 0x00030f00ff027b82 */ /* 0x000e220000000800 */
[----:B------:R-:W-:Y:S01]  /*1e1e0*/  UIADD3 UR4, UR4, 0x1f, URZ ;  /* 0x0000001f04047890 */ /* 0x000fe2000fffe03f */
[----:B------:R-:W-:Y:S02]  /*1e1f0*/  ULDC UR7, c[0x0][0xc3c] ;  /* 0x00030f0000077ab9 */ /* 0x000fe40000000800 */
[----:B------:R-:W-:-:S03]  /*1e200*/  IMAD.U32 R19, RZ, RZ, UR7 ;  /* 0x00000007ff137e24 */ /* 0x000fc6000f8e00ff */
[----:B0-----:R-:W-:-:S13]  /*1e210*/  ISETP.LE.AND P6, PT, R2, UR4, PT ;  /* 0x0000000402007c0c */ /* 0x001fda000bfc3270 */
[----:B------:R-:W-:Y:S05]  /*1e220*/  @P6 BRA `(.L_x_2900) ;  /* 0x0000000800a86947 */ /* 0x000fea0003800000 */
[----:B------:R-:W-:Y:S01]  /*1e230*/  VIADD R11, R6, UR4 ;  /* 0x00000004060b7c36 */ /* 0x000fe20008000000 */
[----:B------:R-:W-:Y:S01]  /*1e240*/  MOV R7, RZ ;  /* 0x000000ff00077202 */ /* 0x000fe20000000f00 */
[----:B------:R-:W-:-:S03]  /*1e250*/  IMAD.MOV.U32 R8, RZ, RZ, RZ ;  /* 0x000000ffff087224 */ /* 0x000fc600078e00ff */
        /* <DEDUP_REMOVED lines=23> */
[----:B------:R-:W0:Y:S02]  /*1e3d0*/  SHFL.IDX PT, R4, R2, 0x1f, 0x1f ;  /* 0x03e01f0002047f89 */ /* 0x000e2400000e0000 */
[----:B0-----:R-:W-:-:S04]  /*1e3e0*/  IMAD R4, R4, UR5, RZ ;  /* 0x0000000504047c24 */ /* 0x001fc8000f8e02ff */
[----:B------:R-:W-:-:S05]  /*1e3f0*/  IMAD.IADD R9, R4, 0x1, R9 ;  /* 0x0000000104097824 */ /* 0x000fca00078e0209 */
[----:B------:R-:W-:-:S13]  /*1e400*/  ISETP.GT.AND P6, PT, R9, UR6, PT ;  /* 0x0000000609007c0c */ /* 0x000fda000bfc4270 */
[----:B------:R-:W-:Y:S05]  /*1e410*/  @!P6 BRA `(.L_x_2901) ;  /* 0xfffffffc006ce947 */ /* 0x000fea000383ffff */
.L_x_2899:
[----:B------:R-:W-:Y:S01]  /*1e420*/  IMAD.IADD R5, R9, 0x1, -R4 ;  /* 0x0000000109057824 */ /* 0x000fe200078e0a04 */
        /* <DEDUP_REMOVED lines=12> */
.L_x_2902:
        /* <DEDUP_REMOVED lines=11> */
[----:B0-----:R-:W-:-:S02]  /*1e5a0*/  IADD3 R2, R9, 0xffffffe, RZ ;  /* 0x0ffffffe09027810 */ /* 0x001fc40007ffe0ff */
[----:B------:R-:W-:-:S05]  /*1e5b0*/  IABS R9, R4 ;  /* 0x0000000400097213 */ /* 0x000fca0000000000 */
[----:B------:R0:W1:Y:S02]  /*1e5c0*/  F2I.FTZ.U32.TRUNC.NTZ R3, R2 ;  /* 0x0000000200037305 */ /* 0x000064000021f000 */
[----:B0-----:R-:W-:Y:S02]  /*1e5d0*/  IMAD.MOV.U32 R2, RZ, RZ, RZ ;  /* 0x000000ffff027224 */ /* 0x001fe400078e00ff */
[----:B-1----:R-:W-:-:S04]  /*1e5e0*/  IMAD.MOV R11, RZ, RZ, -R3 ;  /* 0x000000ffff0b7224 */ /* 0x002fc800078e0a03 */
[----:B------:R-:W-:-:S04]  /*1e5f0*/  IMAD R11, R11, R12, RZ ;  /* 0x0000000c0b0b7224 */ /* 0x000fc800078e02ff */
[----:B------:R-:W-:Y:S01]  /*1e600*/  IMAD.HI.U32 R3, R3, R11, R2 ;  /* 0x0000000b03037227 */ /* 0x000fe200078e0002 */
[----:B------:R-:W-:-:S05]  /*1e610*/  IADD3 R11, RZ, -R13, RZ ;  /* 0x8000000dff0b7210 */ /* 0x000fca0007ffe0ff */
        /* <DEDUP_REMOVED lines=11> */
[----:B------:R-:W-:-:S05]  /*1e6d0*/  IABS R12, R8 ;  /* 0x00000008000c7213 */ /* 0x000fca0000000000 */
[----:B------:R-:W-:-:S05]  /*1e6e0*/  IMAD.MOV R12, RZ, RZ, -R12 ;  /* 0x000000ffff0c7224 */ /* 0x000fca00078e0a0c */
[----:B------:R-:W-:-:S04]  /*1e6f0*/  @P0 VIADD R2, R2, 0x1 ;  /* 0x0000000102020836 */ /* 0x000fc80000000000 */
[----:B------:R-:W-:Y:S01]  /*1e700*/  IMAD.MOV.U32 R13, RZ, RZ, R2 ;  /* 0x000000ffff0d7224 */ /* 0x000fe200078e0002 */
[----:B0-----:R-:W-:-:S03]  /*1e710*/  IADD3 R2, RZ, -R3, RZ ;  /* 0x80000003ff027210 */ /* 0x001fc60007ffe0ff */
[----:B------:R-:W-:Y:S01]  /*1e720*/  @!P2 IMAD.MOV R13, RZ, RZ, -R13 ;  /* 0x000000ffff0da224 */ /* 0x000fe200078e0a0d */
[----:B------:R-:W-:Y:S01]  /*1e730*/  @!P1 LOP3.LUT R13, RZ, R7, RZ, 0x33, !PT ;  /* 0x00000007ff0d9212 */ /* 0x000fe200078e33ff */
[----:B------:R-:W-:Y:S01]  /*1e740*/  IMAD R9, R2, R5, RZ ;  /* 0x0000000502097224 */ /* 0x000fe200078e02ff */
[----:B------:R-:W-:Y:S02]  /*1e750*/  MOV R2, RZ ;  /* 0x000000ff00027202 */ /* 0x000fe40000000f00 */
        /* <DEDUP_REMOVED lines=12> */
[----:B------:R-:W-:Y:S01]  /*1e820*/  ISETP.GE.U32.AND P0, PT, R10, R5, PT ;  /* 0x000000050a00720c */ /* 0x000fe20003f06070 */
[----:B------:R-:W-:-:S12]  /*1e830*/  IMAD.MOV R5, RZ, RZ, -R13 ;  /* 0x000000ffff057224 */ /* 0x000fd800078e0a0d */
[----:B------:R-:W-:-:S05]  /*1e840*/  @P0 VIADD R2, R2, 0x1 ;  /* 0x0000000102020836 */ /* 0x000fca0000000000 */
[----:B------:R-:W-:Y:S02]  /*1e850*/  @!P2 IADD3 R2, -R2, RZ, RZ ;  /* 0x000000ff0202a210 */ /* 0x000fe40007ffe1ff */
[----:B------:R-:W-:-:S05]  /*1e860*/  @!P1 LOP3.LUT R2, RZ, R8, RZ, 0x33, !PT ;  /* 0x00000008ff029212 */ /* 0x000fca00078e33ff */
[----:B------:R-:W-:-:S04]  /*1e870*/  IMAD.MOV R3, RZ, RZ, -R2 ;  /* 0x000000ffff037224 */ /* 0x000fc800078e0a02 */
[C---:B------:R-:W-:Y:S01]  /*1e880*/  IMAD R18, R8.reuse, R3, R13 ;  /* 0x0000000308127224 */ /* 0x040fe200078e020d */
[----:B------:R-:W-:Y:S01]  /*1e890*/  LEA R3, R8, R2, 0x18 ;  /* 0x0000000208037211 */ /* 0x000fe200078ec0ff */
[----:B------:R-:W-:-:S04]  /*1e8a0*/  IMAD R2, R7, R5, R4 ;  /* 0x0000000507027224 */ /* 0x000fc800078e0204 */
[----:B------:R-:W-:Y:S01]  /*1e8b0*/  IMAD R18, R18, 0x10000, R3 ;  /* 0x0001000012127824 */ /* 0x000fe200078e0203 */
[----:B------:R-:W-:Y:S06]  /*1e8c0*/  BRA `(.L_x_2904) ;  /* 0x0000000000f47947 */ /* 0x000fec0003800000 */
.L_x_2903:
        /* <DEDUP_REMOVED lines=12> */
[----:B0-----:R-:W-:-:S05]  /*1e990*/  IADD3 R11, RZ, -R3, RZ ;  /* 0x80000003ff0b7210 */ /* 0x001fca0007ffe0ff */
[----:B------:R-:W-:-:S04]  /*1e9a0*/  IMAD R11, R11, R10, RZ ;  /* 0x0000000a0b0b7224 */ /* 0x000fc800078e02ff */
[----:B------:R-:W-:-:S04]  /*1e9b0*/  IMAD.HI.U32 R2, R3, R11, R2 ;  /* 0x0000000b03027227 */ /* 0x000fc800078e0002 */
[----:B------:R-:W-:Y:S02]  /*1e9c0*/  IMAD.MOV R3, RZ, RZ, -R12 ;  /* 0x000000ffff037224 */ /* 0x000fe400078e0a0c */
[----:B------:R-:W-:-:S04]  /*1e9d0*/  IMAD.HI.U32 R2, R2, R15, RZ ;  /* 0x0000000f02027227 */ /* 0x000fc800078e00ff */
        /* <DEDUP_REMOVED lines=11> */
[----:B------:R-:W-:Y:S01]  /*1ea90*/  IMAD R9, R13, R2, RZ ;  /* 0x000000020d097224 */ /* 0x000fe200078e02ff */
[----:B------:R-:W-:-:S03]  /*1eaa0*/  IADD3 R2, -R2, RZ, RZ ;  /* 0x000000ff02027210 */ /* 0x000fc60007ffe1ff */
[----:B------:R-:W-:Y:S02]  /*1eab0*/  IMAD.MOV R8, RZ, RZ, -R9 ;  /* 0x000000ffff087224 */ /* 0x000fe400078e0a09 */
[----:B------:R-:W-:Y:S01]  /*1eac0*/  IMAD R4, R5, R2, R4 ;  /* 0x0000000205047224 */ /* 0x000fe200078e0204 */
[----:B------:R-:W-:Y:S02]  /*1ead0*/  MOV R2, RZ ;  /* 0x000000ff00027202 */ /* 0x000fe40000000f00 */
[----:B------:R-:W-:Y:S02]  /*1eae0*/  VIADDMNMX R8, R8, UR5, R13, PT ;  /* 0x0000000508087c46 */ /* 0x000fe4000b80010d */
[----:B------:R-:W-:Y:S02]  /*1eaf0*/  IADD3 R9, R9, 0x1000000, R4 ;  /* 0x0100000009097810 */ /* 0x000fe40007ffe004 */
[-C--:B------:R-:W-:Y:S02]  /*1eb00*/  IABS R12, R8.reuse ;  /* 0x00000008000c7213 */ /* 0x080fe40000000000 */
[----:B------:R-:W-:-:S02]  /*1eb10*/  IABS R13, R8 ;  /* 0x00000008000d7213 */ /* 0x000fc40000000000 */
[----:B------:R-:W0:Y:S01]  /*1eb20*/  I2F.RP R10, R12 ;  /* 0x0000000c000a7306 */ /* 0x000e220000209400 */
[----:B------:R-:W-:-:S07]  /*1eb30*/  IADD3 R18, -R8, RZ, RZ ;  /* 0x000000ff08127210 */ /* 0x000fce0007ffe1ff */
        /* <DEDUP_REMOVED lines=21> */
[----:B------:R-:W-:-:S07]  /*1ec90*/  IMAD R18, R2, R18, R9 ;  /* 0x0000001202127224 */ /* 0x000fce00078e0209 */
.L_x_2904:
[----:B------:R-:W-:-:S05]  /*1eca0*/  LOP3.LUT R2, RZ, R2, RZ, 0x33, !PT ;  /* 0x00000002ff027212 */ /* 0x000fca00078e33ff */
[----:B------:R-:W-:Y:S01]  /*1ecb0*/  IMAD.IADD R17, R7, 0x1, R2 ;  /* 0x0000000107117824 */ /* 0x000fe200078e0202 */
[----:B------:R-:W-:Y:S06]  /*1ecc0*/  BRA `(.L_x_2905) ;  /* 0x00000000000c7947 */ /* 0x000fec0003800000 */
.L_x_2900:
[----:B------:R-:W-:Y:S01]  /*1ecd0*/  IMAD.MOV.U32 R17, RZ, RZ, RZ ;  /* 0x000000ffff117224 */ /* 0x000fe200078e00ff */
[----:B------:R-:W-:Y:S01]  /*1ece0*/  MOV R16, UR6 ;  /* 0x0000000600107c02 */ /* 0x000fe20008000f00 */
[----:B------:R-:W-:-:S07]  /*1ecf0*/  IMAD.MOV.U32 R18, RZ, RZ, RZ ;  /* 0x000000ffff127224 */ /* 0x000fce00078e00ff */
.L_x_2905:
[----:B------:R-:W-:-:S13]  /*1ed00*/  ISETP.NE.AND P0, PT, R6, RZ, PT ;  /* 0x000000ff0600720c */ /* 0x000fda0003f05270 */
[----:B------:R-:W0:Y:S01]  /*1ed10*/  @!P0 S2R R3, SR_CgaCtaId ;  /* 0x0000000000038919 */ /* 0x000e220000008800 */
[----:B------:R-:W-:-:S04]  /*1ed20*/  @!P0 MOV R2, 0x400 ;  /* 0x0000040000028802 */ /* 0x000fc80000000f00 */
[----:B0-----:R-:W-:-:S05]  /*1ed30*/  @!P0 LEA R2, R3, R2, 0x18 ;  /* 0x0000000203028211 */ /* 0x001fca00078ec0ff */
[----:B------:R1:W-:Y:S01]  /*1ed40*/  @!P0 STS.128 [R2+0x2a8d0], R16 ;  /* 0x02a8d01002008388 */ /* 0x0003e20000000c00 */
[----:B------:R-:W-:Y:S06]  /*1ed50*/  BAR.ARV 0x5, 0x180 ;  /* 0x0146000000007b1d */ /* 0x000fec0000002000 */
.L_x_2898:
        /* <DEDUP_REMOVED lines=8> */
[----:B------:R-:W-:Y:S01]  /*1ede0*/  LOP3.LUT R4, R0, 0x7f, RZ, 0xc0, !PT ;  /* 0x0000007f00047812 */ /* 0x000fe200078ec0ff */
[----:B------:R-:W-:Y:S01]  /*1edf0*/  BSSY B8, `(.L_x_2906) ;  /* 0x000066e000087945 */ /* 0x000fe20003800000 */
[----:B------:R1:W-:Y:S01]  /*1ee00*/  STL [R1+0x24], RZ ;  /* 0x000024ff01007387 */ /* 0x0003e20000100800 */
[----:B------:R-:W-:Y:S01]  /*1ee10*/  IMAD.MOV.U32 R31, RZ, RZ, 0x1 ;  /* 0x00000001ff1f7424 */ /* 0x000fe200078e00ff */
[----:B------:R-:W-:Y:S01]  /*1ee20*/  MOV R28, RZ ;  /* 0x000000ff001c7202 */ /* 0x000fe20000000f00 */
[----:B------:R-:W-:Y:S01]  /*1ee30*/  IMAD.SHL.U32 R34, R4, 0x8, RZ ;  /* 0x0000000804227824 */ /* 0x000fe200078e00ff */
[----:B------:R-:W-:Y:S01]  /*1ee40*/  ULDC.64 UR36, c[0x0][0x198] ;  /* 0x0000660000247ab9 */ /* 0x000fe20000000a00 */
[----:B------:R-:W-:Y:S01]  /*1ee50*/  IMAD.MOV.U32 R26, RZ, RZ, RZ ;  /* 0x000000ffff1a7224 */ /* 0x000fe200078e00ff */
[----:B------:R-:W-:Y:S01]  /*1ee60*/  ULDC UR38, c[0x0][0xc] ;  /* 0x0000030000267ab9 */ /* 0x000fe20000000800 */
        /* <DEDUP_REMOVED lines=13> */
[C---:B------:R-:W-:Y:S01]  /*1ef40*/  LOP3.LUT R3, R2.reuse, 0x40, RZ, 0xfc, !PT ;  /* 0x0000004002037812 */ /* 0x040fe200078efcff */
[----:B------:R-:W-:Y:S01]  /*1ef50*/  IMAD.U32 R22, RZ, RZ, UR4 ;  /* 0x00000004ff167e24 */ /* 0x000fe2000f8e00ff */
[----:B------:R-:W-:-:S04]  /*1ef60*/  LOP3.LUT R0, R2, 0x80, RZ, 0xfc, !PT ;  /* 0x0000008002007812 */ /* 0x000fc800078efcff */
[----:B-1----:R-:W-:-:S07]  /*1ef70*/  LEA R36, R34, R22, 0x1 ;  /* 0x0000001622247211 */ /* 0x002fce00078e08ff */
.L_x_3011:
[----:B0-----:R-:W0:Y:S02]  /*1ef80*/  LDC.64 R32, c[0x0][0xc88] ;  /* 0x00032200ff207b82 */ /* 0x001e240000000a00 */
[----:B0-----:R-:W-:-:S06]  /*1ef90*/  IMAD.WIDE R32, R19, 0x4, R32 ;  /* 0x0000000413207825 */ /* 0x001fcc00078e0220 */
        /* <DEDUP_REMOVED lines=9> */
[----:B------:R-:W-:Y:S02]  /*1f030*/  ISETP.NE.AND.EX P2, PT, RZ, UR9, PT, P2 ;  /* 0x00000009ff007c0c */ /* 0x000fe4000bf45320 */
[----:B------:R-:W-:Y:S02]  /*1f040*/  MOV R35, RZ ;  /* 0x000000ff00237202 */ /* 0x000fe40000000f00 */
[----:B--2---:R-:W-:-:S03]  /*1f050*/  SHF.R.S32.HI R0, RZ, 0x1f, R32 ;  /* 0x0000001fff007819 */ /* 0x004fc60000011420 */
[C---:B------:R-:W-:Y:S01]  /*1f060*/  @P0 LEA R2, P1, R32.reuse, UR4, 0x2 ;  /* 0x0000000420020c11 */ /* 0x040fe2000f8210ff */
[C---:B------:R-:W-:Y:S01]  /*1f070*/  IMAD.SHL.U32 R24, R32.reuse, 0x4, RZ ;  /* 0x0000000420187824 */ /* 0x040fe200078e00ff */
[C-C-:B------:R-:W-:Y:S01]  /*1f080*/  SHF.L.U64.HI R25, R32.reuse, 0x2, R0.reuse ;  /* 0x0000000220197819 */ /* 0x140fe20000010200 */
[----:B------:R0:W-:Y:S01]  /*1f090*/  STL [R1+0x18], R0 ;  /* 0x0000180001007387 */ /* 0x0001e20000100800 */
[----:B------:R-:W-:Y:S01]  /*1f0a0*/  @P0 LEA.HI.X R3, R32, UR5, R0, 0x2, P1 ;  /* 0x0000000520030c11 */ /* 0x000fe200088f1400 */
[----:B------:R-:W-:-:S04]  /*1f0b0*/  ULDC.64 UR4, c[0x0][0xa00] ;  /* 0x0002800000047ab9 */ /* 0x000fc80000000a00 */
[----:B------:R1:W2:Y:S01]  /*1f0c0*/  @P0 LDG.E R12, desc[UR60][R2.64] ;  /* 0x0000003c020c0981 */ /* 0x0002a2000c1e1900 */
[----:B------:R-:W-:Y:S02]  /*1f0d0*/  ISETP.NE.U32.AND P0, PT, RZ, UR4, PT ;  /* 0x00000004ff007c0c */ /* 0x000fe4000bf05070 */
[----:B------:R-:W-:Y:S01]  /*1f0e0*/  ISETP.NE.U32.AND P1, PT, RZ, UR6, PT ;  /* 0x00000006ff007c0c */ /* 0x000fe2000bf25070 */
[----:B0-----:R-:W-:Y:S01]  /*1f0f0*/  IMAD.MOV.U32 R0, RZ, RZ, RZ ;  /* 0x000000ffff007224 */ /* 0x001fe200078e00ff */
[----:B------:R-:W-:Y:S02]  /*1f100*/  ISETP.NE.AND.EX P0, PT, RZ, UR5, PT, P0 ;  /* 0x00000005ff007c0c */ /* 0x000fe4000bf05300 */
[----:B------:R-:W-:Y:S02]  /*1f110*/  ISETP.NE.AND.EX P1, PT, RZ, UR7, PT, P1 ;  /* 0x00000007ff007c0c */ /* 0x000fe4000bf25310 */
[C---:B------:R-:W-:Y:S02]  /*1f120*/  IADD3 R4, P4, R24.reuse, UR6, RZ ;  /* 0x0000000618047c10 */ /* 0x040fe4000ff9e0ff */
[----:B-1----:R-:W-:Y:S01]  /*1f130*/  IADD3 R2, P3, R24, UR4, RZ ;  /* 0x0000000418027c10 */ /* 0x002fe2000ff7e0ff */
[----:B------:R-:W-:Y:S01]  /*1f140*/  ULDC UR4, c[0x0][0x288] ;  /* 0x0000a20000047ab9 */ /* 0x000fe20000000800 */
[----:B------:R-:W-:-:S02]  /*1f150*/  IADD3.X R5, R25, UR7, RZ, P4, !PT ;  /* 0x0000000719057c10 */ /* 0x000fc4000a7fe4ff */
[C---:B------:R-:W-:Y:S02]  /*1f160*/  IADD3.X R3, R25.reuse, UR5, RZ, P3, !PT ;  /* 0x0000000519037c10 */ /* 0x040fe40009ffe4ff */
[----:B------:R-:W-:Y:S01]  /*1f170*/  @P2 IADD3 R6, P3, R24, UR8, RZ ;  /* 0x0000000818062c10 */ /* 0x000fe2000ff7e0ff */
[----:B------:R-:W-:Y:S01]  /*1f180*/  IMAD.U32 R8, RZ, RZ, UR4 ;  /* 0x00000004ff087e24 */ /* 0x000fe2000f8e00ff */
[----:B------:R-:W-:Y:S01]  /*1f190*/  ULDC.64 UR4, c[0x0][0x418] ;  /* 0x0001060000047ab9 */ /* 0x000fe20000000a00 */
[----:B------:R-:W5:Y:S01]  /*1f1a0*/  @P0 LDG.E R35, desc[UR60][R2.64] ;  /* 0x0000003c02230981 */ /* 0x000f62000c1e1900 */
[----:B------:R-:W-:-:S03]  /*1f1b0*/  @P2 IADD3.X R7, R25, UR9, RZ, P3, !PT ;  /* 0x0000000919072c10 */ /* 0x000fc60009ffe4ff */
[----:B------:R-:W5:Y:S04]  /*1f1c0*/  @P1 LDG.E R0, desc[UR60][R4.64] ;  /* 0x0000003c04001981 */ /* 0x000f68000c1e1900 */
        /* <DEDUP_REMOVED lines=8> */
[----:B0-----:R-:W-:Y:S02]  /*1f250*/  IMAD.U32 R6, RZ, RZ, UR5 ;  /* 0x00000005ff067e24 */ /* 0x001fe4000f8e00ff */
[----:B------:R-:W-:Y:S01]  /*1f260*/  IMAD.U32 R10, RZ, RZ, UR4 ;  /* 0x00000004ff0a7e24 */ /* 0x000fe2000f8e00ff */
[----:B---3--:R0:W-:Y:S01]  /*1f270*/  STL [R1+0x10], R8 ;  /* 0x0000100801007387 */ /* 0x0081e20000100800 */
[----:B------:R-:W-:-:S03]  /*1f280*/  MOV R11, R8 ;  /* 0x00000008000b7202 */ /* 0x000fc60000000f00 */
[----:B--2---:R0:W-:Y:S01]  /*1f290*/  STL [R1+0x4], R12 ;  /* 0x0000040c01007387 */ /* 0x0041e20000100800 */
[----:B------:R-:W-:Y:S05]  /*1f2a0*/  @P2 BRA `(.L_x_2907) ;  /* 0x0000000000142947 */ /* 0x000fea0003800000 */
[----:B------:R-:W-:Y:S05]  /*1f2b0*/  @!P0 BRA `(.L_x_2907) ;  /* 0x0000000000108947 */ /* 0x000fea0003800000 */
[----:B0-----:R-:W2:Y:S04]  /*1f2c0*/  LDG.E R8, desc[UR60][R2.64] ;  /* 0x0000003c02087981 */ /* 0x001ea8000c1e1900 */
[----:B------:R-:W2:Y:S02]  /*1f2d0*/  LDG.E R7, desc[UR60][R2.64+0x4] ;  /* 0x0000043c02077981 */ /* 0x000ea4000c1e1900 */
[----:B--2---:R-:W-:-:S05]  /*1f2e0*/  IADD3 R11, -R8, R7, RZ ;  /* 0x00000007080b7210 */ /* 0x004fca0007ffe1ff */
[----:B------:R1:W-:Y:S02]  /*1f2f0*/  STL [R1+0x10], R11 ;  /* 0x0000100b01007387 */ /* 0x0003e40000100800 */
.L_x_2907:
[----:B------:R-:W-:Y:S01]  /*1f300*/  ULDC.64 UR4, c[0x0][0xa20] ;  /* 0x0002880000047ab9 */ /* 0x000fe20000000a00 */
[C---:B------:R-:W-:Y:S01]  /*1f310*/  LOP3.LUT R2, R18.reuse, 0xff000000, RZ, 0xc0, !PT ;  /* 0xff00000012027812 */ /* 0x040fe200078ec0ff */
        /* <DEDUP_REMOVED lines=12> */
.L_x_2908:
[----:B------:R-:W-:Y:S02]  /*1f3e0*/  ULDC.64 UR4, c[0x0][0xa08] ;  /* 0x0002820000047ab9 */ /* 0x000fe40000000a00 */
[----:B------:R-:W-:-:S04]  /*1f3f0*/  ISETP.NE.U32.AND P0, PT, RZ, UR4, PT ;  /* 0x00000004ff007c0c */ /* 0x000fc8000bf05070 */
[----:B------:R-:W-:-:S13]  /*1f400*/  ISETP.NE.AND.EX P0, PT, RZ, UR5, PT, P0 ;  /* 0x00000005ff007c0c */ /* 0x000fda000bf05300 */
[----:B------:R-:W-:Y:S05]  /*1f410*/  @!P0 BRA `(.L_x_2909) ;  /* 0x0000000000148947 */ /* 0x000fea0003800000 */
[----:B------:R-:W2:Y:S02]  /*1f420*/  LDC.64 R2, c[0x0][0xa08] ;  /* 0x00028200ff027b82 */ /* 0x000ea40000000a00 */
[----:B--2---:R-:W-:-:S05]  /*1f430*/  IMAD.WIDE R2, R33, 0x4, R2 ;  /* 0x0000000421027825 */ /* 0x004fca00078e0202 */
[----:B------:R-:W2:Y:S04]  /*1f440*/  LDG.E R10, desc[UR60][R2.64] ;  /* 0x0000003c020a7981 */ /* 0x000ea8000c1e1900 */
[----:B------:R-:W2:Y:S02]  /*1f450*/  LDG.E R7, desc[UR60][R2.64+0x4] ;  /* 0x0000043c02077981 */ /* 0x000ea4000c1e1900 */
[----:B--2---:R-:W-:-:S07]  /*1f460*/  IMAD.IADD R10, R7, 0x1, -R10 ;  /* 0x00000001070a7824 */ /* 0x004fce00078e0a0a */
.L_x_2909:
[----:B--2---:R-:W2:Y:S01]  /*1f470*/  @P1 LDG.E R2, desc[UR60][R4.64] ;  /* 0x0000003c04021981 */ /* 0x004ea2000c1e1900 */
[----:B------:R-:W3:Y:S03]  /*1f480*/  LDC R3, c[0x0][0x448] ;  /* 0x00011200ff037b82 */ /* 0x000ee60000000800 */
[----:B------:R4:W2:Y:S01]  /*1f490*/  @P1 LDG.E R5, desc[UR60][R4.64+0x4] ;  /* 0x0000043c04051981 */ /* 0x0008a2000c1e1900 */
[----:B-----5:R-:W-:Y:S01]  /*1f4a0*/  IADD3 R10, -R12, R10, RZ ;  /* 0x0000000a0c0a7210 */ /* 0x020fe20007ffe1ff */
[----:B------:R-:W-:Y:S01]  /*1f4b0*/  BSSY B0, `(.L_x_2910) ;  /* 0x0000035000007945 */ /* 0x000fe20003800000 */
[----:B------:R-:W-:Y:S01]  /*1f4c0*/  IMAD.MOV.U32 R14, RZ, RZ, RZ ;  /* 0x000000ffff0e7224 */ /* 0x000fe200078e00ff */
[----:B---3--:R-:W-:-:S13]  /*1f4d0*/  ISETP.NE.AND P0, PT, R3, 0x1, PT ;  /* 0x000000010300780c */ /* 0x008fda0003f05270 */
[----:B----4-:R-:W3:Y:S08]  /*1f4e0*/  @P0 LDC R4, c[0x0][0x44c] ;  /* 0x00011300ff040b82 */ /* 0x010ef00000000800 */
[----:B------:R-:W4:Y:S01]  /*1f4f0*/  @P0 LDC R3, c[0x0][0x450] ;  /* 0x00011400ff030b82 */ /* 0x000f220000000800 */
[----:B--2---:R-:W-:Y:S01]  /*1f500*/  @P1 IADD3 R6, -R2, R5, RZ ;  /* 0x0000000502061210 */ /* 0x004fe20007ffe1ff */
[----:B------:R-:W-:Y:S01]  /*1f510*/  IMAD.SHL.U32 R2, R17, 0x80, RZ ;  /* 0x0000008011027824 */ /* 0x000fe200078e00ff */
[----:B------:R-:W-:-:S03]  /*1f520*/  SHF.R.U32.HI R5, RZ, 0x10, R9 ;  /* 0x00000010ff057819 */ /* 0x000fc60000011609 */
[----:B------:R-:W-:Y:S02]  /*1f530*/  VIADD R2, R2, 0x7f ;  /* 0x0000007f02027836 */ /* 0x000fe40000000000 */
[----:B------:R-:W-:Y:S02]  /*1f540*/  IMAD.IADD R37, R10, 0x1, R6 ;  /* 0x000000010a257824 */ /* 0x000fe400078e0206 */
[----:B---3--:R-:W-:-:S03]  /*1f550*/  @P0 IMAD.HI.U32 R4, R2, R4, RZ ;  /* 0x0000000402040227 */ /* 0x008fc600078e00ff */
[C---:B0-----:R-:W-:Y:S01]  /*1f560*/  IADD3 R8, R37.reuse, 0x60, -R11 ;  /* 0x0000006025087810 */ /* 0x041fe20007ffe80b */
[----:B------:R-:W-:Y:S01]  /*1f570*/  VIADD R7, R37, 0x5f ;  /* 0x0000005f25077836 */ /* 0x000fe20000000000 */
[----:B----4-:R-:W-:Y:S02]  /*1f580*/  @P0 SHF.R.U32.HI R2, RZ, R3, R4 ;  /* 0x00000003ff020219 */ /* 0x010fe40000011604 */
[----:B------:R-:W-:Y:S01]  /*1f590*/  LOP3.LUT R4, R9, 0xff, RZ, 0xc0, !PT ;  /* 0x000000ff09047812 */ /* 0x000fe200078ec0ff */
[----:B------:R-:W-:Y:S01]  /*1f5a0*/  IMAD.HI R7, R7, 0x2aaaaaab, RZ ;  /* 0x2aaaaaab07077827 */ /* 0x000fe200078e02ff */
[----:B------:R-:W-:-:S04]  /*1f5b0*/  IADD3 R2, R8, R2, RZ ;  /* 0x0000000208027210 */ /* 0x000fc80007ffe0ff */
[----:B------:R-:W-:Y:S01]  /*1f5c0*/  SHF.R.U32.HI R3, RZ, 0x1f, R7 ;  /* 0x0000001fff037819 */ /* 0x000fe20000011607 */
[----:B------:R-:W-:-:S03]  /*1f5d0*/  IMAD.HI R2, R2, 0x2aaaaaab, RZ ;  /* 0x2aaaaaab02027827 */ /* 0x000fc600078e02ff */
[----:B------:R-:W-:Y:S02]  /*1f5e0*/  LEA.HI.SX32 R7, R7, R3, 0x1c ;  /* 0x0000000307077211 */ /* 0x000fe400078fe2ff */
[----:B------:R-:W-:-:S04]  /*1f5f0*/  SHF.R.U32.HI R3, RZ, 0x1f, R2 ;  /* 0x0000001fff037819 */ /* 0x000fc80000011602 */
[----:B------:R-:W-:-:S04]  /*1f600*/  LEA.HI.SX32 R3, R2, R3, 0x1c ;  /* 0x0000000302037211 */ /* 0x000fc800078fe2ff */
[----:B-1----:R-:W-:-:S04]  /*1f610*/  VIMNMX R11, R7, R3, PT ;  /* 0x00000003070b7248 */ /* 0x002fc80003fe0100 */
[----:B------:R-:W-:-:S13]  /*1f620*/  ISETP.GE.AND P0, PT, R11, 0x1, PT ;  /* 0x000000010b00780c */ /* 0x000fda0003f06270 */
[----:B------:R-:W-:Y:S05]  /*1f630*/  @!P0 BRA `(.L_x_2911) ;  /* 0x0000000000708947 */ /* 0x000fea0003800000 */
        /* <DEDUP_REMOVED lines=26> */
[----:B------:R-:W-:Y:S02]  /*1f7e0*/  @!P3 IADD3 R14, -R14, RZ, RZ ;  /* 0x000000ff0e0eb210 */ /* 0x000fe40007ffe1ff */
[----:B------:R-:W-:-:S07]  /*1f7f0*/  @!P2 LOP3.LUT R14, RZ, R9, RZ, 0x33, !PT ;  /* 0x00000009ff0ea212 */ /* 0x000fce00078e33ff */
.L_x_2911:
[----:B------:R-:W-:Y:S05]  /*1f800*/  BSYNC B0 ;  /* 0x0000000000007941 */ /* 0x000fea0003800000 */
.L_x_2910:
[-C--:B------:R-:W-:Y:S01]  /*1f810*/  IMAD R2, R4, R14.reuse, RZ ;  /* 0x0000000e04027224 */ /* 0x080fe200078e02ff */
[----:B------:R-:W-:Y:S04]  /*1f820*/  BSSY B0, `(.L_x_2912) ;  /* 0x0000133000007945 */ /* 0x000fe80003800000 */
[C---:B------:R-:W-:Y:S01]  /*1f830*/  VIADDMNMX R11, R2.reuse, R14, R11, PT ;  /* 0x0000000e020b7246 */ /* 0x040fe2000380010b */
[----:B------:R-:W-:-:S04]  /*1f840*/  IMAD R2, R2, 0x60, -R10 ;  /* 0x0000006002027824 */ /* 0x000fc800078e0a0a */
[----:B------:R-:W-:Y:S01]  /*1f850*/  IMAD R11, R11, 0x60, -R10 ;  /* 0x000000600b0b7824 */ /* 0x000fe200078e0a0a */
[----:B------:R-:W-:-:S04]  /*1f860*/  VIMNMX R2, RZ, R2, !PT ;  /* 0x00000002ff027248 */ /* 0x000fc80007fe0100 */
[----:B------:R-:W-:-:S04]  /*1f870*/  VIMNMX R11, R11, R6, PT ;  /* 0x000000060b0b7248 */ /* 0x000fc80003fe0100 */
[----:B------:R-:W-:Y:S01]  /*1f880*/  ISETP.GT.AND P0, PT, R11, R2, PT ;  /* 0x000000020b00720c */ /* 0x000fe20003f04270 */
[----:B------:R-:W-:-:S05]  /*1f890*/  IMAD.WIDE.U32 R2, R2, -0x55555555, RZ ;  /* 0xaaaaaaab02027825 */ /* 0x000fca00078e00ff */
[----:B------:R-:W-:-:S05]  /*1f8a0*/  SHF.R.U32.HI R6, RZ, 0x6, R3 ;  /* 0x00000006ff067819 */ /* 0x000fca0000011603 */
[----:B------:R-:W-:Y:S02]  /*1f8b0*/  IMAD.MOV.U32 R3, RZ, RZ, R6 ;  /* 0x000000ffff037224 */ /* 0x000fe400078e0006 */
[----:B------:R-:W-:-:S04]  /*1f8c0*/  @P0 VIADD R9, R11, 0x5f ;  /* 0x0000005f0b090836 */ /* 0x000fc80000000000 */
[----:B------:R-:W-:-:S05]  /*1f8d0*/  @P0 IMAD.HI R9, R9, 0x2aaaaaab, RZ ;  /* 0x2aaaaaab09090827 */ /* 0x000fca00078e02ff */
[----:B------:R-:W-:-:S04]  /*1f8e0*/  @P0 SHF.R.U32.HI R2, RZ, 0x1f, R9 ;  /* 0x0000001fff020819 */ /* 0x000fc80000011609 */
        /* <DEDUP_REMOVED lines=11> */
.L_x_3079:
[----:B-1----:R-:W-:Y:S02]  /*1f9a0*/  ISETP.NE.AND P0, PT, R14, RZ, PT ;  /* 0x000000ff0e00720c */ /* 0x002fe40003f05270 */
[----:B------:R-:W-:-:S11]  /*1f9b0*/  PLOP3.LUT P6, PT, PT, PT, PT, 0x8, 0x0 ;  /* 0x000000000000781c */ /* 0x000fd60003fce170 */
[----:B------:R-:W-:Y:S05]  /*1f9c0*/  @P0 BRA `(.L_x_2915) ;  /* 0x00000000000c0947 */ /* 0x000fea0003800000 */
[----:B------:R-:W-:-:S03]  /*1f9d0*/  UMOV UR4, 0xffffffff ;  /* 0xffffffff00047882 */ /* 0x000fc60000000000 */
[----:B------:R-:W-:Y:S05]  /*1f9e0*/  BRA.DIV UR4, `(.L_x_2916) ;  /* 0x0000007204647947 */ /* 0x000fea000b800000 */
[----:B------:R-:W-:-:S13]  /*1f9f0*/  ELECT P6, URZ, PT ;  /* 0x00000000003f782f */ /* 0x000fda00038c0000 */
.L_x_2915:
[----:B0-----:R-:W2:Y:S01]  /*1fa00*/  LDL R9, [R1+0x24] ;  /* 0x0000240001097983 */ /* 0x001ea20000100800 */
[----:B------:R-:W-:Y:S01]  /*1fa10*/  BSSY B1, `(.L_x_2917) ;  /* 0x0000008000017945 */ /* 0x000fe20003800000 */
[----:B--2---:R-:W-:-:S04]  /*1fa20*/  IADD3 R9, R9, 0x1, RZ ;  /* 0x0000000109097810 */ /* 0x004fc80007ffe0ff */
[----:B------:R-:W-:-:S04]  /*1fa30*/  LEA.HI R10, R9, R9, RZ, 0x1 ;  /* 0x00000009090a7211 */ /* 0x000fc800078f08ff */
[----:B------:R-:W-:-:S05]  /*1fa40*/  LOP3.LUT R10, R10, 0xfffffffe, RZ, 0xc0, !PT ;  /* 0xfffffffe0a0a7812 */ /* 0x000fca00078ec0ff */
[----:B------:R-:W-:-:S05]  /*1fa50*/  IMAD.IADD R9, R9, 0x1, -R10 ;  /* 0x0000000109097824 */ /* 0x000fca00078e0a0a */
[----:B------:R-:W-:-:S04]  /*1fa60*/  SHF.L.U32 R9, R9, 0x1f, RZ ;  /* 0x0000001f09097819 */ /* 0x000fc800000006ff */
[----:B------:R-:W0:Y:S02]  /*1fa70*/  SYNCS.PHASECHK.TRANS64.TRYWAIT P0, [R22+URZ+0x2a820], R9 ;  /* 0x02a82009160075a7 */ /* 0x000e24000800017f */
[----:B0-----:R-:W-:Y:S05]  /*1fa80*/  @!P0 BRA `(.L_x_2918) ;  /* 0x00000070005c8947 */ /* 0x001fea0003800000 */
.L_x_3082:
[----:B------:R-:W-:Y:S05]  /*1fa90*/  BSYNC B1 ;  /* 0x0000000000017941 */ /* 0x000fea0003800000 */
.L_x_2917:
        /* <DEDUP_REMOVED lines=10> */
.L_x_3083:
[----:B------:R-:W-:Y:S05]  /*1fb40*/  BSYNC B2 ;  /* 0x0000000000027941 */ /* 0x000fea0003800000 */
.L_x_2921:
[----:B------:R-:W-:Y:S04]  /*1fb50*/  BSSY B2, `(.L_x_2923) ;  /* 0x0000009000027945 */ /* 0x000fe80003800000 */
[----:B------:R-:W-:Y:S05]  /*1fb60*/  @P1 BRA `(.L_x_2924) ;  /* 0x00000000001c1947 */ /* 0x000fea0003800000 */
[----:B------:R-:W2:Y:S01]  /*1fb70*/  S2R R10, SR_TID.X ;  /* 0x00000000000a7919 */ /* 0x000ea20000002100 */
[----:B0-----:R-:W-:-:S04]  /*1fb80*/  MOV R9, 0x9000 ;  /* 0x0000900000097802 */ /* 0x001fc80000000f00 */
[----:B------:R3:W-:Y:S01]  /*1fb90*/  SYNCS.ARRIVE.TRANS64 RZ, [R13+URZ+0x2a890], R9 ;  /* 0x02a890090dff79a7 */ /* 0x0007e2000800003f */
[----:B--2---:R-:W-:-:S04]  /*1fba0*/  LOP3.LUT R10, R10, 0x1f, RZ, 0xc0, !PT ;  /* 0x0000001f0a0a7812 */ /* 0x004fc800078ec0ff */
[----:B------:R-:W-:-:S13]  /*1fbb0*/  ISETP.NE.AND P0, PT, R10, RZ, PT ;  /* 0x000000ff0a00720c */ /* 0x000fda0003f05270 */
[----:B---3--:R-:W-:Y:S05]  /*1fbc0*/  @!P0 BRA `(.L_x_2924) ;  /* 0x0000000000048947 */ /* 0x008fea0003800000 */
[----:B------:R-:W-:Y:S01]  /*1fbd0*/  BPT.TRAP 0x1 ;  /* 0x000000040000795c */ /* 0x000fe20000300000 */
.L_x_2924:
[----:B------:R-:W-:Y:S05]  /*1fbe0*/  BSYNC B2 ;  /* 0x0000000000027941 */ /* 0x000fea0003800000 */
.L_x_2923:
[----:B------:R-:W-:Y:S01]  /*1fbf0*/  IMAD.MOV.U32 R20, RZ, RZ, RZ ;  /* 0x000000ffff147224 */ /* 0x000fe200078e00ff */
[----:B------:R-:W-:Y:S01]  /*1fc00*/  UIADD3 UR4, UP0, UR36, 0x570, URZ ;  /* 0x0000057024047890 */ /* 0x000fe2000ff1e03f */
[----:B------:R-:W-:Y:S01]  /*1fc10*/  IMAD R10, R3, 0x60, R0 ;  /* 0x00000060030a7824 */ /* 0x000fe200078e0200 */
[----:B------:R-:W-:Y:S01]  /*1fc20*/  PLOP3.LUT P0, PT, PT, PT, PT, 0x80, 0x0 ;  /* 0x000000000000781c */ /* 0x000fe20003f0f070 */
[----:B------:R-:W-:Y:S01]  /*1fc30*/  IMAD R11, R26, 0x9000, R22 ;  /* 0x000090001a0b7824 */ /* 0x000fe200078e0216 */
[----:B------:R-:W-:Y:S01]  /*1fc40*/  R2UR UR10, R20 ;  /* 0x00000000140a72ca */ /* 0x000fe200000e0000 */
[----:B------:R-:W-:Y:S01]  /*1fc50*/  VIADD R10, R10, 0xffffffa0 ;  /* 0xffffffa00a0a7836 */ /* 0x000fe20000000000 */
[----:B0-----:R-:W-:Y:S01]  /*1fc60*/  IADD3 R9, R13, 0x2a890, RZ ;  /* 0x0002a8900d097810 */ /* 0x001fe20007ffe0ff */
[----:B------:R-:W-:Y:S01]  /*1fc70*/  VIADD R14, R11, 0x18400 ;  /* 0x000184000b0e7836 */ /* 0x000fe20000000000 */
[----:B------:R-:W-:Y:S01]  /*1fc80*/  UIADD3.X UR5, URZ, UR37, URZ, UP0, !UPT ;  /* 0x000000253f057290 */ /* 0x000fe200087fe43f */
[----:B------:R-:W-:Y:S01]  /*1fc90*/  UMOV UR6, 0x0 ;  /* 0x0000000000067882 */ /* 0x000fe20000000000 */
[----:B------:R-:W-:-:S10]  /*1fca0*/  UMOV UR7, 0x12f00000 ;  /* 0x12f0000000077882 */ /* 0x000fd40000000000 */
.L_x_2925:
        /* <DEDUP_REMOVED lines=12> */
[----:B------:R-:W-:Y:S01]  /*1fd70*/  UMOV UR6, 0x0 ;  /* 0x0000000000067882 */ /* 0x000fe20000000000 */
[----:B------:R-:W-:Y:S01]  /*1fd80*/  IADD3 R14, R11, 0x1b400, RZ ;  /* 0x0001b4000b0e7810 */ /* 0x000fe20007ffe0ff */
[----:B------:R-:W-:Y:S01]  /*1fd90*/  UMOV UR7, 0x12f00000 ;  /* 0x12f0000000077882 */ /* 0x000fe20000000000 */
[----:B------:R-:W-:-:S15]  /*1fda0*/  R2UR UR10, R21 ;  /* 0x00000000150a72ca */ /* 0x000fde00000e0000 */
.L_x_2926:
        /* <DEDUP_REMOVED lines=15> */
.L_x_2927:
        /* <DEDUP_REMOVED lines=13> */
.L_x_3084:
[----:B------:R-:W-:Y:S05]  /*1ff70*/  BSYNC B2 ;  /* 0x0000000000027941 */ /* 0x000fea0003800000 */
.L_x_2928:
[----:B------:R-:W-:Y:S01]  /*1ff80*/  BSSY B2, `(.L_x_2930) ;  /* 0x000000b000027945 */ /* 0x000fe20003800000 */
[----:B------:R-:W-:Y:S01]  /*1ff90*/  IMAD.MOV.U32 R14, RZ, RZ, 0x0 ;  /* 0x00000000ff0e7424 */ /* 0x000fe200078e00ff */
[----:B------:R-:W-:Y:S02]  /*1ffa0*/  MOV R15, 0x12f00000 ;  /* 0x12f00000000f7802 */ /* 0x000fe40000000f00 */
        /* <DEDUP_REMOVED lines=8> */
.L_x_2931:
[----:B------:R-:W-:Y:S05]  /*20030*/  BSYNC B2 ;  /* 0x0000000000027941 */ /* 0x000fea0003800000 */
.L_x_2930:
[----:B------:R-:W-:Y:S01]  /*20040*/  R2UR UR10, R20 ;  /* 0x00000000140a72ca */ /* 0x000fe200000e0000 */
[----:B------:R-:W-:Y:S01]  /*20050*/  IMAD R9, R26, 0x6000, R22 ;  /* 0x000060001a097824 */ /* 0x000fe200078e0216 */
[----:B------:R-:W-:Y:S01]  /*20060*/  R2UR UR6, R14 ;  /* 0x000000000e0672ca */ /* 0x000fe200000e0000 */
[----:B------:R-:W-:Y:S01]  /*20070*/  UIADD3 UR4, UP0, UR36, 0x670, URZ ;  /* 0x0000067024047890 */ /* 0x000fe2000ff1e03f */
[----:B------:R-:W-:Y:S01]  /*20080*/  R2UR UR7, R15 ;  /* 0x000000000f0772ca */ /* 0x000fe200000e0000 */
[----:B01----:R-:W-:Y:S01]  /*20090*/  VIADD R13, R13, 0x2a8b0 ;  /* 0x0002a8b00d0d7836 */ /* 0x003fe20000000000 */
[----:B------:R-:W-:Y:S01]  /*200a0*/  PLOP3.LUT P0, PT, PT, PT, PT, 0x80, 0x0 ;  /* 0x000000000000781c */ /* 0x000fe20003f0f070 */
[----:B------:R-:W-:Y:S01]  /*200b0*/  UIADD3.X UR5, URZ, UR37, URZ, UP0, !UPT ;  /* 0x000000253f057290 */ /* 0x000fe200087fe43f */
[----:B------:R-:W-:-:S11]  /*200c0*/  IADD3 R11, R9, 0x400, RZ ;  /* 0x00000400090b7810 */ /* 0x000fd60007ffe0ff */
.L_x_2932:
        /* <DEDUP_REMOVED lines=15> */
.L_x_2933:
        /* <DEDUP_REMOVED lines=10> */
.L_x_2920:
[----:B------:R-:W-:Y:S05]  /*20260*/  BSYNC B1 ;  /* 0x0000000000017941 */ /* 0x000fea0003800000 */
.L_x_2919:
        /* <DEDUP_REMOVED lines=9> */
.L_x_2949:
        /* <DEDUP_REMOVED lines=11> */
.L_x_3085:
[----:B------:R-:W-:Y:S05]  /*203b0*/  BSYNC B2 ;  /* 0x0000000000027941 */ /* 0x000fea0003800000 */
.L_x_2936:
[----:B------:R-:W-:Y:S04]  /*203c0*/  BSSY B2, `(.L_x_2938) ;  /* 0x0000009000027945 */ /* 0x000fe80003800000 */
[----:B------:R-:W-:Y:S05]  /*203d0*/  @P2 BRA `(.L_x_2939) ;  /* 0x00000000001c2947 */ /* 0x000fea0003800000 */
[----:B0-----:R-:W0:Y:S01]  /*203e0*/  S2R R9, SR_TID.X ;  /* 0x0000000000097919 */ /* 0x001e220000002100 */
[----:B------:R-:W-:-:S04]  /*203f0*/  IMAD.MOV.U32 R3, RZ, RZ, 0x9000 ;  /* 0x00009000ff037424 */ /* 0x000fc800078e00ff */
[----:B------:R2:W-:Y:S01]  /*20400*/  SYNCS.ARRIVE.TRANS64 RZ, [R12+URZ+0x2a890], R3 ;  /* 0x02a890030cff79a7 */ /* 0x0005e2000800003f */
[----:B0-----:R-:W-:-:S04]  /*20410*/  LOP3.LUT R9, R9, 0x1f, RZ, 0xc0, !PT ;  /* 0x0000001f09097812 */ /* 0x001fc800078ec0ff */
[----:B------:R-:W-:-:S13]  /*20420*/  ISETP.NE.AND P1, PT, R9, RZ, PT ;  /* 0x000000ff0900720c */ /* 0x000fda0003f25270 */
[----:B--2---:R-:W-:Y:S05]  /*20430*/  @!P1 BRA `(.L_x_2939) ;  /* 0x0000000000049947 */ /* 0x004fea0003800000 */
[----:B------:R-:W-:Y:S01]  /*20440*/  BPT.TRAP 0x1 ;  /* 0x000000040000795c */ /* 0x000fe20000300000 */
.L_x_2939:
[----:B------:R-:W-:Y:S05]  /*20450*/  BSYNC B2 ;  /* 0x0000000000027941 */ /* 0x000fea0003800000 */
.L_x_2938:
[----:B------:R-:W-:Y:S01]  /*20460*/  MOV R20, RZ ;  /* 0x000000ff00147202 */ /* 0x000fe20000000f00 */
[----:B------:R-:W-:Y:S01]  /*20470*/  IMAD R10, R26, 0x9000, R22 ;  /* 0x000090001a0a7824 */ /* 0x000fe200078e0216 */
[----:B------:R-:W-:Y:S01]  /*20480*/  UIADD3 UR4, UP0, UR36, 0x570, URZ ;  /* 0x0000057024047890 */ /* 0x000fe2000ff1e03f */
[----:B------:R-:W-:Y:S01]  /*20490*/  PLOP3.LUT P1, PT, PT, PT, PT, 0x80, 0x0 ;  /* 0x000000000000781c */ /* 0x000fe20003f2f070 */
[----:B0-----:R-:W-:Y:S01]  /*204a0*/  IMAD R9, R13, 0x60, R0 ;  /* 0x000000600d097824 */ /* 0x001fe200078e0200 */
[----:B------:R-:W-:Y:S01]  /*204b0*/  R2UR UR10, R20 ;  /* 0x00000000140a72ca */ /* 0x000fe200000e0000 */
[----:B------:R-:W-:Y:S01]  /*204c0*/  VIADD R3, R12, 0x2a890 ;  /* 0x0002a8900c037836 */ /* 0x000fe20000000000 */
[----:B------:R-:W-:Y:S01]  /*204d0*/  UIADD3.X UR5, URZ, UR37, URZ, UP0, !UPT ;  /* 0x000000253f057290 */ /* 0x000fe200087fe43f */
[----:B------:R-:W-:Y:S01]  /*204e0*/  VIADD R14, R10, 0x18400 ;  /* 0x000184000a0e7836 */ /* 0x000fe20000000000 */
[----:B------:R-:W-:Y:S01]  /*204f0*/  UMOV UR6, 0x0 ;  /* 0x0000000000067882 */ /* 0x000fe20000000000 */
[----:B------:R-:W-:-:S10]  /*20500*/  UMOV UR7, 0x12f00000 ;  /* 0x12f0000000077882 */ /* 0x000fd40000000000 */
.L_x_2940:
        /* <DEDUP_REMOVED lines=16> */
.L_x_2941:
        /* <DEDUP_REMOVED lines=15> */
.L_x_2942:
        /* <DEDUP_REMOVED lines=13> */
.L_x_3086:
[----:B------:R-:W-:Y:S05]  /*207d0*/  BSYNC B2 ;  /* 0x0000000000027941 */ /* 0x000fea0003800000 */
.L_x_2943:
        /* <DEDUP_REMOVED lines=11> */
.L_x_2946:
[----:B------:R-:W-:Y:S05]  /*20890*/  BSYNC B2 ;  /* 0x0000000000027941 */ /* 0x000fea0003800000 */
.L_x_2945:
        /* <DEDUP_REMOVED lines=9> */
.L_x_2947:
        /* <DEDUP_REMOVED lines=15> */
.L_x_2948:
        /* <DEDUP_REMOVED lines=10> */
.L_x_2935:
[----:B------:R-:W-:Y:S05]  /*20ac0*/  BSYNC B1 ;  /* 0x0000000000017941 */ /* 0x000fea0003800000 */
.L_x_2934:
        /* <DEDUP_REMOVED lines=8> */
.L_x_2913:
[----:B------:R-:W-:Y:S05]  /*20b50*/  BSYNC B0 ;  /* 0x0000000000007941 */ /* 0x000fea0003800000 */
.L_x_2912:
[----:B------:R-:W1:Y:S01]  /*20b60*/  LDC R0, c[0x0][0x448] ;  /* 0x00011200ff007b82 */ /* 0x000e620000000800 */
[----:B------:R-:W-:Y:S01]  /*20b70*/  LEA R2, R17, 0x7f, 0x7 ;  /* 0x0000007f11027811 */ /* 0x000fe200078e38ff */
[----:B------:R-:W-:Y:S06]  /*20b80*/  @!P0 WARPSYNC.ALL ;  /* 0x0000000000008948 */ /* 0x000fec0003800000 */
[----:B------:R-:W-:Y:S01]  /*20b90*/  @!P0 BAR.SYNC.DEFER_BLOCKING 0xc, 0x180 ;  /* 0x0306000000008b1d */ /* 0x000fe20000010000 */
[----:B------:R-:W-:-:S05]  /*20ba0*/  ISETP.NE.AND P2, PT, R5, RZ, PT ;  /* 0x000000ff0500720c */ /* 0x000fca0003f45270 */
[----:B------:R-:W-:Y:S08]  /*20bb0*/  BSSY B0, `(.L_x_2950) ;  /* 0x0000029000007945 */ /* 0x000ff00003800000 */
[----:B------:R-:W2:Y:S01]  /*20bc0*/  @!P2 LDC R5, c[0x0][0x9f0] ;  /* 0x00027c00ff05ab82 */ /* 0x000ea20000000800 */
[----:B-1----:R-:W-:-:S13]  /*20bd0*/  ISETP.NE.AND P1, PT, R0, 0x1, PT ;  /* 0x000000010000780c */ /* 0x002fda0003f25270 */
[----:B------:R-:W1:Y:S08]  /*20be0*/  @P1 LDC R3, c[0x0][0x44c] ;  /* 0x00011300ff031b82 */ /* 0x000e700000000800 */
[----:B------:R-:W3:Y:S01]  /*20bf0*/  @P1 LDC R0, c[0x0][0x450] ;  /* 0x00011400ff001b82 */ /* 0x000ee20000000800 */
[----:B-1----:R-:W-:-:S05]  /*20c00*/  @P1 IMAD.HI.U32 R3, R2, R3, RZ ;  /* 0x0000000302031227 */ /* 0x002fca00078e00ff */
[----:B---3--:R-:W-:Y:S02]  /*20c10*/  @P1 SHF.R.U32.HI R2, RZ, R0, R3 ;  /* 0x00000000ff021219 */ /* 0x008fe40000011603 */
[----:B------:R-:W-:-:S03]  /*20c20*/  MOV R0, RZ ;  /* 0x000000ff00007202 */ /* 0x000fc60000000f00 */
[----:B------:R-:W-:-:S04]  /*20c30*/  IMAD.IADD R2, R8, 0x1, R2 ;  /* 0x0000000108027824 */ /* 0x000fc800078e0202 */
[----:B------:R-:W-:-:S05]  /*20c40*/  IMAD.HI R2, R2, 0x2aaaaaab, RZ ;  /* 0x2aaaaaab02027827 */ /* 0x000fca00078e02ff */
[----:B------:R-:W-:-:S04]  /*20c50*/  SHF.R.U32.HI R3, RZ, 0x1f, R2 ;  /* 0x0000001fff037819 */ /* 0x000fc80000011602 */
[----:B------:R-:W-:-:S04]  /*20c60*/  LEA.HI.SX32 R2, R2, R3, 0x1c ;  /* 0x0000000302027211 */ /* 0x000fc800078fe2ff */
[----:B------:R-:W-:-:S04]  /*20c70*/  VIMNMX R7, R7, R2, PT ;  /* 0x0000000207077248 */ /* 0x000fc80003fe0100 */
[----:B------:R-:W-:-:S13]  /*20c80*/  ISETP.GE.AND P1, PT, R7, 0x1, PT ;  /* 0x000000010700780c */ /* 0x000fda0003f26270 */
[----:B--2---:R-:W-:Y:S05]  /*20c90*/  @!P1 BRA `(.L_x_2951) ;  /* 0x0000000000689947 */ /* 0x004fea0003800000 */
[-C--:B------:R-:W-:Y:S02]  /*20ca0*/  IABS R0, R5.reuse ;  /* 0x0000000500007213 */ /* 0x080fe40000000000 */
[----:B------:R-:W-:Y:S02]  /*20cb0*/  IABS R8, R5 ;  /* 0x0000000500087213 */ /* 0x000fe40000000000 */
[----:B0-----:R-:W0:Y:S03]  /*20cc0*/  I2F.RP R9, R0 ;  /* 0x0000000000097306 */ /* 0x001e260000209400 */
[----:B------:R-:W-:-:S05]  /*20cd0*/  IMAD.MOV R8, RZ, RZ, -R8 ;  /* 0x000000ffff087224 */ /* 0x000fca00078e0a08 */
[----:B0-----:R-:W0:Y:S02]  /*20ce0*/  MUFU.RCP R9, R9 ;  /* 0x0000000900097308 */ /* 0x001e240000001000 */
[----:B0-----:R-:W-:-:S06]  /*20cf0*/  VIADD R10, R9, 0xffffffe ;  /* 0x0ffffffe090a7836 */ /* 0x001fcc0000000000 */
[----:B------:R-:W0:Y:S02]  /*20d00*/  F2I.FTZ.U32.TRUNC.NTZ R3, R10 ;  /* 0x0000000a00037305 */ /* 0x000e24000021f000 */
[----:B0-----:R-:W-:-:S04]  /*20d10*/  IMAD.MOV R2, RZ, RZ, -R3 ;  /* 0x000000ffff027224 */ /* 0x001fc800078e0a03 */
[----:B------:R-:W-:Y:S01]  /*20d20*/  IMAD R6, R2, R0, RZ ;  /* 0x0000000002067224 */ /* 0x000fe200078e02ff */
[----:B------:R-:W-:-:S05]  /*20d30*/  MOV R2, RZ ;  /* 0x000000ff00027202 */ /* 0x000fca0000000f00 */
[----:B------:R-:W-:Y:S01]  /*20d40*/  IMAD.HI.U32 R6, R3, R6, R2 ;  /* 0x0000000603067227 */ /* 0x000fe200078e0002 */
[----:B------:R-:W-:-:S04]  /*20d50*/  IADD3 R3, R5, -0x1, R7 ;  /* 0xffffffff05037810 */ /* 0x000fc80007ffe007 */
[----:B------:R-:W-:Y:S02]  /*20d60*/  IABS R2, R3 ;  /* 0x0000000300027213 */ /* 0x000fe40000000000 */
[----:B------:R-:W-:-:S03]  /*20d70*/  LOP3.LUT R3, R3, R5, RZ, 0x3c, !PT ;  /* 0x0000000503037212 */ /* 0x000fc600078e3cff */
        /* <DEDUP_REMOVED lines=12> */
.L_x_2951:
[----:B------:R-:W-:Y:S05]  /*20e40*/  BSYNC B0 ;  /* 0x0000000000007941 */ /* 0x000fea0003800000 */
.L_x_2950:
[-C--:B------:R-:W-:Y:S01]  /*20e50*/  IMAD R2, R4, R0.reuse, RZ ;  /* 0x0000000004027224 */ /* 0x080fe200078e02ff */
[----:B------:R-:W-:Y:S04]  /*20e60*/  BSSY B7, `(.L_x_2952) ;  /* 0x0000363000077945 */ /* 0x000fe80003800000 */
[----:B------:R-:W-:Y:S01]  /*20e70*/  VIADDMNMX R30, R2, R0, R7, PT ;  /* 0x00000000021e7246 */ /* 0x000fe20003800107 */
[----:B------:R1:W-:Y:S03]  /*20e80*/  STL [R1], R2 ;  /* 0x0000000201007387 */ /* 0x0003e60000100800 */
        /* <DEDUP_REMOVED lines=16> */
[----:B------:R-:W1:Y:S01]  /*20f90*/  POPC R7, R4 ;  /* 0x0000000400077309 */ /* 0x000e620000000000 */
[----:B--2---:R-:W1:Y:S02]  /*20fa0*/  SHFL.IDX PT, R0, R3, R0, 0x1f ;  /* 0x00001f0003007589 */ /* 0x004e6400000e0000 */
[----:B-1----:R-:W-:Y:S01]  /*20fb0*/  IADD3 R16, R0, UR38, R7 ;  /* 0x0000002600107c10 */ /* 0x002fe2000fffe007 */
[----:B------:R-:W-:Y:S06]  /*20fc0*/  BRA `(.L_x_2954) ;  /* 0x0000003400307947 */ /* 0x000fec0003800000 */
.L_x_2953:
        /* <DEDUP_REMOVED lines=19> */
[----:B01----:R-:W-:Y:S05]  /*21100*/  CALL.ABS.NOINC R2 ;  /* 0x0000000002007343 */ /* 0x003fea0003c00000 */
.L_x_2956:
[----:B------:R-:W-:Y:S05]  /*21110*/  BSYNC B6 ;  /* 0x0000000000067941 */ /* 0x000fea0003800000 */
.L_x_2955:
        /* <DEDUP_REMOVED lines=11> */
[----:B------:R-:W-:Y:S01]  /*211d0*/  MOV R7, UR9 ;  /* 0x0000000900077c02 */ /* 0x000fe20008000f00 */
[----:B------:R-:W-:Y:S01]  /*211e0*/  IMAD.U32 R6, RZ, RZ, UR8 ;  /* 0x00000008ff067e24 */ /* 0x000fe2000f8e00ff */
[----:B------:R-:W-:Y:S01]  /*211f0*/  MOV R8, 0x70 ;  /* 0x0000007000087802 */ /* 0x000fe20000000f00 */
[----:B------:R-:W-:-:S02]  /*21200*/  IMAD.U32 R10, RZ, RZ, UR4 ;  /* 0x00000004ff0a7e24 */ /* 0x000fc4000f8e00ff */
[----:B------:R-:W-:Y:S02]  /*21210*/  IMAD.U32 R11, RZ, RZ, UR5 ;  /* 0x00000005ff0b7e24 */ /* 0x000fe4000f8e00ff */
[----:B------:R-:W-:Y:S02]  /*21220*/  IMAD.MOV.U32 R12, RZ, RZ, 0x1 ;  /* 0x00000001ff0c7424 */ /* 0x000fe400078e00ff */
[----:B-1----:R-:W-:-:S07]  /*21230*/  IMAD.MOV.U32 R13, RZ, RZ, RZ ;  /* 0x000000ffff0d7224 */ /* 0x002fce00078e00ff */
[----:B------:R-:W-:-:S07]  /*21240*/  LEPC R20, `(.L_x_2959) ;  /* 0x000000001014794e */ /* 0x000fce0000000000 */
[----:B0-2---:R-:W-:Y:S05]  /*21250*/  CALL.ABS.NOINC R2 ;  /* 0x0000000002007343 */ /* 0x005fea0003c00000 */
.L_x_2959:
        /* <DEDUP_REMOVED lines=15> */
.L_x_2958:
[----:B------:R-:W-:Y:S05]  /*21350*/  BSYNC B6 ;  /* 0x0000000000067941 */ /* 0x000fea0003800000 */
.L_x_2957:
[----:B------:R-:W2:Y:S01]  /*21360*/  LDL R20, [R1+0x4] ;  /* 0x0000040001147983 */ /* 0x000ea20000100800 */
[----:B------:R-:W-:Y:S01]  /*21370*/  ULDC.64 UR4, c[0x0][0x9f8] ;  /* 0x00027e0000047ab9 */ /* 0x000fe20000000a00 */
[----:B------:R-:W1:Y:S01]  /*21380*/  LDC R0, c[0x0][0x430] ;  /* 0x00010c00ff007b82 */ /* 0x000e620000000800 */
[----:B------:R-:W-:Y:S01]  /*21390*/  ISETP.NE.U32.AND P0, PT, RZ, UR4, PT ;  /* 0x00000004ff007c0c */ /* 0x000fe2000bf05070 */
[----:B------:R-:W3:Y:S03]  /*213a0*/  S2R R2, SR_TID.X ;  /* 0x0000000000027919 */ /* 0x000ee60000002100 */
[----:B------:R-:W-:-:S13]  /*213b0*/  ISETP.NE.AND.EX P0, PT, RZ, UR5, PT, P0 ;  /* 0x00000005ff007c0c */ /* 0x000fda000bf05300 */
[----:B------:R-:W-:Y:S01]  /*213c0*/  @P0 IADD3 R24, P1, R24, UR4, RZ ;  /* 0x0000000418180c10 */ /* 0x000fe2000ff3e0ff */
[----:B------:R-:W4:Y:S01]  /*213d0*/  S2R R7, SR_TID.X ;  /* 0x0000000000077919 */ /* 0x000f220000002100 */
[----:B------:R-:W-:Y:S01]  /*213e0*/  VIADD R27, R30, 0xffffffff ;  /* 0xffffffff1e1b7836 */ /* 0x000fe20000000000 */
[----:B------:R-:W-:Y:S01]  /*213f0*/  ULDC UR4, c[0x0][0x320] ;  /* 0x0000c80000047ab9 */ /* 0x000fe20000000800 */
[----:B------:R-:W-:-:S05]  /*21400*/  @P0 IADD3.X R25, R25, UR5, RZ, P1, !PT ;  /* 0x0000000519190c10 */ /* 0x000fca0008ffe4ff */
[----:B------:R-:W2:Y:S01]  /*21410*/  @P0 LDG.E R33, desc[UR60][R24.64] ;  /* 0x0000003c18210981 */ /* 0x000ea2000c1e1900 */
[----:B-1----:R-:W-:Y:S02]  /*21420*/  ISETP.NE.AND P1, PT, R0, 0x1, PT ;  /* 0x000000010000780c */ /* 0x002fe40003f25270 */
[----:B---3--:R-:W-:-:S04]  /*21430*/  LOP3.LUT R2, R2, 0x7f, RZ, 0xc0, !PT ;  /* 0x0000007f02027812 */ /* 0x008fc800078ec0ff */
[----:B------:R-:W-:-:S07]  /*21440*/  SHF.R.U32.HI R2, RZ, 0x3, R2 ;  /* 0x00000003ff027819 */ /* 0x000fce0000011602 */
[----:B------:R-:W1:Y:S01]  /*21450*/  @P1 LDC R6, c[0x0][0x434] ;  /* 0x00010d00ff061b82 */ /* 0x000e620000000800 */
[----:B------:R-:W3:Y:S01]  /*21460*/  S2R R21, SR_TID.X ;  /* 0x0000000000157919 */ /* 0x000ee20000002100 */
[----:B----4-:R-:W-:-:S04]  /*21470*/  SHF.L.U32 R7, R7, 0x4, RZ ;  /* 0x0000000407077819 */ /* 0x010fc800000006ff */
[----:B------:R-:W-:Y:S02]  /*21480*/  LOP3.LUT R7, R2, 0x70, R7, 0xf8, !PT ;  /* 0x0000007002077812 */ /* 0x000fe400078ef807 */
[----:B------:R-:W4:Y:S03]  /*21490*/  @P1 LDC R2, c[0x0][0x438] ;  /* 0x00010e00ff021b82 */ /* 0x000f260000000800 */
[----:B------:R-:W-:-:S05]  /*214a0*/  IMAD R4, R27, 0x60, R7 ;  /* 0x000000601b047824 */ /* 0x000fca00078e0207 */
[----:B------:R-:W-:-:S04]  /*214b0*/  ISETP.GE.AND P0, PT, R4, R37, PT ;  /* 0x000000250400720c */ /* 0x000fc80003f06270 */
[----:B------:R-:W-:Y:S01]  /*214c0*/  ISETP.GT.U32.OR P0, PT, R7, 0x5f, P0 ;  /* 0x0000005f0700780c */ /* 0x000fe20000704470 */
[----:B---3--:R-:W-:-:S05]  /*214d0*/  IMAD.SHL.U32 R21, R21, 0x8, RZ ;  /* 0x0000000815157824 */ /* 0x008fca00078e00ff */
[----:B------:R-:W-:Y:S02]  /*214e0*/  LOP3.LUT R21, R21, 0x38, RZ, 0xc0, !PT ;  /* 0x0000003815157812 */ /* 0x000fe400078ec0ff */
        /* <DEDUP_REMOVED lines=8> */
[----:B------:R-:W1:Y:S01]  /*21570*/  @!P0 LDC.64 R2, c[0x0][0x428] ;  /* 0x00010a00ff028b82 */ /* 0x000e620000000a00 */
[----:B------:R-:W-:-:S04]  /*21580*/  LOP3.LUT R20, R21, 0x40, RZ, 0xfc, !PT ;  /* 0x0000004015147812 */ /* 0x000fc800078efcff */
[----:B------:R-:W-:Y:S02]  /*21590*/  ISETP.GE.AND P2, PT, R20, UR4, PT ;  /* 0x0000000414007c0c */ /* 0x000fe4000bf46270 */
[----:B------:R-:W-:Y:S01]  /*215a0*/  ISETP.GE.AND P1, PT, R21, UR4, PT ;  /* 0x0000000415007c0c */ /* 0x000fe2000bf26270 */
[----:B------:R-:W-:Y:S01]  /*215b0*/  ULDC UR4, c[0x0][0x2f4] ;  /* 0x0000bd0000047ab9 */ /* 0x000fe20000000800 */
[----:B------:R-:W-:Y:S02]  /*215c0*/  SEL R30, RZ, 0xffffffff, P2 ;  /* 0xffffffffff1e7807 */ /* 0x000fe40001000000 */
[----:B------:R-:W-:Y:S02]  /*215d0*/  SEL R5, RZ, 0x1, P1 ;  /* 0x00000001ff057807 */ /* 0x000fe40000800000 */
[----:B------:R-:W-:Y:S02]  /*215e0*/  SHF.L.U32 R30, R30, 0x1, RZ ;  /* 0x000000011e1e7819 */ /* 0x000fe400000006ff */
[----:B------:R-:W-:-:S02]  /*215f0*/  SHF.R.S32.HI R8, RZ, 0x1f, R33 ;  /* 0x0000001fff087819 */ /* 0x000fc40000011421 */
[----:B------:R-:W-:Y:S02]  /*21600*/  LOP3.LUT R30, R30, 0x2, R5, 0xe2, !PT ;  /* 0x000000021e1e7812 */ /* 0x000fe400078ee205 */
[--C-:B------:R-:W-:Y:S01]  /*21610*/  @!P0 SHF.R.S32.HI R5, RZ, 0x1f, R4.reuse ;  /* 0x0000001fff058819 */ /* 0x100fe20000011404 */
[-C--:B-1----:R-:W-:Y:S02]  /*21620*/  @!P0 IMAD R6, R8, R2.reuse, RZ ;  /* 0x0000000208068224 */ /* 0x082fe400078e02ff */
[----:B------:R-:W-:-:S04]  /*21630*/  @!P0 IMAD.WIDE.U32 R4, R33, R2, R4 ;  /* 0x0000000221048225 */ /* 0x000fc800078e0004 */
        /* <DEDUP_REMOVED lines=10> */
[----:B------:R-:W-:-:S09]  /*216e0*/  ISETP.GE.AND P2, PT, R21, UR4, PT ;  /* 0x0000000415007c0c */ /* 0x000fd2000bf46270 */
[----:B------:R-:W-:-:S04]  /*216f0*/  @P0 LOP3.LUT R23, R23, 0x8, RZ, 0xfc, !PT ;  /* 0x0000000817170812 */ /* 0x000fc800078efcff */
[----:B------:R-:W-:-:S04]  /*21700*/  LOP3.LUT R23, R23, 0xffffffef, RZ, 0xc0, !PT ;  /* 0xffffffef17177812 */ /* 0x000fc800078ec0ff */
[----:B------:R-:W-:Y:S01]  /*21710*/  @P3 LOP3.LUT R23, R23, 0x10, RZ, 0xfc, !PT ;  /* 0x0000001017173812 */ /* 0x000fe200078efcff */
[----:B------:R1:W-:Y:S03]  /*21720*/  STL [R1+0x8], R8 ;  /* 0x0000080801007387 */ /* 0x0003e60000100800 */
[----:B------:R-:W-:Y:S02]  /*21730*/  LOP3.LUT R23, R23, 0xfffffffb, RZ, 0xc0, !PT ;  /* 0xfffffffb17177812 */ /* 0x000fe400078ec0ff */
[----:B------:R-:W-:Y:S02]  /*21740*/  LOP3.LUT R7, R21, 0x80, RZ, 0xfc, !PT ;  /* 0x0000008015077812 */ /* 0x000fe400078efcff */
[----:B------:R-:W-:Y:S02]  /*21750*/  ISETP.GE.AND P1, PT, R20, UR4, PT ;  /* 0x0000000414007c0c */ /* 0x000fe4000bf26270 */
[----:B------:R-:W-:-:S02]  /*21760*/  @P2 LOP3.LUT R23, R23, 0x4, RZ, 0xfc, !PT ;  /* 0x0000000417172812 */ /* 0x000fc400078efcff */
[----:B------:R-:W-:Y:S02]  /*21770*/  ISETP.GE.AND P0, PT, R7, UR4, PT ;  /* 0x0000000407007c0c */ /* 0x000fe4000bf06270 */
[----:B------:R-:W-:-:S04]  /*21780*/  LOP3.LUT R23, R23, 0xfffffffe, RZ, 0xc0, !PT ;  /* 0xfffffffe17177812 */ /* 0x000fc800078ec0ff */
[----:B------:R-:W-:-:S04]  /*21790*/  LOP3.LUT R23, R23, 0xfffffffd, RZ, 0xc0, !PT ;  /* 0xfffffffd17177812 */ /* 0x000fc800078ec0ff */
[----:B------:R-:W-:-:S04]  /*217a0*/  @P1 LOP3.LUT R23, R23, 0x2, RZ, 0xfc, !PT ;  /* 0x0000000217171812 */ /* 0x000fc800078efcff */
[----:B------:R-:W-:Y:S01]  /*217b0*/  @P0 LOP3.LUT R23, R23, 0x1, RZ, 0xfc, !PT ;  /* 0x0000000117170812 */ /* 0x000fe200078efcff */
[----:B-1----:R-:W-:Y:S06]  /*217c0*/  BRA.DIV UR5, `(.L_x_2960) ;  /* 0x0000005605707947 */ /* 0x002fec000b800000 */
.L_x_3089:
[----:B------:R-:W-:Y:S05]  /*217d0*/  @!P3 BRA `(.L_x_2961) ;  /* 0x000000000004b947 */ /* 0x000fea0003800000 */
[----:B------:R-:W-:Y:S01]  /*217e0*/  BPT.TRAP 0x1 ;  /* 0x000000040000795c */ /* 0x000fe20000300000 */
.L_x_2961:
        /* <DEDUP_REMOVED lines=21> */
[----:B------:R-:W1:Y:S02]  /*21940*/  SYNCS.PHASECHK.TRANS64.TRYWAIT P0, [R7+URZ+0x2a840], R2 ;  /* 0x02a84002070075a7 */ /* 0x000e64000800017f */
[----:B-1----:R-:W-:Y:S05]  /*21950*/  @!P0 BRA `(.L_x_2963) ;  /* 0x0000005400408947 */ /* 0x002fea0003800000 */
.L_x_3090:
[----:B------:R-:W-:Y:S05]  /*21960*/  BSYNC B0 ;  /* 0x0000000000007941 */ /* 0x000fea0003800000 */
.L_x_2962:
[----:B------:R-:W2:Y:S01]  /*21970*/  S2R R8, SR_TID.X ;  /* 0x0000000000087919 */ /* 0x000ea20000002100 */
[----:B------:R-:W-:Y:S01]  /*21980*/  ULDC.64 UR4, c[0x0][0x300] ;  /* 0x0000c00000047ab9 */ /* 0x000fe20000000a00 */
[----:B------:R-:W-:Y:S01]  /*21990*/  ULDC.64 UR6, c[0x0][0x2e8] ;  /* 0x0000ba0000067ab9 */ /* 0x000fe20000000a00 */
[----:B------:R-:W-:Y:S01]  /*219a0*/  IMAD R5, R5, UR4, RZ ;  /* 0x0000000405057c24 */ /* 0x000fe2000f8e02ff */
[----:B0-----:R-:W0:Y:S01]  /*219b0*/  S2R R9, SR_TID.X ;  /* 0x0000000000097919 */ /* 0x001e220000002100 */
[C---:B-1----:R-:W-:Y:S01]  /*219c0*/  IMAD.WIDE.U32 R2, R0.reuse, UR4, RZ ;  /* 0x0000000400027c25 */ /* 0x042fe2000f8e00ff */
        /* <DEDUP_REMOVED lines=17> */
[----:B--2---:R-:W-:Y:S02]  /*21ae0*/  LOP3.LUT R8, R8, 0x7f, RZ, 0xc0, !PT ;  /* 0x0000007f08087812 */ /* 0x004fe400078ec0ff */
[----:B------:R-:W-:Y:S01]  /*21af0*/  LEA.HI.X R0, R2, UR7, R0, 0x1, P0 ;  /* 0x0000000702007c11 */ /* 0x000fe200080f0c00 */
[----:B0-----:R-:W-:Y:S01]  /*21b00*/  IMAD.SHL.U32 R9, R9, 0x8, RZ ;  /* 0x0000000809097824 */ /* 0x001fe200078e00ff */
[----:B------:R-:W-:-:S04]  /*21b10*/  SHF.R.U32.HI R8, RZ, 0x3, R8 ;  /* 0x00000003ff087819 */ /* 0x000fc80000011608 */
[----:B------:R-:W-:Y:S02]  /*21b20*/  IADD3 R6, -R8, R6, RZ ;  /* 0x0000000608067210 */ /* 0x000fe40007ffe1ff */
[----:B------:R-:W-:Y:S02]  /*21b30*/  LOP3.LUT R9, R9, 0x38, RZ, 0xc0, !PT ;  /* 0x0000003809097812 */ /* 0x000fe400078ec0ff */
        /* <DEDUP_REMOVED lines=64> */
.L_x_3104:
        /* <DEDUP_REMOVED lines=12> */
.L_x_2965:
        /* <DEDUP_REMOVED lines=10> */
.L_x_2966:
        /* <DEDUP_REMOVED lines=37> */
.L_x_2968:
[----:B------:R-:W-:Y:S05]  /*222f0*/  BSYNC B6 ;  /* 0x0000000000067941 */ /* 0x000fea0003800000 */
.L_x_2967:
[----:B------:R-:W2:Y:S01]  /*22300*/  LDL.LU R20, [R1+0x28] ;  /* 0x0000280001147983 */ /* 0x000ea20000300800 */
[----:B------:R-:W-:Y:S01]  /*22310*/  ULDC.64 UR4, c[0x0][0x2d8] ;  /* 0x0000b60000047ab9 */ /* 0x000fe20000000a00 */
[----:B-1----:R-:W1:Y:S02]  /*22320*/  LDC R7, c[0x0][0x448] ;  /* 0x00011200ff077b82 */ /* 0x002e640000000800 */
[----:B0-----:R-:W3:Y:S04]  /*22330*/  LDL.LU.64 R2, [R1+0x18] ;  /* 0x0000180001027983 */ /* 0x001ee80000300a00 */
[----:B------:R0:W5:Y:S01]  /*22340*/  LDL R10, [R1+0x10] ;  /* 0x00001000010a7983 */ /* 0x0001620000100800 */
[----:B-1----:R-:W-:-:S13]  /*22350*/  ISETP.NE.AND P0, PT, R7, 0x1, PT ;  /* 0x000000010700780c */ /* 0x002fda0003f05270 */
[----:B------:R-:W1:Y:S01]  /*22360*/  @P0 LDC R6, c[0x0][0x44c] ;  /* 0x00011300ff060b82 */ /* 0x000e620000000800 */
[----:B------:R-:W4:Y:S02]  /*22370*/  S2R R8, SR_TID.X ;  /* 0x0000000000087919 */ /* 0x000f240000002100 */
[----:B----4-:R-:W-:-:S04]  /*22380*/  SHF.L.U32 R8, R8, 0x3, RZ ;  /* 0x0000000308087819 */ /* 0x010fc800000006ff */
[----:B------:R-:W-:Y:S01]  /*22390*/  LOP3.LUT R8, R8, 0x38, RZ, 0xc0, !PT ;  /* 0x0000003808087812 */ /* 0x000fe200078ec0ff */
[----:B---3--:R-:W-:Y:S02]  /*223a0*/  IMAD.MOV.U32 R3, RZ, RZ, R35 ;  /* 0x000000ffff037224 */ /* 0x008fe400078e0023 */
        /* <DEDUP_REMOVED lines=14> */
[----:B------:R-:W-:-:S05]  /*22490*/  LOP3.LUT R20, R21, 0x70, R20, 0xf8, !PT ;  /* 0x0000007015147812 */ /* 0x000fca00078ef814 */
[----:B------:R-:W-:Y:S01]  /*224a0*/  IMAD R5, R17, 0x80, R20 ;  /* 0x0000008011057824 */ /* 0x000fe200078e0214 */
[----:B------:R-:W2:Y:S03]  /*224b0*/  S2R R21, SR_TID.X ;  /* 0x0000000000157919 */ /* 0x000ea60000002100 */
        /* <DEDUP_REMOVED lines=111> */
.L_x_3121:
[----:B------:R-:W-:Y:S01]  /*22bb0*/  VIADD R0, R17, 0x70 ;  /* 0x0000007011007836 */ /* 0x000fe20000000000 */
[----:B------:R-:W-:Y:S04]  /*22bc0*/  BSSY B0, `(.L_x_2970) ;  /* 0x000000b000007945 */ /* 0x000fe80003800000 */
[----:B------:R-:W-:-:S13]  /*22bd0*/  ISETP.GE.AND P1, PT, R0, R5, PT ;  /* 0x000000050000720c */ /* 0x000fda0003f26270 */
[----:B------:R-:W-:Y:S05]  /*22be0*/  @P1 BRA `(.L_x_2971) ;  /* 0x0000000000201947 */ /* 0x000fea0003800000 */
[----:B0-----:R-:W-:-:S04]  /*22bf0*/  LEA R2, P1, R8, R14, 0x1 ;  /* 0x0000000e08027211 */ /* 0x001fc800078208ff */
[----:B------:R-:W-:-:S05]  /*22c00*/  IADD3.X R3, RZ, R4, RZ, P1, !PT ;  /* 0x00000004ff037210 */ /* 0x000fca0000ffe4ff */
[----:B------:R-:W-:Y:S01]  /*22c10*/  @!PT LDS RZ, [RZ] ;  /* 0x00000000fffff984 */ /* 0x000fe20000000800 */
[----:B------:R-:W-:Y:S01]  /*22c20*/  @!PT LDS RZ, [RZ] ;  /* 0x00000000fffff984 */ /* 0x000fe20000000800 */
[----:B------:R-:W-:Y:S01]  /*22c30*/  @!PT LDS RZ, [RZ] ;  /* 0x00000000fffff984 */ /* 0x000fe20000000800 */
[----:B------:R1:W-:Y:S04]  /*22c40*/  LDGSTS.E.BYPASS.LTC128B.128 [R36+0xfc00], desc[UR60][R2.64], !P3 ;  /* 0x0fc0000002247fae */ /* 0x0003e8000d901d7c */
[----:B------:R1:W-:Y:S04]  /*22c50*/  LDGSTS.E.BYPASS.LTC128B.128 [R36+0x13c00], desc[UR60][R2.64+0x80], !P2 ;  /* 0x13c0008002247fae */ /* 0x0003e8000d101d7c */
[----:B------:R1:W-:Y:S02]  /*22c60*/  LDGSTS.E.BYPASS.LTC128B.128 [R36+0x17c00], desc[UR60][R2.64+0x100], !P0 ;  /* 0x17c0010002247fae */ /* 0x0003e4000c101d7c */
.L_x_2971:
[----:B------:R-:W-:Y:S05]  /*22c70*/  BSYNC B0 ;  /* 0x0000000000007941 */ /* 0x000fea0003800000 */
.L_x_2970:
[----:B------:R-:W-:Y:S01]  /*22c80*/  NOP ;  /* 0x0000000000007918 */ /* 0x000fe20000000000 */
[----:B------:R-:W-:-:S13]  /*22c90*/  PLOP3.LUT P0, PT, PT, PT, PT, 0x80, 0x0 ;  /* 0x000000000000781c */ /* 0x000fda0003f0f070 */
.L_x_2972:
[----:B------:R-:W-:Y:S02]  /*22ca0*/  PLOP3.LUT P1, PT, P1, P0, PT, 0xa2, 0x0 ;  /* 0x000000000000781c */ /* 0x000fe40000f21472 */
[----:B------:R-:W-:-:S08]  /*22cb0*/  @P0 R2UR P1, UR4, R22 ;  /* 0x00000000160402ca */ /* 0x000fd00000020000 */
[----:B------:R-:W-:-:S05]  /*22cc0*/  @P0 PLOP3.LUT P0, PT, P1, PT, PT, 0x80, 0x0 ;  /* 0x000000000000081c */ /* 0x000fca0000f0f070 */
[----:B------:R-:W-:Y:S01]  /*22cd0*/  @!P1 SYNCS.ARRIVE.TRANS64.RED.A0T1 RZ, [UR4+0x2a800], RZ ;  /* 0x02a800ffffff99a7 */ /* 0x000fe20008200404 */
[----:B------:R-:W-:Y:S07]  /*22ce0*/  @!P1 ARRIVES.LDGSTSBAR.64.TRANSCNT [UR4+0x2a800] ;  /* 0x02a80000ff0099b0 */ /* 0x000fee0008000a84 */
[----:B------:R-:W-:Y:S05]  /*22cf0*/  @P0 BRA.U.ANY `(.L_x_2972) ;  /* 0xfffffffd00e80947 */ /* 0x000fea000393ffff */
[----:B01----:R-:W2:Y:S02]  /*22d00*/  LDL.LU R2, [R1+0x24] ;  /* 0x0000240001027983 */ /* 0x003ea40000300800 */
        /* <DEDUP_REMOVED lines=13> */
.L_x_3122:
[----:B------:R-:W-:Y:S05]  /*22de0*/  BSYNC B0 ;  /* 0x0000000000007941 */ /* 0x000fea0003800000 */
.L_x_2973:
[----:B------:R-:W2:Y:S01]  /*22df0*/  LDL R2, [R1] ;  /* 0x0000000001027983 */ /* 0x000ea20000100800 */
[----:B------:R-:W-:Y:S01]  /*22e00*/  BSSY B0, `(.L_x_2975) ;  /* 0x00000f8000007945 */ /* 0x000fe20003800000 */
[----:B--2---:R-:W-:-:S13]  /*22e10*/  ISETP.GE.AND P0, PT, R0, R2, PT ;  /* 0x000000020000720c */ /* 0x004fda0003f06270 */
[----:B------:R-:W-:Y:S05]  /*22e20*/  @!P0 BRA `(.L_x_2976) ;  /* 0x0000000c00d48947 */ /* 0x000fea0003800000 */
[----:B------:R-:W-:Y:S01]  /*22e30*/  IMAD.MOV.U32 R10, RZ, RZ, R28 ;  /* 0x000000ffff0a7224 */ /* 0x000fe200078e001c */
[----:B------:R-:W-:Y:S01]  /*22e40*/  MOV R32, R27 ;  /* 0x0000001b00207202 */ /* 0x000fe20000000f00 */
[----:B------:R-:W-:-:S07]  /*22e50*/  IMAD.MOV.U32 R17, RZ, RZ, R29 ;  /* 0x000000ffff117224 */ /* 0x000fce00078e001d */
.L_x_2989:
[----:B------:R-:W2:Y:S01]  /*22e60*/  LDL R2, [R1+0x4] ;  /* 0x0000040001027983 */ /* 0x000ea20000100800 */
[----:B------:R-:W1:Y:S03]  /*22e70*/  LDC R7, c[0x0][0x430] ;  /* 0x00010c00ff077b82 */ /* 0x000e660000000800 */
[----:B------:R-:W3:Y:S01]  /*22e80*/  LDL R8, [R1+0x8] ;  /* 0x0000080001087983 */ /* 0x000ee20000100800 */
[----:B0-----:R-:W0:Y:S01]  /*22e90*/  S2R R3, SR_TID.X ;  /* 0x0000000000037919 */ /* 0x001e220000002100 */
[----:B------:R-:W4:Y:S01]  /*22ea0*/  S2R R9, SR_TID.X ;  /* 0x0000000000097919 */ /* 0x000f220000002100 */
[----:B-1----:R-:W-:-:S13]  /*22eb0*/  ISETP.NE.AND P0, PT, R7, 0x1, PT ;  /* 0x000000010700780c */ /* 0x002fda0003f05270 */
[----:B------:R-:W1:Y:S01]  /*22ec0*/  @P0 LDC R5, c[0x0][0x434] ;  /* 0x00010d00ff050b82 */ /* 0x000e620000000800 */
[----:B0-----:R-:W-:-:S04]  /*22ed0*/  LOP3.LUT R3, R3, 0x7f, RZ, 0xc0, !PT ;  /* 0x0000007f03037812 */ /* 0x001fc800078ec0ff */
[----:B------:R-:W-:Y:S01]  /*22ee0*/  SHF.R.U32.HI R3, RZ, 0x3, R3 ;  /* 0x00000003ff037819 */ /* 0x000fe20000011603 */
[----:B----4-:R-:W-:-:S05]  /*22ef0*/  IMAD.SHL.U32 R9, R9, 0x10, RZ ;  /* 0x0000001009097824 */ /* 0x010fca00078e00ff */
[----:B------:R-:W-:Y:S02]  /*22f00*/  LOP3.LUT R9, R3, 0x70, R9, 0xf8, !PT ;  /* 0x0000007003097812 */ /* 0x000fe400078ef809 */
[----:B------:R-:W0:Y:S02]  /*22f10*/  @P0 LDC R3, c[0x0][0x438] ;  /* 0x00010e00ff030b82 */ /* 0x000e240000000800 */
[----:B------:R-:W-:Y:S01]  /*22f20*/  ISETP.GT.U32.AND P2, PT, R9, 0x5f, PT ;  /* 0x0000005f0900780c */ /* 0x000fe20003f44070 */
        /* <DEDUP_REMOVED lines=28> */
.L_x_2977:
[----:B------:R-:W-:Y:S01]  /*230f0*/  LEA R5, R28, R22, 0x3 ;  /* 0x000000161c057211 */ /* 0x000fe200078e18ff */
[----:B------:R-:W-:Y:S01]  /*23100*/  BSSY B1, `(.L_x_2978) ;  /* 0x0000004000017945 */ /* 0x000fe20003800000 */
[----:B------:R-:W-:-:S04]  /*23110*/  SHF.L.U32 R0, R29, 0x1f, RZ ;  /* 0x0000001f1d007819 */ /* 0x000fc800000006ff */
[----:B------:R-:W0:Y:S02]  /*23120*/  SYNCS.PHASECHK.TRANS64.TRYWAIT P0, [R5+URZ+0x2a840], R0 ;  /* 0x02a84000050075a7 */ /* 0x000e24000800017f */
[----:B0-----:R-:W-:Y:S05]  /*23130*/  @!P0 BRA `(.L_x_2979) ;  /* 0x00000050005c8947 */ /* 0x001fea0003800000 */
.L_x_3123:
[----:B------:R-:W-:Y:S05]  /*23140*/  BSYNC B1 ;  /* 0x0000000000017941 */ /* 0x000fea0003800000 */
.L_x_2978:
[----:B------:R-:W-:Y:S01]  /*23150*/  SHF.R.S32.HI R20, RZ, 0x1f, R7 ;  /* 0x0000001fff147819 */ /* 0x000fe20000011407 */
[----:B------:R-:W-:Y:S01]  /*23160*/  ULDC.64 UR4, c[0x0][0x300] ;  /* 0x0000c00000047ab9 */ /* 0x000fe20000000a00 */
[----:B-----5:R-:W-:Y:S01]  /*23170*/  SHF.R.S32.HI R21, RZ, 0x1f, R6 ;  /* 0x0000001fff157819 */ /* 0x020fe20000011406 */
[----:B------:R-:W-:Y:S01]  /*23180*/  IMAD.WIDE.U32 R2, R7, UR4, RZ ;  /* 0x0000000407027c25 */ /* 0x000fe2000f8e00ff */
[----:B------:R-:W-:Y:S01]  /*23190*/  ULDC.64 UR6, c[0x0][0x2e8] ;  /* 0x0000ba0000067ab9 */ /* 0x000fe20000000a00 */
[C---:B------:R-:W-:Y:S02]  /*231a0*/  LOP3.LUT P3, RZ, R23.reuse, 0x4, RZ, 0xc0, !PT ;  /* 0x0000000417ff7812 */ /* 0x040fe4000786c0ff */
[----:B0-----:R-:W-:Y:S01]  /*231b0*/  IMAD R0, R20, UR4, RZ ;  /* 0x0000000414007c24 */ /* 0x001fe2000f8e02ff */
        /* <DEDUP_REMOVED lines=22> */
[----:B0-----:R-:W-:-:S04]  /*23320*/  SHF.L.U32 R11, R11, 0x3, RZ ;  /* 0x000000030b0b7819 */ /* 0x001fc800000006ff */
        /* <DEDUP_REMOVED lines=36> */
.L_x_3137:
        /* <DEDUP_REMOVED lines=10> */
.L_x_2981:
        /* <DEDUP_REMOVED lines=10> */
.L_x_2982:
[----:B------:R2:W-:Y:S01]  /*236b0*/  SYNCS.ARRIVE.TRANS64.A1T0 RZ, [R5+URZ+0x2a830], RZ ;  /* 0x02a830ff05ff79a7 */ /* 0x0005e2000810003f */
[----:B------:R-:W-:Y:S05]  /*236c0*/  @!P2 BRA `(.L_x_2983) ;  /* 0x000000000004a947 */ /* 0x000fea0003800000 */
[----:B------:R-:W-:Y:S01]  /*236d0*/  BPT.TRAP 0x1 ;  /* 0x000000040000795c */ /* 0x000fe20000300000 */
.L_x_2983:
[----:B-1----:R-:W-:Y:S01]  /*236e0*/  SHF.L.U32 R2, R17, 0x1f, RZ ;  /* 0x0000001f11027819 */ /* 0x002fe200000006ff */
[----:B------:R-:W-:Y:S01]  /*236f0*/  BSSY B1, `(.L_x_2984) ;  /* 0x0000004000017945 */ /* 0x000fe20003800000 */
[----:B--2---:R-:W-:-:S04]  /*23700*/  LEA R5, R10, R22, 0x3 ;  /* 0x000000160a057211 */ /* 0x004fc800078e18ff */
[----:B------:R-:W1:Y:S02]  /*23710*/  SYNCS.PHASECHK.TRANS64.TRYWAIT P0, [R5+URZ+0x2a860], R2 ;  /* 0x02a86002050075a7 */ /* 0x000e64000800017f */
[----:B-1----:R-:W-:Y:S05]  /*23720*/  @!P0 BRA `(.L_x_2985) ;  /* 0x0000005000d08947 */ /* 0x002fea0003800000 */
.L_x_3138:
[----:B------:R-:W-:Y:S05]  /*23730*/  BSYNC B1 ;  /* 0x0000000000017941 */ /* 0x000fea0003800000 */
.L_x_2984:
        /* <DEDUP_REMOVED lines=10> */
[----:B------:R-:W-:-:S03]  /*237e0*/  LEA R4, R4, R22, 0x1 ;  /* 0x0000001604047211 */ /* 0x000fc600078e08ff */
        /* <DEDUP_REMOVED lines=43> */
.L_x_3152:
[C---:B------:R-:W-:Y:S01]  /*23aa0*/  ISETP.LT.OR P1, PT, R8.reuse, 0x51, !P1 ;  /* 0x000000510800780c */ /* 0x040fe20004f21670 */
[----:B------:R-:W-:Y:S01]  /*23ab0*/  ULDC.64 UR4, c[0x0][0x328] ;  /* 0x0000ca0000047ab9 */ /* 0x000fe20000000a00 */
[----:B------:R-:W-:Y:S01]  /*23ac0*/  ISETP.LT.OR P0, PT, R8, 0x51, !P0 ;  /* 0x000000510800780c */ /* 0x000fe20004701670 */
[----:B------:R-:W-:Y:S01]  /*23ad0*/  IMAD R20, R20, UR4, RZ ;  /* 0x0000000414147c24 */ /* 0x000fe2000f8e02ff */
[----:B-1----:R-:W-:-:S03]  /*23ae0*/  IADD3 R2, P2, R2, R0, RZ ;  /* 0x0000000002027210 */ /* 0x002fc60007f5e0ff */
        /* <DEDUP_REMOVED lines=16> */
.L_x_2987:
        /* <DEDUP_REMOVED lines=10> */
.L_x_2988:
        /* <DEDUP_REMOVED lines=12> */
[C---:B--2---:R-:W-:Y:S02]  /*23d50*/  ISETP.GT.AND P0, PT, R27.reuse, R0, PT ;  /* 0x000000001b00720c */ /* 0x044fe40003f04270 */
[----:B------:R-:W-:-:S11]  /*23d60*/  IADD3 R0, R27, -0x1, RZ ;  /* 0xffffffff1b007810 */ /* 0x000fd60007ffe0ff */
[----:B-1----:R-:W-:Y:S05]  /*23d70*/  @P0 BRA `(.L_x_2989) ;  /* 0xfffffff000380947 */ /* 0x002fea000383ffff */
.L_x_2976:
[----:B------:R-:W-:Y:S05]  /*23d80*/  BSYNC B0 ;  /* 0x0000000000007941 */ /* 0x000fea0003800000 */
.L_x_2975:
        /* <DEDUP_REMOVED lines=17> */
.L_x_2991:
[----:B------:R-:W-:Y:S05]  /*23ea0*/  BSYNC B0 ;  /* 0x0000000000007941 */ /* 0x000fea0003800000 */
.L_x_2990:
[----:B------:R-:W-:-:S13]  /*23eb0*/  LOP3.LUT P0, RZ, R23, 0x10, RZ, 0xc0, !PT ;  /* 0x0000001017ff7812 */ /* 0x000fda000780c0ff */
[----:B------:R-:W-:Y:S05]  /*23ec0*/  @!P0 BRA `(.L_x_2992) ;  /* 0x0000000000048947 */ /* 0x000fea0003800000 */
[----:B------:R-:W-:Y:S01]  /*23ed0*/  BPT.TRAP 0x1 ;  /* 0x000000040000795c */ /* 0x000fe20000300000 */
.L_x_2992:
[----:B------:R-:W-:Y:S01]  /*23ee0*/  IMAD R0, R28, 0x8, R22 ;  /* 0x000000081c007824 */ /* 0x000fe200078e0216 */
[----:B0-----:R-:W-:Y:S01]  /*23ef0*/  SHF.L.U32 R3, R29, 0x1f, RZ ;  /* 0x0000001f1d037819 */ /* 0x001fe200000006ff */
[----:B------:R-:W-:Y:S01]  /*23f00*/  BSSY B0, `(.L_x_2993) ;  /* 0x0000004000007945 */ /* 0x000fe20003800000 */
[----:B------:R-:W-:Y:S02]  /*23f10*/  IMAD R6, R27, -0x60, R37 ;  /* 0xffffffa01b067824 */ /* 0x000fe400078e0225 */
[----:B------:R-:W0:Y:S02]  /*23f20*/  SYNCS.PHASECHK.TRANS64.TRYWAIT P0, [R0+URZ+0x2a860], R3 ;  /* 0x02a86003000075a7 */ /* 0x000e24000800017f */
[----:B0-----:R-:W-:Y:S05]  /*23f30*/  @!P0 BRA `(.L_x_2994) ;  /* 0x0000005000d08947 */ /* 0x001fea0003800000 */
.L_x_3153:
[----:B------:R-:W-:Y:S05]  /*23f40*/  BSYNC B0 ;  /* 0x0000000000007941 */ /* 0x000fea0003800000 */
.L_x_2993:
        /* <DEDUP_REMOVED lines=8> */
[C---:B------:R-:W-:Y:S02]  /*23fd0*/  LOP3.LUT R2, R30.reuse, 0x1, RZ, 0xc0, !PT ;  /* 0x000000011e027812 */ /* 0x040fe400078ec0ff */
[----:B------:R-:W-:Y:S01]  /*23fe0*/  LOP3.LUT P0, RZ, R30, 0x2, RZ, 0xc0, !PT ;  /* 0x000000021eff7812 */ /* 0x000fe2000780c0ff */
[----:B------:R-:W2:Y:S01]  /*23ff0*/  SHFL.IDX PT, R14, R24, RZ, 0x181f ;  /* 0x00181fff180e7589 */ /* 0x000ea200000e0000 */
[----:B------:R-:W-:Y:S02]  /*24000*/  ISETP.NE.U32.AND P1, PT, R2, 0x1, PT ;  /* 0x000000010200780c */ /* 0x000fe40003f25070 */
[C---:B------:R-:W-:Y:S01]  /*24010*/  ISETP.LT.OR P3, PT, R6.reuse, 0x1, !P0 ;  /* 0x000000010600780c */ /* 0x040fe20004761670 */
[----:B0-----:R-:W0:Y:S01]  /*24020*/  SHFL.IDX PT, R3, R25, RZ, 0x181f ;  /* 0x00181fff19037589 */ /* 0x001e2200000e0000 */
[----:B------:R-:W-:Y:S02]  /*24030*/  ISETP.LT.OR P2, PT, R6, 0x1, P1 ;  /* 0x000000010600780c */ /* 0x000fe40000f41670 */
[----:B------:R-:W-:Y:S01]  /*24040*/  LEA R4, R4, R22, 0x1 ;  /* 0x0000001604047211 */ /* 0x000fe200078e08ff */
[----:B------:R-:W-:Y:S04]  /*24050*/  SHFL.IDX PT, R8, R25, 0x1, 0x181f ;  /* 0x00381f0019087f89 */ /* 0x000fe800000e0000 */
[----:B------:R-:W-:Y:S01]  /*24060*/  SHFL.IDX PT, R10, R24, 0x2, 0x181f ;  /* 0x00581f00180a7f89 */ /* 0x000fe200000e0000 */
[----:B-1----:R-:W-:-:S04]  /*24070*/  SHF.L.U32 R7, R7, 0x3, RZ ;  /* 0x0000000307077819 */ /* 0x002fc800000006ff */
        /* <DEDUP_REMOVED lines=38> */
.L_x_3167:
        /* <DEDUP_REMOVED lines=11> */
.L_x_2996:
        /* <DEDUP_REMOVED lines=10> */
.L_x_2997:
[----:B------:R-:W-:Y:S01]  /*24430*/  IADD3 R28, R28, 0x1, RZ ;  /* 0x000000011c1c7810 */ /* 0x000fe20007ffe0ff */
[----:B------:R1:W-:Y:S03]  /*24440*/  SYNCS.ARRIVE.TRANS64.A1T0 RZ, [R0+URZ+0x2a850], RZ ;  /* 0x02a850ff00ff79a7 */ /* 0x0003e6000810003f */
[----:B------:R-:W-:-:S04]  /*24450*/  ISETP.NE.AND P0, PT, R28, 0x2, PT ;  /* 0x000000021c00780c */ /* 0x000fc80003f05270 */
[----:B------:R-:W-:Y:S02]  /*24460*/  SEL R28, R28, RZ, P0 ;  /* 0x000000ff1c1c7207 */ /* 0x000fe40000000000 */
[----:B-1----:R-:W-:-:S04]  /*24470*/  SEL R0, RZ, 0x1, P0 ;  /* 0x00000001ff007807 */ /* 0x002fc80000000000 */
[----:B------:R-:W-:-:S07]  /*24480*/  LOP3.LUT R29, R29, R0, RZ, 0x3c, !PT ;  /* 0x000000001d1d7212 */ /* 0x000fce00078e3cff */
.L_x_2954:
[----:B------:R-:W-:Y:S05]  /*24490*/  BSYNC B7 ;  /* 0x0000000000077941 */ /* 0x000fea0003800000 */
.L_x_2952:
[----:B------:R-:W-:-:S13]  /*244a0*/  LOP3.LUT P0, RZ, R23, 0x20, RZ, 0xc0, !PT ;  /* 0x0000002017ff7812 */ /* 0x000fda000780c0ff */
[----:B------:R-:W-:Y:S05]  /*244b0*/  @!P0 BRA `(.L_x_2998) ;  /* 0x0000000000248947 */ /* 0x000fea0003800000 */
[----:B------:R-:W-:Y:S05]  /*244c0*/  WARPSYNC.ALL ;  /* 0x0000000000007948 */ /* 0x000fea0003800000 */
[----:B------:R-:W1:Y:S08]  /*244d0*/  S2UR UR5, SR_CgaCtaId ;  /* 0x00000000000579c3 */ /* 0x000e700000008800 */
[----:B------:R-:W-:Y:S06]  /*244e0*/  BAR.SYNC.DEFER_BLOCKING 0x5, 0x180 ;  /* 0x0146000000007b1d */ /* 0x000fec0000010000 */
[----:B------:R-:W-:-:S02]  /*244f0*/  UMOV UR4, 0x400 ;  /* 0x0000040000047882 */ /* 0x000fc40000000000 */
[----:B-1----:R-:W-:-:S06]  /*24500*/  ULEA UR4, UR5, UR4, 0x18 ;  /* 0x0000000405047291 */ /* 0x002fcc000f8ec03f */
[----:B0-----:R-:W-:-:S05]  /*24510*/  IMAD.U32 R22, RZ, RZ, UR4 ;  /* 0x00000004ff167e24 */ /* 0x001fca000f8e00ff */
[----:B------:R0:W1:Y:S01]  /*24520*/  LDS.128 R16, [R22+0x2a8d0] ;  /* 0x02a8d00016107984 */ /* 0x0000620000000c00 */
[----:B------:R-:W-:Y:S06]  /*24530*/  BAR.ARV 0x4, 0x180 ;  /* 0x0106000000007b1d */ /* 0x000fec0000002000 */
[----:B------:R-:W-:Y:S05]  /*24540*/  BRA `(.L_x_2999) ;  /* 0x0000000c00d47947 */ /* 0x000fea0003800000 */
.L_x_2998:
[----:B------:R-:W1:Y:S01]  /*24550*/  S2R R8, SR_TID.X ;  /* 0x0000000000087919 */ /* 0x000e620000002100 */
[----:B------:R-:W-:Y:S01]  /*24560*/  UMOV UR4, 0xffffffff ;  /* 0xffffffff00047882 */ /* 0x000fe20000000000 */
[----:B-1----:R-:W-:-:S04]  /*24570*/  LOP3.LUT R8, R8, 0x1f, RZ, 0xc0, !PT ;  /* 0x0000001f08087812 */ /* 0x002fc800078ec0ff */
[----:B------:R-:W-:Y:S01]  /*24580*/  ISETP.NE.AND P0, PT, R8, 0x1f, PT ;  /* 0x0000001f0800780c */ /* 0x000fe20003f05270 */
[----:B------:R-:W-:-:S12]  /*24590*/  BRA.DIV UR4, `(.L_x_3000) ;  /* 0x0000005604387947 */ /* 0x000fd8000b800000 */
[----:B------:R-:W-:Y:S01]  /*245a0*/  IMAD.IADD R7, R19, 0x1, R8 ;  /* 0x0000000113077824 */ /* 0x000fe200078e0208 */
[----:B------:R-:W-:-:S04]  /*245b0*/  ULDC UR4, c[0x0][0xc3c] ;  /* 0x00030f0000047ab9 */ /* 0x000fc80000000800 */
[----:B------:R-:W-:-:S13]  /*245c0*/  ISETP.GE.OR P1, PT, R7, UR4, !P0 ;  /* 0x0000000407007c0c */ /* 0x000fda000c726670 */
[----:B0-----:R-:W0:Y:S08]  /*245d0*/  @!P1 LDC.64 R2, c[0x0][0xc80] ;  /* 0x00032000ff029b82 */ /* 0x001e300000000a00 */
[----:B------:R-:W1:Y:S01]  /*245e0*/  @!P1 LDC.64 R4, c[0x0][0xc78] ;  /* 0x00031e00ff049b82 */ /* 0x000e620000000a00 */
[----:B0-----:R-:W-:-:S05]  /*245f0*/  @!P1 IMAD.WIDE R2, R7, 0x4, R2 ;  /* 0x0000000407029825 */ /* 0x001fca00078e0202 */
[----:B------:R1:W2:Y:S02]  /*24600*/  @!P1 LDG.E R6, desc[UR60][R2.64] ;  /* 0x0000003c02069981 */ /* 0x0002a4000c1e1900 */
[----:B-1----:R-:W-:-:S05]  /*24610*/  @!P1 IMAD.WIDE R2, R7, 0x4, R4 ;  /* 0x0000000407029825 */ /* 0x002fca00078e0204 */
[----:B------:R-:W3:Y:S01]  /*24620*/  @!P1 LDG.E R5, desc[UR60][R2.64] ;  /* 0x0000003c02059981 */ /* 0x000ee2000c1e1900 */
[----:B------:R-:W-:Y:S01]  /*24630*/  IMAD.MOV.U32 R4, RZ, RZ, RZ ;  /* 0x000000ffff047224 */ /* 0x000fe200078e00ff */
[----:B------:R-:W-:Y:S02]  /*24640*/  MOV R17, RZ ;  /* 0x000000ff00117202 */ /* 0x000fe40000000f00 */
[C---:B------:R-:W-:Y:S01]  /*24650*/  ISETP.GE.U32.AND P2, PT, R8.reuse, 0x2, PT ;  /* 0x000000020800780c */ /* 0x040fe20003f46070 */
[----:B------:R-:W-:Y:S01]  /*24660*/  SHFL.IDX PT, R0, R16, RZ, 0x1f ;  /* 0x00001fff10007589 */ /* 0x000fe200000e0000 */
[C---:B------:R-:W-:Y:S02]  /*24670*/  ISETP.GE.U32.AND P3, PT, R8.reuse, 0x4, PT ;  /* 0x000000040800780c */ /* 0x040fe40003f66070 */
[C---:B------:R-:W-:Y:S01]  /*24680*/  ISETP.GE.U32.AND P4, PT, R8.reuse, 0x8, PT ;  /* 0x000000080800780c */ /* 0x040fe20003f86070 */
[----:B------:R-:W-:Y:S01]  /*24690*/  SHFL.IDX PT, R7, R16, 0x1, 0x1f ;  /* 0x00201f0010077f89 */ /* 0x000fe200000e0000 */
[----:B------:R-:W-:Y:S01]  /*246a0*/  ISETP.GE.U32.AND P5, PT, R8, 0x10, PT ;  /* 0x000000100800780c */ /* 0x000fe20003fa6070 */
[----:B--2---:R-:W-:Y:S01]  /*246b0*/  @!P1 IMAD.MOV.U32 R17, RZ, RZ, R6 ;  /* 0x000000ffff119224 */ /* 0x004fe200078e0006 */
[----:B------:R-:W-:-:S02]  /*246c0*/  MOV R6, RZ ;  /* 0x000000ff00067202 */ /* 0x000fc40000000f00 */
[----:B---3--:R-:W-:Y:S02]  /*246d0*/  @!P1 MOV R4, R5 ;  /* 0x0000000500049202 */ /* 0x008fe40000000f00 */
[----:B------:R-:W-:-:S03]  /*246e0*/  ISETP.NE.AND P1, PT, R8, RZ, PT ;  /* 0x000000ff0800720c */ /* 0x000fc60003f25270 */
[----:B------:R-:W-:-:S05]  /*246f0*/  IMAD R13, R4, R17, RZ ;  /* 0x00000011040d7224 */ /* 0x000fca00078e02ff */
        /* <DEDUP_REMOVED lines=16> */
.L_x_3177:
[----:B------:R-:W-:Y:S02]  /*24800*/  ULDC UR4, c[0x0][0xc38] ;  /* 0x00030e0000047ab9 */ /* 0x000fe40000000800 */
[----:B------:R-:W-:-:S04]  /*24810*/  IMAD.U32 R5, RZ, RZ, UR4 ;  /* 0x00000004ff057e24 */ /* 0x000fc8000f8e00ff */
[----:B-1----:R-:W-:-:S04]  /*24820*/  IMAD R14, R14, R5, RZ ;  /* 0x000000050e0e7224 */ /* 0x002fc800078e02ff */
[----:B------:R-:W-:-:S05]  /*24830*/  IMAD.IADD R7, R7, 0x1, R14 ;  /* 0x0000000107077824 */ /* 0x000fca00078e020e */
[----:B------:R-:W-:-:S13]  /*24840*/  ISETP.GT.AND P6, PT, R7, R0, PT ;  /* 0x000000000700720c */ /* 0x000fda0003fc4270 */
[----:B------:R-:W-:Y:S05]  /*24850*/  @P6 BRA `(.L_x_3001) ;  /* 0x0000000000a46947 */ /* 0x000fea0003800000 */
.L_x_3004:
[----:B0-----:R-:W0:Y:S01]  /*24860*/  LDC R2, c[0x0][0xc3c] ;  /* 0x00030f00ff027b82 */ /* 0x001e220000000800 */
[----:B------:R-:W-:-:S04]  /*24870*/  IADD3 R19, R19, 0x1f, RZ ;  /* 0x0000001f13137810 */ /* 0x000fc80007ffe0ff */
        /* <DEDUP_REMOVED lines=9> */
[----:B0-----:R-:W-:-:S05]  /*24910*/  @!P6 IMAD.WIDE R2, R9, 0x4, R2 ;  /* 0x000000040902e825 */ /* 0x001fca00078e0202 */
[----:B------:R1:W2:Y:S02]  /*24920*/  @!P6 LDG.E R17, desc[UR60][R2.64] ;  /* 0x0000003c0211e981 */ /* 0x0002a4000c1e1900 */
[----:B-1----:R-:W-:Y:S01]  /*24930*/  @!P6 IMAD.WIDE R2, R9, 0x4, R4 ;  /* 0x000000040902e825 */ /* 0x002fe200078e0204 */
[----:B------:R-:W-:-:S06]  /*24940*/  MOV R4, RZ ;  /* 0x000000ff00047202 */ /* 0x000fcc0000000f00 */
        /* <DEDUP_REMOVED lines=20> */
.L_x_3185:
[----:B------:R-:W-:Y:S02]  /*24a90*/  ULDC UR4, c[0x0][0xc38] ;  /* 0x00030e0000047ab9 */ /* 0x000fe40000000800 */
[----:B------:R-:W-:-:S05]  /*24aa0*/  MOV R5, UR4 ;  /* 0x0000000400057c02 */ /* 0x000fca0008000f00 */
[----:B-1----:R-:W-:-:S04]  /*24ab0*/  IMAD R14, R14, R5, RZ ;  /* 0x000000050e0e7224 */ /* 0x002fc800078e02ff */
[----:B------:R-:W-:-:S05]  /*24ac0*/  IMAD.IADD R7, R14, 0x1, R7 ;  /* 0x000000010e077824 */ /* 0x000fca00078e0207 */
[----:B------:R-:W-:-:S13]  /*24ad0*/  ISETP.GT.AND P6, PT, R7, R0, PT ;  /* 0x000000000700720c */ /* 0x000fda0003fc4270 */
[----:B------:R-:W-:Y:S05]  /*24ae0*/  @!P6 BRA `(.L_x_3004) ;  /* 0xfffffffc005ce947 */ /* 0x000fea000383ffff */
.L_x_3001:
        /* <DEDUP_REMOVED lines=8> */
[----:B------:R-:W-:-:S03]  /*24b70*/  IADD3 R19, R12, R19, RZ ;  /* 0x000000130c137210 */ /* 0x000fc60007ffe0ff */
[----:B------:R1:W3:Y:S04]  /*24b80*/  SHFL.IDX PT, R4, R4, R12, 0x1f ;  /* 0x00001f0c04047589 */ /* 0x0002e800000e0000 */
.L_x_3190:
[----:B------:R-:W-:-:S13]  /*24b90*/  ISETP.NE.AND P0, PT, R3, RZ, PT ;  /* 0x000000ff0300720c */ /* 0x000fda0003f05270 */
[----:B------:R-:W-:Y:S05]  /*24ba0*/  @!P0 BRA `(.L_x_3006) ;  /* 0x0000000000108947 */ /* 0x000fea0003800000 */
[----:B------:R-:W-:Y:S01]  /*24bb0*/  UMOV UR4, 0xffffffff ;  /* 0xffffffff00047882 */ /* 0x000fe20000000000 */
[----:B-1----:R-:W-:Y:S02]  /*24bc0*/  VIADD R12, R12, 0xffffffff ;  /* 0xffffffff0c0c7836 */ /* 0x002fe40000000000 */
[----:B------:R-:W-:Y:S05]  /*24bd0*/  BRA.DIV UR4, `(.L_x_3007) ;  /* 0x0000005604f87947 */ /* 0x000fea000b800000 */
[----:B------:R4:W1:Y:S02]  /*24be0*/  SHFL.IDX PT, R6, R2, R12, 0x1f ;  /* 0x00001f0c02067589 */ /* 0x00086400000e0000 */
.L_x_3006:
        /* <DEDUP_REMOVED lines=17> */
[----:B------:R-:W-:Y:S02]  /*24d00*/  IABS R2, R0 ;  /* 0x0000000000027213 */ /* 0x000fe40000000000 */
[----:B------:R-:W-:-:S03]  /*24d10*/  IADD3 R9, RZ, -R7, RZ ;  /* 0x80000007ff097210 */ /* 0x000fc60007ffe0ff */
        /* <DEDUP_REMOVED lines=9> */
[----:B------:R-:W-:Y:S01]  /*24db0*/  IMAD.MOV.U32 R2, RZ, RZ, RZ ;  /* 0x000000ffff027224 */ /* 0x000fe200078e00ff */
[----:B0-----:R-:W-:-:S05]  /*24dc0*/  IADD3 R5, RZ, -R3, RZ ;  /* 0x80000003ff057210 */ /* 0x001fca0007ffe0ff */
[----:B------:R-:W-:-:S04]  /*24dd0*/  IMAD R5, R5, R6, RZ ;  /* 0x0000000605057224 */ /* 0x000fc800078e02ff */
[----:B------:R-:W-:Y:S01]  /*24de0*/  IMAD.HI.U32 R5, R3, R5, R2 ;  /* 0x0000000503057227 */ /* 0x000fe200078e0002 */
[----:B------:R-:W-:Y:S02]  /*24df0*/  LOP3.LUT R2, R0, R17, RZ, 0x3c, !PT ;  /* 0x0000001100027212 */ /* 0x000fe400078e3cff */
[----:B------:R-:W-:Y:S02]  /*24e00*/  @P0 IADD3 R7, R7, 0x1, RZ ;  /* 0x0000000107070810 */ /* 0x000fe40007ffe0ff */
[----:B------:R-:W-:Y:S02]  /*24e10*/  ISETP.GE.AND P2, PT, R2, RZ, PT ;  /* 0x000000ff0200720c */ /* 0x000fe40003f46270 */
[----:B------:R-:W-:-:S05]  /*24e20*/  IABS R3, R4 ;  /* 0x0000000400037213 */ /* 0x000fca0000000000 */
[----:B------:R-:W-:-:S06]  /*24e30*/  IMAD.MOV R3, RZ, RZ, -R3 ;  /* 0x000000ffff037224 */ /* 0x000fcc00078e0a03 */
        /* <DEDUP_REMOVED lines=15> */
[--C-:B------:R-:W-:Y:S02]  /*24f30*/  IMAD.MOV R2, RZ, RZ, -R5.reuse ;  /* 0x000000ffff027224 */ /* 0x100fe400078e0a05 */
[C---:B------:R-:W-:Y:S02]  /*24f40*/  IMAD R5, R4.reuse, 0x1000000, R5 ;  /* 0x0100000004057824 */ /* 0x040fe400078e0205 */
[----:B------:R-:W-:Y:S01]  /*24f50*/  IMAD R4, R4, R2, R7 ;  /* 0x0000000204047224 */ /* 0x000fe200078e0207 */
[----:B------:R-:W-:-:S03]  /*24f60*/  IADD3 R2, -R7, RZ, RZ ;  /* 0x000000ff07027210 */ /* 0x000fc60007ffe1ff */
[----:B------:R-:W-:Y:S02]  /*24f70*/  IMAD R18, R4, 0x10000, R5 ;  /* 0x0001000004127824 */ /* 0x000fe400078e0205 */
[----:B------:R-:W-:Y:S01]  /*24f80*/  IMAD R2, R17, R2, R0 ;  /* 0x0000000211027224 */ /* 0x000fe200078e0200 */
[----:B------:R-:W-:Y:S06]  /*24f90*/  BRA `(.L_x_3009) ;  /* 0x0000000000f07947 */ /* 0x000fec0003800000 */
.L_x_3008:
        /* <DEDUP_REMOVED lines=10> */
[----:B0-----:R-:W-:-:S05]  /*25040*/  IADD3 R11, RZ, -R3, RZ ;  /* 0x80000003ff0b7210 */ /* 0x001fca0007ffe0ff */
        /* <DEDUP_REMOVED lines=32> */
[----:B------:R-:W-:Y:S02]  /*25250*/  IABS R7, R0 ;  /* 0x0000000000077213 */ /* 0x000fe40000000000 */
[----:B------:R-:W-:-:S03]  /*25260*/  IADD3 R3, RZ, -R8, RZ ;  /* 0x80000008ff037210 */ /* 0x000fc60007ffe0ff */
        /* <DEDUP_REMOVED lines=10> */
[----:B------:R-:W-:-:S06]  /*25310*/  @P0 IADD3 R2, R2, 0x1, RZ ;  /* 0x0000000102020810 */ /* 0x000fcc0007ffe0ff */
[----:B------:R-:W-:Y:S01]  /*25320*/  @!P2 IMAD.MOV R2, RZ, RZ, -R2 ;  /* 0x000000ffff02a224 */ /* 0x000fe200078e0a02 */
[----:B------:R-:W-:Y:S01]  /*25330*/  @!P1 LOP3.LUT R2, RZ, R5, RZ, 0x33, !PT ;  /* 0x00000005ff029212 */ /* 0x000fe200078e33ff */
[----:B------:R-:W-:-:S04]  /*25340*/  IMAD.MOV R5, RZ, RZ, -R5 ;  /* 0x000000ffff057224 */ /* 0x000fc800078e0a05 */
[----:B------:R-:W-:-:S07]  /*25350*/  IMAD R18, R2, R5, R3 ;  /* 0x0000000502127224 */ /* 0x000fce00078e0203 */
.L_x_3009:
[----:B------:R-:W-:-:S04]  /*25360*/  LOP3.LUT R2, RZ, R2, RZ, 0x33, !PT ;  /* 0x00000002ff027212 */ /* 0x000fc800078e33ff */
[----:B------:R-:W-:Y:S01]  /*25370*/  IADD3 R17, R17, R2, RZ ;  /* 0x0000000211117210 */ /* 0x000fe20007ffe0ff */
[----:B------:R-:W-:Y:S06]  /*25380*/  BRA `(.L_x_3010) ;  /* 0x00000000001c7947 */ /* 0x000fec0003800000 */
.L_x_3002:
[----:B------:R-:W-:Y:S01]  /*25390*/  UMOV UR4, URZ ;  /* 0x0000003f00047c82 */ /* 0x000fe20008000000 */
[----:B------:R-:W-:Y:S01]  /*253a0*/  UMOV UR5, URZ ;  /* 0x0000003f00057c82 */ /* 0x000fe20008000000 */
[----:B------:R-:W-:Y:S01]  /*253b0*/  ULDC UR6, c[0x0][0xc3c] ;  /* 0x00030f0000067ab9 */ /* 0x000fe20000000800 */
[----:B------:R-:W-:Y:S01]  /*253c0*/  IMAD.MOV.U32 R16, RZ, RZ, R0 ;  /* 0x000000ffff107224 */ /* 0x000fe200078e0000 */
[----:B------:R-:W-:Y:S01]  /*253d0*/  MOV R18, UR5 ;  /* 0x0000000500127c02 */ /* 0x000fe20008000f00 */
[----:B------:R-:W-:Y:S02]  /*253e0*/  IMAD.U32 R17, RZ, RZ, UR4 ;  /* 0x00000004ff117e24 */ /* 0x000fe4000f8e00ff */
[----:B------:R-:W-:-:S07]  /*253f0*/  IMAD.U32 R19, RZ, RZ, UR6 ;  /* 0x00000006ff137e24 */ /* 0x000fce000f8e00ff */
.L_x_3010:
        /* <DEDUP_REMOVED lines=10> */
.L_x_2999:
[----:B------:R-:W-:Y:S02]  /*254a0*/  ULDC UR4, c[0x0][0xc3c] ;  /* 0x00030f0000047ab9 */ /* 0x000fe40000000800 */
[----:B-1----:R-:W-:-:S13]  /*254b0*/  ISETP.GE.AND P0, PT, R19, UR4, PT ;  /* 0x0000000413007c0c */ /* 0x002fda000bf06270 */
[----:B------:R-:W-:Y:S05]  /*254c0*/  @!P0 BRA `(.L_x_3011) ;  /* 0xffffff9800ac8947 */ /* 0x000fea000383ffff */
[----:B------:R-:W-:Y:S05]  /*254d0*/  BSYNC B8 ;  /* 0x0000000000087941 */ /* 0x000fea0003800000 */
.L_x_2906:
[----:B------:R-:W3:Y:S01]  /*254e0*/  LDL.LU R0, [R1+0x24] ;  /* 0x0000240001007983 */ /* 0x000ee20000300800 */
[----:B------:R-:W-:Y:S01]  /*254f0*/  BSSY B0, `(.L_x_3012) ;  /* 0x000000b000007945 */ /* 0x000fe20003800000 */
[----:B------:R-:W4:Y:S01]  /*25500*/  S2R R5, SR_CgaCtaId ;  /* 0x0000000000057919 */ /* 0x000f220000008800 */
[----:B---3--:R-:W-:-:S05]  /*25510*/  VIADD R0, R0, 0x1 ;  /* 0x0000000100007836 */ /* 0x008fca0000000000 */
[----:B-1----:R-:W-:-:S04]  /*25520*/  LEA.HI R2, R0, R0, RZ, 0x1 ;  /* 0x0000000000027211 */ /* 0x002fc800078f08ff */
[----:B------:R-:W-:Y:S02]  /*25530*/  LOP3.LUT R3, R2, 0xfffffffe, RZ, 0xc0, !PT ;  /* 0xfffffffe02037812 */ /* 0x000fe400078ec0ff */
[----:B------:R-:W-:Y:S02]  /*25540*/  MOV R2, 0x400 ;  /* 0x0000040000027802 */ /* 0x000fe40000000f00 */
[----:B------:R-:W-:Y:S02]  /*25550*/  IADD3 R0, R0, -R3, RZ ;  /* 0x8000000300007210 */ /* 0x000fe40007ffe0ff */
[----:B----4-:R-:W-:Y:S02]  /*25560*/  LEA R5, R5, R2, 0x18 ;  /* 0x0000000205057211 */ /* 0x010fe400078ec0ff */
[----:B------:R-:W-:-:S04]  /*25570*/  SHF.L.U32 R0, R0, 0x1f, RZ ;  /* 0x0000001f00007819 */ /* 0x000fc800000006ff */
[----:B------:R-:W1:Y:S02]  /*25580*/  SYNCS.PHASECHK.TRANS64.TRYWAIT P0, [R5+URZ+0x2a820], R0 ;  /* 0x02a82000050075a7 */ /* 0x000e64000800017f */
[----:B-1----:R-:W-:Y:S05]  /*25590*/  @!P0 BRA `(.L_x_3013) ;  /* 0x0000004c00b08947 */ /* 0x002fea0003800000 */
.L_x_3193:
[----:B------:R-:W-:Y:S05]  /*255a0*/  BSYNC B0 ;  /* 0x0000000000007941 */ /* 0x000fea0003800000 */
.L_x_3012:
[----:B------:R-:W-:-:S03]  /*255b0*/  UMOV UR4, 0xffffffff ;  /* 0xffffffff00047882 */ /* 0x000fc60000000000 */
[----:B------:R-:W-:Y:S05]  /*255c0*/  BRA.DIV UR4, `(.L_x_3014) ;  /* 0x0000004e04b87947 */ /* 0x000fea000b800000 */
[----:B-1----:R-:W1:Y:S02]  /*255d0*/  S2R R0, SR_TID.X ;  /* 0x0000000000007919 */ /* 0x002e640000002100 */
[----:B-1----:R-:W-:-:S04]  /*255e0*/  SHF.R.U32.HI R0, RZ, 0x5, R0 ;  /* 0x00000005ff007819 */ /* 0x002fc80000011600 */
[----:B------:R-:W-:-:S05]  /*255f0*/  LOP3.LUT R0, R0, 0x3, RZ, 0xc0, !PT ;  /* 0x0000000300007812 */ /* 0x000fca00078ec0ff */
[----:B------:R1:W3:Y:S02]  /*25600*/  SHFL.IDX PT, R14, R0, RZ, 0x1f ;  /* 0x00001fff000e7589 */ /* 0x0002e400000e0000 */
.L_x_3196:
[----:B---3--:R-:W-:-:S13]  /*25610*/  ISETP.NE.AND P0, PT, R14, RZ, PT ;  /* 0x000000ff0e00720c */ /* 0x008fda0003f05270 */
[----:B------:R-:W-:Y:S05]  /*25620*/  @P0 BRA `(.L_x_2653) ;  /* 0x0000000000900947 */ /* 0x000fea0003800000 */
[----:B------:R-:W-:-:S03]  /*25630*/  UMOV UR4, 0xffffffff ;  /* 0xffffffff00047882 */ /* 0x000fc60000000000 */
[----:B------:R-:W-:Y:S05]  /*25640*/  BRA.DIV UR4, `(.L_x_3015) ;  /* 0x0000004e04cc7947 */ /* 0x000fea000b800000 */
[----:B------:R-:W-:-:S13]  /*25650*/  ELECT P6, URZ, PT ;  /* 0x00000000003f782f */ /* 0x000fda00038c0000 */
.L_x_3199:
        /* <DEDUP_REMOVED lines=8> */
.L_x_3016:
[C---:B------:R-:W-:Y:S01]  /*256e0*/  IMAD R3, R28.reuse, 0x8, R5 ;  /* 0x000000081c037824 */ /* 0x040fe200078e0205 */
[----:B------:R-:W-:Y:S02]  /*256f0*/  SHF.L.U32 R2, R29, 0x1f, RZ ;  /* 0x0000001f1d027819 */ /* 0x000fe400000006ff */
[----:B------:R-:W-:Y:S02]  /*25700*/  IADD3 R28, R28, 0x1, RZ ;  /* 0x000000011c1c7810 */ /* 0x000fe40007ffe0ff */
[----:B------:R-:W1:Y:S02]  /*25710*/  SYNCS.PHASECHK.TRANS64.TRYWAIT P1, [R3+URZ+0x2a840], R2 ;  /* 0x02a84002030075a7 */ /* 0x000e64000802017f */
[----:B------:R-:W-:-:S04]  /*25720*/  ISETP.NE.AND P2, PT, R28, 0x2, PT ;  /* 0x000000021c00780c */ /* 0x000fc80003f45270 */
[----:B------:R-:W-:Y:S01]  /*25730*/  SEL R0, RZ, 0x1, P2 ;  /* 0x00000001ff007807 */ /* 0x000fe20001000000 */
[----:B-1----:R-:W-:Y:S08]  /*25740*/  @!P1 BRA `(.L_x_3017) ;  /* 0x0000004c00ac9947 */ /* 0x002ff00003800000 */
.L_x_3200:
[----:B------:R-:W-:Y:S02]  /*25750*/  SEL R28, R28, RZ, P2 ;  /* 0x000000ff1c1c7207 */ /* 0x000fe40001000000 */
[----:B------:R-:W-:Y:S01]  /*25760*/  LOP3.LUT R0, R29, R0, RZ, 0x3c, !PT ;  /* 0x000000001d007212 */ /* 0x000fe200078e3cff */
[----:B------:R-:W-:Y:S06]  /*25770*/  @!P0 BRA `(.L_x_3018) ;  /* 0x0000000000048947 */ /* 0x000fec0003800000 */
[----:B------:R-:W-:Y:S01]  /*25780*/  BPT.TRAP 0x1 ;  /* 0x000000040000795c */ /* 0x000fe20000300000 */
.L_x_3018:
[----:B------:R-:W-:Y:S01]  /*25790*/  IMAD R5, R28, 0x8, R5 ;  /* 0x000000081c057824 */ /* 0x000fe200078e0205 */
[----:B------:R-:W-:-:S04]  /*257a0*/  SHF.L.U32 R0, R0, 0x1f, RZ ;  /* 0x0000001f00007819 */ /* 0x000fc800000006ff */
[----:B------:R-:W3:Y:S02]  /*257b0*/  SYNCS.PHASECHK.TRANS64.TRYWAIT P1, [R5+URZ+0x2a840], R0 ;  /* 0x02a84000050075a7 */ /* 0x000ee4000802017f */
[----:B---3--:R-:W-:Y:S05]  /*257c0*/  @!P1 BRA `(.L_x_3019) ;  /* 0x0000004c00a09947 */ /* 0x008fea0003800000 */
.L_x_3201:
[----:B------:R-:W-:Y:S05]  /*257d0*/  @!P0 BRA `(.L_x_3020) ;  /* 0x0000000000048947 */ /* 0x000fea0003800000 */
[----:B------:R-:W-:Y:S01]  /*257e0*/  BPT.TRAP 0x1 ;  /* 0x000000040000795c */ /* 0x000fe20000300000 */
.L_x_3020:
[----:B------:R-:W4:Y:S02]  /*257f0*/  SYNCS.PHASECHK.TRANS64.TRYWAIT P1, [R3+URZ+0x2a860], R2 ;  /* 0x02a86002030075a7 */ /* 0x000f24000802017f */
[----:B----4-:R-:W-:Y:S05]  /*25800*/  @!P1 BRA `(.L_x_3021) ;  /* 0x0000004c00a49947 */ /* 0x010fea0003800000 */
.L_x_3202:
[----:B------:R-:W-:Y:S05]  /*25810*/  @!P0 BRA `(.L_x_3022) ;  /* 0x0000000000048947 */ /* 0x000fea0003800000 */
[----:B------:R-:W-:Y:S01]  /*25820*/  BPT.TRAP 0x1 ;  /* 0x000000040000795c */ /* 0x000fe20000300000 */
.L_x_3022:
[----:B------:R0:W0:Y:S02]  /*25830*/  SYNCS.PHASECHK.TRANS64.TRYWAIT P0, [R5+URZ+0x2a860], R0 ;  /* 0x02a86000050075a7 */ /* 0x000024000800017f */
[----:B0-----:R-:W-:Y:S05]  /*25840*/  @!P0 NANOSLEEP.SYNCS 0x989680 ;  /* 0x009896800000895d */ /* 0x001fea0003900000 */
[----:B------:R-:W0:Y:S02]  /*25850*/  @!P0 SYNCS.PHASECHK.TRANS64 P0, [R5+URZ+0x2a860], R0 ;  /* 0x02a86000050085a7 */ /* 0x000e24000800007f */
[----:B0-----:R-:W-:Y:S05]  /*25860*/  @!P0 BRA `(.L_x_3022) ;  /* 0xfffffffc00f08947 */ /* 0x001fea000383ffff */
.L_x_2653:
[----:B------:R-:W-:Y:S05]  /*25870*/  BSYNC B9 ;  /* 0x0000000000097941 */ /* 0x000fea0003800000 */
.L_x_2650:
[----:B------:R-:W-:Y:S05]  /*25880*/  EXIT ;  /* 0x000000000000794d */ /* 0x000fea0003800000 */
.L_x_2673:
[----:B0-----:R0:W1:Y:S02]  /*25890*/  SYNCS.PHASECHK.TRANS64.TRYWAIT P6, [R84+URZ+0x2a890], R85 ;  /* 0x02a89055540075a7 */ /* 0x00106400080c017f */
[----:B-1----:R-:W-:Y:S05]  /*258a0*/  @!P6 NANOSLEEP.SYNCS 0x989680 ;  /* 0x009896800000e95d */ /* 0x002fea0003900000 */
[----:B------:R-:W1:Y:S02]  /*258b0*/  @!P6 SYNCS.PHASECHK.TRANS64 P6, [R84+URZ+0x2a890], R85 ;  /* 0x02a890555400e5a7 */ /* 0x000e6400080c007f */
[----:B-1----:R-:W-:Y:S05]  /*258c0*/  @!P6 BRA `(.L_x_2673) ;  /* 0xfffffffc00f0e947 */ /* 0x002fea000383ffff */
[----:B------:R-:W-:Y:S05]  /*258d0*/  BRA `(.L_x_3023) ;  /* 0xfffffde000c07947 */ /* 0x000fea000383ffff */
.L_x_2674:
        /* <DEDUP_REMOVED lines=8> */
.L_x_3025:
[----:B------:R-:W-:Y:S05]  /*25960*/  BSYNC B1 ;  /* 0x0000000000017941 */ /* 0x000fea0003800000 */
.L_x_3024:
[----:B------:R-:W-:Y:S01]  /*25970*/  IMAD.MOV.U32 R13, RZ, RZ, R119 ;  /* 0x000000ffff0d7224 */ /* 0x000fe200078e0077 */
[----:B------:R-:W-:Y:S01]  /*25980*/  MOV R11, 0x1c1f ;  /* 0x00001c1f000b7802 */ /* 0x000fe20000000f00 */
[----:B------:R-:W-:Y:S01]  /*25990*/  IMAD.MOV.U32 R12, RZ, RZ, RZ ;  /* 0x000000ffff0c7224 */ /* 0x000fe200078e00ff */
[----:B------:R-:W-:Y:S01]  /*259a0*/  MOV R78, R14 ;  /* 0x0000000e004e7202 */ /* 0x000fe20000000f00 */
[----:B------:R-:W-:-:S07]  /*259b0*/  IMAD.MOV.U32 R15, RZ, RZ, -0x1 ;  /* 0xffffffffff0f7424 */ /* 0x000fce00078e00ff */
[----:B------:R-:W-:Y:S05]  /*259c0*/  WARPSYNC.COLLECTIVE R15, `(.L_x_3026) ;  /* 0x000000000f087348 */ /* 0x000fea0003c00000 */
[----:B------:R0:W1:Y:S02]  /*259d0*/  SHFL.IDX P6, R14, R13, R12, R11 ;  /* 0x0000000c0d0e7389 */ /* 0x00006400000c000b */
[----:B01----:R-:W-:Y:S01]  /*259e0*/  ENDCOLLECTIVE ;  /* 0x000000000000791b */ /* 0x003fe20003800000 */
.L_x_3026:
[----:B------:R-:W-:Y:S01]  /*259f0*/  IMAD.MOV.U32 R11, RZ, RZ, R14 ;  /* 0x000000ffff0b7224 */ /* 0x000fe200078e000e */
[----:B------:R-:W-:Y:S06]  /*25a00*/  BRA `(.L_x_3027) ;  /* 0xfffffde000887947 */ /* 0x000fec000383ffff */
.L_x_2699:
[----:B------:R-:W-:Y:S01]  /*25a10*/  BSSY B1, `(.L_x_3028) ;  /* 0x0000008000017945 */ /* 0x000fe20003800000 */
[----:B0---4-:R-:W-:Y:S01]  /*25a20*/  MOV R13, R118 ;  /* 0x00000076000d7202 */ /* 0x011fe20000000f00 */
[----:B------:R-:W-:Y:S01]  /*25a30*/  IMAD.MOV.U32 R12, RZ, RZ, 0x1 ;  /* 0x00000001ff0c7424 */ /* 0x000fe200078e00ff */
[----:B------:R-:W-:Y:S01]  /*25a40*/  MOV R15, 0xffffffff ;  /* 0xffffffff000f7802 */ /* 0x000fe20000000f00 */
[----:B---3--:R-:W-:-:S07]  /*25a50*/  IMAD.MOV.U32 R11, RZ, RZ, 0x1c1f ;  /* 0x00001c1fff0b7424 */ /* 0x008fce00078e00ff */
[----:B-12---:R-:W-:Y:S05]  /*25a60*/  WARPSYNC.COLLECTIVE R15, `(.L_x_3029) ;  /* 0x000000000f087348 */ /* 0x006fea0003c00000 */
[----:B------:R0:W3:Y:S02]  /*25a70*/  SHFL.IDX P6, R14, R13, R12, R11 ;  /* 0x0000000c0d0e7389 */ /* 0x0000e400000c000b */
[----:B0123--:R-:W-:Y:S01]  /*25a80*/  ENDCOLLECTIVE ;  /* 0x000000000000791b */ /* 0x00ffe20003800000 */
.L_x_3029:
[----:B------:R-:W-:Y:S05]  /*25a90*/  BSYNC B1 ;  /* 0x0000000000017941 */ /* 0x000fea0003800000 */
.L_x_3028:
        /* <DEDUP_REMOVED lines=8> */
.L_x_3030:
[----:B------:R-:W-:Y:S01]  /*25b20*/  MOV R119, R14 ;  /* 0x0000000e00777202 */ /* 0x000fe20000000f00 */
[----:B------:R-:W-:Y:S06]  /*25b30*/  BRA `(.L_x_3031) ;  /* 0xfffffdf400987947 */ /* 0x000fec000383ffff */
.L_x_2729:
[----:B0-----:R0:W1:Y:S02]  /*25b40*/  SYNCS.PHASECHK.TRANS64.TRYWAIT P6, [R84+URZ+0x2a890], R85 ;  /* 0x02a89055540075a7 */ /* 0x00106400080c017f */
[----:B-1----:R-:W-:Y:S05]  /*25b50*/  @!P6 NANOSLEEP.SYNCS 0x989680 ;  /* 0x009896800000e95d */ /* 0x002fea0003900000 */
[----:B------:R-:W1:Y:S02]  /*25b60*/  @!P6 SYNCS.PHASECHK.TRANS64 P6, [R84+URZ+0x2a890], R85 ;  /* 0x02a890555400e5a7 */ /* 0x000e6400080c007f */
[----:B-1----:R-:W-:Y:S05]  /*25b70*/  @!P6 BRA `(.L_x_2729) ;  /* 0xfffffffc00f0e947 */ /* 0x002fea000383ffff */
[----:B------:R-:W-:Y:S05]  /*25b80*/  BRA `(.L_x_3032) ;  /* 0xfffffe1400947947 */ /* 0x000fea000383ffff */
.L_x_2730:
        /* <DEDUP_REMOVED lines=8> */
.L_x_3034:
[----:B------:R-:W-:Y:S05]  /*25c10*/  BSYNC B1 ;  /* 0x0000000000017941 */ /* 0x000fea0003800000 */
.L_x_3033:
[----:B------:R-:W-:Y:S01]  /*25c20*/  MOV R13, R119 ;  /* 0x00000077000d7202 */ /* 0x000fe20000000f00 */
[----:B------:R-:W-:Y:S01]  /*25c30*/  IMAD.MOV.U32 R12, RZ, RZ, RZ ;  /* 0x000000ffff0c7224 */ /* 0x000fe200078e00ff */
[----:B------:R-:W-:Y:S01]  /*25c40*/  MOV R15, 0xffffffff ;  /* 0xffffffff000f7802 */ /* 0x000fe20000000f00 */
[----:B------:R-:W-:Y:S02]  /*25c50*/  IMAD.MOV.U32 R11, RZ, RZ, 0x1c1f ;  /* 0x00001c1fff0b7424 */ /* 0x000fe400078e00ff */
[----:B------:R-:W-:-:S07]  /*25c60*/  IMAD.MOV.U32 R117, RZ, RZ, R14 ;  /* 0x000000ffff757224 */ /* 0x000fce00078e000e */
[----:B------:R-:W-:Y:S05]  /*25c70*/  WARPSYNC.COLLECTIVE R15, `(.L_x_3035) ;  /* 0x000000000f087348 */ /* 0x000fea0003c00000 */
[----:B------:R0:W1:Y:S02]  /*25c80*/  SHFL.IDX P6, R14, R13, R12, R11 ;  /* 0x0000000c0d0e7389 */ /* 0x00006400000c000b */
[----:B01----:R-:W-:Y:S01]  /*25c90*/  ENDCOLLECTIVE ;  /* 0x000000000000791b */ /* 0x003fe20003800000 */
.L_x_3035:
[----:B------:R-:W-:Y:S01]  /*25ca0*/  IMAD.MOV.U32 R11, RZ, RZ, R14 ;  /* 0x000000ffff0b7224 */ /* 0x000fe200078e000e */
[----:B------:R-:W-:Y:S06]  /*25cb0*/  BRA `(.L_x_3036) ;  /* 0xfffffe1400647947 */ /* 0x000fec000383ffff */
.L_x_2743:
        /* <DEDUP_REMOVED lines=8> */
.L_x_3038:
[----:B------:R-:W-:Y:S05]  /*25d40*/  BSYNC B1 ;  /* 0x0000000000017941 */ /* 0x000fea0003800000 */
.L_x_3037:
[----:B------:R-:W-:Y:S01]  /*25d50*/  IMAD.MOV.U32 R13, RZ, RZ, R119 ;  /* 0x000000ffff0d7224 */ /* 0x000fe200078e0077 */
[----:B------:R-:W-:Y:S01]  /*25d60*/  MOV R11, 0x1c1f ;  /* 0x00001c1f000b7802 */ /* 0x000fe20000000f00 */
[----:B------:R-:W-:Y:S01]  /*25d70*/  IMAD.MOV.U32 R12, RZ, RZ, 0x1 ;  /* 0x00000001ff0c7424 */ /* 0x000fe200078e00ff */
[----:B------:R-:W-:Y:S01]  /*25d80*/  MOV R118, R14 ;  /* 0x0000000e00767202 */ /* 0x000fe20000000f00 */
[----:B------:R-:W-:-:S07]  /*25d90*/  IMAD.MOV.U32 R15, RZ, RZ, -0x1 ;  /* 0xffffffffff0f7424 */ /* 0x000fce00078e00ff */
[----:B------:R-:W-:Y:S05]  /*25da0*/  WARPSYNC.COLLECTIVE R15, `(.L_x_3039) ;  /* 0x000000000f087348 */ /* 0x000fea0003c00000 */
[----:B------:R0:W1:Y:S02]  /*25db0*/  SHFL.IDX P6, R14, R13, R12, R11 ;  /* 0x0000000c0d0e7389 */ /* 0x00006400000c000b */
[----:B01----:R-:W-:Y:S01]  /*25dc0*/  ENDCOLLECTIVE ;  /* 0x000000000000791b */ /* 0x003fe20003800000 */
.L_x_3039:
[----:B------:R-:W-:Y:S01]  /*25dd0*/  IMAD.MOV.U32 R119, RZ, RZ, R14 ;  /* 0x000000ffff777224 */ /* 0x000fe200078e000e */
[----:B------:R-:W-:Y:S06]  /*25de0*/  BRA `(.L_x_3040) ;  /* 0xfffffe2800fc7947 */ /* 0x000fec000383ffff */
.L_x_2756:
[----:B0-----:R0:W1:Y:S02]  /*25df0*/  SYNCS.PHASECHK.TRANS64.TRYWAIT P4, [R84+URZ+0x2a890], R85 ;  /* 0x02a89055540075a7 */ /* 0x001064000808017f */
[----:B-1----:R-:W-:Y:S05]  /*25e00*/  @!P4 NANOSLEEP.SYNCS 0x989680 ;  /* 0x009896800000c95d */ /* 0x002fea0003900000 */
[----:B------:R-:W1:Y:S02]  /*25e10*/  @!P4 SYNCS.PHASECHK.TRANS64 P4, [R84+URZ+0x2a890], R85 ;  /* 0x02a890555400c5a7 */ /* 0x000e64000808007f */
[----:B-1----:R-:W-:Y:S05]  /*25e20*/  @!P4 BRA `(.L_x_2756) ;  /* 0xfffffffc00f0c947 */ /* 0x002fea000383ffff */
[----:B------:R-:W-:Y:S05]  /*25e30*/  BRA `(.L_x_3041) ;  /* 0xfffffe4000a87947 */ /* 0x000fea000383ffff */
.L_x_2757:
[----:B------:R-:W-:Y:S01]  /*25e40*/  BSSY B1, `(.L_x_3042) ;  /* 0x0000008000017945 */ /* 0x000fe20003800000 */
[----:B------:R-:W-:Y:S01]  /*25e50*/  MOV R13, R33 ;  /* 0x00000021000d7202 */ /* 0x000fe20000000f00 */
[----:B------:R-:W-:Y:S01]  /*25e60*/  IMAD.MOV.U32 R12, RZ, RZ, RZ ;  /* 0x000000ffff0c7224 */ /* 0x000fe200078e00ff */
[----:B------:R-:W-:Y:S01]  /*25e70*/  MOV R15, 0xffffffff ;  /* 0xffffffff000f7802 */ /* 0x000fe20000000f00 */
[----:B------:R-:W-:-:S07]  /*25e80*/  IMAD.MOV.U32 R11, RZ, RZ, 0x1c1f ;  /* 0x00001c1fff0b7424 */ /* 0x000fce00078e00ff */
[----:B0-----:R-:W-:Y:S05]  /*25e90*/  WARPSYNC.COLLECTIVE R15, `(.L_x_3043) ;  /* 0x000000000f087348 */ /* 0x001fea0003c00000 */
[----:B------:R1:W2:Y:S02]  /*25ea0*/  SHFL.IDX P6, R14, R13, R12, R11 ;  /* 0x0000000c0d0e7389 */ /* 0x0002a400000c000b */
[----:B012---:R-:W-:Y:S01]  /*25eb0*/  ENDCOLLECTIVE ;  /* 0x000000000000791b */ /* 0x007fe20003800000 */
.L_x_3043:
[----:B------:R-:W-:Y:S05]  /*25ec0*/  BSYNC B1 ;  /* 0x0000000000017941 */ /* 0x000fea0003800000 */
.L_x_3042:
[----:B------:R-:W-:Y:S01]  /*25ed0*/  IMAD.MOV.U32 R13, RZ, RZ, R32 ;  /* 0x000000ffff0d7224 */ /* 0x000fe200078e0020 */
[----:B------:R-:W-:Y:S01]  /*25ee0*/  MOV R12, RZ ;  /* 0x000000ff000c7202 */ /* 0x000fe20000000f00 */
[----:B------:R-:W-:Y:S02]  /*25ef0*/  IMAD.MOV.U32 R11, RZ, RZ, 0x1c1f ;  /* 0x00001c1fff0b7424 */ /* 0x000fe400078e00ff */
[----:B------:R-:W-:Y:S02]  /*25f00*/  IMAD.MOV.U32 R15, RZ, RZ, -0x1 ;  /* 0xffffffffff0f7424 */ /* 0x000fe400078e00ff */
[----:B------:R-:W-:-:S07]  /*25f10*/  IMAD.MOV.U32 R34, RZ, RZ, R14 ;  /* 0x000000ffff227224 */ /* 0x000fce00078e000e */
[----:B------:R-:W-:Y:S05]  /*25f20*/  WARPSYNC.COLLECTIVE R15, `(.L_x_3044) ;  /* 0x000000000f087348 */ /* 0x000fea0003c00000 */
[----:B------:R0:W1:Y:S02]  /*25f30*/  SHFL.IDX P6, R14, R13, R12, R11 ;  /* 0x0000000c0d0e7389 */ /* 0x00006400000c000b */
[----:B01----:R-:W-:Y:S01]  /*25f40*/  ENDCOLLECTIVE ;  /* 0x000000000000791b */ /* 0x003fe20003800000 */
.L_x_3044:
[----:B------:R-:W-:Y:S01]  /*25f50*/  MOV R37, R14 ;  /* 0x0000000e00257202 */ /* 0x000fe20000000f00 */
[----:B------:R-:W-:Y:S06]  /*25f60*/  BRA `(.L_x_3045) ;  /* 0xfffffe4000c47947 */ /* 0x000fec000383ffff */
.L_x_2760:
        /* <DEDUP_REMOVED lines=8> */
.L_x_3047:
[----:B------:R-:W-:Y:S05]  /*25ff0*/  BSYNC B1 ;  /* 0x0000000000017941 */ /* 0x000fea0003800000 */
.L_x_3046:
[----:B------:R-:W-:Y:S01]  /*26000*/  MOV R13, R32 ;  /* 0x00000020000d7202 */ /* 0x000fe20000000f00 */
[----:B------:R-:W-:Y:S01]  /*26010*/  IMAD.MOV.U32 R12, RZ, RZ, 0x1 ;  /* 0x00000001ff0c7424 */ /* 0x000fe200078e00ff */
[----:B------:R-:W-:Y:S01]  /*26020*/  MOV R15, 0xffffffff ;  /* 0xffffffff000f7802 */ /* 0x000fe20000000f00 */
[----:B------:R-:W-:Y:S02]  /*26030*/  IMAD.MOV.U32 R11, RZ, RZ, 0x1c1f ;  /* 0x00001c1fff0b7424 */ /* 0x000fe400078e00ff */
[----:B------:R-:W-:-:S07]  /*26040*/  IMAD.MOV.U32 R33, RZ, RZ, R14 ;  /* 0x000000ffff217224 */ /* 0x000fce00078e000e */
[----:B------:R-:W-:Y:S05]  /*26050*/  WARPSYNC.COLLECTIVE R15, `(.L_x_3048) ;  /* 0x000000000f087348 */ /* 0x000fea0003c00000 */
[----:B------:R0:W1:Y:S02]  /*26060*/  SHFL.IDX P6, R14, R13, R12, R11 ;  /* 0x0000000c0d0e7389 */ /* 0x00006400000c000b */
[----:B01----:R-:W-:Y:S01]  /*26070*/  ENDCOLLECTIVE ;  /* 0x000000000000791b */ /* 0x003fe20003800000 */
.L_x_3048:
[----:B------:R-:W-:Y:S01]  /*26080*/  IMAD.MOV.U32 R32, RZ, RZ, R14 ;  /* 0x000000ffff207224 */ /* 0x000fe200078e000e */
[----:B------:R-:W-:Y:S06]  /*26090*/  BRA `(.L_x_3049) ;  /* 0xfffffe4400207947 */ /* 0x000fec000383ffff */
.L_x_2764:
[----:B---3--:R3:W0:Y:S02]  /*260a0*/  SYNCS.PHASECHK.TRANS64.TRYWAIT P0, [R84+URZ+0x2a8b0], R85 ;  /* 0x02a8b055540075a7 */ /* 0x008624000800017f */
[----:B0-----:R-:W-:Y:S05]  /*260b0*/  @!P0 NANOSLEEP.SYNCS 0x989680 ;  /* 0x009896800000895d */ /* 0x001fea0003900000 */
[----:B------:R-:W0:Y:S02]  /*260c0*/  @!P0 SYNCS.PHASECHK.TRANS64 P0, [R84+URZ+0x2a8b0], R85 ;  /* 0x02a8b055540085a7 */ /* 0x000e24000800007f */
[----:B0-----:R-:W-:Y:S05]  /*260d0*/  @!P0 BRA `(.L_x_2764) ;  /* 0xfffffffc00f08947 */ /* 0x001fea000383ffff */
[----:B------:R-:W-:Y:S05]  /*260e0*/  BRA `(.L_x_3050) ;  /* 0xfffffe4400f87947 */ /* 0x000fea000383ffff */
.L_x_2784:
[----:B------:R-:W-:Y:S01]  /*260f0*/  BSSY B1, `(.L_x_3051) ;  /* 0x0000008000017945 */ /* 0x000fe20003800000 */
[----:B------:R-:W-:Y:S01]  /*26100*/  IMAD.MOV.U32 R13, RZ, RZ, R0 ;  /* 0x000000ffff0d7224 */ /* 0x000fe200078e0000 */
[----:B------:R-:W-:Y:S01]  /*26110*/  MOV R12, RZ ;  /* 0x000000ff000c7202 */ /* 0x000fe20000000f00 */
[----:B------:R-:W-:Y:S02]  /*26120*/  IMAD.MOV.U32 R11, RZ, RZ, 0x1c1f ;  /* 0x00001c1fff0b7424 */ /* 0x000fe400078e00ff */
[----:B------:R-:W-:-:S07]  /*26130*/  IMAD.MOV.U32 R15, RZ, RZ, -0x1 ;  /* 0xffffffffff0f7424 */ /* 0x000fce00078e00ff */
[----:B-1----:R-:W-:Y:S05]  /*26140*/  WARPSYNC.COLLECTIVE R15, `(.L_x_3052) ;  /* 0x000000000f087348 */ /* 0x002fea0003c00000 */
[----:B------:R0:W2:Y:S02]  /*26150*/  SHFL.IDX P6, R14, R13, R12, R11 ;  /* 0x0000000c0d0e7389 */ /* 0x0000a400000c000b */
[----:B012---:R-:W-:Y:S01]  /*26160*/  ENDCOLLECTIVE ;  /* 0x000000000000791b */ /* 0x007fe20003800000 */
.L_x_3052:
[----:B------:R-:W-:Y:S05]  /*26170*/  BSYNC B1 ;  /* 0x0000000000017941 */ /* 0x000fea0003800000 */
.L_x_3051:
        /* <DEDUP_REMOVED lines=8> */
.L_x_3053:
[----:B------:R-:W-:Y:S01]  /*26200*/  MOV R13, R63 ;  /* 0x0000003f000d7202 */ /* 0x000fe20000000f00 */
[----:B------:R-:W-:-:S07]  /*26210*/  IMAD.MOV.U32 R8, RZ, RZ, R14 ;  /* 0x000000ffff087224 */ /* 0x000fce00078e000e */
[----:B------:R-:W-:Y:S05]  /*26220*/  WARPSYNC.COLLECTIVE R15, `(.L_x_3054) ;  /* 0x000000000f087348 */ /* 0x000fea0003c00000 */
[----:B------:R0:W1:Y:S02]  /*26230*/  SHFL.IDX P6, R14, R13, R12, R11 ;  /* 0x0000000c0d0e7389 */ /* 0x00006400000c000b */
[----:B01----:R-:W-:Y:S01]  /*26240*/  ENDCOLLECTIVE ;  /* 0x000000000000791b */ /* 0x003fe20003800000 */
.L_x_3054:
[----:B------:R-:W-:Y:S02]  /*26250*/  IMAD.MOV.U32 R13, RZ, RZ, R3 ;  /* 0x000000ffff0d7224 */ /* 0x000fe400078e0003 */
[----:B------:R-:W-:-:S07]  /*26260*/  IMAD.MOV.U32 R30, RZ, RZ, R14 ;  /* 0x000000ffff1e7224 */ /* 0x000fce00078e000e */
[----:B------:R-:W-:Y:S05]  /*26270*/  WARPSYNC.COLLECTIVE R15, `(.L_x_3055) ;  /* 0x000000000f087348 */ /* 0x000fea0003c00000 */
[----:B------:R0:W1:Y:S02]  /*26280*/  SHFL.IDX P6, R14, R13, R12, R11 ;  /* 0x0000000c0d0e7389 */ /* 0x00006400000c000b */
[----:B01----:R-:W-:Y:S01]  /*26290*/  ENDCOLLECTIVE ;  /* 0x000000000000791b */ /* 0x003fe20003800000 */
.L_x_3055:
[----:B------:R-:W-:Y:S01]  /*262a0*/  MOV R31, R14 ;  /* 0x0000000e001f7202 */ /* 0x000fe20000000f00 */
[----:B------:R-:W-:Y:S06]  /*262b0*/  BRA `(.L_x_3056) ;  /* 0xfffffe5800447947 */ /* 0x000fec000383ffff */
.L_x_2787:
[----:B------:R-:W-:Y:S01]  /*262c0*/  BSSY B1, `(.L_x_3057) ;  /* 0x0000008000017945 */ /* 0x000fe20003800000 */
[----:B------:R-:W-:Y:S01]  /*262d0*/  IMAD.MOV.U32 R13, RZ, RZ, R0 ;  /* 0x000000ffff0d7224 */ /* 0x000fe200078e0000 */
[----:B------:R-:W-:Y:S01]  /*262e0*/  MOV R11, 0x1c1f ;  /* 0x00001c1f000b7802 */ /* 0x000fe20000000f00 */
[----:B------:R-:W-:Y:S02]  /*262f0*/  IMAD.MOV.U32 R12, RZ, RZ, 0x1 ;  /* 0x00000001ff0c7424 */ /* 0x000fe400078e00ff */
[----:B------:R-:W-:-:S07]  /*26300*/  IMAD.MOV.U32 R15, RZ, RZ, -0x1 ;  /* 0xffffffffff0f7424 */ /* 0x000fce00078e00ff */
[----:B-123--:R-:W-:Y:S05]  /*26310*/  WARPSYNC.COLLECTIVE R15, `(.L_x_3058) ;  /* 0x000000000f087348 */ /* 0x00efea0003c00000 */
[----:B------:R0:W4:Y:S02]  /*26320*/  SHFL.IDX P6, R14, R13, R12, R11 ;  /* 0x0000000c0d0e7389 */ /* 0x00012400000c000b */
[----:B01234-:R-:W-:Y:S01]  /*26330*/  ENDCOLLECTIVE ;  /* 0x000000000000791b */ /* 0x01ffe20003800000 */
.L_x_3058:
[----:B------:R-:W-:Y:S05]  /*26340*/  BSYNC B1 ;  /* 0x0000000000017941 */ /* 0x000fea0003800000 */
.L_x_3057:
        /* <DEDUP_REMOVED lines=8> */
.L_x_3059:
[----:B------:R-:W-:Y:S02]  /*263d0*/  IMAD.MOV.U32 R13, RZ, RZ, R63 ;  /* 0x000000ffff0d7224 */ /* 0x000fe400078e003f */
[----:B------:R-:W-:-:S07]  /*263e0*/  IMAD.MOV.U32 R65, RZ, RZ, R14 ;  /* 0x000000ffff417224 */ /* 0x000fce00078e000e */
[----:B------:R-:W-:Y:S05]  /*263f0*/  WARPSYNC.COLLECTIVE R15, `(.L_x_3060) ;  /* 0x000000000f087348 */ /* 0x000fea0003c00000 */
[----:B------:R0:W1:Y:S02]  /*26400*/  SHFL.IDX P6, R14, R13, R12, R11 ;  /* 0x0000000c0d0e7389 */ /* 0x00006400000c000b */
[----:B01----:R-:W-:Y:S01]  /*26410*/  ENDCOLLECTIVE ;  /* 0x000000000000791b */ /* 0x003fe20003800000 */
.L_x_3060:
[----:B------:R-:W-:Y:S01]  /*26420*/  IMAD.MOV.U32 R13, RZ, RZ, R3 ;  /* 0x000000ffff0d7224 */ /* 0x000fe200078e0003 */
[----:B------:R-:W-:-:S07]  /*26430*/  MOV R63, R14 ;  /* 0x0000000e003f7202 */ /* 0x000fce0000000f00 */
[----:B------:R-:W-:Y:S05]  /*26440*/  WARPSYNC.COLLECTIVE R15, `(.L_x_3061) ;  /* 0x000000000f087348 */ /* 0x000fea0003c00000 */
[----:B------:R0:W1:Y:S02]  /*26450*/  SHFL.IDX P6, R14, R13, R12, R11 ;  /* 0x0000000c0d0e7389 */ /* 0x00006400000c000b */
[----:B01----:R-:W-:Y:S01]  /*26460*/  ENDCOLLECTIVE ;  /* 0x000000000000791b */ /* 0x003fe20003800000 */
.L_x_3061:
[----:B------:R-:W-:Y:S01]  /*26470*/  IMAD.MOV.U32 R62, RZ, RZ, R14 ;  /* 0x000000ffff3e7224 */ /* 0x000fe200078e000e */
[----:B------:R-:W-:Y:S06]  /*26480*/  BRA `(.L_x_3062) ;  /* 0xfffffe5c00d47947 */ /* 0x000fec000383ffff */
.L_x_2791:
[----:B0-----:R0:W1:Y:S02]  /*26490*/  SYNCS.PHASECHK.TRANS64.TRYWAIT P0, [R2+URZ+0x2a800], R5 ;  /* 0x02a80005020075a7 */ /* 0x001064000800017f */
[----:B-1----:R-:W-:Y:S05]  /*264a0*/  @!P0 NANOSLEEP.SYNCS 0x989680 ;  /* 0x009896800000895d */ /* 0x002fea0003900000 */
[----:B------:R-:W1:Y:S02]  /*264b0*/  @!P0 SYNCS.PHASECHK.TRANS64 P0, [R2+URZ+0x2a800], R5 ;  /* 0x02a80005020085a7 */ /* 0x000e64000800007f */
[----:B-1----:R-:W-:Y:S05]  /*264c0*/  @!P0 BRA `(.L_x_2791) ;  /* 0xfffffffc00f08947 */ /* 0x002fea000383ffff */
[----:B------:R-:W-:Y:S05]  /*264d0*/  BRA `(.L_x_3063) ;  /* 0xfffffe6400ec7947 */ /* 0x000fea000383ffff */
.L_x_2815:
[----:B------:R-:W-:Y:S01]  /*264e0*/  BSSY B1, `(.L_x_3064) ;  /* 0x0000008000017945 */ /* 0x000fe20003800000 */
[----:B------:R-:W-:Y:S01]  /*264f0*/  MOV R13, R21 ;  /* 0x00000015000d7202 */ /* 0x000fe20000000f00 */
[----:B------:R-:W-:Y:S01]  /*26500*/  IMAD.MOV.U32 R12, RZ, RZ, RZ ;  /* 0x000000ffff0c7224 */ /* 0x000fe200078e00ff */
[----:B------:R-:W-:Y:S01]  /*26510*/  MOV R15, 0xffffffff ;  /* 0xffffffff000f7802 */ /* 0x000fe20000000f00 */
[----:B------:R-:W-:-:S07]  /*26520*/  IMAD.MOV.U32 R11, RZ, RZ, 0x1c1f ;  /* 0x00001c1fff0b7424 */ /* 0x000fce00078e00ff */
[----:B-1----:R-:W-:Y:S05]  /*26530*/  WARPSYNC.COLLECTIVE R15, `(.L_x_3065) ;  /* 0x000000000f087348 */ /* 0x002fea0003c00000 */
[----:B------:R0:W2:Y:S02]  /*26540*/  SHFL.IDX P6, R14, R13, R12, R11 ;  /* 0x0000000c0d0e7389 */ /* 0x0000a400000c000b */
[----:B012---:R-:W-:Y:S01]  /*26550*/  ENDCOLLECTIVE ;  /* 0x000000000000791b */ /* 0x007fe20003800000 */
.L_x_3065:
[----:B------:R-:W-:Y:S05]  /*26560*/  BSYNC B1 ;  /* 0x0000000000017941 */ /* 0x000fea0003800000 */
.L_x_3064:
        /* <DEDUP_REMOVED lines=8> */
.L_x_3066:
[----:B------:R-:W-:Y:S01]  /*265f0*/  IMAD.MOV.U32 R13, RZ, RZ, R61 ;  /* 0x000000ffff0d7224 */ /* 0x000fe200078e003d */
[----:B------:R-:W-:-:S07]  /*26600*/  MOV R4, R14 ;  /* 0x0000000e00047202 */ /* 0x000fce0000000f00 */
[----:B------:R-:W-:Y:S05]  /*26610*/  WARPSYNC.COLLECTIVE R15, `(.L_x_3067) ;  /* 0x000000000f087348 */ /* 0x000fea0003c00000 */
[----:B------:R0:W1:Y:S02]  /*26620*/  SHFL.IDX P6, R14, R13, R12, R11 ;  /* 0x0000000c0d0e7389 */ /* 0x00006400000c000b */
[----:B01----:R-:W-:Y:S01]  /*26630*/  ENDCOLLECTIVE ;  /* 0x000000000000791b */ /* 0x003fe20003800000 */
.L_x_3067:
[----:B------:R-:W-:Y:S01]  /*26640*/  MOV R13, R0 ;  /* 0x00000000000d7202 */ /* 0x000fe20000000f00 */
[----:B------:R-:W-:-:S07]  /*26650*/  IMAD.MOV.U32 R7, RZ, RZ, R14 ;  /* 0x000000ffff077224 */ /* 0x000fce00078e000e */
[----:B------:R-:W-:Y:S05]  /*26660*/  WARPSYNC.COLLECTIVE R15, `(.L_x_3068) ;  /* 0x000000000f087348 */ /* 0x000fea0003c00000 */
[----:B------:R0:W1:Y:S02]  /*26670*/  SHFL.IDX P6, R14, R13, R12, R11 ;  /* 0x0000000c0d0e7389 */ /* 0x00006400000c000b */
[----:B01----:R-:W-:Y:S01]  /*26680*/  ENDCOLLECTIVE ;  /* 0x000000000000791b */ /* 0x003fe20003800000 */
.L_x_3068:
[----:B------:R-:W-:Y:S01]  /*26690*/  IMAD.MOV.U32 R8, RZ, RZ, R14 ;  /* 0x000000ffff087224 */ /* 0x000fe200078e000e */
[----:B------:R-:W-:Y:S06]  /*266a0*/  BRA `(.L_x_3069) ;  /* 0xfffffe8800bc7947 */ /* 0x000fec000383ffff */
.L_x_2818:
[----:B------:R-:W-:Y:S01]  /*266b0*/  BSSY B1, `(.L_x_3070) ;  /* 0x0000008000017945 */ /* 0x000fe20003800000 */
[----:B------:R-:W-:Y:S01]  /*266c0*/  IMAD.MOV.U32 R13, RZ, RZ, R21 ;  /* 0x000000ffff0d7224 */ /* 0x000fe200078e0015 */
[----:B------:R-:W-:Y:S01]  /*266d0*/  MOV R12, 0x1 ;  /* 0x00000001000c7802 */ /* 0x000fe20000000f00 */
[----:B------:R-:W-:Y:S02]  /*266e0*/  IMAD.MOV.U32 R11, RZ, RZ, 0x1c1f ;  /* 0x00001c1fff0b7424 */ /* 0x000fe400078e00ff */
[----:B------:R-:W-:-:S07]  /*266f0*/  IMAD.MOV.U32 R15, RZ, RZ, -0x1 ;  /* 0xffffffffff0f7424 */ /* 0x000fce00078e00ff */
[----:B0-----:R-:W-:Y:S05]  /*26700*/  WARPSYNC.COLLECTIVE R15, `(.L_x_3071) ;  /* 0x000000000f087348 */ /* 0x001fea0003c00000 */
[----:B------:R1:W2:Y:S02]  /*26710*/  SHFL.IDX P6, R14, R13, R12, R11 ;  /* 0x0000000c0d0e7389 */ /* 0x0002a400000c000b */
[----:B012---:R-:W-:Y:S01]  /*26720*/  ENDCOLLECTIVE ;  /* 0x000000000000791b */ /* 0x007fe20003800000 */
.L_x_3071:
[----:B------:R-:W-:Y:S05]  /*26730*/  BSYNC B1 ;  /* 0x0000000000017941 */ /* 0x000fea0003800000 */
.L_x_3070:
        /* <DEDUP_REMOVED lines=8> */
.L_x_3072:
[----:B------:R-:W-:Y:S01]  /*267c0*/  MOV R13, R61 ;  /* 0x0000003d000d7202 */ /* 0x000fe20000000f00 */
[----:B------:R-:W-:-:S07]  /*267d0*/  IMAD.MOV.U32 R20, RZ, RZ, R14 ;  /* 0x000000ffff147224 */ /* 0x000fce00078e000e */
[----:B------:R-:W-:Y:S05]  /*267e0*/  WARPSYNC.COLLECTIVE R15, `(.L_x_3073) ;  /* 0x000000000f087348 */ /* 0x000fea0003c00000 */
[----:B------:R0:W1:Y:S02]  /*267f0*/  SHFL.IDX P6, R14, R13, R12, R11 ;  /* 0x0000000c0d0e7389 */ /* 0x00006400000c000b */
[----:B01----:R-:W-:Y:S01]  /*26800*/  ENDCOLLECTIVE ;  /* 0x000000000000791b */ /* 0x003fe20003800000 */
.L_x_3073:
[----:B------:R-:W-:Y:S02]  /*26810*/  IMAD.MOV.U32 R13, RZ, RZ, R0 ;  /* 0x000000ffff0d7224 */ /* 0x000fe400078e0000 */
[----:B------:R-:W-:-:S07]  /*26820*/  IMAD.MOV.U32 R61, RZ, RZ, R14 ;  /* 0x000000ffff3d7224 */ /* 0x000fce00078e000e */
[----:B------:R-:W-:Y:S05]  /*26830*/  WARPSYNC.COLLECTIVE R15, `(.L_x_3074) ;  /* 0x000000000f087348 */ /* 0x000fea0003c00000 */
[----:B------:R0:W1:Y:S02]  /*26840*/  SHFL.IDX P6, R14, R13, R12, R11 ;  /* 0x0000000c0d0e7389 */ /* 0x00006400000c000b */
[----:B01----:R-:W-:Y:S01]  /*26850*/  ENDCOLLECTIVE ;  /* 0x000000000000791b */ /* 0x003fe20003800000 */
.L_x_3074:
[----:B------:R-:W-:Y:S01]  /*26860*/  MOV R0, R14 ;  /* 0x0000000e00007202 */ /* 0x000fe20000000f00 */
[----:B------:R-:W-:Y:S06]  /*26870*/  BRA `(.L_x_3075) ;  /* 0xfffffe8c00dc7947 */ /* 0x000fec000383ffff */
.L_x_2822:
[----:B0-----:R0:W1:Y:S02]  /*26880*/  SYNCS.PHASECHK.TRANS64.TRYWAIT P0, [R2+URZ+0x2a800], R61 ;  /* 0x02a8003d020075a7 */ /* 0x001064000800017f */
[----:B-1----:R-:W-:Y:S05]  /*26890*/  @!P0 NANOSLEEP.SYNCS 0x989680 ;  /* 0x009896800000895d */ /* 0x002fea0003900000 */
[----:B------:R-:W1:Y:S02]  /*268a0*/  @!P0 SYNCS.PHASECHK.TRANS64 P0, [R2+URZ+0x2a800], R61 ;  /* 0x02a8003d020085a7 */ /* 0x000e64000800007f */
[----:B-1----:R-:W-:Y:S05]  /*268b0*/  @!P0 BRA `(.L_x_2822) ;  /* 0xfffffffc00f08947 */ /* 0x002fea000383ffff */
[----:B------:R-:W-:Y:S05]  /*268c0*/  BRA `(.L_x_3076) ;  /* 0xfffffe94005c7947 */ /* 0x000fea000383ffff */
.L_x_2836:
[----:B-1----:R1:W2:Y:S02]  /*268d0*/  SYNCS.PHASECHK.TRANS64.TRYWAIT P1, [R0+URZ+0x2a830], R3 ;  /* 0x02a83003000075a7 */ /* 0x0022a4000802017f */
[----:B--2---:R-:W-:Y:S05]  /*268e0*/  @!P1 NANOSLEEP.SYNCS 0x989680 ;  /* 0x009896800000995d */ /* 0x004fea0003900000 */
[----:B------:R-:W2:Y:S02]  /*268f0*/  @!P1 SYNCS.PHASECHK.TRANS64 P1, [R0+URZ+0x2a830], R3 ;  /* 0x02a83003000095a7 */ /* 0x000ea4000802007f */
[----:B--2---:R-:W-:Y:S05]  /*26900*/  @!P1 BRA `(.L_x_2836) ;  /* 0xfffffffc00f09947 */ /* 0x004fea000383ffff */
[----:B------:R-:W-:Y:S05]  /*26910*/  BRA `(.L_x_2835) ;  /* 0xfffffebc00147947 */ /* 0x000fea000383ffff */
.L_x_2844:
[----:B-1----:R1:W2:Y:S02]  /*26920*/  SYNCS.PHASECHK.TRANS64.TRYWAIT P2, [R14+URZ+0x2a830], R9 ;  /* 0x02a830090e0075a7 */ /* 0x0022a4000804017f */
[----:B--2---:R-:W-:Y:S05]  /*26930*/  @!P2 NANOSLEEP.SYNCS 0x989680 ;  /* 0x009896800000a95d */ /* 0x004fea0003900000 */
[----:B------:R-:W2:Y:S02]  /*26940*/  @!P2 SYNCS.PHASECHK.TRANS64 P2, [R14+URZ+0x2a830], R9 ;  /* 0x02a830090e00a5a7 */ /* 0x000ea4000804007f */
[----:B--2---:R-:W-:Y:S05]  /*26950*/  @!P2 BRA `(.L_x_2844) ;  /* 0xfffffffc00f0a947 */ /* 0x004fea000383ffff */
[----:B------:R-:W-:Y:S05]  /*26960*/  BRA `(.L_x_2843) ;  /* 0xfffffee4004c7947 */ /* 0x000fea000383ffff */
.L_x_2849:
[----:B-1----:R1:W2:Y:S02]  /*26970*/  SYNCS.PHASECHK.TRANS64.TRYWAIT P2, [R20+URZ+0x2a850], R5 ;  /* 0x02a85005140075a7 */ /* 0x0022a4000804017f */
[----:B--2---:R-:W-:Y:S05]  /*26980*/  @!P2 NANOSLEEP.SYNCS 0x989680 ;  /* 0x009896800000a95d */ /* 0x004fea0003900000 */
[----:B------:R-:W2:Y:S02]  /*26990*/  @!P2 SYNCS.PHASECHK.TRANS64 P2, [R20+URZ+0x2a850], R5 ;  /* 0x02a850051400a5a7 */ /* 0x000ea4000804007f */
[----:B--2---:R-:W-:Y:S05]  /*269a0*/  @!P2 BRA `(.L_x_2849) ;  /* 0xfffffffc00f0a947 */ /* 0x004fea000383ffff */
[----:B------:R-:W-:Y:S05]  /*269b0*/  BRA `(.L_x_2848) ;  /* 0xfffffef000687947 */ /* 0x000fea000383ffff */
.L_x_2859:
[----:B-1----:R1:W2:Y:S02]  /*269c0*/  SYNCS.PHASECHK.TRANS64.TRYWAIT P1, [R8+URZ+0x2a830], R9 ;  /* 0x02a83009080075a7 */ /* 0x0022a4000802017f */
[----:B--2---:R-:W-:Y:S05]  /*269d0*/  @!P1 NANOSLEEP.SYNCS 0x989680 ;  /* 0x009896800000995d */ /* 0x004fea0003900000 */
[----:B------:R-:W2:Y:S02]  /*269e0*/  @!P1 SYNCS.PHASECHK.TRANS64 P1, [R8+URZ+0x2a830], R9 ;  /* 0x02a83009080095a7 */ /* 0x000ea4000802007f */
[----:B--2---:R-:W-:Y:S05]  /*269f0*/  @!P1 BRA `(.L_x_2859) ;  /* 0xfffffffc00f09947 */ /* 0x004fea000383ffff */
[----:B------:R-:W-:Y:S05]  /*26a00*/  BRA `(.L_x_2858) ;  /* 0xffffff1000b47947 */ /* 0x000fea000383ffff */
.L_x_2864:
[----:B-1----:R1:W2:Y:S02]  /*26a10*/  SYNCS.PHASECHK.TRANS64.TRYWAIT P1, [R14+URZ+0x2a850], R5 ;  /* 0x02a850050e0075a7 */ /* 0x0022a4000802017f */
[----:B--2---:R-:W-:Y:S05]  /*26a20*/  @!P1 NANOSLEEP.SYNCS 0x989680 ;  /* 0x009896800000995d */ /* 0x004fea0003900000 */
[----:B------:R-:W2:Y:S02]  /*26a30*/  @!P1 SYNCS.PHASECHK.TRANS64 P1, [R14+URZ+0x2a850], R5 ;  /* 0x02a850050e0095a7 */ /* 0x000ea4000802007f */
[----:B--2---:R-:W-:Y:S05]  /*26a40*/  @!P1 BRA `(.L_x_2864) ;  /* 0xfffffffc00f09947 */ /* 0x004fea000383ffff */
[----:B------:R-:W-:Y:S05]  /*26a50*/  BRA `(.L_x_2863) ;  /* 0xffffff1c00d07947 */ /* 0x000fea000383ffff */
.L_x_2872:
[----:B-1----:R1:W2:Y:S02]  /*26a60*/  SYNCS.PHASECHK.TRANS64.TRYWAIT P1, [R6+URZ+0x2a850], R5 ;  /* 0x02a85005060075a7 */ /* 0x0022a4000802017f */
[----:B--2---:R-:W-:Y:S05]  /*26a70*/  @!P1 NANOSLEEP.SYNCS 0x989680 ;  /* 0x009896800000995d */ /* 0x004fea0003900000 */
[----:B------:R-:W2:Y:S02]  /*26a80*/  @!P1 SYNCS.PHASECHK.TRANS64 P1, [R6+URZ+0x2a850], R5 ;  /* 0x02a85005060095a7 */ /* 0x000ea4000802007f */
[----:B--2---:R-:W-:Y:S05]  /*26a90*/  @!P1 BRA `(.L_x_2872) ;  /* 0xfffffffc00f09947 */ /* 0x004fea000383ffff */
[----:B------:R-:W-:Y:S05]  /*26aa0*/  BRA `(.L_x_2871) ;  /* 0xffffff3c002c7947 */ /* 0x000fea000383ffff */
.L_x_2914:
        /* <DEDUP_REMOVED lines=11> */
.L_x_3078:
[----:B------:R-:W-:Y:S05]  /*26b60*/  BSYNC B1 ;  /* 0x0000000000017941 */ /* 0x000fea0003800000 */
.L_x_3077:
[----:B------:R-:W-:Y:S05]  /*26b70*/  BRA `(.L_x_3079) ;  /* 0xffffff8c00887947 */ /* 0x000fea000383ffff */
.L_x_2916:
[----:B------:R-:W-:Y:S01]  /*26b80*/  BSSY B1, `(.L_x_3080) ;  /* 0x0000006000017945 */ /* 0x000fe20003800000 */
[----:B------:R-:W-:-:S07]  /*26b90*/  IMAD.MOV.U32 R15, RZ, RZ, -0x1 ;  /* 0xffffffffff0f7424 */ /* 0x000fce00078e00ff */
[----:B0-----:R-:W-:Y:S05]  /*26ba0*/  WARPSYNC.COLLECTIVE R15, `(.L_x_3081) ;  /* 0x000000000f0c7348 */ /* 0x001fea0003c00000 */
[----:B------:R-:W-:Y:S02]  /*26bb0*/  ELECT P6, UR62, PT ;  /* 0x00000000003e782f */ /* 0x000fe400038c0000 */
[----:B------:R-:W-:Y:S01]  /*26bc0*/  MOV R14, UR62 ;  /* 0x0000003e000e7c02 */ /* 0x000fe20008000f00 */
[----:B0-----:R-:W-:Y:S10]  /*26bd0*/  ENDCOLLECTIVE ;  /* 0x000000000000791b */ /* 0x001ff40003800000 */
.L_x_3081:
[----:B------:R-:W-:Y:S05]  /*26be0*/  BSYNC B1 ;  /* 0x0000000000017941 */ /* 0x000fea0003800000 */
.L_x_3080:
[----:B------:R-:W-:Y:S05]  /*26bf0*/  BRA `(.L_x_2915) ;  /* 0xffffff8c00807947 */ /* 0x000fea000383ffff */
.L_x_2918:
[----:B0-----:R0:W1:Y:S02]  /*26c00*/  SYNCS.PHASECHK.TRANS64.TRYWAIT P0, [R22+URZ+0x2a820], R9 ;  /* 0x02a82009160075a7 */ /* 0x001064000800017f */
[----:B-1----:R-:W-:Y:S05]  /*26c10*/  @!P0 NANOSLEEP.SYNCS 0x989680 ;  /* 0x009896800000895d */ /* 0x002fea0003900000 */
[----:B------:R-:W1:Y:S02]  /*26c20*/  @!P0 SYNCS.PHASECHK.TRANS64 P0, [R22+URZ+0x2a820], R9 ;  /* 0x02a82009160085a7 */ /* 0x000e64000800007f */
[----:B-1----:R-:W-:Y:S05]  /*26c30*/  @!P0 BRA `(.L_x_2918) ;  /* 0xfffffffc00f08947 */ /* 0x002fea000383ffff */
[----:B------:R-:W-:Y:S05]  /*26c40*/  BRA `(.L_x_3082) ;  /* 0xffffff8c00907947 */ /* 0x000fea000383ffff */
.L_x_2922:
[----:B-1----:R1:W2:Y:S02]  /*26c50*/  SYNCS.PHASECHK.TRANS64.TRYWAIT P0, [R13+URZ+0x2a8a0], R12 ;  /* 0x02a8a00c0d0075a7 */ /* 0x0022a4000800017f */
[----:B--2---:R-:W-:Y:S05]  /*26c60*/  @!P0 NANOSLEEP.SYNCS 0x989680 ;  /* 0x009896800000895d */ /* 0x004fea0003900000 */
[----:B------:R-:W2:Y:S02]  /*26c70*/  @!P0 SYNCS.PHASECHK.TRANS64 P0, [R13+URZ+0x2a8a0], R12 ;  /* 0x02a8a00c0d0085a7 */ /* 0x000ea4000800007f */
[----:B--2---:R-:W-:Y:S05]  /*26c80*/  @!P0 BRA `(.L_x_2922) ;  /* 0xfffffffc00f08947 */ /* 0x004fea000383ffff */
[----:B------:R-:W-:Y:S05]  /*26c90*/  BRA `(.L_x_3083) ;  /* 0xffffff8c00a87947 */ /* 0x000fea000383ffff */
.L_x_2929:
[----:B0-----:R0:W2:Y:S02]  /*26ca0*/  SYNCS.PHASECHK.TRANS64.TRYWAIT P0, [R13+URZ+0x2a8c0], R12 ;  /* 0x02a8c00c0d0075a7 */ /* 0x0010a4000800017f */
[----:B--2---:R-:W-:Y:S05]  /*26cb0*/  @!P0 NANOSLEEP.SYNCS 0x989680 ;  /* 0x009896800000895d */ /* 0x004fea0003900000 */
[----:B------:R-:W2:Y:S02]  /*26cc0*/  @!P0 SYNCS.PHASECHK.TRANS64 P0, [R13+URZ+0x2a8c0], R12 ;  /* 0x02a8c00c0d0085a7 */ /* 0x000ea4000800007f */
[----:B--2---:R-:W-:Y:S05]  /*26cd0*/  @!P0 BRA `(.L_x_2929) ;  /* 0xfffffffc00f08947 */ /* 0x004fea000383ffff */
[----:B------:R-:W-:Y:S05]  /*26ce0*/  BRA `(.L_x_3084) ;  /* 0xffffff9000a07947 */ /* 0x000fea000383ffff */
.L_x_2937:
[----:B-1----:R1:W2:Y:S02]  /*26cf0*/  SYNCS.PHASECHK.TRANS64.TRYWAIT P1, [R12+URZ+0x2a8a0], R11 ;  /* 0x02a8a00b0c0075a7 */ /* 0x0022a4000802017f */
[----:B--2---:R-:W-:Y:S05]  /*26d00*/  @!P1 NANOSLEEP.SYNCS 0x989680 ;  /* 0x009896800000995d */ /* 0x004fea0003900000 */
[----:B------:R-:W2:Y:S02]  /*26d10*/  @!P1 SYNCS.PHASECHK.TRANS64 P1, [R12+URZ+0x2a8a0], R11 ;  /* 0x02a8a00b0c0095a7 */ /* 0x000ea4000802007f */
[----:B--2---:R-:W-:Y:S05]  /*26d20*/  @!P1 BRA `(.L_x_2937) ;  /* 0xfffffffc00f09947 */ /* 0x004fea000383ffff */
[----:B------:R-:W-:Y:S05]  /*26d30*/  BRA `(.L_x_3085) ;  /* 0xffffff94009c7947 */ /* 0x000fea000383ffff */
.L_x_2944:
[----:B0-----:R0:W2:Y:S02]  /*26d40*/  SYNCS.PHASECHK.TRANS64.TRYWAIT P1, [R12+URZ+0x2a8c0], R11 ;  /* 0x02a8c00b0c0075a7 */ /* 0x0010a4000802017f */
[----:B--2---:R-:W-:Y:S05]  /*26d50*/  @!P1 NANOSLEEP.SYNCS 0x989680 ;  /* 0x009896800000995d */ /* 0x004fea0003900000 */
[----:B------:R-:W2:Y:S02]  /*26d60*/  @!P1 SYNCS.PHASECHK.TRANS64 P1, [R12+URZ+0x2a8c0], R11 ;  /* 0x02a8c00b0c0095a7 */ /* 0x000ea4000802007f */
[----:B--2---:R-:W-:Y:S05]  /*26d70*/  @!P1 BRA `(.L_x_2944) ;  /* 0xfffffffc00f09947 */ /* 0x004fea000383ffff */
[----:B------:R-:W-:Y:S05]  /*26d80*/  BRA `(.L_x_3086) ;  /* 0xffffff9800907947 */ /* 0x000fea000383ffff */
.L_x_2960:
[----:B------:R-:W1:Y:S01]  /*26d90*/  S2R R7, SR_TID.X ;  /* 0x0000000000077919 */ /* 0x000e620000002100 */
[----:B------:R-:W-:Y:S01]  /*26da0*/  BSSY B0, `(.L_x_3087) ;  /* 0x000000a000007945 */ /* 0x000fe20003800000 */
[----:B------:R-:W-:Y:S01]  /*26db0*/  IMAD.MOV.U32 R12, RZ, RZ, RZ ;  /* 0x000000ffff0c7224 */ /* 0x000fe200078e00ff */
[----:B------:R-:W-:Y:S01]  /*26dc0*/  MOV R15, 0xffffffff ;  /* 0xffffffff000f7802 */ /* 0x000fe20000000f00 */
[----:B------:R-:W-:Y:S01]  /*26dd0*/  IMAD.MOV.U32 R11, RZ, RZ, 0x1f ;  /* 0x0000001fff0b7424 */ /* 0x000fe200078e00ff */
[----:B-1----:R-:W-:-:S04]  /*26de0*/  SHF.R.U32.HI R7, RZ, 0x5, R7 ;  /* 0x00000005ff077819 */ /* 0x002fc80000011607 */
[----:B------:R-:W-:-:S04]  /*26df0*/  LOP3.LUT R7, R7, 0x3, RZ, 0xc0, !PT ;  /* 0x0000000307077812 */ /* 0x000fc800078ec0ff */
[----:B------:R-:W-:-:S07]  /*26e00*/  MOV R13, R7 ;  /* 0x00000007000d7202 */ /* 0x000fce0000000f00 */
[----:B0----5:R-:W-:Y:S05]  /*26e10*/  WARPSYNC.COLLECTIVE R15, `(.L_x_3088) ;  /* 0x000000000f087348 */ /* 0x021fea0003c00000 */
[----:B------:R1:W2:Y:S02]  /*26e20*/  SHFL.IDX P6, R14, R13, R12, R11 ;  /* 0x0000000c0d0e7389 */ /* 0x0002a400000c000b */
[----:B012--5:R-:W-:Y:S01]  /*26e30*/  ENDCOLLECTIVE ;  /* 0x000000000000791b */ /* 0x027fe20003800000 */
.L_x_3088:
[----:B------:R-:W-:Y:S05]  /*26e40*/  BSYNC B0 ;  /* 0x0000000000007941 */ /* 0x000fea0003800000 */
.L_x_3087:
[----:B------:R-:W-:Y:S05]  /*26e50*/  BRA `(.L_x_3089) ;  /* 0xffffffa8005c7947 */ /* 0x000fea000383ffff */
.L_x_2963:
[----:B-1----:R1:W2:Y:S02]  /*26e60*/  SYNCS.PHASECHK.TRANS64.TRYWAIT P0, [R7+URZ+0x2a840], R2 ;  /* 0x02a84002070075a7 */ /* 0x0022a4000800017f */
[----:B--2---:R-:W-:Y:S05]  /*26e70*/  @!P0 NANOSLEEP.SYNCS 0x989680 ;  /* 0x009896800000895d */ /* 0x004fea0003900000 */
[----:B------:R-:W2:Y:S02]  /*26e80*/  @!P0 SYNCS.PHASECHK.TRANS64 P0, [R7+URZ+0x2a840], R2 ;  /* 0x02a84002070085a7 */ /* 0x000ea4000800007f */
[----:B--2---:R-:W-:Y:S05]  /*26e90*/  @!P0 BRA `(.L_x_2963) ;  /* 0xfffffffc00f08947 */ /* 0x004fea000383ffff */
[----:B------:R-:W-:Y:S05]  /*26ea0*/  BRA `(.L_x_3090) ;  /* 0xffffffa800ac7947 */ /* 0x000fea000383ffff */
.L_x_2964:
        /* <DEDUP_REMOVED lines=8> */
.L_x_3092:
[----:B------:R-:W-:Y:S05]  /*26f30*/  BSYNC B0 ;  /* 0x0000000000007941 */ /* 0x000fea0003800000 */
.L_x_3091:
[----:B------:R-:W-:Y:S01]  /*26f40*/  MOV R13, R4 ;  /* 0x00000004000d7202 */ /* 0x000fe20000000f00 */
[----:B------:R-:W-:Y:S01]  /*26f50*/  IMAD.MOV.U32 R12, RZ, RZ, RZ ;  /* 0x000000ffff0c7224 */ /* 0x000fe200078e00ff */
[----:B------:R-:W-:Y:S01]  /*26f60*/  MOV R15, 0xffffffff ;  /* 0xffffffff000f7802 */ /* 0x000fe20000000f00 */
[----:B------:R-:W-:Y:S01]  /*26f70*/  IMAD.MOV.U32 R11, RZ, RZ, 0x181f ;  /* 0x0000181fff0b7424 */ /* 0x000fe200078e00ff */
[----:B------:R-:W-:Y:S01]  /*26f80*/  @P0 LEA R8, R5, R22, 0x1 ;  /* 0x0000001605080211 */ /* 0x000fe200078e08ff */
[----:B------:R-:W-:-:S07]  /*26f90*/  IMAD.MOV.U32 R2, RZ, RZ, R14 ;  /* 0x000000ffff027224 */ /* 0x000fce00078e000e */
[----:B------:R-:W-:Y:S05]  /*26fa0*/  WARPSYNC.COLLECTIVE R15, `(.L_x_3093) ;  /* 0x000000000f087348 */ /* 0x000fea0003c00000 */
[----:B------:R0:W1:Y:S02]  /*26fb0*/  SHFL.IDX P6, R14, R13, R12, R11 ;  /* 0x0000000c0d0e7389 */ /* 0x00006400000c000b */
[----:B01----:R-:W-:Y:S01]  /*26fc0*/  ENDCOLLECTIVE ;  /* 0x000000000000791b */ /* 0x003fe20003800000 */
.L_x_3093:
[----:B------:R-:W-:Y:S02]  /*26fd0*/  IMAD.MOV.U32 R13, RZ, RZ, R0 ;  /* 0x000000ffff0d7224 */ /* 0x000fe400078e0000 */
[----:B------:R-:W-:Y:S02]  /*26fe0*/  IMAD.MOV.U32 R12, RZ, RZ, 0x1 ;  /* 0x00000001ff0c7424 */ /* 0x000fe400078e00ff */
[----:B------:R-:W-:-:S07]  /*26ff0*/  IMAD.MOV.U32 R3, RZ, RZ, R14 ;  /* 0x000000ffff037224 */ /* 0x000fce00078e000e */
[----:B------:R-:W-:Y:S05]  /*27000*/  WARPSYNC.COLLECTIVE R15, `(.L_x_3094) ;  /* 0x000000000f087348 */ /* 0x000fea0003c00000 */
[----:B------:R0:W1:Y:S02]  /*27010*/  SHFL.IDX P6, R14, R13, R12, R11 ;  /* 0x0000000c0d0e7389 */ /* 0x00006400000c000b */
[----:B01----:R-:W-:Y:S01]  /*27020*/  ENDCOLLECTIVE ;  /* 0x000000000000791b */ /* 0x003fe20003800000 */
.L_x_3094:
        /* <DEDUP_REMOVED lines=13> */
[----:B0-----:R-:W-:Y:S01]  /*27100*/  MOV R2, R14 ;  /* 0x0000000e00027202 */ /* 0x001fe20000000f00 */
[----:B------:R-:W-:-:S07]  /*27110*/  @P1 IMAD R8, R5, 0x2, R22 ;  /* 0x0000000205081824 */ /* 0x000fce00078e0216 */
[----:B------:R-:W-:Y:S05]  /*27120*/  WARPSYNC.COLLECTIVE R15, `(.L_x_3095) ;  /* 0x000000000f087348 */ /* 0x000fea0003c00000 */
[----:B------:R0:W1:Y:S02]  /*27130*/  SHFL.IDX P6, R14, R13, R12, R11 ;  /* 0x0000000c0d0e7389 */ /* 0x00006400000c000b */
[----:B01----:R-:W-:Y:S01]  /*27140*/  ENDCOLLECTIVE ;  /* 0x000000000000791b */ /* 0x003fe20003800000 */
.L_x_3095:
[----:B------:R-:W-:Y:S01]  /*27150*/  IMAD.MOV.U32 R13, RZ, RZ, R0 ;  /* 0x000000ffff0d7224 */ /* 0x000fe200078e0000 */
[----:B------:R-:W-:Y:S01]  /*27160*/  MOV R12, 0x2 ;  /* 0x00000002000c7802 */ /* 0x000fe20000000f00 */
[----:B------:R-:W-:-:S07]  /*27170*/  IMAD.MOV.U32 R3, RZ, RZ, R14 ;  /* 0x000000ffff037224 */ /* 0x000fce00078e000e */
[----:B------:R-:W-:Y:S05]  /*27180*/  WARPSYNC.COLLECTIVE R15, `(.L_x_3096) ;  /* 0x000000000f087348 */ /* 0x000fea0003c00000 */
[----:B------:R0:W1:Y:S02]  /*27190*/  SHFL.IDX P6, R14, R13, R12, R11 ;  /* 0x0000000c0d0e7389 */ /* 0x00006400000c000b */
[----:B01----:R-:W-:Y:S01]  /*271a0*/  ENDCOLLECTIVE ;  /* 0x000000000000791b */ /* 0x003fe20003800000 */
.L_x_3096:
        /* <DEDUP_REMOVED lines=17> */
.L_x_3097:
[----:B------:R-:W-:Y:S01]  /*272c0*/  @P1 IMAD R8, R5, 0x2, R22 ;  /* 0x0000000205081824 */ /* 0x000fe200078e0216 */
[----:B------:R-:W-:Y:S01]  /*272d0*/  MOV R13, R0 ;  /* 0x00000000000d7202 */ /* 0x000fe20000000f00 */
[----:B------:R-:W-:Y:S01]  /*272e0*/  IMAD.MOV.U32 R12, RZ, RZ, 0x3 ;  /* 0x00000003ff0c7424 */ /* 0x000fe200078e00ff */
[----:B------:R-:W-:-:S07]  /*272f0*/  MOV R3, R14 ;  /* 0x0000000e00037202 */ /* 0x000fce0000000f00 */
[----:B------:R-:W-:Y:S05]  /*27300*/  WARPSYNC.COLLECTIVE R15, `(.L_x_3098) ;  /* 0x000000000f087348 */ /* 0x000fea0003c00000 */
[----:B------:R0:W1:Y:S02]  /*27310*/  SHFL.IDX P6, R14, R13, R12, R11 ;  /* 0x0000000c0d0e7389 */ /* 0x00006400000c000b */
[----:B01----:R-:W-:Y:S01]  /*27320*/  ENDCOLLECTIVE ;  /* 0x000000000000791b */ /* 0x003fe20003800000 */
.L_x_3098:
        /* <DEDUP_REMOVED lines=17> */
.L_x_3099:
[----:B------:R-:W-:Y:S01]  /*27440*/  @P1 LEA R8, R5, R22, 0x1 ;  /* 0x0000001605081211 */ /* 0x000fe200078e08ff */
[----:B------:R-:W-:Y:S02]  /*27450*/  IMAD.MOV.U32 R13, RZ, RZ, R0 ;  /* 0x000000ffff0d7224 */ /* 0x000fe400078e0000 */
[----:B------:R-:W-:Y:S02]  /*27460*/  IMAD.MOV.U32 R12, RZ, RZ, 0x4 ;  /* 0x00000004ff0c7424 */ /* 0x000fe400078e00ff */
[----:B------:R-:W-:-:S07]  /*27470*/  IMAD.MOV.U32 R3, RZ, RZ, R14 ;  /* 0x000000ffff037224 */ /* 0x000fce00078e000e */
[----:B------:R-:W-:Y:S05]  /*27480*/  WARPSYNC.COLLECTIVE R15, `(.L_x_3100) ;  /* 0x000000000f087348 */ /* 0x000fea0003c00000 */
[----:B------:R0:W1:Y:S02]  /*27490*/  SHFL.IDX P6, R14, R13, R12, R11 ;  /* 0x0000000c0d0e7389 */ /* 0x00006400000c000b */
[----:B01----:R-:W-:Y:S01]  /*274a0*/  ENDCOLLECTIVE ;  /* 0x000000000000791b */ /* 0x003fe20003800000 */
.L_x_3100:
        /* <DEDUP_REMOVED lines=17> */
.L_x_3101:
[----:B------:R-:W-:Y:S02]  /*275c0*/  @P1 IMAD R8, R5, 0x2, R22 ;  /* 0x0000000205081824 */ /* 0x000fe400078e0216 */
[----:B------:R-:W-:Y:S01]  /*275d0*/  IMAD.MOV.U32 R13, RZ, RZ, R0 ;  /* 0x000000ffff0d7224 */ /* 0x000fe200078e0000 */
[----:B------:R-:W-:Y:S01]  /*275e0*/  MOV R12, 0x5 ;  /* 0x00000005000c7802 */ /* 0x000fe20000000f00 */
[----:B------:R-:W-:-:S07]  /*275f0*/  IMAD.MOV.U32 R3, RZ, RZ, R14 ;  /* 0x000000ffff037224 */ /* 0x000fce00078e000e */
[----:B------:R-:W-:Y:S05]  /*27600*/  WARPSYNC.COLLECTIVE R15, `(.L_x_3102) ;  /* 0x000000000f087348 */ /* 0x000fea0003c00000 */
[----:B------:R0:W1:Y:S02]  /*27610*/  SHFL.IDX P6, R14, R13, R12, R11 ;  /* 0x0000000c0d0e7389 */ /* 0x00006400000c000b */
[----:B01----:R-:W-:Y:S01]  /*27620*/  ENDCOLLECTIVE ;  /* 0x000000000000791b */ /* 0x003fe20003800000 */
.L_x_3102:
[----:B------:R-:W-:-:S04]  /*27630*/  @P1 LEA R3, P0, R9, R3, 0x1 ;  /* 0x0000000309031211 */ /* 0x000fc800078008ff */
[----:B------:R-:W-:-:S04]  /*27640*/  @P1 IADD3.X R2, RZ, R2, RZ, P0, !PT ;  /* 0x00000002ff021210 */ /* 0x000fc800007fe4ff */
[----:B------:R-:W-:Y:S01]  /*27650*/  @P1 LOP3.LUT R3, R3, R2, RZ, 0x3c, !PT ;  /* 0x0000000203031212 */ /* 0x000fe200078e3cff */
[----:B------:R-:W-:-:S03]  /*27660*/  IMAD.MOV.U32 R13, RZ, RZ, R4 ;  /* 0x000000ffff0d7224 */ /* 0x000fc600078e0004 */
        /* <DEDUP_REMOVED lines=10> */
.L_x_3103:
[----:B------:R-:W-:Y:S01]  /*27710*/  @!PT LDS RZ, [RZ] ;  /* 0x00000000fffff984 */ /* 0x000fe20000000800 */
[----:B------:R-:W-:Y:S01]  /*27720*/  @!PT LDS RZ, [RZ] ;  /* 0x00000000fffff984 */ /* 0x000fe20000000800 */
[----:B------:R-:W-:Y:S01]  /*27730*/  @!PT LDS RZ, [RZ] ;  /* 0x00000000fffff984 */ /* 0x000fe20000000800 */
[----:B------:R-:W-:Y:S04]  /*27740*/  @P1 LDGSTS.E.BYPASS.LTC128B.128 [R8+0x1d400], desc[UR60][R2.64+0x80], !P3 ;  /* 0x1d40008002081fae */ /* 0x000fe8000d901d7c */
[----:B------:R0:W-:Y:S02]  /*27750*/  @P1 LDGSTS.E.BYPASS.LTC128B.128 [R8+0x20400], desc[UR60][R2.64+0x100], !P2 ;  /* 0x2040010002081fae */ /* 0x0001e4000d101d7c */
[----:B0-----:R-:W-:Y:S01]  /*27760*/  MOV R2, R14 ;  /* 0x0000000e00027202 */ /* 0x001fe20000000f00 */
[----:B------:R-:W-:Y:S06]  /*27770*/  BRA `(.L_x_3104) ;  /* 0xffffffa400f07947 */ /* 0x000fec000383ffff */
.L_x_2969:
[----:B------:R-:W-:Y:S01]  /*27780*/  IMAD.MOV.U32 R13, RZ, RZ, R4 ;  /* 0x000000ffff0d7224 */ /* 0x000fe200078e0004 */
[----:B------:R-:W-:Y:S01]  /*27790*/  MOV R11, 0x181f ;  /* 0x0000181f000b7802 */ /* 0x000fe20000000f00 */
[----:B------:R-:W-:Y:S02]  /*277a0*/  IMAD.MOV.U32 R12, RZ, RZ, RZ ;  /* 0x000000ffff0c7224 */ /* 0x000fe400078e00ff */
[----:B------:R-:W-:Y:S02]  /*277b0*/  IMAD.MOV.U32 R15, RZ, RZ, -0x1 ;  /* 0xffffffffff0f7424 */ /* 0x000fe400078e00ff */
[----:B-----5:R-:W-:Y:S02]  /*277c0*/  IMAD R5, R10, R7, RZ ;  /* 0x000000070a057224 */ /* 0x020fe400078e02ff */
[----:B------:R-:W-:-:S07]  /*277d0*/  IMAD R17, R17, 0x80, R9 ;  /* 0x0000008011117824 */ /* 0x000fce00078e0209 */
[----:B------:R-:W-:Y:S05]  /*277e0*/  WARPSYNC.COLLECTIVE R15, `(.L_x_3105) ;  /* 0x000000000f087348 */ /* 0x000fea0003c00000 */
[----:B------:R0:W1:Y:S02]  /*277f0*/  SHFL.IDX P6, R14, R13, R12, R11 ;  /* 0x0000000c0d0e7389 */ /* 0x00006400000c000b */
[----:B01----:R-:W-:Y:S01]  /*27800*/  ENDCOLLECTIVE ;  /* 0x000000000000791b */ /* 0x003fe20003800000 */
.L_x_3105:
[----:B------:R-:W-:Y:S02]  /*27810*/  ISETP.GE.AND P1, PT, R17, R5, PT ;  /* 0x000000051100720c */ /* 0x000fe40003f26270 */
[----:B------:R-:W-:Y:S01]  /*27820*/  MOV R13, R0 ;  /* 0x00000000000d7202 */ /* 0x000fe20000000f00 */
[----:B------:R-:W-:-:S10]  /*27830*/  IMAD.MOV.U32 R2, RZ, RZ, R14 ;  /* 0x000000ffff027224 */ /* 0x000fd400078e000e */
[----:B------:R-:W-:Y:S05]  /*27840*/  WARPSYNC.COLLECTIVE R15, `(.L_x_3106) ;  /* 0x000000000f087348 */ /* 0x000fea0003c00000 */
[----:B------:R0:W1:Y:S02]  /*27850*/  SHFL.IDX P6, R14, R13, R12, R11 ;  /* 0x0000000c0d0e7389 */ /* 0x00006400000c000b */
[----:B01----:R-:W-:Y:S01]  /*27860*/  ENDCOLLECTIVE ;  /* 0x000000000000791b */ /* 0x003fe20003800000 */
.L_x_3106:
[----:B------:R-:W-:Y:S01]  /*27870*/  MOV R13, R4 ;  /* 0x00000004000d7202 */ /* 0x000fe20000000f00 */
[----:B------:R-:W-:Y:S02]  /*27880*/  IMAD.MOV.U32 R12, RZ, RZ, 0x1 ;  /* 0x00000001ff0c7424 */ /* 0x000fe400078e00ff */
[----:B------:R-:W-:-:S07]  /*27890*/  IMAD.MOV.U32 R3, RZ, RZ, R14 ;  /* 0x000000ffff037224 */ /* 0x000fce00078e000e */
[----:B------:R-:W-:Y:S05]  /*278a0*/  WARPSYNC.COLLECTIVE R15, `(.L_x_3107) ;  /* 0x000000000f087348 */ /* 0x000fea0003c00000 */
[----:B------:R0:W1:Y:S02]  /*278b0*/  SHFL.IDX P6, R14, R13, R12, R11 ;  /* 0x0000000c0d0e7389 */ /* 0x00006400000c000b */
[----:B01----:R-:W-:Y:S01]  /*278c0*/  ENDCOLLECTIVE ;  /* 0x000000000000791b */ /* 0x003fe20003800000 */
.L_x_3107:
        /* <DEDUP_REMOVED lines=8> */
[----:B------:R-:W-:-:S03]  /*27950*/  MOV R13, R0 ;  /* 0x00000000000d7202 */ /* 0x000fc60000000f00 */
[----:B------:R-:W-:Y:S04]  /*27960*/  @!P1 LDGSTS.E.BYPASS.LTC128B.128 [R36+0x10400], desc[UR60][R2.64+0x80], !P2 ;  /* 0x1040008002249fae */ /* 0x000fe8000d101d7c */
[----:B------:R0:W-:Y:S01]  /*27970*/  @!P1 LDGSTS.E.BYPASS.LTC128B.128 [R36+0x14400], desc[UR60][R2.64+0x100], !P0 ;  /* 0x1440010002249fae */ /* 0x0001e2000c101d7c */
[----:B------:R-:W-:Y:S01]  /*27980*/  ISETP.GE.AND P1, PT, R6, R5, PT ;  /* 0x000000050600720c */ /* 0x000fe20003f26270 */
[----:B0-----:R-:W-:-:S12]  /*27990*/  IMAD.MOV.U32 R2, RZ, RZ, R14 ;  /* 0x000000ffff027224 */ /* 0x001fd800078e000e */
[----:B------:R-:W-:Y:S05]  /*279a0*/  WARPSYNC.COLLECTIVE R15, `(.L_x_3108) ;  /* 0x000000000f087348 */ /* 0x000fea0003c00000 */
[----:B------:R0:W1:Y:S02]  /*279b0*/  SHFL.IDX P6, R14, R13, R12, R11 ;  /* 0x0000000c0d0e7389 */ /* 0x00006400000c000b */
[----:B01----:R-:W-:Y:S01]  /*279c0*/  ENDCOLLECTIVE ;  /* 0x000000000000791b */ /* 0x003fe20003800000 */
.L_x_3108:
[----:B------:R-:W-:Y:S01]  /*279d0*/  MOV R13, R4 ;  /* 0x00000004000d7202 */ /* 0x000fe20000000f00 */
[----:B------:R-:W-:Y:S02]  /*279e0*/  IMAD.MOV.U32 R12, RZ, RZ, 0x2 ;  /* 0x00000002ff0c7424 */ /* 0x000fe400078e00ff */
[----:B------:R-:W-:-:S07]  /*279f0*/  IMAD.MOV.U32 R3, RZ, RZ, R14 ;  /* 0x000000ffff037224 */ /* 0x000fce00078e000e */
[----:B------:R-:W-:Y:S05]  /*27a00*/  WARPSYNC.COLLECTIVE R15, `(.L_x_3109) ;  /* 0x000000000f087348 */ /* 0x000fea0003c00000 */
[----:B------:R0:W1:Y:S02]  /*27a10*/  SHFL.IDX P6, R14, R13, R12, R11 ;  /* 0x0000000c0d0e7389 */ /* 0x00006400000c000b */
[----:B01----:R-:W-:Y:S01]  /*27a20*/  ENDCOLLECTIVE ;  /* 0x000000000000791b */ /* 0x003fe20003800000 */
.L_x_3109:
[----:B------:R-:W-:-:S05]  /*27a30*/  @!P1 LEA R6, P4, R8, R3, 0x1 ;  /* 0x0000000308069211 */ /* 0x000fca00078808ff */
[----:B------:R-:W-:Y:S01]  /*27a40*/  @!P1 IMAD.X R7, RZ, RZ, R2, P4 ;  /* 0x000000ffff079224 */ /* 0x000fe200020e0602 */
[----:B------:R-:W-:Y:S01]  /*27a50*/  @!P1 MOV R2, R6 ;  /* 0x0000000600029202 */ /* 0x000fe20000000f00 */
[----:B------:R-:W-:Y:S02]  /*27a60*/  VIADD R6, R17, 0x20 ;  /* 0x0000002011067836 */ /* 0x000fe40000000000 */
        /* <DEDUP_REMOVED lines=13> */
.L_x_3110:
[----:B------:R-:W-:Y:S01]  /*27b40*/  MOV R13, R4 ;  /* 0x00000004000d7202 */ /* 0x000fe20000000f00 */
[----:B------:R-:W-:Y:S02]  /*27b50*/  IMAD.MOV.U32 R12, RZ, RZ, 0x3 ;  /* 0x00000003ff0c7424 */ /* 0x000fe400078e00ff */
[----:B------:R-:W-:-:S07]  /*27b60*/  IMAD.MOV.U32 R3, RZ, RZ, R14 ;  /* 0x000000ffff037224 */ /* 0x000fce00078e000e */
[----:B------:R-:W-:Y:S05]  /*27b70*/  WARPSYNC.COLLECTIVE R15, `(.L_x_3111) ;  /* 0x000000000f087348 */ /* 0x000fea0003c00000 */
[----:B------:R0:W1:Y:S02]  /*27b80*/  SHFL.IDX P6, R14, R13, R12, R11 ;  /* 0x0000000c0d0e7389 */ /* 0x00006400000c000b */
[----:B01----:R-:W-:Y:S01]  /*27b90*/  ENDCOLLECTIVE ;  /* 0x000000000000791b */ /* 0x003fe20003800000 */
.L_x_3111:
        /* <DEDUP_REMOVED lines=17> */
.L_x_3112:
[----:B------:R-:W-:Y:S01]  /*27cb0*/  MOV R13, R4 ;  /* 0x00000004000d7202 */ /* 0x000fe20000000f00 */
[----:B------:R-:W-:Y:S02]  /*27cc0*/  IMAD.MOV.U32 R12, RZ, RZ, 0x4 ;  /* 0x00000004ff0c7424 */ /* 0x000fe400078e00ff */
[----:B------:R-:W-:-:S07]  /*27cd0*/  IMAD.MOV.U32 R3, RZ, RZ, R14 ;  /* 0x000000ffff037224 */ /* 0x000fce00078e000e */
[----:B------:R-:W-:Y:S05]  /*27ce0*/  WARPSYNC.COLLECTIVE R15, `(.L_x_3113) ;  /* 0x000000000f087348 */ /* 0x000fea0003c00000 */
[----:B------:R0:W1:Y:S02]  /*27cf0*/  SHFL.IDX P6, R14, R13, R12, R11 ;  /* 0x0000000c0d0e7389 */ /* 0x00006400000c000b */
[----:B01----:R-:W-:Y:S01]  /*27d00*/  ENDCOLLECTIVE ;  /* 0x000000000000791b */ /* 0x003fe20003800000 */
.L_x_3113:
        /* <DEDUP_REMOVED lines=17> */
.L_x_3114:
[----:B------:R-:W-:Y:S01]  /*27e20*/  MOV R13, R4 ;  /* 0x00000004000d7202 */ /* 0x000fe20000000f00 */
[----:B------:R-:W-:Y:S02]  /*27e30*/  IMAD.MOV.U32 R12, RZ, RZ, 0x5 ;  /* 0x00000005ff0c7424 */ /* 0x000fe400078e00ff */
[----:B------:R-:W-:-:S07]  /*27e40*/  IMAD.MOV.U32 R3, RZ, RZ, R14 ;  /* 0x000000ffff037224 */ /* 0x000fce00078e000e */
[----:B------:R-:W-:Y:S05]  /*27e50*/  WARPSYNC.COLLECTIVE R15, `(.L_x_3115) ;  /* 0x000000000f087348 */ /* 0x000fea0003c00000 */
[----:B------:R0:W1:Y:S02]  /*27e60*/  SHFL.IDX P6, R14, R13, R12, R11 ;  /* 0x0000000c0d0e7389 */ /* 0x00006400000c000b */
[----:B01----:R-:W-:Y:S01]  /*27e70*/  ENDCOLLECTIVE ;  /* 0x000000000000791b */ /* 0x003fe20003800000 */
.L_x_3115:
        /* <DEDUP_REMOVED lines=17> */
.L_x_3116:
[----:B------:R-:W-:Y:S01]  /*27f90*/  MOV R13, R4 ;  /* 0x00000004000d7202 */ /* 0x000fe20000000f00 */
[----:B------:R-:W-:Y:S02]  /*27fa0*/  IMAD.MOV.U32 R12, RZ, RZ, 0x6 ;  /* 0x00000006ff0c7424 */ /* 0x000fe400078e00ff */
[----:B------:R-:W-:-:S07]  /*27fb0*/  IMAD.MOV.U32 R3, RZ, RZ, R14 ;  /* 0x000000ffff037224 */ /* 0x000fce00078e000e */
[----:B------:R-:W-:Y:S05]  /*27fc0*/  WARPSYNC.COLLECTIVE R15, `(.L_x_3117) ;  /* 0x000000000f087348 */ /* 0x000fea0003c00000 */
[----:B------:R0:W1:Y:S02]  /*27fd0*/  SHFL.IDX P6, R14, R13, R12, R11 ;  /* 0x0000000c0d0e7389 */ /* 0x00006400000c000b */
[----:B01----:R-:W-:Y:S01]  /*27fe0*/  ENDCOLLECTIVE ;  /* 0x000000000000791b */ /* 0x003fe20003800000 */
.L_x_3117:
        /* <DEDUP_REMOVED lines=17> */
.L_x_3118:
[----:B------:R-:W-:Y:S01]  /*28100*/  IMAD.MOV.U32 R13, RZ, RZ, R4 ;  /* 0x000000ffff0d7224 */ /* 0x000fe200078e0004 */
[----:B------:R-:W-:Y:S01]  /*28110*/  MOV R12, 0x7 ;  /* 0x00000007000c7802 */ /* 0x000fe20000000f00 */
[----:B------:R-:W-:-:S07]  /*28120*/  IMAD.MOV.U32 R3, RZ, RZ, R14 ;  /* 0x000000ffff037224 */ /* 0x000fce00078e000e */
[----:B------:R-:W-:Y:S05]  /*28130*/  WARPSYNC.COLLECTIVE R15, `(.L_x_3119) ;  /* 0x000000000f087348 */ /* 0x000fea0003c00000 */
[----:B------:R0:W1:Y:S02]  /*28140*/  SHFL.IDX P6, R14, R13, R12, R11 ;  /* 0x0000000c0d0e7389 */ /* 0x00006400000c000b */
[----:B01----:R-:W-:Y:S01]  /*28150*/  ENDCOLLECTIVE ;  /* 0x000000000000791b */ /* 0x003fe20003800000 */
.L_x_3119:
[----:B------:R-:W-:-:S05]  /*28160*/  @!P1 LEA R6, P4, R8, R3, 0x1 ;  /* 0x0000000308069211 */ /* 0x000fca00078808ff */
[----:B------:R-:W-:Y:S01]  /*28170*/  @!P1 IMAD.X R7, RZ, RZ, R2, P4 ;  /* 0x000000ffff079224 */ /* 0x000fe200020e0602 */
[----:B------:R-:W-:-:S03]  /*28180*/  @!P1 MOV R2, R6 ;  /* 0x0000000600029202 */ /* 0x000fc60000000f00 */
[----:B------:R-:W-:Y:S02]  /*28190*/  @!P1 IMAD.MOV.U32 R3, RZ, RZ, R7 ;  /* 0x000000ffff039224 */ /* 0x000fe400078e0007 */
[----:B------:R-:W-:-:S03]  /*281a0*/  IMAD.MOV.U32 R13, RZ, RZ, R0 ;  /* 0x000000ffff0d7224 */ /* 0x000fc600078e0000 */
        /* <DEDUP_REMOVED lines=10> */
.L_x_3120:
[----:B------:R-:W-:Y:S05]  /*28250*/  BRA `(.L_x_3121) ;  /* 0xffffffa800547947 */ /* 0x000fea000383ffff */
.L_x_2974:
[----:B0-----:R0:W1:Y:S02]  /*28260*/  SYNCS.PHASECHK.TRANS64.TRYWAIT P0, [R22+URZ+0x2a820], R3 ;  /* 0x02a82003160075a7 */ /* 0x001064000800017f */
[----:B-1----:R-:W-:Y:S05]  /*28270*/  @!P0 NANOSLEEP.SYNCS 0x989680 ;  /* 0x009896800000895d */ /* 0x002fea0003900000 */
[----:B------:R-:W1:Y:S02]  /*28280*/  @!P0 SYNCS.PHASECHK.TRANS64 P0, [R22+URZ+0x2a820], R3 ;  /* 0x02a82003160085a7 */ /* 0x000e64000800007f */
[----:B-1----:R-:W-:Y:S05]  /*28290*/  @!P0 BRA `(.L_x_2974) ;  /* 0xfffffffc00f08947 */ /* 0x002fea000383ffff */
[----:B------:R-:W-:Y:S05]  /*282a0*/  BRA `(.L_x_3122) ;  /* 0xffffffa800cc7947 */ /* 0x000fea000383ffff */
.L_x_2979:
[----:B0-----:R0:W1:Y:S02]  /*282b0*/  SYNCS.PHASECHK.TRANS64.TRYWAIT P0, [R5+URZ+0x2a840], R0 ;  /* 0x02a84000050075a7 */ /* 0x001064000800017f */
[----:B-1----:R-:W-:Y:S05]  /*282c0*/  @!P0 NANOSLEEP.SYNCS 0x989680 ;  /* 0x009896800000895d */ /* 0x002fea0003900000 */
[----:B------:R-:W1:Y:S02]  /*282d0*/  @!P0 SYNCS.PHASECHK.TRANS64 P0, [R5+URZ+0x2a840], R0 ;  /* 0x02a84000050085a7 */ /* 0x000e64000800007f */
[----:B-1----:R-:W-:Y:S05]  /*282e0*/  @!P0 BRA `(.L_x_2979) ;  /* 0xfffffffc00f08947 */ /* 0x002fea000383ffff */
[----:B------:R-:W-:Y:S05]  /*282f0*/  BRA `(.L_x_3123) ;  /* 0xffffffac00907947 */ /* 0x000fea000383ffff */
.L_x_2980:
[----:B------:R-:W-:Y:S01]  /*28300*/  BSSY B1, `(.L_x_3124) ;  /* 0x0000008000017945 */ /* 0x000fe20003800000 */
[----:B------:R-:W-:Y:S01]  /*28310*/  MOV R13, R8 ;  /* 0x00000008000d7202 */ /* 0x000fe20000000f00 */
[----:B------:R-:W-:Y:S01]  /*28320*/  IMAD.MOV.U32 R12, RZ, RZ, RZ ;  /* 0x000000ffff0c7224 */ /* 0x000fe200078e00ff */
[----:B------:R-:W-:Y:S01]  /*28330*/  MOV R15, 0xffffffff ;  /* 0xffffffff000f7802 */ /* 0x000fe20000000f00 */
[----:B------:R-:W-:-:S07]  /*28340*/  IMAD.MOV.U32 R11, RZ, RZ, 0x181f ;  /* 0x0000181fff0b7424 */ /* 0x000fce00078e00ff */
[----:B------:R-:W-:Y:S05]  /*28350*/  WARPSYNC.COLLECTIVE R15, `(.L_x_3125) ;  /* 0x000000000f087348 */ /* 0x000fea0003c00000 */
[----:B------:R0:W1:Y:S02]  /*28360*/  SHFL.IDX P6, R14, R13, R12, R11 ;  /* 0x0000000c0d0e7389 */ /* 0x00006400000c000b */
[----:B01----:R-:W-:Y:S01]  /*28370*/  ENDCOLLECTIVE ;  /* 0x000000000000791b */ /* 0x003fe20003800000 */
.L_x_3125:
[----:B------:R-:W-:Y:S05]  /*28380*/  BSYNC B1 ;  /* 0x0000000000017941 */ /* 0x000fea0003800000 */
.L_x_3124:
[----:B------:R-:W0:Y:S01]  /*28390*/  S2R R35, SR_TID.X ;  /* 0x0000000000237919 */ /* 0x000e220000002100 */
[----:B------:R-:W-:Y:S01]  /*283a0*/  IMAD.MOV.U32 R13, RZ, RZ, R9 ;  /* 0x000000ffff0d7224 */ /* 0x000fe200078e0009 */
[----:B------:R-:W-:Y:S01]  /*283b0*/  MOV R12, RZ ;  /* 0x000000ff000c7202 */ /* 0x000fe20000000f00 */
[----:B------:R-:W-:Y:S01]  /*283c0*/  IMAD.MOV.U32 R11, RZ, RZ, 0x181f ;  /* 0x0000181fff0b7424 */ /* 0x000fe200078e00ff */
[----:B------:R-:W-:Y:S01]  /*283d0*/  MOV R15, 0xffffffff ;  /* 0xffffffff000f7802 */ /* 0x000fe20000000f00 */
[----:B------:R-:W-:Y:S02]  /*283e0*/  IMAD.MOV.U32 R3, RZ, RZ, R14 ;  /* 0x000000ffff037224 */ /* 0x000fe400078e000e */
[----:B------:R-:W-:-:S07]  /*283f0*/  IMAD R4, R4, 0x2, R22 ;  /* 0x0000000204047824 */ /* 0x000fce00078e0216 */
[----:B0-----:R-:W-:Y:S05]  /*28400*/  WARPSYNC.COLLECTIVE R15, `(.L_x_3126) ;  /* 0x000000000f087348 */ /* 0x001fea0003c00000 */
[----:B------:R1:W2:Y:S02]  /*28410*/  SHFL.IDX P6, R14, R13, R12, R11 ;  /* 0x0000000c0d0e7389 */ /* 0x0002a400000c000b */
[----:B012---:R-:W-:Y:S01]  /*28420*/  ENDCOLLECTIVE ;  /* 0x000000000000791b */ /* 0x007fe20003800000 */
.L_x_3126:
[----:B------:R-:W-:Y:S01]  /*28430*/  IMAD.MOV.U32 R13, RZ, RZ, R8 ;  /* 0x000000ffff0d7224 */ /* 0x000fe200078e0008 */
[----:B------:R-:W-:Y:S01]  /*28440*/  MOV R12, 0x1 ;  /* 0x00000001000c7802 */ /* 0x000fe20000000f00 */
[----:B------:R-:W-:Y:S02]  /*28450*/  IMAD.SHL.U32 R35, R35, 0x8, RZ ;  /* 0x0000000823237824 */ /* 0x000fe400078e00ff */
[----:B------:R-:W-:-:S07]  /*28460*/  IMAD.MOV.U32 R2, RZ, RZ, R14 ;  /* 0x000000ffff027224 */ /* 0x000fce00078e000e */
[----:B------:R-:W-:Y:S05]  /*28470*/  WARPSYNC.COLLECTIVE R15, `(.L_x_3127) ;  /* 0x000000000f087348 */ /* 0x000fea0003c00000 */
[----:B------:R0:W1:Y:S02]  /*28480*/  SHFL.IDX P6, R14, R13, R12, R11 ;  /* 0x0000000c0d0e7389 */ /* 0x00006400000c000b */
[----:B01----:R-:W-:Y:S01]  /*28490*/  ENDCOLLECTIVE ;  /* 0x000000000000791b */ /* 0x003fe20003800000 */
.L_x_3127:
        /* <DEDUP_REMOVED lines=15> */
.L_x_3128:
[----:B------:R-:W-:Y:S01]  /*28590*/  IMAD.MOV.U32 R13, RZ, RZ, R8 ;  /* 0x000000ffff0d7224 */ /* 0x000fe200078e0008 */
[----:B------:R-:W-:Y:S02]  /*285a0*/  MOV R12, 0x2 ;  /* 0x00000002000c7802 */ /* 0x000fe40000000f00 */
[----:B------:R-:W-:-:S07]  /*285b0*/  MOV R2, R14 ;  /* 0x0000000e00027202 */ /* 0x000fce0000000f00 */
[----:B------:R-:W-:Y:S05]  /*285c0*/  WARPSYNC.COLLECTIVE R15, `(.L_x_3129) ;  /* 0x000000000f087348 */ /* 0x000fea0003c00000 */
[----:B------:R0:W1:Y:S02]  /*285d0*/  SHFL.IDX P6, R14, R13, R12, R11 ;  /* 0x0000000c0d0e7389 */ /* 0x00006400000c000b */
[----:B01----:R-:W-:Y:S01]  /*285e0*/  ENDCOLLECTIVE ;  /* 0x000000000000791b */ /* 0x003fe20003800000 */
.L_x_3129:
        /* <DEDUP_REMOVED lines=13> */
.L_x_3130:
[----:B------:R-:W-:Y:S01]  /*286c0*/  IMAD.MOV.U32 R13, RZ, RZ, R8 ;  /* 0x000000ffff0d7224 */ /* 0x000fe200078e0008 */
[----:B------:R-:W-:Y:S02]  /*286d0*/  MOV R12, 0x3 ;  /* 0x00000003000c7802 */ /* 0x000fe40000000f00 */
[----:B------:R-:W-:-:S07]  /*286e0*/  MOV R2, R14 ;  /* 0x0000000e00027202 */ /* 0x000fce0000000f00 */
[----:B------:R-:W-:Y:S05]  /*286f0*/  WARPSYNC.COLLECTIVE R15, `(.L_x_3131) ;  /* 0x000000000f087348 */ /* 0x000fea0003c00000 */
[----:B------:R0:W1:Y:S02]  /*28700*/  SHFL.IDX P6, R14, R13, R12, R11 ;  /* 0x0000000c0d0e7389 */ /* 0x00006400000c000b */
[----:B01----:R-:W-:Y:S01]  /*28710*/  ENDCOLLECTIVE ;  /* 0x000000000000791b */ /* 0x003fe20003800000 */
.L_x_3131:
        /* <DEDUP_REMOVED lines=13> */
.L_x_3132:
[----:B------:R-:W-:Y:S01]  /*287f0*/  IMAD.MOV.U32 R13, RZ, RZ, R8 ;  /* 0x000000ffff0d7224 */ /* 0x000fe200078e0008 */
[----:B------:R-:W-:Y:S02]  /*28800*/  MOV R12, 0x4 ;  /* 0x00000004000c7802 */ /* 0x000fe40000000f00 */
[----:B------:R-:W-:-:S07]  /*28810*/  MOV R2, R14 ;  /* 0x0000000e00027202 */ /* 0x000fce0000000f00 */
[----:B------:R-:W-:Y:S05]  /*28820*/  WARPSYNC.COLLECTIVE R15, `(.L_x_3133) ;  /* 0x000000000f087348 */ /* 0x000fea0003c00000 */
[----:B------:R0:W1:Y:S02]  /*28830*/  SHFL.IDX P6, R14, R13, R12, R11 ;  /* 0x0000000c0d0e7389 */ /* 0x00006400000c000b */
[----:B01----:R-:W-:Y:S01]  /*28840*/  ENDCOLLECTIVE ;  /* 0x000000000000791b */ /* 0x003fe20003800000 */
.L_x_3133:
        /* <DEDUP_REMOVED lines=13> */
.L_x_3134:
[----:B------:R-:W-:Y:S01]  /*28920*/  IMAD.MOV.U32 R13, RZ, RZ, R8 ;  /* 0x000000ffff0d7224 */ /* 0x000fe200078e0008 */
[----:B------:R-:W-:Y:S02]  /*28930*/  MOV R12, 0x5 ;  /* 0x00000005000c7802 */ /* 0x000fe40000000f00 */
[----:B------:R-:W-:-:S07]  /*28940*/  MOV R2, R14 ;  /* 0x0000000e00027202 */ /* 0x000fce0000000f00 */
[----:B------:R-:W-:Y:S05]  /*28950*/  WARPSYNC.COLLECTIVE R15, `(.L_x_3135) ;  /* 0x000000000f087348 */ /* 0x000fea0003c00000 */
[----:B------:R0:W1:Y:S02]  /*28960*/  SHFL.IDX P6, R14, R13, R12, R11 ;  /* 0x0000000c0d0e7389 */ /* 0x00006400000c000b */
[----:B01----:R-:W-:Y:S01]  /*28970*/  ENDCOLLECTIVE ;  /* 0x000000000000791b */ /* 0x003fe20003800000 */
.L_x_3135:
        /* <DEDUP_REMOVED lines=13> */
.L_x_3136:
[----:B------:R-:W-:Y:S01]  /*28a50*/  MOV R2, R14 ;  /* 0x0000000e00027202 */ /* 0x000fe20000000f00 */
[----:B------:R-:W-:Y:S06]  /*28a60*/  BRA `(.L_x_3137) ;  /* 0xffffffa800c07947 */ /* 0x000fec000383ffff */
.L_x_2985:
[----:B-1----:R1:W2:Y:S02]  /*28a70*/  SYNCS.PHASECHK.TRANS64.TRYWAIT P0, [R5+URZ+0x2a860], R2 ;  /* 0x02a86002050075a7 */ /* 0x0022a4000800017f */
[----:B--2---:R-:W-:Y:S05]  /*28a80*/  @!P0 NANOSLEEP.SYNCS 0x989680 ;  /* 0x009896800000895d */ /* 0x004fea0003900000 */
[----:B------:R-:W2:Y:S02]  /*28a90*/  @!P0 SYNCS.PHASECHK.TRANS64 P0, [R5+URZ+0x2a860], R2 ;  /* 0x02a86002050085a7 */ /* 0x000ea4000800007f */
[----:B--2---:R-:W-:Y:S05]  /*28aa0*/  @!P0 BRA `(.L_x_2985) ;  /* 0xfffffffc00f08947 */ /* 0x004fea000383ffff */
[----:B------:R-:W-:Y:S05]  /*28ab0*/  BRA `(.L_x_3138) ;  /* 0xffffffac001c7947 */ /* 0x000fea000383ffff */
.L_x_2986:
        /* <DEDUP_REMOVED lines=8> */
.L_x_3140:
[----:B------:R-:W-:Y:S05]  /*28b40*/  BSYNC B1 ;  /* 0x0000000000017941 */ /* 0x000fea0003800000 */
.L_x_3139:
[----:B------:R-:W-:Y:S01]  /*28b50*/  MOV R13, R24 ;  /* 0x00000018000d7202 */ /* 0x000fe20000000f00 */
[----:B------:R-:W-:Y:S01]  /*28b60*/  IMAD.MOV.U32 R12, RZ, RZ, RZ ;  /* 0x000000ffff0c7224 */ /* 0x000fe200078e00ff */
[----:B------:R-:W-:Y:S01]  /*28b70*/  MOV R15, 0xffffffff ;  /* 0xffffffff000f7802 */ /* 0x000fe20000000f00 */
[----:B------:R-:W-:Y:S01]  /*28b80*/  IMAD.MOV.U32 R11, RZ, RZ, 0x181f ;  /* 0x0000181fff0b7424 */ /* 0x000fe200078e00ff */
[----:B------:R-:W-:Y:S01]  /*28b90*/  LEA R4, R4, R22, 0x1 ;  /* 0x0000001604047211 */ /* 0x000fe200078e08ff */
[----:B------:R-:W-:-:S07]  /*28ba0*/  IMAD.MOV.U32 R3, RZ, RZ, R14 ;  /* 0x000000ffff037224 */ /* 0x000fce00078e000e */
[----:B------:R-:W-:Y:S05]  /*28bb0*/  WARPSYNC.COLLECTIVE R15, `(.L_x_3141) ;  /* 0x000000000f087348 */ /* 0x000fea0003c00000 */
[----:B------:R0:W1:Y:S02]  /*28bc0*/  SHFL.IDX P6, R14, R13, R12, R11 ;  /* 0x0000000c0d0e7389 */ /* 0x00006400000c000b */
[----:B01----:R-:W-:Y:S01]  /*28bd0*/  ENDCOLLECTIVE ;  /* 0x000000000000791b */ /* 0x003fe20003800000 */
.L_x_3141:
[----:B------:R-:W-:Y:S02]  /*28be0*/  IMAD.MOV.U32 R13, RZ, RZ, R25 ;  /* 0x000000ffff0d7224 */ /* 0x000fe400078e0019 */
[----:B------:R-:W-:Y:S02]  /*28bf0*/  IMAD.MOV.U32 R12, RZ, RZ, 0x1 ;  /* 0x00000001ff0c7424 */ /* 0x000fe400078e00ff */
[----:B------:R-:W-:-:S07]  /*28c00*/  IMAD.MOV.U32 R2, RZ, RZ, R14 ;  /* 0x000000ffff027224 */ /* 0x000fce00078e000e */
[----:B------:R-:W-:Y:S05]  /*28c10*/  WARPSYNC.COLLECTIVE R15, `(.L_x_3142) ;  /* 0x000000000f087348 */ /* 0x000fea0003c00000 */
[----:B------:R0:W1:Y:S02]  /*28c20*/  SHFL.IDX P6, R14, R13, R12, R11 ;  /* 0x0000000c0d0e7389 */ /* 0x00006400000c000b */
[----:B01----:R-:W-:Y:S01]  /*28c30*/  ENDCOLLECTIVE ;  /* 0x000000000000791b */ /* 0x003fe20003800000 */
.L_x_3142:
        /* <DEDUP_REMOVED lines=15> */
.L_x_3143:
[----:B------:R-:W-:Y:S02]  /*28d30*/  IMAD.MOV.U32 R13, RZ, RZ, R25 ;  /* 0x000000ffff0d7224 */ /* 0x000fe400078e0019 */
[----:B------:R-:W-:Y:S02]  /*28d40*/  IMAD.MOV.U32 R12, RZ, RZ, 0x2 ;  /* 0x00000002ff0c7424 */ /* 0x000fe400078e00ff */
[----:B------:R-:W-:-:S07]  /*28d50*/  IMAD.MOV.U32 R2, RZ, RZ, R14 ;  /* 0x000000ffff027224 */ /* 0x000fce00078e000e */
[----:B------:R-:W-:Y:S05]  /*28d60*/  WARPSYNC.COLLECTIVE R15, `(.L_x_3144) ;  /* 0x000000000f087348 */ /* 0x000fea0003c00000 */
[----:B------:R0:W1:Y:S02]  /*28d70*/  SHFL.IDX P6, R14, R13, R12, R11 ;  /* 0x0000000c0d0e7389 */ /* 0x00006400000c000b */
[----:B01----:R-:W-:Y:S01]  /*28d80*/  ENDCOLLECTIVE ;  /* 0x000000000000791b */ /* 0x003fe20003800000 */
.L_x_3144:
        /* <DEDUP_REMOVED lines=14> */
.L_x_3145:
[----:B------:R-:W-:Y:S02]  /*28e70*/  IMAD.MOV.U32 R13, RZ, RZ, R25 ;  /* 0x000000ffff0d7224 */ /* 0x000fe400078e0019 */
[----:B------:R-:W-:Y:S02]  /*28e80*/  IMAD.MOV.U32 R12, RZ, RZ, 0x3 ;  /* 0x00000003ff0c7424 */ /* 0x000fe400078e00ff */
[----:B------:R-:W-:-:S07]  /*28e90*/  IMAD.MOV.U32 R2, RZ, RZ, R14 ;  /* 0x000000ffff027224 */ /* 0x000fce00078e000e */
[----:B------:R-:W-:Y:S05]  /*28ea0*/  WARPSYNC.COLLECTIVE R15, `(.L_x_3146) ;  /* 0x000000000f087348 */ /* 0x000fea0003c00000 */
[----:B------:R0:W1:Y:S02]  /*28eb0*/  SHFL.IDX P6, R14, R13, R12, R11 ;  /* 0x0000000c0d0e7389 */ /* 0x00006400000c000b */
[----:B01----:R-:W-:Y:S01]  /*28ec0*/  ENDCOLLECTIVE ;  /* 0x000000000000791b */ /* 0x003fe20003800000 */
.L_x_3146:
        /* <DEDUP_REMOVED lines=14> */
.L_x_3147:
[----:B------:R-:W-:Y:S02]  /*28fb0*/  IMAD.MOV.U32 R13, RZ, RZ, R25 ;  /* 0x000000ffff0d7224 */ /* 0x000fe400078e0019 */
[----:B------:R-:W-:Y:S02]  /*28fc0*/  IMAD.MOV.U32 R12, RZ, RZ, 0x4 ;  /* 0x00000004ff0c7424 */ /* 0x000fe400078e00ff */
[----:B------:R-:W-:-:S07]  /*28fd0*/  IMAD.MOV.U32 R2, RZ, RZ, R14 ;  /* 0x000000ffff027224 */ /* 0x000fce00078e000e */
[----:B------:R-:W-:Y:S05]  /*28fe0*/  WARPSYNC.COLLECTIVE R15, `(.L_x_3148) ;  /* 0x000000000f087348 */ /* 0x000fea0003c00000 */
[----:B------:R0:W1:Y:S02]  /*28ff0*/  SHFL.IDX P6, R14, R13, R12, R11 ;  /* 0x0000000c0d0e7389 */ /* 0x00006400000c000b */
[----:B01----:R-:W-:Y:S01]  /*29000*/  ENDCOLLECTIVE ;  /* 0x000000000000791b */ /* 0x003fe20003800000 */
.L_x_3148:
        /* <DEDUP_REMOVED lines=14> */
.L_x_3149:
[----:B------:R-:W-:Y:S02]  /*290f0*/  IMAD.MOV.U32 R13, RZ, RZ, R25 ;  /* 0x000000ffff0d7224 */ /* 0x000fe400078e0019 */
[----:B------:R-:W-:Y:S02]  /*29100*/  IMAD.MOV.U32 R12, RZ, RZ, 0x5 ;  /* 0x00000005ff0c7424 */ /* 0x000fe400078e00ff */
[----:B------:R-:W-:-:S07]  /*29110*/  IMAD.MOV.U32 R2, RZ, RZ, R14 ;  /* 0x000000ffff027224 */ /* 0x000fce00078e000e */
[----:B------:R-:W-:Y:S05]  /*29120*/  WARPSYNC.COLLECTIVE R15, `(.L_x_3150) ;  /* 0x000000000f087348 */ /* 0x000fea0003c00000 */
[----:B------:R0:W1:Y:S02]  /*29130*/  SHFL.IDX P6, R14, R13, R12, R11 ;  /* 0x0000000c0d0e7389 */ /* 0x00006400000c000b */
[----:B01----:R-:W-:Y:S01]  /*29140*/  ENDCOLLECTIVE ;  /* 0x000000000000791b */ /* 0x003fe20003800000 */
.L_x_3150:
        /* <DEDUP_REMOVED lines=13> */
.L_x_3151:
[----:B------:R-:W-:Y:S01]  /*29220*/  @!PT LDS RZ, [RZ] ;  /* 0x00000000fffff984 */ /* 0x000fe20000000800 */
[----:B------:R-:W-:Y:S01]  /*29230*/  @!PT LDS RZ, [RZ] ;  /* 0x00000000fffff984 */ /* 0x000fe20000000800 */
[----:B------:R-:W-:Y:S01]  /*29240*/  @!PT LDS RZ, [RZ] ;  /* 0x00000000fffff984 */ /* 0x000fe20000000800 */
[----:B------:R0:W-:Y:S02]  /*29250*/  LDGSTS.E.BYPASS.LTC128B.128 [R4+0x5400], desc[UR60][R2.64+0x80], !P2 ;  /* 0x0540008002047fae */ /* 0x0001e4000d101d7c */
[----:B0-----:R-:W-:Y:S01]  /*29260*/  IMAD.MOV.U32 R2, RZ, RZ, R14 ;  /* 0x000000ffff027224 */ /* 0x001fe200078e000e */
[----:B------:R-:W-:Y:S06]  /*29270*/  BRA `(.L_x_3152) ;  /* 0xffffffa800087947 */ /* 0x000fec000383ffff */
.L_x_2994:
[----:B0-----:R0:W1:Y:S02]  /*29280*/  SYNCS.PHASECHK.TRANS64.TRYWAIT P0, [R0+URZ+0x2a860], R3 ;  /* 0x02a86003000075a7 */ /* 0x001064000800017f */
[----:B-1----:R-:W-:Y:S05]  /*29290*/  @!P0 NANOSLEEP.SYNCS 0x989680 ;  /* 0x009896800000895d */ /* 0x002fea0003900000 */
[----:B------:R-:W1:Y:S02]  /*292a0*/  @!P0 SYNCS.PHASECHK.TRANS64 P0, [R0+URZ+0x2a860], R3 ;  /* 0x02a86003000085a7 */ /* 0x000e64000800007f */
[----:B-1----:R-:W-:Y:S05]  /*292b0*/  @!P0 BRA `(.L_x_2994) ;  /* 0xfffffffc00f08947 */ /* 0x002fea000383ffff */
[----:B------:R-:W-:Y:S05]  /*292c0*/  BRA `(.L_x_3153) ;  /* 0xffffffac001c7947 */ /* 0x000fea000383ffff */
.L_x_2995:
        /* <DEDUP_REMOVED lines=8> */
.L_x_3155:
[----:B------:R-:W-:Y:S05]  /*29350*/  BSYNC B0 ;  /* 0x0000000000007941 */ /* 0x000fea0003800000 */
.L_x_3154:
        /* <DEDUP_REMOVED lines=12> */
.L_x_3156:
[C---:B------:R-:W-:Y:S02]  /*29420*/  ISETP.LT.OR P4, PT, R6.reuse, 0x1, !P0 ;  /* 0x000000010600780c */ /* 0x040fe40004781670 */
[----:B------:R-:W-:Y:S02]  /*29430*/  ISETP.LT.OR P3, PT, R6, 0x1, P1 ;  /* 0x000000010600780c */ /* 0x000fe40000f61670 */
[----:B------:R-:W-:Y:S01]  /*29440*/  LEA R4, R4, R22, 0x1 ;  /* 0x0000001604047211 */ /* 0x000fe200078e08ff */
[----:B------:R-:W-:Y:S02]  /*29450*/  IMAD.MOV.U32 R13, RZ, RZ, R25 ;  /* 0x000000ffff0d7224 */ /* 0x000fe400078e0019 */
        /* <DEDUP_REMOVED lines=8> */
.L_x_3157:
        /* <DEDUP_REMOVED lines=13> */
.L_x_3158:
[----:B------:R-:W-:Y:S01]  /*295b0*/  MOV R13, R25 ;  /* 0x00000019000d7202 */ /* 0x000fe20000000f00 */
[----:B------:R-:W-:Y:S01]  /*295c0*/  IMAD.MOV.U32 R12, RZ, RZ, 0x2 ;  /* 0x00000002ff0c7424 */ /* 0x000fe200078e00ff */
[----:B------:R-:W-:-:S13]  /*295d0*/  IADD3 R2, P2, R14, R5, RZ ;  /* 0x000000050e027210 */ /* 0x000fda0007f5e0ff */
[----:B------:R-:W-:Y:S05]  /*295e0*/  WARPSYNC.COLLECTIVE R15, `(.L_x_3159) ;  /* 0x000000000f087348 */ /* 0x000fea0003c00000 */
[----:B------:R0:W1:Y:S02]  /*295f0*/  SHFL.IDX P6, R14, R13, R12, R11 ;  /* 0x0000000c0d0e7389 */ /* 0x00006400000c000b */
[----:B01----:R-:W-:Y:S01]  /*29600*/  ENDCOLLECTIVE ;  /* 0x000000000000791b */ /* 0x003fe20003800000 */
.L_x_3159:
        /* <DEDUP_REMOVED lines=13> */
.L_x_3160:
[----:B------:R-:W-:Y:S01]  /*296e0*/  MOV R13, R25 ;  /* 0x00000019000d7202 */ /* 0x000fe20000000f00 */
[----:B------:R-:W-:Y:S02]  /*296f0*/  IMAD.MOV.U32 R12, RZ, RZ, 0x3 ;  /* 0x00000003ff0c7424 */ /* 0x000fe400078e00ff */
[----:B------:R-:W-:-:S07]  /*29700*/  IMAD.MOV.U32 R10, RZ, RZ, R14 ;  /* 0x000000ffff0a7224 */ /* 0x000fce00078e000e */
[----:B------:R-:W-:Y:S05]  /*29710*/  WARPSYNC.COLLECTIVE R15, `(.L_x_3161) ;  /* 0x000000000f087348 */ /* 0x000fea0003c00000 */
[----:B------:R0:W1:Y:S02]  /*29720*/  SHFL.IDX P6, R14, R13, R12, R11 ;  /* 0x0000000c0d0e7389 */ /* 0x00006400000c000b */
[----:B01----:R-:W-:Y:S01]  /*29730*/  ENDCOLLECTIVE ;  /* 0x000000000000791b */ /* 0x003fe20003800000 */
.L_x_3161:
[----:B------:R-:W-:-:S05]  /*29740*/  IADD3 R2, P2, R10, R5, RZ ;  /* 0x000000050a027210 */ /* 0x000fca0007f5e0ff */
[----:B------:R-:W-:-:S05]  /*29750*/  IMAD.X R3, RZ, RZ, R7, P2 ;  /* 0x000000ffff037224 */ /* 0x000fca00010e0607 */
[----:B------:R-:W-:Y:S01]  /*29760*/  @!PT LDS RZ, [RZ] ;  /* 0x00000000fffff984 */ /* 0x000fe20000000800 */
[----:B------:R-:W-:Y:S01]  /*29770*/  @!PT LDS RZ, [RZ] ;  /* 0x00000000fffff984 */ /* 0x000fe20000000800 */
[----:B------:R-:W-:Y:S01]  /*29780*/  @!PT LDS RZ, [RZ] ;  /* 0x00000000fffff984 */ /* 0x000fe20000000800 */
[----:B------:R0:W-:Y:S01]  /*29790*/  LDGSTS.E.BYPASS.LTC128B.128 [R4+0x1400], desc[UR60][R2.64], !P3 ;  /* 0x0140000002047fae */ /* 0x0001e2000d901d7c */
[----:B------:R-:W-:Y:S02]  /*297a0*/  MOV R13, R24 ;  /* 0x00000018000d7202 */ /* 0x000fe40000000f00 */
[C---:B------:R-:W-:Y:S01]  /*297b0*/  ISETP.LT.OR P3, PT, R6.reuse, 0x31, P1 ;  /* 0x000000310600780c */ /* 0x040fe20000f61670 */
[----:B------:R0:W-:Y:S01]  /*297c0*/  LDGSTS.E.BYPASS.LTC128B.128 [R4+0x4400], desc[UR60][R2.64+0x80], !P4 ;  /* 0x0440008002047fae */ /* 0x0001e2000e101d7c */
[----:B------:R-:W-:Y:S01]  /*297d0*/  ISETP.LT.OR P4, PT, R6, 0x31, !P0 ;  /* 0x000000310600780c */ /* 0x000fe20004781670 */
[----:B------:R-:W-:-:S12]  /*297e0*/  IMAD.MOV.U32 R8, RZ, RZ, R14 ;  /* 0x000000ffff087224 */ /* 0x000fd800078e000e */
[----:B0-----:R-:W-:Y:S05]  /*297f0*/  WARPSYNC.COLLECTIVE R15, `(.L_x_3162) ;  /* 0x000000000f087348 */ /* 0x001fea0003c00000 */
[----:B------:R1:W2:Y:S02]  /*29800*/  SHFL.IDX P6, R14, R13, R12, R11 ;  /* 0x0000000c0d0e7389 */ /* 0x0002a400000c000b */
[----:B012---:R-:W-:Y:S01]  /*29810*/  ENDCOLLECTIVE ;  /* 0x000000000000791b */ /* 0x007fe20003800000 */
.L_x_3162:
[----:B------:R-:W-:Y:S01]  /*29820*/  IMAD.MOV.U32 R13, RZ, RZ, R25 ;  /* 0x000000ffff0d7224 */ /* 0x000fe200078e0019 */
[----:B------:R-:W-:Y:S02]  /*29830*/  MOV R12, 0x4 ;  /* 0x00000004000c7802 */ /* 0x000fe40000000f00 */
[----:B------:R-:W-:-:S13]  /*29840*/  IADD3 R2, P2, R14, R5, RZ ;  /* 0x000000050e027210 */ /* 0x000fda0007f5e0ff */
[----:B------:R-:W-:Y:S05]  /*29850*/  WARPSYNC.COLLECTIVE R15, `(.L_x_3163) ;  /* 0x000000000f087348 */ /* 0x000fea0003c00000 */
[----:B------:R0:W1:Y:S02]  /*29860*/  SHFL.IDX P6, R14, R13, R12, R11 ;  /* 0x0000000c0d0e7389 */ /* 0x00006400000c000b */
[----:B01----:R-:W-:Y:S01]  /*29870*/  ENDCOLLECTIVE ;  /* 0x000000000000791b */ /* 0x003fe20003800000 */
.L_x_3163:
        /* <DEDUP_REMOVED lines=13> */
.L_x_3164:
[----:B------:R-:W-:Y:S01]  /*29950*/  IMAD.MOV.U32 R13, RZ, RZ, R25 ;  /* 0x000000ffff0d7224 */ /* 0x000fe200078e0019 */
[----:B------:R-:W-:Y:S02]  /*29960*/  MOV R12, 0x5 ;  /* 0x00000005000c7802 */ /* 0x000fe40000000f00 */
[----:B------:R-:W-:-:S07]  /*29970*/  MOV R10, R14 ;  /* 0x0000000e000a7202 */ /* 0x000fce0000000f00 */
[----:B------:R-:W-:Y:S05]  /*29980*/  WARPSYNC.COLLECTIVE R15, `(.L_x_3165) ;  /* 0x000000000f087348 */ /* 0x000fea0003c00000 */
[----:B------:R0:W1:Y:S02]  /*29990*/  SHFL.IDX P6, R14, R13, R12, R11 ;  /* 0x0000000c0d0e7389 */ /* 0x00006400000c000b */
[----:B01----:R-:W-:Y:S01]  /*299a0*/  ENDCOLLECTIVE ;  /* 0x000000000000791b */ /* 0x003fe20003800000 */
.L_x_3165:
        /* <DEDUP_REMOVED lines=12> */
.L_x_3166:
[----:B------:R-:W-:Y:S05]  /*29a70*/  BRA `(.L_x_3167) ;  /* 0xffffffa800187947 */ /* 0x000fea000383ffff */
.L_x_3000:
        /* <DEDUP_REMOVED lines=8> */
.L_x_3169:
[----:B------:R-:W-:Y:S05]  /*29b00*/  BSYNC B0 ;  /* 0x0000000000007941 */ /* 0x000fea0003800000 */
.L_x_3168:
        /* <DEDUP_REMOVED lines=9> */
.L_x_3170:
[----:B------:R-:W-:Y:S02]  /*29ba0*/  ULDC UR4, c[0x0][0xc3c] ;  /* 0x00030f0000047ab9 */ /* 0x000fe40000000800 */
[----:B------:R-:W-:-:S13]  /*29bb0*/  ISETP.GE.OR P1, PT, R9, UR4, !P0 ;  /* 0x0000000409007c0c */ /* 0x000fda000c726670 */
[----:B------:R-:W0:Y:S08]  /*29bc0*/  @!P1 LDC.64 R2, c[0x0][0xc80] ;  /* 0x00032000ff029b82 */ /* 0x000e300000000a00 */
[----:B------:R-:W1:Y:S01]  /*29bd0*/  @!P1 LDC.64 R4, c[0x0][0xc78] ;  /* 0x00031e00ff049b82 */ /* 0x000e620000000a00 */
[----:B------:R-:W-:Y:S01]  /*29be0*/  IMAD.MOV.U32 R17, RZ, RZ, RZ ;  /* 0x000000ffff117224 */ /* 0x000fe200078e00ff */
[----:B------:R-:W-:-:S02]  /*29bf0*/  MOV R11, RZ ;  /* 0x000000ff000b7202 */ /* 0x000fc40000000f00 */
[----:B------:R-:W-:Y:S01]  /*29c00*/  MOV R7, R14 ;  /* 0x0000000e00077202 */ /* 0x000fe20000000f00 */
        /* <DEDUP_REMOVED lines=9> */
[----:B--2---:R-:W-:Y:S01]  /*29ca0*/  @!P1 MOV R17, R6 ;  /* 0x0000000600119202 */ /* 0x004fe20000000f00 */
[----:B------:R-:W-:-:S02]  /*29cb0*/  IMAD.MOV.U32 R6, RZ, RZ, RZ ;  /* 0x000000ffff067224 */ /* 0x000fc400078e00ff */
[----:B---3--:R-:W-:Y:S01]  /*29cc0*/  @!P1 IMAD.MOV.U32 R4, RZ, RZ, R5 ;  /* 0x000000ffff049224 */ /* 0x008fe200078e0005 */
[----:B------:R-:W-:-:S03]  /*29cd0*/  ISETP.NE.AND P1, PT, R8, RZ, PT ;  /* 0x000000ff0800720c */ /* 0x000fc60003f25270 */
[----:B------:R-:W-:-:S10]  /*29ce0*/  IMAD R13, R4, R17, RZ ;  /* 0x00000011040d7224 */ /* 0x000fd400078e02ff */
[----:B------:R-:W-:Y:S05]  /*29cf0*/  WARPSYNC.COLLECTIVE R15, `(.L_x_3171) ;  /* 0x000000000f087348 */ /* 0x000fea0003c00000 */
[----:B------:R0:W1:Y:S02]  /*29d00*/  SHFL.UP P6, R14, R13, R12, R11 ;  /* 0x0400000c0d0e7389 */ /* 0x00006400000c000b */
[----:B01----:R-:W-:Y:S01]  /*29d10*/  ENDCOLLECTIVE ;  /* 0x000000000000791b */ /* 0x003fe20003800000 */
.L_x_3171:
[----:B------:R-:W-:Y:S02]  /*29d20*/  MOV R12, 0x2 ;  /* 0x00000002000c7802 */ /* 0x000fe40000000f00 */
[----:B------:R-:W-:-:S05]  /*29d30*/  SEL R14, R14, RZ, P1 ;  /* 0x000000ff0e0e7207 */ /* 0x000fca0000800000 */
[----:B------:R-:W-:-:S04]  /*29d40*/  IMAD.IADD R5, R13, 0x1, R14 ;  /* 0x000000010d057824 */ /* 0x000fc800078e020e */
[----:B------:R-:W-:-:S07]  /*29d50*/  IMAD.MOV.U32 R13, RZ, RZ, R5 ;  /* 0x000000ffff0d7224 */ /* 0x000fce00078e0005 */
[----:B------:R-:W-:Y:S05]  /*29d60*/  WARPSYNC.COLLECTIVE R15, `(.L_x_3172) ;  /* 0x000000000f087348 */ /* 0x000fea0003c00000 */
[----:B------:R0:W1:Y:S02]  /*29d70*/  SHFL.UP P6, R14, R13, R12, R11 ;  /* 0x0400000c0d0e7389 */ /* 0x00006400000c000b */
[----:B01----:R-:W-:Y:S01]  /*29d80*/  ENDCOLLECTIVE ;  /* 0x000000000000791b */ /* 0x003fe20003800000 */
.L_x_3172:
[----:B------:R-:W-:Y:S02]  /*29d90*/  MOV R12, 0x4 ;  /* 0x00000004000c7802 */ /* 0x000fe40000000f00 */
[----:B------:R-:W-:-:S05]  /*29da0*/  SEL R2, R14, RZ, P2 ;  /* 0x000000ff0e027207 */ /* 0x000fca0001000000 */
[----:B------:R-:W-:-:S04]  /*29db0*/  IMAD.IADD R2, R5, 0x1, R2 ;  /* 0x0000000105027824 */ /* 0x000fc800078e0202 */
[----:B------:R-:W-:-:S07]  /*29dc0*/  IMAD.MOV.U32 R13, RZ, RZ, R2 ;  /* 0x000000ffff0d7224 */ /* 0x000fce00078e0002 */
[----:B------:R-:W-:Y:S05]  /*29dd0*/  WARPSYNC.COLLECTIVE R15, `(.L_x_3173) ;  /* 0x000000000f087348 */ /* 0x000fea0003c00000 */
[----:B------:R0:W1:Y:S02]  /*29de0*/  SHFL.UP P6, R14, R13, R12, R11 ;  /* 0x0400000c0d0e7389 */ /* 0x00006400000c000b */
[----:B01----:R-:W-:Y:S01]  /*29df0*/  ENDCOLLECTIVE ;  /* 0x000000000000791b */ /* 0x003fe20003800000 */
.L_x_3173:
[----:B------:R-:W-:Y:S02]  /*29e00*/  MOV R12, 0x8 ;  /* 0x00000008000c7802 */ /* 0x000fe40000000f00 */
[----:B------:R-:W-:-:S05]  /*29e10*/  SEL R3, R14, RZ, P3 ;  /* 0x000000ff0e037207 */ /* 0x000fca0001800000 */
[----:B------:R-:W-:-:S04]  /*29e20*/  IMAD.IADD R3, R2, 0x1, R3 ;  /* 0x0000000102037824 */ /* 0x000fc800078e0203 */
[----:B------:R-:W-:-:S07]  /*29e30*/  IMAD.MOV.U32 R13, RZ, RZ, R3 ;  /* 0x000000ffff0d7224 */ /* 0x000fce00078e0003 */
[----:B------:R-:W-:Y:S05]  /*29e40*/  WARPSYNC.COLLECTIVE R15, `(.L_x_3174) ;  /* 0x000000000f087348 */ /* 0x000fea0003c00000 */
[----:B------:R0:W1:Y:S02]  /*29e50*/  SHFL.UP P6, R14, R13, R12, R11 ;  /* 0x0400000c0d0e7389 */ /* 0x00006400000c000b */
[----:B01----:R-:W-:Y:S01]  /*29e60*/  ENDCOLLECTIVE ;  /* 0x000000000000791b */ /* 0x003fe20003800000 */
.L_x_3174:
[----:B------:R-:W-:Y:S02]  /*29e70*/  MOV R12, 0x10 ;  /* 0x00000010000c7802 */ /* 0x000fe40000000f00 */
[----:B------:R-:W-:-:S05]  /*29e80*/  SEL R14, R14, RZ, P4 ;  /* 0x000000ff0e0e7207 */ /* 0x000fca0002000000 */
[----:B------:R-:W-:-:S04]  /*29e90*/  IMAD.IADD R5, R3, 0x1, R14 ;  /* 0x0000000103057824 */ /* 0x000fc800078e020e */
[----:B------:R-:W-:-:S07]  /*29ea0*/  IMAD.MOV.U32 R13, RZ, RZ, R5 ;  /* 0x000000ffff0d7224 */ /* 0x000fce00078e0005 */
[----:B------:R-:W-:Y:S05]  /*29eb0*/  WARPSYNC.COLLECTIVE R15, `(.L_x_3175) ;  /* 0x000000000f087348 */ /* 0x000fea0003c00000 */
[----:B------:R0:W1:Y:S02]  /*29ec0*/  SHFL.UP P6, R14, R13, R12, R11 ;  /* 0x0400000c0d0e7389 */ /* 0x00006400000c000b */
[----:B01----:R-:W-:Y:S01]  /*29ed0*/  ENDCOLLECTIVE ;  /* 0x000000000000791b */ /* 0x003fe20003800000 */
.L_x_3175:
        /* <DEDUP_REMOVED lines=8> */
.L_x_3176:
[----:B------:R-:W-:Y:S05]  /*29f60*/  BRA `(.L_x_3177) ;  /* 0xffffffa800247947 */ /* 0x000fea000383ffff */
.L_x_3003:
[----:B------:R-:W-:Y:S01]  /*29f70*/  BSSY B0, `(.L_x_3178) ;  /* 0x0000007000007945 */ /* 0x000fe20003800000 */
[----:B------:R-:W-:Y:S01]  /*29f80*/  MOV R12, 0x1 ;  /* 0x00000001000c7802 */ /* 0x000fe20000000f00 */
[----:B------:R-:W-:Y:S02]  /*29f90*/  IMAD.MOV.U32 R11, RZ, RZ, RZ ;  /* 0x000000ffff0b7224 */ /* 0x000fe400078e00ff */
[----:B------:R-:W-:-:S07]  /*29fa0*/  IMAD.MOV.U32 R15, RZ, RZ, -0x1 ;  /* 0xffffffffff0f7424 */ /* 0x000fce00078e00ff */
[----:B------:R-:W-:Y:S05]  /*29fb0*/  WARPSYNC.COLLECTIVE R15, `(.L_x_3179) ;  /* 0x000000000f087348 */ /* 0x000fea0003c00000 */
[----:B------:R0:W1:Y:S02]  /*29fc0*/  SHFL.UP P6, R14, R13, R12, R11 ;  /* 0x0400000c0d0e7389 */ /* 0x00006400000c000b */
[----:B01----:R-:W-:Y:S01]  /*29fd0*/  ENDCOLLECTIVE ;  /* 0x000000000000791b */ /* 0x003fe20003800000 */
.L_x_3179:
[----:B------:R-:W-:Y:S05]  /*29fe0*/  BSYNC B0 ;  /* 0x0000000000007941 */ /* 0x000fea0003800000 */
.L_x_3178:
[----:B------:R-:W-:Y:S01]  /*29ff0*/  SEL R14, R14, RZ, P1 ;  /* 0x000000ff0e0e7207 */ /* 0x000fe20000800000 */
[----:B------:R-:W-:Y:S01]  /*2a000*/  IMAD.MOV.U32 R12, RZ, RZ, 0x2 ;  /* 0x00000002ff0c7424 */ /* 0x000fe200078e00ff */
[----:B------:R-:W-:Y:S01]  /*2a010*/  MOV R15, 0xffffffff ;  /* 0xffffffff000f7802 */ /* 0x000fe20000000f00 */
[----:B------:R-:W-:Y:S01]  /*2a020*/  IMAD.MOV.U32 R11, RZ, RZ, RZ ;  /* 0x000000ffff0b7224 */ /* 0x000fe200078e00ff */
[----:B------:R-:W-:-:S07]  /*2a030*/  IADD3 R13, R13, R14, RZ ;  /* 0x0000000e0d0d7210 */ /* 0x000fce0007ffe0ff */
[----:B------:R-:W-:Y:S05]  /*2a040*/  WARPSYNC.COLLECTIVE R15, `(.L_x_3180) ;  /* 0x000000000f087348 */ /* 0x000fea0003c00000 */
[----:B------:R0:W1:Y:S02]  /*2a050*/  SHFL.UP P6, R14, R13, R12, R11 ;  /* 0x0400000c0d0e7389 */ /* 0x00006400000c000b */
[----:B01----:R-:W-:Y:S01]  /*2a060*/  ENDCOLLECTIVE ;  /* 0x000000000000791b */ /* 0x003fe20003800000 */
.L_x_3180:
[----:B------:R-:W-:Y:S02]  /*2a070*/  MOV R12, 0x4 ;  /* 0x00000004000c7802 */ /* 0x000fe40000000f00 */
[----:B------:R-:W-:-:S05]  /*2a080*/  SEL R2, R14, RZ, P2 ;  /* 0x000000ff0e027207 */ /* 0x000fca0001000000 */
[----:B------:R-:W-:-:S04]  /*2a090*/  IMAD.IADD R2, R13, 0x1, R2 ;  /* 0x000000010d027824 */ /* 0x000fc800078e0202 */
[----:B------:R-:W-:-:S07]  /*2a0a0*/  IMAD.MOV.U32 R13, RZ, RZ, R2 ;  /* 0x000000ffff0d7224 */ /* 0x000fce00078e0002 */
[----:B------:R-:W-:Y:S05]  /*2a0b0*/  WARPSYNC.COLLECTIVE R15, `(.L_x_3181) ;  /* 0x000000000f087348 */ /* 0x000fea0003c00000 */
[----:B------:R0:W1:Y:S02]  /*2a0c0*/  SHFL.UP P6, R14, R13, R12, R11 ;  /* 0x0400000c0d0e7389 */ /* 0x00006400000c000b */
[----:B01----:R-:W-:Y:S01]  /*2a0d0*/  ENDCOLLECTIVE ;  /* 0x000000000000791b */ /* 0x003fe20003800000 */
.L_x_3181:
[----:B------:R-:W-:Y:S02]  /*2a0e0*/  MOV R12, 0x8 ;  /* 0x00000008000c7802 */ /* 0x000fe40000000f00 */
[----:B------:R-:W-:-:S05]  /*2a0f0*/  SEL R3, R14, RZ, P3 ;  /* 0x000000ff0e037207 */ /* 0x000fca0001800000 */
[----:B------:R-:W-:-:S04]  /*2a100*/  IMAD.IADD R3, R2, 0x1, R3 ;  /* 0x0000000102037824 */ /* 0x000fc800078e0203 */
[----:B------:R-:W-:-:S07]  /*2a110*/  IMAD.MOV.U32 R13, RZ, RZ, R3 ;  /* 0x000000ffff0d7224 */ /* 0x000fce00078e0003 */
[----:B------:R-:W-:Y:S05]  /*2a120*/  WARPSYNC.COLLECTIVE R15, `(.L_x_3182) ;  /* 0x000000000f087348 */ /* 0x000fea0003c00000 */
[----:B------:R0:W1:Y:S02]  /*2a130*/  SHFL.UP P6, R14, R13, R12, R11 ;  /* 0x0400000c0d0e7389 */ /* 0x00006400000c000b */
[----:B01----:R-:W-:Y:S01]  /*2a140*/  ENDCOLLECTIVE ;  /* 0x000000000000791b */ /* 0x003fe20003800000 */
.L_x_3182:
[----:B------:R-:W-:Y:S02]  /*2a150*/  MOV R12, 0x10 ;  /* 0x00000010000c7802 */ /* 0x000fe40000000f00 */
[----:B------:R-:W-:-:S05]  /*2a160*/  SEL R14, R14, RZ, P4 ;  /* 0x000000ff0e0e7207 */ /* 0x000fca0002000000 */
[----:B------:R-:W-:-:S04]  /*2a170*/  IMAD.IADD R5, R3, 0x1, R14 ;  /* 0x0000000103057824 */ /* 0x000fc800078e020e */
[----:B------:R-:W-:-:S07]  /*2a180*/  IMAD.MOV.U32 R13, RZ, RZ, R5 ;  /* 0x000000ffff0d7224 */ /* 0x000fce00078e0005 */
[----:B------:R-:W-:Y:S05]  /*2a190*/  WARPSYNC.COLLECTIVE R15, `(.L_x_3183) ;  /* 0x000000000f087348 */ /* 0x000fea0003c00000 */
[----:B------:R0:W1:Y:S02]  /*2a1a0*/  SHFL.UP P6, R14, R13, R12, R11 ;  /* 0x0400000c0d0e7389 */ /* 0x00006400000c000b */
[----:B01----:R-:W-:Y:S01]  /*2a1b0*/  ENDCOLLECTIVE ;  /* 0x000000000000791b */ /* 0x003fe20003800000 */
.L_x_3183:
        /* <DEDUP_REMOVED lines=8> */
.L_x_3184:
[----:B------:R-:W-:Y:S05]  /*2a240*/  BRA `(.L_x_3185) ;  /* 0xffffffa800107947 */ /* 0x000fea000383ffff */
.L_x_3005:
[----:B------:R-:W-:Y:S01]  /*2a250*/  BSSY B0, `(.L_x_3186) ;  /* 0x0000006000007945 */ /* 0x000fe20003800000 */
[----:B------:R-:W-:Y:S01]  /*2a260*/  PLOP3.LUT P6, PT, P6, PT, PT, 0x8, 0x0 ;  /* 0x000000000000781c */ /* 0x000fe200037ce170 */
[----:B------:R-:W-:-:S12]  /*2a270*/  IMAD.MOV.U32 R15, RZ, RZ, -0x1 ;  /* 0xffffffffff0f7424 */ /* 0x000fd800078e00ff */
[----:B0-----:R-:W-:Y:S05]  /*2a280*/  WARPSYNC.COLLECTIVE R15, `(.L_x_3187) ;  /* 0x000000000f087348 */ /* 0x001fea0003c00000 */
[----:B------:R-:W-:Y:S01]  /*2a290*/  VOTE.ANY R14, PT, P6 ;  /* 0x00000000000e7806 */ /* 0x000fe200030e0100 */
[----:B0-----:R-:W-:Y:S06]  /*2a2a0*/  ENDCOLLECTIVE ;  /* 0x000000000000791b */ /* 0x001fec0003800000 */
.L_x_3187:
[----:B------:R-:W-:Y:S05]  /*2a2b0*/  BSYNC B0 ;  /* 0x0000000000007941 */ /* 0x000fea0003800000 */
.L_x_3186:
[----:B------:R-:W-:Y:S01]  /*2a2c0*/  MOV R3, R14 ;  /* 0x0000000e00037202 */ /* 0x000fe20000000f00 */
[----:B------:R-:W-:Y:S01]  /*2a2d0*/  IMAD.MOV.U32 R13, RZ, RZ, R17 ;  /* 0x000000ffff0d7224 */ /* 0x000fe200078e0011 */
[----:B------:R-:W-:Y:S01]  /*2a2e0*/  MOV R15, 0xffffffff ;  /* 0xffffffff000f7802 */ /* 0x000fe20000000f00 */
[----:B------:R-:W-:Y:S01]  /*2a2f0*/  IMAD.MOV.U32 R11, RZ, RZ, 0x1f ;  /* 0x0000001fff0b7424 */ /* 0x000fe200078e00ff */
[----:B------:R0:W1:Y:S06]  /*2a300*/  POPC R12, R3 ;  /* 0x00000003000c7309 */ /* 0x00006c0000000000 */
[----:B01----:R-:W-:Y:S05]  /*2a310*/  WARPSYNC.COLLECTIVE R15, `(.L_x_3188) ;  /* 0x000000000f087348 */ /* 0x003fea0003c00000 */
[----:B-1----:R1:W2:Y:S02]  /*2a320*/  SHFL.IDX P6, R14, R13, R12, R11 ;  /* 0x0000000c0d0e7389 */ /* 0x0022a400000c000b */
[----:B012---:R-:W-:Y:S01]  /*2a330*/  ENDCOLLECTIVE ;  /* 0x000000000000791b */ /* 0x007fe20003800000 */
.L_x_3188:
[----:B------:R-:W-:Y:S02]  /*2a340*/  IMAD.IADD R19, R12, 0x1, R19 ;  /* 0x000000010c137824 */ /* 0x000fe400078e0213 */
[----:B------:R-:W-:Y:S02]  /*2a350*/  IMAD.MOV.U32 R13, RZ, RZ, R4 ;  /* 0x000000ffff0d7224 */ /* 0x000fe400078e0004 */
[----:B------:R-:W-:-:S07]  /*2a360*/  IMAD.MOV.U32 R17, RZ, RZ, R14 ;  /* 0x000000ffff117224 */ /* 0x000fce00078e000e */
[----:B------:R-:W-:Y:S05]  /*2a370*/  WARPSYNC.COLLECTIVE R15, `(.L_x_3189) ;  /* 0x000000000f087348 */ /* 0x000fea0003c00000 */
[----:B------:R0:W1:Y:S02]  /*2a380*/  SHFL.IDX P6, R14, R13, R12, R11 ;  /* 0x0000000c0d0e7389 */ /* 0x00006400000c000b */
[----:B01----:R-:W-:Y:S01]  /*2a390*/  ENDCOLLECTIVE ;  /* 0x000000000000791b */ /* 0x003fe20003800000 */
.L_x_3189:
[----:B------:R-:W-:Y:S01]  /*2a3a0*/  MOV R4, R14 ;  /* 0x0000000e00047202 */ /* 0x000fe20000000f00 */
[----:B------:R-:W-:Y:S06]  /*2a3b0*/  BRA `(.L_x_3190) ;  /* 0xffffffa400f47947 */ /* 0x000fec000383ffff */
.L_x_3007:
[----:B------:R-:W-:Y:S01]  /*2a3c0*/  BSSY B0, `(.L_x_3191) ;  /* 0x0000007000007945 */ /* 0x000fe20003800000 */
[----:B------:R-:W-:Y:S01]  /*2a3d0*/  IMAD.MOV.U32 R13, RZ, RZ, R2 ;  /* 0x000000ffff0d7224 */ /* 0x000fe200078e0002 */
[----:B------:R-:W-:Y:S01]  /*2a3e0*/  MOV R11, 0x1f ;  /* 0x0000001f000b7802 */ /* 0x000fe20000000f00 */
[----:B------:R-:W-:-:S07]  /*2a3f0*/  IMAD.MOV.U32 R15, RZ, RZ, -0x1 ;  /* 0xffffffffff0f7424 */ /* 0x000fce00078e00ff */
[----:B0-23--:R-:W-:Y:S05]  /*2a400*/  WARPSYNC.COLLECTIVE R15, `(.L_x_3192) ;  /* 0x000000000f087348 */ /* 0x00dfea0003c00000 */
[----:B------:R1:W4:Y:S02]  /*2a410*/  SHFL.IDX P6, R14, R13, R12, R11 ;  /* 0x0000000c0d0e7389 */ /* 0x00032400000c000b */
[----:B01234-:R-:W-:Y:S01]  /*2a420*/  ENDCOLLECTIVE ;  /* 0x000000000000791b */ /* 0x01ffe20003800000 */
.L_x_3192:
[----:B------:R-:W-:Y:S05]  /*2a430*/  BSYNC B0 ;  /* 0x0000000000007941 */ /* 0x000fea0003800000 */
.L_x_3191:
[----:B------:R-:W-:Y:S01]  /*2a440*/  IMAD.MOV.U32 R6, RZ, RZ, R14 ;  /* 0x000000ffff067224 */ /* 0x000fe200078e000e */
[----:B------:R-:W-:Y:S06]  /*2a450*/  BRA `(.L_x_3006) ;  /* 0xffffffa400e47947 */ /* 0x000fec000383ffff */
.L_x_3013:
[----:B-1----:R1:W3:Y:S02]  /*2a460*/  SYNCS.PHASECHK.TRANS64.TRYWAIT P0, [R5+URZ+0x2a820], R0 ;  /* 0x02a82000050075a7 */ /* 0x0022e4000800017f */
[----:B---3--:R-:W-:Y:S05]  /*2a470*/  @!P0 NANOSLEEP.SYNCS 0x989680 ;  /* 0x009896800000895d */ /* 0x008fea0003900000 */
[----:B------:R-:W3:Y:S02]  /*2a480*/  @!P0 SYNCS.PHASECHK.TRANS64 P0, [R5+URZ+0x2a820], R0 ;  /* 0x02a82000050085a7 */ /* 0x000ee4000800007f */
[----:B---3--:R-:W-:Y:S05]  /*2a490*/  @!P0 BRA `(.L_x_3013) ;  /* 0xfffffffc00f08947 */ /* 0x008fea000383ffff */
[----:B------:R-:W-:Y:S05]  /*2a4a0*/  BRA `(.L_x_3193) ;  /* 0xffffffb0003c7947 */ /* 0x000fea000383ffff */
.L_x_3014:
[----:B------:R-:W3:Y:S01]  /*2a4b0*/  S2R R2, SR_TID.X ;  /* 0x0000000000027919 */ /* 0x000ee20000002100 */
[----:B------:R-:W-:Y:S01]  /*2a4c0*/  BSSY B0, `(.L_x_3194) ;  /* 0x000000a000007945 */ /* 0x000fe20003800000 */
[----:B------:R-:W-:Y:S01]  /*2a4d0*/  IMAD.MOV.U32 R12, RZ, RZ, RZ ;  /* 0x000000ffff0c7224 */ /* 0x000fe200078e00ff */
[----:B------:R-:W-:Y:S01]  /*2a4e0*/  MOV R15, 0xffffffff ;  /* 0xffffffff000f7802 */ /* 0x000fe20000000f00 */
[----:B------:R-:W-:Y:S01]  /*2a4f0*/  IMAD.MOV.U32 R11, RZ, RZ, 0x1f ;  /* 0x0000001fff0b7424 */ /* 0x000fe200078e00ff */
[----:B---3--:R-:W-:-:S04]  /*2a500*/  SHF.R.U32.HI R2, RZ, 0x5, R2 ;  /* 0x00000005ff027819 */ /* 0x008fc80000011602 */
[----:B------:R-:W-:-:S04]  /*2a510*/  LOP3.LUT R2, R2, 0x3, RZ, 0xc0, !PT ;  /* 0x0000000302027812 */ /* 0x000fc800078ec0ff */
[----:B------:R-:W-:-:S07]  /*2a520*/  MOV R13, R2 ;  /* 0x00000002000d7202 */ /* 0x000fce0000000f00 */
[----:B012---:R-:W-:Y:S05]  /*2a530*/  WARPSYNC.COLLECTIVE R15, `(.L_x_3195) ;  /* 0x000000000f087348 */ /* 0x007fea0003c00000 */
[----:B------:R3:W4:Y:S02]  /*2a540*/  SHFL.IDX P6, R14, R13, R12, R11 ;  /* 0x0000000c0d0e7389 */ /* 0x00072400000c000b */
[----:B01234-:R-:W-:Y:S01]  /*2a550*/  ENDCOLLECTIVE ;  /* 0x000000000000791b */ /* 0x01ffe20003800000 */
.L_x_3195:
[----:B------:R-:W-:Y:S05]  /*2a560*/  BSYNC B0 ;  /* 0x0000000000007941 */ /* 0x000fea0003800000 */
.L_x_3194:
[----:B------:R-:W-:Y:S05]  /*2a570*/  BRA `(.L_x_3196) ;  /* 0xffffffb000247947 */ /* 0x000fea000383ffff */
.L_x_3015:
[----:B------:R-:W-:Y:S01]  /*2a580*/  BSSY B0, `(.L_x_3197) ;  /* 0x0000006000007945 */ /* 0x000fe20003800000 */
[----:B------:R-:W-:-:S07]  /*2a590*/  IMAD.MOV.U32 R15, RZ, RZ, -0x1 ;  /* 0xffffffffff0f7424 */ /* 0x000fce00078e00ff */
[----:B012---:R-:W-:Y:S05]  /*2a5a0*/  WARPSYNC.COLLECTIVE R15, `(.L_x_3198) ;  /* 0x000000000f0c7348 */ /* 0x007fea0003c00000 */
[----:B------:R-:W-:Y:S02]  /*2a5b0*/  ELECT P6, UR62, PT ;  /* 0x00000000003e782f */ /* 0x000fe400038c0000 */
[----:B------:R-:W-:Y:S01]  /*2a5c0*/  MOV R14, UR62 ;  /* 0x0000003e000e7c02 */ /* 0x000fe20008000f00 */
[----:B012---:R-:W-:Y:S10]  /*2a5d0*/  ENDCOLLECTIVE ;  /* 0x000000000000791b */ /* 0x007ff40003800000 */
.L_x_3198:
[----:B------:R-:W-:Y:S05]  /*2a5e0*/  BSYNC B0 ;  /* 0x0000000000007941 */ /* 0x000fea0003800000 */
.L_x_3197:
[----:B------:R-:W-:Y:S05]  /*2a5f0*/  BRA `(.L_x_3199) ;  /* 0xffffffb000187947 */ /* 0x000fea000383ffff */
.L_x_3017:
[----:B-1----:R1:W3:Y:S02]  /*2a600*/  SYNCS.PHASECHK.TRANS64.TRYWAIT P1, [R3+URZ+0x2a840], R2 ;  /* 0x02a84002030075a7 */ /* 0x0022e4000802017f */
[----:B---3--:R-:W-:Y:S05]  /*2a610*/  @!P1 NANOSLEEP.SYNCS 0x989680 ;  /* 0x009896800000995d */ /* 0x008fea0003900000 */
[----:B------:R-:W3:Y:S02]  /*2a620*/  @!P1 SYNCS.PHASECHK.TRANS64 P1, [R3+URZ+0x2a840], R2 ;  /* 0x02a84002030095a7 */ /* 0x000ee4000802007f */
[----:B---3--:R-:W-:Y:S05]  /*2a630*/  @!P1 BRA `(.L_x_3017) ;  /* 0xfffffffc00f09947 */ /* 0x008fea000383ffff */
[----:B------:R-:W-:Y:S05]  /*2a640*/  BRA `(.L_x_3200) ;  /* 0xffffffb000407947 */ /* 0x000fea000383ffff */
.L_x_3019:
[----:B---3--:R3:W4:Y:S02]  /*2a650*/  SYNCS.PHASECHK.TRANS64.TRYWAIT P1, [R5+URZ+0x2a840], R0 ;  /* 0x02a84000050075a7 */ /* 0x008724000802017f */
[----:B----4-:R-:W-:Y:S05]  /*2a660*/  @!P1 NANOSLEEP.SYNCS 0x989680 ;  /* 0x009896800000995d */ /* 0x010fea0003900000 */
[----:B------:R-:W4:Y:S02]  /*2a670*/  @!P1 SYNCS.PHASECHK.TRANS64 P1, [R5+URZ+0x2a840], R0 ;  /* 0x02a84000050095a7 */ /* 0x000f24000802007f */
[----:B----4-:R-:W-:Y:S05]  /*2a680*/  @!P1 BRA `(.L_x_3019) ;  /* 0xfffffffc00f09947 */ /* 0x010fea000383ffff */
[----:B------:R-:W-:Y:S05]  /*2a690*/  BRA `(.L_x_3201) ;  /* 0xffffffb0004c7947 */ /* 0x000fea000383ffff */
.L_x_3021:
[----:B----4-:R4:W0:Y:S02]  /*2a6a0*/  SYNCS.PHASECHK.TRANS64.TRYWAIT P1, [R3+URZ+0x2a860], R2 ;  /* 0x02a86002030075a7 */ /* 0x010824000802017f */
[----:B0-----:R-:W-:Y:S05]  /*2a6b0*/  @!P1 NANOSLEEP.SYNCS 0x989680 ;  /* 0x009896800000995d */ /* 0x001fea0003900000 */
[----:B------:R-:W0:Y:S02]  /*2a6c0*/  @!P1 SYNCS.PHASECHK.TRANS64 P1, [R3+URZ+0x2a860], R2 ;  /* 0x02a86002030095a7 */ /* 0x000e24000802007f */
[----:B0-----:R-:W-:Y:S05]  /*2a6d0*/  @!P1 BRA `(.L_x_3021) ;  /* 0xfffffffc00f09947 */ /* 0x001fea000383ffff */
[----:B------:R-:W-:Y:S05]  /*2a6e0*/  BRA `(.L_x_3202) ;  /* 0xffffffb000487947 */ /* 0x000fea000383ffff */
.L_x_3203:
        /* <DEDUP_REMOVED lines=9> */
.L_x_3212:


//--------------------- .nv.global.init           --------------------------
	.section	.nv.global.init,"aw",@progbits
.nv.global.init:
	.type		$str$23,@object
	.size		$str$23,($str$24 - $str$23)
$str$23:
        /*0000*/ 	.byte	0x28, 0x61, 0x64, 0x64, 0x72, 0x65, 0x73, 0x73, 0x20, 0x26, 0x20, 0x6d, 0x61, 0x73, 0x6b, 0x29
        /*0010*/ 	.byte	0x20, 0x3d, 0x3d, 0x20, 0x30, 0x00
	.type		$str$24,@object
	.size		$str$24,(__unnamed_4 - $str$24)
$str$24:
        /*0016*/ 	.byte	0x2f, 0x74, 0x6d, 0x70, 0x2f, 0x6f, 0x73, 0x73, 0x5f, 0x6b, 0x65, 0x72, 0x6e, 0x65, 0x6c, 0x73
        /*0026*/ 	.byte	0x5f, 0x73, 0x72, 0x63, 0x2f, 0x66, 0x6c, 0x61, 0x73, 0x68, 0x5f, 0x61, 0x74, 0x74, 0x65, 0x6e
        /*0036*/ 	.byte	0x74, 0x69, 0x6f, 0x6e, 0x2f, 0x63, 0x73, 0x72, 0x63, 0x2f, 0x63, 0x75, 0x74, 0x6c, 0x61, 0x73
        /*0046*/ 	.byte	0x73, 0x2f, 0x69, 0x6e, 0x63, 0x6c, 0x75, 0x64, 0x65, 0x2f, 0x63, 0x75, 0x74, 0x65, 0x2f, 0x70
        /*0056*/ 	.byte	0x6f, 0x69, 0x6e, 0x74, 0x65, 0x72, 0x5f, 0x66, 0x6c, 0x61, 0x67, 0x67, 0x65, 0x64, 0x2e, 0x68
        /*0066*/ 	.byte	0x70, 0x70, 0x00
	.type		__unnamed_4,@object
	.size		__unnamed_4,(__unnamed_6 - __unnamed_4)
__unnamed_4:
        /* <DEDUP_REMOVED lines=24> */
	.type		__unnamed_6,@object
	.size		__unnamed_6,(__unnamed_3 - __unnamed_6)
__unnamed_6:
        /* <DEDUP_REMOVED lines=24> */
	.type		__unnamed_3,@object
	.size		__unnamed_3,(__unnamed_5 - __unnamed_3)
__unnamed_3:
        /* <DEDUP_REMOVED lines=29> */
	.type		__unnamed_5,@object
	.size		__unnamed_5,(__unnamed_2 - __unnamed_5)
__unnamed_5:
        /* <DEDUP_REMOVED lines=29> */
	.type		__unnamed_2,@object
	.size		__unnamed_2,(__unnamed_1 - __unnamed_2)
__unnamed_2:
        /* <DEDUP_REMOVED lines=29> */
	.type		__unnamed_1,@object
	.size		__unnamed_1,(.L_0 - __unnamed_1)
__unnamed_1:
        /* <DEDUP_REMOVED lines=28> */
        /*0a8d*/ 	.byte	0x31, 0x38, 0x34, 0x33, 0x32, 0x3e, 0x3e, 0x3e, 0x3e, 0x3e, 0x20, 0x26, 0x5d, 0x00
.L_0:


//--------------------- .nv.shared._ZN7cutlass13device_kernelIN5flash11enable_sm90INS1_16FlashAttnFwdSm90INS1_25CollectiveMainloopFwdSm90ILi2EN4cute5tupleIJNS5_1CILi1EEES8_S8_EEENS6_IJNS7_ILi128EEENS7_ILi96EEENS7_ILi192EEEEEELi128ENS_6half_tEfNS_4arch4Sm90ELb0ELb0ELb1ELb0ELb1ELb0ELb0ELb1ELb1ELb1ELb1ELb0EEENS1_21CollectiveEpilogueFwdINS6_IJSA_SA_SB_EEES9_SE_SG_Li256ELb0ELb1ELb1ELb0EEENS1_19SingleTileSchedulerILb0ELb1ELb1ELi128EEEEEEEEEvNT_6ParamsE --------------------------
	.section	.nv.shared._ZN7cutlass13device_kernelIN5flash11enable_sm90INS1_16FlashAttnFwdSm90INS1_25CollectiveMainloopFwdSm90ILi2EN4cute5tupleIJNS5_1CILi1EEES8_S8_EEENS6_IJNS7_ILi128EEENS7_ILi96EEENS7_ILi192EEEEEELi128ENS_6half_tEfNS_4arch4Sm90ELb0ELb0ELb1ELb0ELb1ELb0ELb0ELb1ELb1ELb1ELb1ELb0EEENS1_21CollectiveEpilogueFwdINS6_IJSA_SA_SB_EEES9_SE_SG_Li256ELb0ELb1ELb1ELb0EEENS1_19SingleTileSchedulerILb0ELb1ELb1ELi128EEEEEEEEEvNT_6ParamsE,"aw",@nobits
	.sectionflags	@""
	.align	16
	.zero		1024


//--------------------- .nv.shared.reserved.0     --------------------------
	.section	.nv.shared.reserved.0,"aw",@nobits
	.weak		__nv_reservedSMEM_offset_0_alias
	.size		__nv_reservedSMEM_offset_0_alias, 0, 0
	.other		__nv_reservedSMEM_offset_0_alias,@"STO_CUDA_RESERVED_SHARED STV_DEFAULT"
__nv_reservedSMEM_offset_0_alias:
	.zero		0


//--------------------- .nv.global                --------------------------
	.section	.nv.global,"aw",@nobits
.nv.global:
	.type		_ZN90_INTERNAL_6d03c939_54_flash_fwd_hdim192_128_fp16_paged_split_softcap_sm90_cu_f3e6f9ee_31884cute1_E,@object
	.size		_ZN90_INTERNAL_6d03c939_54_flash_fwd_hdim192_128_fp16_paged_split_softcap_sm90_cu_f3e6f9ee_31884cute1_E,(_ZN90_INTERNAL_6d03c939_54_flash_fwd_hdim192_128_fp16_paged_split_softcap_sm90_cu_f3e6f9ee_31884cuda3std3__45__cpo6cbeginE - _ZN90_INTERNAL_6d03c939_54_flash_fwd_hdim192_128_fp16_paged_split_softcap_sm90_cu_f3e6f9ee_31884cute1_E)
_ZN90_INTERNAL_6d03c939_54_flash_fwd_hdim192_128_fp16_paged_split_softcap_sm90_cu_f3e6f9ee_31884cute1_E:
	.zero		1
	.type		_ZN90_INTERNAL_6d03c939_54_flash_fwd_hdim192_128_fp16_paged_split_softcap_sm90_cu_f3e6f9ee_31884cuda3std3__45__cpo6cbeginE,@object
	.size		_ZN90_INTERNAL_6d03c939_54_flash_fwd_hdim192_128_fp16_paged_split_softcap_sm90_cu_f3e6f9ee_31884cuda3std3__45__cpo6cbeginE,(_ZN90_INTERNAL_6d03c939_54_flash_fwd_hdim192_128_fp16_paged_split_softcap_sm90_cu_f3e6f9ee_31884cuda3std3__48in_placeE - _ZN90_INTERNAL_6d03c939_54_flash_fwd_hdim192_128_fp16_paged_split_softcap_sm90_cu_f3e6f9ee_31884cuda3std3__45__cpo6cbeginE)
_ZN90_INTERNAL_6d03c939_54_flash_fwd_hdim192_128_fp16_paged_split_softcap_sm90_cu_f3e6f9ee_31884cuda3std3__45__cpo6cbeginE:
	.zero		1
	.type		_ZN90_INTERNAL_6d03c939_54_flash_fwd_hdim192_128_fp16_paged_split_softcap_sm90_cu_f3e6f9ee_31884cuda3std3__48in_placeE,@object
	.size		_ZN90_INTERNAL_6d03c939_54_flash_fwd_hdim192_128_fp16_paged_split_softcap_sm90_cu_f3e6f9ee_31884cuda3std3__48in_placeE,(_ZN90_INTERNAL_6d03c939_54_flash_fwd_hdim192_128_fp16_paged_split_softcap_sm90_cu_f3e6f9ee_31884cuda3std6ranges3__45__cpo9iter_moveE - _ZN90_INTERNAL_6d03c939_54_flash_fwd_hdim192_128_fp16_paged_split_softcap_sm90_cu_f3e6f9ee_31884cuda3std3__48in_placeE)
_ZN90_INTERNAL_6d03c939_54_flash_fwd_hdim192_128_fp16_paged_split_softcap_sm90_cu_f3e6f9ee_31884cuda3std3__48in_placeE:
	.zero		1
	.type		_ZN90_INTERNAL_6d03c939_54_flash_fwd_hdim192_128_fp16_paged_split_softcap_sm90_cu_f3e6f9ee_31884cuda3std6ranges3__45__cpo9iter_moveE,@object
	.size		_ZN90_INTERNAL_6d03c939_54_flash_fwd_hdim192_128_fp16_paged_split_softcap_sm90_cu_f3e6f9ee_31884cuda3std6ranges3__45__cpo9iter_moveE,(_ZN90_INTERNAL_6d03c939_54_flash_fwd_hdim192_128_fp16_paged_split_softcap_sm90_cu_f3e6f9ee_31884cuda3std3__45__cpo5beginE - _ZN90_INTERNAL_6d03c939_54_flash_fwd_hdim192_128_fp16_paged_split_softcap_sm90_cu_f3e6f9ee_31884cuda3std6ranges3__45__cpo9iter_moveE)
_ZN90_INTERNAL_6d03c939_54_flash_fwd_hdim192_128_fp16_paged_split_softcap_sm90_cu_f3e6f9ee_31884cuda3std6ranges3__45__cpo9iter_moveE:
	.zero		1
	.type		_ZN90_INTERNAL_6d03c939_54_flash_fwd_hdim192_128_fp16_paged_split_softcap_sm90_cu_f3e6f9ee_31884cuda3std3__45__cpo5beginE,@object
	.size		_ZN90_INTERNAL_6d03c939_54_flash_fwd_hdim192_128_fp16_paged_split_softcap_sm90_cu_f3e6f9ee_31884cuda3std3__45__cpo5beginE,(_ZN90_INTERNAL_6d03c939_54_flash_fwd_hdim192_128_fp16_paged_split_softcap_sm90_cu_f3e6f9ee_31884cuda3std3__492_GLOBAL__N__6d03c939_54_flash_fwd_hdim192_128_fp16_paged_split_softcap_sm90_cu_f3e6f9ee_31886ignoreE - _ZN90_INTERNAL_6d03c939_54_flash_fwd_hdim192_128_fp16_paged_split_softcap_sm90_cu_f3e6f9ee_31884cuda3std3__45__cpo5beginE)
_ZN90_INTERNAL_6d03c939_54_flash_fwd_hdim192_128_fp16_paged_split_softcap_sm90_cu_f3e6f9ee_31884cuda3std3__45__cpo5beginE:
	.zero		1
	.type		_ZN90_INTERNAL_6d03c939_54_flash_fwd_hdim192_128_fp16_paged_split_softcap_sm90_cu_f3e6f9ee_31884cuda3std3__492_GLOBAL__N__6d03c939_54_flash_fwd_hdim192_128_fp16_paged_split_softcap_sm90_cu_f3e6f9ee_31886ignoreE,@object
	.size		_ZN90_INTERNAL_6d03c939_54_flash_fwd_hdim192_128_fp16_paged_split_softcap_sm90_cu_f3e6f9ee_31884cuda3std3__492_GLOBAL__N__6d03c939_54_flash_fwd_hdim192_128_fp16_paged_split_softcap_sm90_cu_f3e6f9ee_31886ignoreE,(_ZN90_INTERNAL_6d03c939_54_flash_fwd_hdim192_128_fp16_paged_split_softcap_sm90_cu_f3e6f9ee_31884cute7productE - _ZN90_INTERNAL_6d03c939_54_flash_fwd_hdim192_128_fp16_paged_split_softcap_sm90_cu_f3e6f9ee_31884cuda3std3__492_GLOBAL__N__6d03c939_54_flash_fwd_hdim192_128_fp16_paged_split_softcap_sm90_cu_f3e6f9ee_31886ignoreE)
_ZN90_INTERNAL_6d03c939_54_flash_fwd_hdim192_128_fp16_paged_split_softcap_sm90_cu_f3e6f9ee_31884cuda3std3__492_GLOBAL__N__6d03c939_54_flash_fwd_hdim192_128_fp16_paged_split_softcap_sm90_cu_f3e6f9ee_31886ignoreE:
	.zero		1
	.type		_ZN90_INTERNAL_6d03c939_54_flash_fwd_hdim192_128_fp16_paged_split_softcap_sm90_cu_f3e6f9ee_31884cute7productE,@object
	.size		_ZN90_INTERNAL_6d03c939_54_flash_fwd_hdim192_128_fp16_paged_split_softcap_sm90_cu_f3e6f9ee_31884cute7productE,(_ZN90_INTERNAL_6d03c939_54_flash_fwd_hdim192_128_fp16_paged_split_softcap_sm90_cu_f3e6f9ee_31884cuda3std3__45__cpo3endE - _ZN90_INTERNAL_6d03c939_54_flash_fwd_hdim192_128_fp16_paged_split_softcap_sm90_cu_f3e6f9ee_31884cute7productE)
_ZN90_INTERNAL_6d03c939_54_flash_fwd_hdim192_128_fp16_paged_split_softcap_sm90_cu_f3e6f9ee_31884cute7productE:
	.zero		1
	.type		_ZN90_INTERNAL_6d03c939_54_flash_fwd_hdim192_128_fp16_paged_split_softcap_sm90_cu_f3e6f9ee_31884cuda3std3__45__cpo3endE,@object
	.size		_ZN90_INTERNAL_6d03c939_54_flash_fwd_hdim192_128_fp16_paged_split_softcap_sm90_cu_f3e6f9ee_31884cuda3std3__45__cpo3endE,(_ZN90_INTERNAL_6d03c939_54_flash_fwd_hdim192_128_fp16_paged_split_softcap_sm90_cu_f3e6f9ee_31884cuda3std3__419piecewise_constructE - _ZN90_INTERNAL_6d03c939_54_flash_fwd_hdim192_128_fp16_paged_split_softcap_sm90_cu_f3e6f9ee_31884cuda3std3__45__cpo3endE)
_ZN90_INTERNAL_6d03c939_54_flash_fwd_hdim192_128_fp16_paged_split_softcap_sm90_cu_f3e6f9ee_31884cuda3std3__45__cpo3endE:
	.zero		1
	.type		_ZN90_INTERNAL_6d03c939_54_flash_fwd_hdim192_128_fp16_paged_split_softcap_sm90_cu_f3e6f9ee_31884cuda3std3__419piecewise_constructE,@object
	.size		_ZN90_INTERNAL_6d03c939_54_flash_fwd_hdim192_128_fp16_paged_split_softcap_sm90_cu_f3e6f9ee_31884cuda3std3__419piecewise_constructE,(_ZN90_INTERNAL_6d03c939_54_flash_fwd_hdim192_128_fp16_paged_split_softcap_sm90_cu_f3e6f9ee_31884cuda3std3__45__cpo4cendE - _ZN90_INTERNAL_6d03c939_54_flash_fwd_hdim192_128_fp16_paged_split_softcap_sm90_cu_f3e6f9ee_31884cuda3std3__419piecewise_constructE)
_ZN90_INTERNAL_6d03c939_54_flash_fwd_hdim192_128_fp16_paged_split_softcap_sm90_cu_f3e6f9ee_31884cuda3std3__419piecewise_constructE:
	.zero		1
	.type		_ZN90_INTERNAL_6d03c939_54_flash_fwd_hdim192_128_fp16_paged_split_softcap_sm90_cu_f3e6f9ee_31884cuda3std3__45__cpo4cendE,@object
	.size		_ZN90_INTERNAL_6d03c939_54_flash_fwd_hdim192_128_fp16_paged_split_softcap_sm90_cu_f3e6f9ee_31884cuda3std3__45__cpo4cendE,(_ZN90_INTERNAL_6d03c939_54_flash_fwd_hdim192_128_fp16_paged_split_softcap_sm90_cu_f3e6f9ee_31884cuda3std6ranges3__45__cpo4swapE - _ZN90_INTERNAL_6d03c939_54_flash_fwd_hdim192_128_fp16_paged_split_softcap_sm90_cu_f3e6f9ee_31884cuda3std3__45__cpo4cendE)
_ZN90_INTERNAL_6d03c939_54_flash_fwd_hdim192_128_fp16_paged_split_softcap_sm90_cu_f3e6f9ee_31884cuda3std3__45__cpo4cendE:
	.zero		1
	.type		_ZN90_INTERNAL_6d03c939_54_flash_fwd_hdim192_128_fp16_paged_split_softcap_sm90_cu_f3e6f9ee_31884cuda3std6ranges3__45__cpo4swapE,@object
	.size		_ZN90_INTERNAL_6d03c939_54_flash_fwd_hdim192_128_fp16_paged_split_softcap_sm90_cu_f3e6f9ee_31884cuda3std6ranges3__45__cpo4swapE,(.L_13 - _ZN90_INTERNAL_6d03c939_54_flash_fwd_hdim192_128_fp16_paged_split_softcap_sm90_cu_f3e6f9ee_31884cuda3std6ranges3__45__cpo4swapE)
_ZN90_INTERNAL_6d03c939_54_flash_fwd_hdim192_128_fp16_paged_split_softcap_sm90_cu_f3e6f9ee_31884cuda3std6ranges3__45__cpo4swapE:
	.zero		1
.L_13:


//--------------------- .nv.shared._ZN7cutlass13device_kernelIN5flash11enable_sm90INS1_16FlashAttnFwdSm90INS1_25CollectiveMainloopFwdSm90ILi2EN4cute5tupleIJNS5_1CILi1EEES8_S8_EEENS6_IJNS7_ILi128EEENS7_ILi96EEENS7_ILi192EEEEEELi128ENS_6half_tEfNS_4arch4Sm90ELb0ELb0ELb1ELb1ELb1ELb0ELb0ELb1ELb1ELb1ELb1ELb0EEENS1_21CollectiveEpilogueFwdINS6_IJSA_SA_SB_EEES9_SE_SG_Li256ELb1ELb1ELb1ELb0EEENS1_36VarlenDynamicPersistentTileSchedulerILi128ELi96ELi256ELi128ELb1ELb1ELb1ELb0ELb1ELb1EEEEEEEEEvNT_6ParamsE --------------------------
	.section	.nv.shared._ZN7cutlass13device_kernelIN5flash11enable_sm90INS1_16FlashAttnFwdSm90INS1_25CollectiveMainloopFwdSm90ILi2EN4cute5tupleIJNS5_1CILi1EEES8_S8_EEENS6_IJNS7_ILi128EEENS7_ILi96EEENS7_ILi192EEEEEELi128ENS_6half_tEfNS_4arch4Sm90ELb0ELb0ELb1ELb1ELb1ELb0ELb0ELb1ELb1ELb1ELb1ELb0EEENS1_21CollectiveEpilogueFwdINS6_IJSA_SA_SB_EEES9_SE_SG_Li256ELb1ELb1ELb1ELb0EEENS1_36VarlenDynamicPersistentTileSchedulerILi128ELi96ELi256ELi128ELb1ELb1ELb1ELb0ELb1ELb1EEEEEEEEEvNT_6ParamsE,"aw",@nobits
	.sectionflags	@""
	.align	16
	.zero		1024


//--------------------- .nv.shared._ZN7cutlass13device_kernelIN5flash11enable_sm90INS1_16FlashAttnFwdSm90INS1_25CollectiveMainloopFwdSm90ILi2EN4cute5tupleIJNS5_1CILi1EEES8_S8_EEENS6_IJNS7_ILi128EEENS7_ILi96EEENS7_ILi192EEEEEELi128ENS_6half_tEfNS_4arch4Sm90ELb0ELb0ELb1ELb1ELb1ELb1ELb0ELb1ELb1ELb1ELb1ELb0EEENS1_21CollectiveEpilogueFwdINS6_IJSA_SA_SB_EEES9_SE_SG_Li256ELb1ELb1ELb1ELb0EEENS1_36VarlenDynamicPersistentTileSchedulerILi128ELi96ELi256ELi128ELb1ELb1ELb1ELb0ELb1ELb1EEEEEEEEEvNT_6ParamsE --------------------------
	.section	.nv.shared._ZN7cutlass13device_kernelIN5flash11enable_sm90INS1_16FlashAttnFwdSm90INS1_25CollectiveMainloopFwdSm90ILi2EN4cute5tupleIJNS5_1CILi1EEES8_S8_EEENS6_IJNS7_ILi128EEENS7_ILi96EEENS7_ILi192EEEEEELi128ENS_6half_tEfNS_4arch4Sm90ELb0ELb0ELb1ELb1ELb1ELb1ELb0ELb1ELb1ELb1ELb1ELb0EEENS1_21CollectiveEpilogueFwdINS6_IJSA_SA_SB_EEES9_SE_SG_Li256ELb1ELb1ELb1ELb0EEENS1_36VarlenDynamicPersistentTileSchedulerILi128ELi96ELi256ELi128ELb1ELb1ELb1ELb0ELb1ELb1EEEEEEEEEvNT_6ParamsE,"aw",@nobits
	.sectionflags	@""
	.align	16
	.zero		1024


//--------------------- .nv.shared._ZN7cutlass13device_kernelIN5flash11enable_sm90INS1_16FlashAttnFwdSm90INS1_25CollectiveMainloopFwdSm90ILi2EN4cute5tupleIJNS5_1CILi1EEES8_S8_EEENS6_IJNS7_ILi128EEENS7_ILi96EEENS7_ILi192EEEEEELi128ENS_6half_tEfNS_4arch4Sm90ELb0ELb1ELb1ELb0ELb1ELb0ELb0ELb1ELb1ELb1ELb1ELb0EEENS1_21CollectiveEpilogueFwdINS6_IJSA_SA_SB_EEES9_SE_SG_Li256ELb0ELb1ELb1ELb0EEENS1_19SingleTileSchedulerILb0ELb1ELb1ELi128EEEEEEEEEvNT_6ParamsE --------------------------
	.section	.nv.shared._ZN7cutlass13device_kernelIN5flash11enable_sm90INS1_16FlashAttnFwdSm90INS1_25CollectiveMainloopFwdSm90ILi2EN4cute5tupleIJNS5_1CILi1EEES8_S8_EEENS6_IJNS7_ILi128EEENS7_ILi96EEENS7_ILi192EEEEEELi128ENS_6half_tEfNS_4arch4Sm90ELb0ELb1ELb1ELb0ELb1ELb0ELb0ELb1ELb1ELb1ELb1ELb0EEENS1_21CollectiveEpilogueFwdINS6_IJSA_SA_SB_EEES9_SE_SG_Li256ELb0ELb1ELb1ELb0EEENS1_19SingleTileSchedulerILb0ELb1ELb1ELi128EEEEEEEEEvNT_6ParamsE,"aw",@nobits
	.sectionflags	@""
	.align	16
	.zero		1024


//--------------------- .nv.shared._ZN7cutlass13device_kernelIN5flash11enable_sm90INS1_16FlashAttnFwdSm90INS1_25CollectiveMainloopFwdSm90ILi2EN4cute5tupleIJNS5_1CILi1EEES8_S8_EEENS6_IJNS7_ILi128EEENS7_ILi96EEENS7_ILi192EEEEEELi128ENS_6half_tEfNS_4arch4Sm90ELb0ELb1ELb1ELb1ELb1ELb0ELb0ELb1ELb1ELb1ELb1ELb0EEENS1_21CollectiveEpilogueFwdINS6_IJSA_SA_SB_EEES9_SE_SG_Li256ELb1ELb1ELb1ELb0EEENS1_36VarlenDynamicPersistentTileSchedulerILi128ELi96ELi256ELi128ELb1ELb1ELb1ELb1ELb0ELb1EEEEEEEEEvNT_6ParamsE --------------------------
	.section	.nv.shared._ZN7cutlass13device_kernelIN5flash11enable_sm90INS1_16FlashAttnFwdSm90INS1_25CollectiveMainloopFwdSm90ILi2EN4cute5tupleIJNS5_1CILi1EEES8_S8_EEENS6_IJNS7_ILi128EEENS7_ILi96EEENS7_ILi192EEEEEELi128ENS_6half_tEfNS_4arch4Sm90ELb0ELb1ELb1ELb1ELb1ELb0ELb0ELb1ELb1ELb1ELb1ELb0EEENS1_21CollectiveEpilogueFwdINS6_IJSA_SA_SB_EEES9_SE_SG_Li256ELb1ELb1ELb1ELb0EEENS1_36VarlenDynamicPersistentTileSchedulerILi128ELi96ELi256ELi128ELb1ELb1ELb1ELb1ELb0ELb1EEEEEEEEEvNT_6ParamsE,"aw",@nobits
	.sectionflags	@""
	.align	16
	.zero		1024


//--------------------- .nv.shared._ZN7cutlass13device_kernelIN5flash11enable_sm90INS1_16FlashAttnFwdSm90INS1_25CollectiveMainloopFwdSm90ILi2EN4cute5tupleIJNS5_1CILi1EEES8_S8_EEENS6_IJNS7_ILi128EEENS7_ILi96EEENS7_ILi192EEEEEELi128ENS_6half_tEfNS_4arch4Sm90ELb0ELb1ELb1ELb1ELb1ELb1ELb0ELb1ELb1ELb1ELb1ELb0EEENS1_21CollectiveEpilogueFwdINS6_IJSA_SA_SB_EEES9_SE_SG_Li256ELb1ELb1ELb1ELb0EEENS1_36VarlenDynamicPersistentTileSchedulerILi128ELi96ELi256ELi128ELb1ELb1ELb1ELb1ELb0ELb1EEEEEEEEEvNT_6ParamsE --------------------------
	.section	.nv.shared._ZN7cutlass13device_kernelIN5flash11enable_sm90INS1_16FlashAttnFwdSm90INS1_25CollectiveMainloopFwdSm90ILi2EN4cute5tupleIJNS5_1CILi1EEES8_S8_EEENS6_IJNS7_ILi128EEENS7_ILi96EEENS7_ILi192EEEEEELi128ENS_6half_tEfNS_4arch4Sm90ELb0ELb1ELb1ELb1ELb1ELb1ELb0ELb1ELb1ELb1ELb1ELb0EEENS1_21CollectiveEpilogueFwdINS6_IJSA_SA_SB_EEES9_SE_SG_Li256ELb1ELb1ELb1ELb0EEENS1_36VarlenDynamicPersistentTileSchedulerILi128ELi96ELi256ELi128ELb1ELb1ELb1ELb1ELb0ELb1EEEEEEEEEvNT_6ParamsE,"aw",@nobits
	.sectionflags	@""
	.align	16
	.zero		1024


//--------------------- .nv.shared._ZN7cutlass13device_kernelIN5flash11enable_sm90INS1_16FlashAttnFwdSm90INS1_25CollectiveMainloopFwdSm90ILi2EN4cute5tupleIJNS5_1CILi1EEES8_S8_EEENS6_IJNS7_ILi128EEENS7_ILi96EEENS7_ILi192EEEEEELi128ENS_6half_tEfNS_4arch4Sm90ELb1ELb0ELb1ELb0ELb1ELb0ELb0ELb1ELb1ELb1ELb1ELb0EEENS1_21CollectiveEpilogueFwdINS6_IJSA_SA_SB_EEES9_SE_SG_Li256ELb0ELb1ELb1ELb0EEENS1_19SingleTileSchedulerILb0ELb1ELb1ELi128EEEEEEEEEvNT_6ParamsE --------------------------
	.section	.nv.shared._ZN7cutlass13device_kernelIN5flash11enable_sm90INS1_16FlashAttnFwdSm90INS1_25CollectiveMainloopFwdSm90ILi2EN4cute5tupleIJNS5_1CILi1EEES8_S8_EEENS6_IJNS7_ILi128EEENS7_ILi96EEENS7_ILi192EEEEEELi128ENS_6half_tEfNS_4arch4Sm90ELb1ELb0ELb1ELb0ELb1ELb0ELb0ELb1ELb1ELb1ELb1ELb0EEENS1_21CollectiveEpilogueFwdINS6_IJSA_SA_SB_EEES9_SE_SG_Li256ELb0ELb1ELb1ELb0EEENS1_19SingleTileSchedulerILb0ELb1ELb1ELi128EEEEEEEEEvNT_6ParamsE,"aw",@nobits
	.sectionflags	@""
	.align	16
	.zero		1024


//--------------------- .nv.shared._ZN7cutlass13device_kernelIN5flash11enable_sm90INS1_16FlashAttnFwdSm90INS1_25CollectiveMainloopFwdSm90ILi2EN4cute5tupleIJNS5_1CILi1EEES8_S8_EEENS6_IJNS7_ILi128EEENS7_ILi96EEENS7_ILi192EEEEEELi128ENS_6half_tEfNS_4arch4Sm90ELb1ELb0ELb1ELb1ELb1ELb0ELb0ELb1ELb1ELb1ELb1ELb0EEENS1_21CollectiveEpilogueFwdINS6_IJSA_SA_SB_EEES9_SE_SG_Li256ELb1ELb1ELb1ELb0EEENS1_36VarlenDynamicPersistentTileSchedulerILi128ELi96ELi256ELi128ELb1ELb1ELb1ELb1ELb1ELb1EEEEEEEEEvNT_6ParamsE --------------------------
	.section	.nv.shared._ZN7cutlass13device_kernelIN5flash11enable_sm90INS1_16FlashAttnFwdSm90INS1_25CollectiveMainloopFwdSm90ILi2EN4cute5tupleIJNS5_1CILi1EEES8_S8_EEENS6_IJNS7_ILi128EEENS7_ILi96EEENS7_ILi192EEEEEELi128ENS_6half_tEfNS_4arch4Sm90ELb1ELb0ELb1ELb1ELb1ELb0ELb0ELb1ELb1ELb1ELb1ELb0EEENS1_21CollectiveEpilogueFwdINS6_IJSA_SA_SB_EEES9_SE_SG_Li256ELb1ELb1ELb1ELb0EEENS1_36VarlenDynamicPersistentTileSchedulerILi128ELi96ELi256ELi128ELb1ELb1ELb1ELb1ELb1ELb1EEEEEEEEEvNT_6ParamsE,"aw",@nobits
	.sectionflags	@""
	.align	16
	.zero		1024


//--------------------- .nv.shared._ZN7cutlass13device_kernelIN5flash11enable_sm90INS1_16FlashAttnFwdSm90INS1_25CollectiveMainloopFwdSm90ILi2EN4cute5tupleIJNS5_1CILi1EEES8_S8_EEENS6_IJNS7_ILi128EEENS7_ILi96EEENS7_ILi192EEEEEELi128ENS_6half_tEfNS_4arch4Sm90ELb1ELb0ELb1ELb1ELb1ELb1ELb0ELb1ELb1ELb1ELb1ELb0EEENS1_21CollectiveEpilogueFwdINS6_IJSA_SA_SB_EEES9_SE_SG_Li256ELb1ELb1ELb1ELb0EEENS1_36VarlenDynamicPersistentTileSchedulerILi128ELi96ELi256ELi128ELb1ELb1ELb1ELb1ELb1ELb1EEEEEEEEEvNT_6ParamsE --------------------------
	.section	.nv.shared._ZN7cutlass13device_kernelIN5flash11enable_sm90INS1_16FlashAttnFwdSm90INS1_25CollectiveMainloopFwdSm90ILi2EN4cute5tupleIJNS5_1CILi1EEES8_S8_EEENS6_IJNS7_ILi128EEENS7_ILi96EEENS7_ILi192EEEEEELi128ENS_6half_tEfNS_4arch4Sm90ELb1ELb0ELb1ELb1ELb1ELb1ELb0ELb1ELb1ELb1ELb1ELb0EEENS1_21CollectiveEpilogueFwdINS6_IJSA_SA_SB_EEES9_SE_SG_Li256ELb1ELb1ELb1ELb0EEENS1_36VarlenDynamicPersistentTileSchedulerILi128ELi96ELi256ELi128ELb1ELb1ELb1ELb1ELb1ELb1EEEEEEEEEvNT_6ParamsE,"aw",@nobits
	.sectionflags	@""
	.align	16
	.zero		1024


//--------------------- .nv.constant0._ZN7cutlass13device_kernelIN5flash11enable_sm90INS1_16FlashAttnFwdSm90INS1_25CollectiveMainloopFwdSm90ILi2EN4cute5tupleIJNS5_1CILi1EEES8_S8_EEENS6_IJNS7_ILi128EEENS7_ILi96EEENS7_ILi192EEEEEELi128ENS_6half_tEfNS_4arch4Sm90ELb0ELb0ELb1ELb0ELb1ELb0ELb0ELb1ELb1ELb1ELb1ELb0EEENS1_21CollectiveEpilogueFwdINS6_IJSA_SA_SB_EEES9_SE_SG_Li256ELb0ELb1ELb1ELb0EEENS1_19SingleTileSchedulerILb0ELb1ELb1ELi128EEEEEEEEEvNT_6ParamsE --------------------------
	.section	.nv.constant0._ZN7cutlass13device_kernelIN5flash11enable_sm90INS1_16FlashAttnFwdSm90INS1_25CollectiveMainloopFwdSm90ILi2EN4cute5tupleIJNS5_1CILi1EEES8_S8_EEENS6_IJNS7_ILi128EEENS7_ILi96EEENS7_ILi192EEEEEELi128ENS_6half_tEfNS_4arch4Sm90ELb0ELb0ELb1ELb0ELb1ELb0ELb0ELb1ELb1ELb1ELb1ELb0EEENS1_21CollectiveEpilogueFwdINS6_IJSA_SA_SB_EEES9_SE_SG_Li256ELb0ELb1ELb1ELb0EEENS1_19SingleTileSchedulerILb0ELb1ELb1ELi128EEEEEEEEEvNT_6ParamsE,"a",@progbits
	.sectionflags	@""
	.align	4
.nv.constant0._ZN7cutlass13device_kernelIN5flash11enable_sm90INS1_16FlashAttnFwdSm90INS1_25CollectiveMainloopFwdSm90ILi2EN4cute5tupleIJNS5_1CILi1EEES8_S8_EEENS6_IJNS7_ILi128EEENS7_ILi96EEENS7_ILi192EEEEEELi128ENS_6half_tEfNS_4arch4Sm90ELb0ELb0ELb1ELb0ELb1ELb0ELb0ELb1ELb1ELb1ELb1ELb0EEENS1_21CollectiveEpilogueFwdINS6_IJSA_SA_SB_EEES9_SE_SG_Li256ELb0ELb1ELb1ELb0EEENS1_19SingleTileSchedulerILb0ELb1ELb1ELi128EEEEEEEEEvNT_6ParamsE:
	.zero		3200


//--------------------- .nv.constant0._ZN7cutlass13device_kernelIN5flash11enable_sm90INS1_16FlashAttnFwdSm90INS1_25CollectiveMainloopFwdSm90ILi2EN4cute5tupleIJNS5_1CILi1EEES8_S8_EEENS6_IJNS7_ILi128EEENS7_ILi96EEENS7_ILi192EEEEEELi128ENS_6half_tEfNS_4arch4Sm90ELb0ELb0ELb1ELb1ELb1ELb0ELb0ELb1ELb1ELb1ELb1ELb0EEENS1_21CollectiveEpilogueFwdINS6_IJSA_SA_SB_EEES9_SE_SG_Li256ELb1ELb1ELb1ELb0EEENS1_36VarlenDynamicPersistentTileSchedulerILi128ELi96ELi256ELi128ELb1ELb1ELb1ELb0ELb1ELb1EEEEEEEEEvNT_6ParamsE --------------------------
	.section	.nv.constant0._ZN7cutlass13device_kernelIN5flash11enable_sm90INS1_16FlashAttnFwdSm90INS1_25CollectiveMainloopFwdSm90ILi2EN4cute5tupleIJNS5_1CILi1EEES8_S8_EEENS6_IJNS7_ILi128EEENS7_ILi96EEENS7_ILi192EEEEEELi128ENS_6half_tEfNS_4arch4Sm90ELb0ELb0ELb1ELb1ELb1ELb0ELb0ELb1ELb1ELb1ELb1ELb0EEENS1_21CollectiveEpilogueFwdINS6_IJSA_SA_SB_EEES9_SE_SG_Li256ELb1ELb1ELb1ELb0EEENS1_36VarlenDynamicPersistentTileSchedulerILi128ELi96ELi256ELi128ELb1ELb1ELb1ELb0ELb1ELb1EEEEEEEEEvNT_6ParamsE,"a",@progbits
	.sectionflags	@""
	.align	4
.nv.constant0._ZN7cutlass13device_kernelIN5flash11enable_sm90INS1_16FlashAttnFwdSm90INS1_25CollectiveMainloopFwdSm90ILi2EN4cute5tupleIJNS5_1CILi1EEES8_S8_EEENS6_IJNS7_ILi128EEENS7_ILi96EEENS7_ILi192EEEEEELi128ENS_6half_tEfNS_4arch4Sm90ELb0ELb0ELb1ELb1ELb1ELb0ELb0ELb1ELb1ELb1ELb1ELb0EEENS1_21CollectiveEpilogueFwdINS6_IJSA_SA_SB_EEES9_SE_SG_Li256ELb1ELb1ELb1ELb0EEENS1_36VarlenDynamicPersistentTileSchedulerILi128ELi96ELi256ELi128ELb1ELb1ELb1ELb0ELb1ELb1EEEEEEEEEvNT_6ParamsE:
	.zero		3328


//--------------------- .nv.constant0._ZN7cutlass13device_kernelIN5flash11enable_sm90INS1_16FlashAttnFwdSm90INS1_25CollectiveMainloopFwdSm90ILi2EN4cute5tupleIJNS5_1CILi1EEES8_S8_EEENS6_IJNS7_ILi128EEENS7_ILi96EEENS7_ILi192EEEEEELi128ENS_6half_tEfNS_4arch4Sm90ELb0ELb0ELb1ELb1ELb1ELb1ELb0ELb1ELb1ELb1ELb1ELb0EEENS1_21CollectiveEpilogueFwdINS6_IJSA_SA_SB_EEES9_SE_SG_Li256ELb1ELb1ELb1ELb0EEENS1_36VarlenDynamicPersistentTileSchedulerILi128ELi96ELi256ELi128ELb1ELb1ELb1ELb0ELb1ELb1EEEEEEEEEvNT_6ParamsE --------------------------
	.section	.nv.constant0._ZN7cutlass13device_kernelIN5flash11enable_sm90INS1_16FlashAttnFwdSm90INS1_25CollectiveMainloopFwdSm90ILi2EN4cute5tupleIJNS5_1CILi1EEES8_S8_EEENS6_IJNS7_ILi128EEENS7_ILi96EEENS7_ILi192EEEEEELi128ENS_6half_tEfNS_4arch4Sm90ELb0ELb0ELb1ELb1ELb1ELb1ELb0ELb1ELb1ELb1ELb1ELb0EEENS1_21CollectiveEpilogueFwdINS6_IJSA_SA_SB_EEES9_SE_SG_Li256ELb1ELb1ELb1ELb0EEENS1_36VarlenDynamicPersistentTileSchedulerILi128ELi96ELi256ELi128ELb1ELb1ELb1ELb0ELb1ELb1EEEEEEEEEvNT_6ParamsE,"a",@progbits
	.sectionflags	@""
	.align	4
.nv.constant0._ZN7cutlass13device_kernelIN5flash11enable_sm90INS1_16FlashAttnFwdSm90INS1_25CollectiveMainloopFwdSm90ILi2EN4cute5tupleIJNS5_1CILi1EEES8_S8_EEENS6_IJNS7_ILi128EEENS7_ILi96EEENS7_ILi192EEEEEELi128ENS_6half_tEfNS_4arch4Sm90ELb0ELb0ELb1ELb1ELb1ELb1ELb0ELb1ELb1ELb1ELb1ELb0EEENS1_21CollectiveEpilogueFwdINS6_IJSA_SA_SB_EEES9_SE_SG_Li256ELb1ELb1ELb1ELb0EEENS1_36VarlenDynamicPersistentTileSchedulerILi128ELi96ELi256ELi128ELb1ELb1ELb1ELb0ELb1ELb1EEEEEEEEEvNT_6ParamsE:
	.zero		3328


//--------------------- .nv.constant0._ZN7cutlass13device_kernelIN5flash11enable_sm90INS1_16FlashAttnFwdSm90INS1_25CollectiveMainloopFwdSm90ILi2EN4cute5tupleIJNS5_1CILi1EEES8_S8_EEENS6_IJNS7_ILi128EEENS7_ILi96EEENS7_ILi192EEEEEELi128ENS_6half_tEfNS_4arch4Sm90ELb0ELb1ELb1ELb0ELb1ELb0ELb0ELb1ELb1ELb1ELb1ELb0EEENS1_21CollectiveEpilogueFwdINS6_IJSA_SA_SB_EEES9_SE_SG_Li256ELb0ELb1ELb1ELb0EEENS1_19SingleTileSchedulerILb0ELb1ELb1ELi128EEEEEEEEEvNT_6ParamsE --------------------------
	.section	.nv.constant0._ZN7cutlass13device_kernelIN5flash11enable_sm90INS1_16FlashAttnFwdSm90INS1_25CollectiveMainloopFwdSm90ILi2EN4cute5tupleIJNS5_1CILi1EEES8_S8_EEENS6_IJNS7_ILi128EEENS7_ILi96EEENS7_ILi192EEEEEELi128ENS_6half_tEfNS_4arch4Sm90ELb0ELb1ELb1ELb0ELb1ELb0ELb0ELb1ELb1ELb1ELb1ELb0EEENS1_21CollectiveEpilogueFwdINS6_IJSA_SA_SB_EEES9_SE_SG_Li256ELb0ELb1ELb1ELb0EEENS1_19SingleTileSchedulerILb0ELb1ELb1ELi128EEEEEEEEEvNT_6ParamsE,"a",@progbits
	.sectionflags	@""
	.align	4
.nv.constant0._ZN7cutlass13device_kernelIN5flash11enable_sm90INS1_16FlashAttnFwdSm90INS1_25CollectiveMainloopFwdSm90ILi2EN4cute5tupleIJNS5_1CILi1EEES8_S8_EEENS6_IJNS7_ILi128EEENS7_ILi96EEENS7_ILi192EEEEEELi128ENS_6half_tEfNS_4arch4Sm90ELb0ELb1ELb1ELb0ELb1ELb0ELb0ELb1ELb1ELb1ELb1ELb0EEENS1_21CollectiveEpilogueFwdINS6_IJSA_SA_SB_EEES9_SE_SG_Li256ELb0ELb1ELb1ELb0EEENS1_19SingleTileSchedulerILb0ELb1ELb1ELi128EEEEEEEEEvNT_6ParamsE:
	.zero		3200


//--------------------- .nv.constant0._ZN7cutlass13device_kernelIN5flash11enable_sm90INS1_16FlashAttnFwdSm90INS1_25CollectiveMainloopFwdSm90ILi2EN4cute5tupleIJNS5_1CILi1EEES8_S8_EEENS6_IJNS7_ILi128EEENS7_ILi96EEENS7_ILi192EEEEEELi128ENS_6half_tEfNS_4arch4Sm90ELb0ELb1ELb1ELb1ELb1ELb0ELb0ELb1ELb1ELb1ELb1ELb0EEENS1_21CollectiveEpilogueFwdINS6_IJSA_SA_SB_EEES9_SE_SG_Li256ELb1ELb1ELb1ELb0EEENS1_36VarlenDynamicPersistentTileSchedulerILi128ELi96ELi256ELi128ELb1ELb1ELb1ELb1ELb0ELb1EEEEEEEEEvNT_6ParamsE --------------------------
	.section	.nv.constant0._ZN7cutlass13device_kernelIN5flash11enable_sm90INS1_16FlashAttnFwdSm90INS1_25CollectiveMainloopFwdSm90ILi2EN4cute5tupleIJNS5_1CILi1EEES8_S8_EEENS6_IJNS7_ILi128EEENS7_ILi96EEENS7_ILi192EEEEEELi128ENS_6half_tEfNS_4arch4Sm90ELb0ELb1ELb1ELb1ELb1ELb0ELb0ELb1ELb1ELb1ELb1ELb0EEENS1_21CollectiveEpilogueFwdINS6_IJSA_SA_SB_EEES9_SE_SG_Li256ELb1ELb1ELb1ELb0EEENS1_36VarlenDynamicPersistentTileSchedulerILi128ELi96ELi256ELi128ELb1ELb1ELb1ELb1ELb0ELb1EEEEEEEEEvNT_6ParamsE,"a",@progbits
	.sectionflags	@""
	.align	4
.nv.constant0._ZN7cutlass13device_kernelIN5flash11enable_sm90INS1_16FlashAttnFwdSm90INS1_25CollectiveMainloopFwdSm90ILi2EN4cute5tupleIJNS5_1CILi1EEES8_S8_EEENS6_IJNS7_ILi128EEENS7_ILi96EEENS7_ILi192EEEEEELi128ENS_6half_tEfNS_4arch4Sm90ELb0ELb1ELb1ELb1ELb1ELb0ELb0ELb1ELb1ELb1ELb1ELb0EEENS1_21CollectiveEpilogueFwdINS6_IJSA_SA_SB_EEES9_SE_SG_Li256ELb1ELb1ELb1ELb0EEENS1_36VarlenDynamicPersistentTileSchedulerILi128ELi96ELi256ELi128ELb1ELb1ELb1ELb1ELb0ELb1EEEEEEEEEvNT_6ParamsE:
	.zero		3328


//--------------------- .nv.constant0._ZN7cutlass13device_kernelIN5flash11enable_sm90INS1_16FlashAttnFwdSm90INS1_25CollectiveMainloopFwdSm90ILi2EN4cute5tupleIJNS5_1CILi1EEES8_S8_EEENS6_IJNS7_ILi128EEENS7_ILi96EEENS7_ILi192EEEEEELi128ENS_6half_tEfNS_4arch4Sm90ELb0ELb1ELb1ELb1ELb1ELb1ELb0ELb1ELb1ELb1ELb1ELb0EEENS1_21CollectiveEpilogueFwdINS6_IJSA_SA_SB_EEES9_SE_SG_Li256ELb1ELb1ELb1ELb0EEENS1_36VarlenDynamicPersistentTileSchedulerILi128ELi96ELi256ELi128ELb1ELb1ELb1ELb1ELb0ELb1EEEEEEEEEvNT_6ParamsE --------------------------
	.section	.nv.constant0._ZN7cutlass13device_kernelIN5flash11enable_sm90INS1_16FlashAttnFwdSm90INS1_25CollectiveMainloopFwdSm90ILi2EN4cute5tupleIJNS5_1CILi1EEES8_S8_EEENS6_IJNS7_ILi128EEENS7_ILi96EEENS7_ILi192EEEEEELi128ENS_6half_tEfNS_4arch4Sm90ELb0ELb1ELb1ELb1ELb1ELb1ELb0ELb1ELb1ELb1ELb1ELb0EEENS1_21CollectiveEpilogueFwdINS6_IJSA_SA_SB_EEES9_SE_SG_Li256ELb1ELb1ELb1ELb0EEENS1_36VarlenDynamicPersistentTileSchedulerILi128ELi96ELi256ELi128ELb1ELb1ELb1ELb1ELb0ELb1EEEEEEEEEvNT_6ParamsE,"a",@progbits
	.sectionflags	@""
	.align	4
.nv.constant0._ZN7cutlass13device_kernelIN5flash11enable_sm90INS1_16FlashAttnFwdSm90INS1_25CollectiveMainloopFwdSm90ILi2EN4cute5tupleIJNS5_1CILi1EEES8_S8_EEENS6_IJNS7_ILi128EEENS7_ILi96EEENS7_ILi192EEEEEELi128ENS_6half_tEfNS_4arch4Sm90ELb0ELb1ELb1ELb1ELb1ELb1ELb0ELb1ELb1ELb1ELb1ELb0EEENS1_21CollectiveEpilogueFwdINS6_IJSA_SA_SB_EEES9_SE_SG_Li256ELb1ELb1ELb1ELb0EEENS1_36VarlenDynamicPersistentTileSchedulerILi128ELi96ELi256ELi128ELb1ELb1ELb1ELb1ELb0ELb1EEEEEEEEEvNT_6ParamsE:
	.zero		3328


//--------------------- .nv.constant0._ZN7cutlass13device_kernelIN5flash11enable_sm90INS1_16FlashAttnFwdSm90INS1_25CollectiveMainloopFwdSm90ILi2EN4cute5tupleIJNS5_1CILi1EEES8_S8_EEENS6_IJNS7_ILi128EEENS7_ILi96EEENS7_ILi192EEEEEELi128ENS_6half_tEfNS_4arch4Sm90ELb1ELb0ELb1ELb0ELb1ELb0ELb0ELb1ELb1ELb1ELb1ELb0EEENS1_21CollectiveEpilogueFwdINS6_IJSA_SA_SB_EEES9_SE_SG_Li256ELb0ELb1ELb1ELb0EEENS1_19SingleTileSchedulerILb0ELb1ELb1ELi128EEEEEEEEEvNT_6ParamsE --------------------------
	.section	.nv.constant0._ZN7cutlass13device_kernelIN5flash11enable_sm90INS1_16FlashAttnFwdSm90INS1_25CollectiveMainloopFwdSm90ILi2EN4cute5tupleIJNS5_1CILi1EEES8_S8_EEENS6_IJNS7_ILi128EEENS7_ILi96EEENS7_ILi192EEEEEELi128ENS_6half_tEfNS_4arch4Sm90ELb1ELb0ELb1ELb0ELb1ELb0ELb0ELb1ELb1ELb1ELb1ELb0EEENS1_21CollectiveEpilogueFwdINS6_IJSA_SA_SB_EEES9_SE_SG_Li256ELb0ELb1ELb1ELb0EEENS1_19SingleTileSchedulerILb0ELb1ELb1ELi128EEEEEEEEEvNT_6ParamsE,"a",@progbits
	.sectionflags	@""
	.align	4
.nv.constant0._ZN7cutlass13device_kernelIN5flash11enable_sm90INS1_16FlashAttnFwdSm90INS1_25CollectiveMainloopFwdSm90ILi2EN4cute5tupleIJNS5_1CILi1EEES8_S8_EEENS6_IJNS7_ILi128EEENS7_ILi96EEENS7_ILi192EEEEEELi128ENS_6half_tEfNS_4arch4Sm90ELb1ELb0ELb1ELb0ELb1ELb0ELb0ELb1ELb1ELb1ELb1ELb0EEENS1_21CollectiveEpilogueFwdINS6_IJSA_SA_SB_EEES9_SE_SG_Li256ELb0ELb1ELb1ELb0EEENS1_19SingleTileSchedulerILb0ELb1ELb1ELi128EEEEEEEEEvNT_6ParamsE:
	.zero		3200


//--------------------- .nv.constant0._ZN7cutlass13device_kernelIN5flash11enable_sm90INS1_16FlashAttnFwdSm90INS1_25CollectiveMainloopFwdSm90ILi2EN4cute5tupleIJNS5_1CILi1EEES8_S8_EEENS6_IJNS7_ILi128EEENS7_ILi96EEENS7_ILi192EEEEEELi128ENS_6half_tEfNS_4arch4Sm90ELb1ELb0ELb1ELb1ELb1ELb0ELb0ELb1ELb1ELb1ELb1ELb0EEENS1_21CollectiveEpilogueFwdINS6_IJSA_SA_SB_EEES9_SE_SG_Li256ELb1ELb1ELb1ELb0EEENS1_36VarlenDynamicPersistentTileSchedulerILi128ELi96ELi256ELi128ELb1ELb1ELb1ELb1ELb1ELb1EEEEEEEEEvNT_6ParamsE --------------------------
	.section	.nv.constant0._ZN7cutlass13device_kernelIN5flash11enable_sm90INS1_16FlashAttnFwdSm90INS1_25CollectiveMainloopFwdSm90ILi2EN4cute5tupleIJNS5_1CILi1EEES8_S8_EEENS6_IJNS7_ILi128EEENS7_ILi96EEENS7_ILi192EEEEEELi128ENS_6half_tEfNS_4arch4Sm90ELb1ELb0ELb1ELb1ELb1ELb0ELb0ELb1ELb1ELb1ELb1ELb0EEENS1_21CollectiveEpilogueFwdINS6_IJSA_SA_SB_EEES9_SE_SG_Li256ELb1ELb1ELb1ELb0EEENS1_36VarlenDynamicPersistentTileSchedulerILi128ELi96ELi256ELi128ELb1ELb1ELb1ELb1ELb1ELb1EEEEEEEEEvNT_6ParamsE,"a",@progbits
	.sectionflags	@""
	.align	4
.nv.constant0._ZN7cutlass13device_kernelIN5flash11enable_sm90INS1_16FlashAttnFwdSm90INS1_25CollectiveMainloopFwdSm90ILi2EN4cute5tupleIJNS5_1CILi1EEES8_S8_EEENS6_IJNS7_ILi128EEENS7_ILi96EEENS7_ILi192EEEEEELi128ENS_6half_tEfNS_4arch4Sm90ELb1ELb0ELb1ELb1ELb1ELb0ELb0ELb1ELb1ELb1ELb1ELb0EEENS1_21CollectiveEpilogueFwdINS6_IJSA_SA_SB_EEES9_SE_SG_Li256ELb1ELb1ELb1ELb0EEENS1_36VarlenDynamicPersistentTileSchedulerILi128ELi96ELi256ELi128ELb1ELb1ELb1ELb1ELb1ELb1EEEEEEEEEvNT_6ParamsE:
	.zero		3328


//--------------------- .nv.constant0._ZN7cutlass13device_kernelIN5flash11enable_sm90INS1_16FlashAttnFwdSm90INS1_25CollectiveMainloopFwdSm90ILi2EN4cute5tupleIJNS5_1CILi1EEES8_S8_EEENS6_IJNS7_ILi128EEENS7_ILi96EEENS7_ILi192EEEEEELi128ENS_6half_tEfNS_4arch4Sm90ELb1ELb0ELb1ELb1ELb1ELb1ELb0ELb1ELb1ELb1ELb1ELb0EEENS1_21CollectiveEpilogueFwdINS6_IJSA_SA_SB_EEES9_SE_SG_Li256ELb1ELb1ELb1ELb0EEENS1_36VarlenDynamicPersistentTileSchedulerILi128ELi96ELi256ELi128ELb1ELb1ELb1ELb1ELb1ELb1EEEEEEEEEvNT_6ParamsE --------------------------
	.section	.nv.constant0._ZN7cutlass13device_kernelIN5flash11enable_sm90INS1_16FlashAttnFwdSm90INS1_25CollectiveMainloopFwdSm90ILi2EN4cute5tupleIJNS5_1CILi1EEES8_S8_EEENS6_IJNS7_ILi128EEENS7_ILi96EEENS7_ILi192EEEEEELi128ENS_6half_tEfNS_4arch4Sm90ELb1ELb0ELb1ELb1ELb1ELb1ELb0ELb1ELb1ELb1ELb1ELb0EEENS1_21CollectiveEpilogueFwdINS6_IJSA_SA_SB_EEES9_SE_SG_Li256ELb1ELb1ELb1ELb0EEENS1_36VarlenDynamicPersistentTileSchedulerILi128ELi96ELi256ELi128ELb1ELb1ELb1ELb1ELb1ELb1EEEEEEEEEvNT_6ParamsE,"a",@progbits
	.sectionflags	@""
	.align	4
.nv.constant0._ZN7cutlass13device_kernelIN5flash11enable_sm90INS1_16FlashAttnFwdSm90INS1_25CollectiveMainloopFwdSm90ILi2EN4cute5tupleIJNS5_1CILi1EEES8_S8_EEENS6_IJNS7_ILi128EEENS7_ILi96EEENS7_ILi192EEEEEELi128ENS_6half_tEfNS_4arch4Sm90ELb1ELb0ELb1ELb1ELb1ELb1ELb0ELb1ELb1ELb1ELb1ELb0EEENS1_21CollectiveEpilogueFwdINS6_IJSA_SA_SB_EEES9_SE_SG_Li256ELb1ELb1ELb1ELb0EEENS1_36VarlenDynamicPersistentTileSchedulerILi128ELi96ELi256ELi128ELb1ELb1ELb1ELb1ELb1ELb1EEEEEEEEEvNT_6ParamsE:
	.zero		3328


//--------------------- SYMBOLS --------------------------

	.type		.nv.reservedSmem.offset0,@object
	.size		.nv.reservedSmem.offset0,0x4
	.type		__assertfail,@function
